	.target	sm_90a

	.elftype	@"ET_EXEC"


//--------------------- .note.nv.tkinfo           --------------------------
	.section	.note.nv.tkinfo,"",@"SHT_NOTE"
	.sectionflags	@"SHF_NOTE_NV_TKINFO"
	.tkinfo
        /*0018*/ 	.word	0x00000002
        /*0030*/ 	.string	""
        /*0030*/ 	.string	"ptxas"
        /*0030*/ 	.string	"Cuda compilation tools, release 13.0, V13.0.88"
        /*0030*/ 	.string	"Build cuda_13.0.r13.0/compiler.36424714_0"
        /*0030*/ 	.string	"-arch sm_90a -m 64 "



//--------------------- .note.nv.cuinfo           --------------------------
	.section	.note.nv.cuinfo,"",@"SHT_NOTE"
	.sectionflags	@"SHF_NOTE_NV_CUINFO"
        /*0018*/ 	.short	0x0002
        /*001a*/ 	.short	0x005a
        /*001c*/ 	.short	0x0082
	.zero		2


//--------------------- .nv.info                  --------------------------
	.section	.nv.info,"",@"SHT_CUDA_INFO"
	.align	4


	//----- nvinfo : EIATTR_REGCOUNT
	.align		4
        /*0000*/ 	.byte	0x04, 0x2f
        /*0002*/ 	.short	(.L_23 - .L_22)
	.align		4
.L_22:
        /*0004*/ 	.word	index@(_ZN7cutlass13device_kernelIN5flash11enable_sm90INS1_16FlashAttnFwdSm90INS1_25CollectiveMainloopFwdSm90ILi2EN4cute5tupleIJNS5_1CILi1EEES8_S8_EEENS6_IJNS7_ILi128EEENS7_ILi112EEENS7_ILi192EEEEEELi192ENS_10bfloat16_tEfNS_4arch4Sm90ELb1ELb0ELb1ELb1ELb0ELb1ELb0ELb1ELb1ELb1ELb1ELb0EEENS1_21CollectiveEpilogueFwdINS6_IJSA_SC_SB_EEES9_SE_SG_Li256ELb1ELb1ELb1ELb0EEENS1_36VarlenDynamicPersistentTileSchedulerILi128ELi112ELi256ELi128ELb1ELb1ELb1ELb1ELb1ELb1EEEEEEEEEvNT_6ParamsE)
        /*0008*/ 	.word	0x000000a8


	//----- nvinfo : EIATTR_FRAME_SIZE
	.align		4
.L_23:
        /*000c*/ 	.byte	0x04, 0x11
        /*000e*/ 	.short	(.L_25 - .L_24)
	.align		4
.L_24:
        /*0010*/ 	.word	index@(_ZN7cutlass13device_kernelIN5flash11enable_sm90INS1_16FlashAttnFwdSm90INS1_25CollectiveMainloopFwdSm90ILi2EN4cute5tupleIJNS5_1CILi1EEES8_S8_EEENS6_IJNS7_ILi128EEENS7_ILi112EEENS7_ILi192EEEEEELi192ENS_10bfloat16_tEfNS_4arch4Sm90ELb1ELb0ELb1ELb1ELb0ELb1ELb0ELb1ELb1ELb1ELb1ELb0EEENS1_21CollectiveEpilogueFwdINS6_IJSA_SC_SB_EEES9_SE_SG_Li256ELb1ELb1ELb1ELb0EEENS1_36VarlenDynamicPersistentTileSchedulerILi128ELi112ELi256ELi128ELb1ELb1ELb1ELb1ELb1ELb1EEEEEEEEEvNT_6ParamsE)
        /*0014*/ 	.word	0x00000090


	//----- nvinfo : EIATTR_REGCOUNT
	.align		4
.L_25:
        /*0018*/ 	.byte	0x04, 0x2f
        /*001a*/ 	.short	(.L_27 - .L_26)
	.align		4
.L_26:
        /*001c*/ 	.word	index@(_ZN7cutlass13device_kernelIN5flash11enable_sm90INS1_16FlashAttnFwdSm90INS1_25CollectiveMainloopFwdSm90ILi2EN4cute5tupleIJNS5_1CILi1EEES8_S8_EEENS6_IJNS7_ILi128EEENS7_ILi112EEENS7_ILi192EEEEEELi192ENS_10bfloat16_tEfNS_4arch4Sm90ELb1ELb0ELb1ELb1ELb0ELb0ELb0ELb1ELb1ELb1ELb1ELb0EEENS1_21CollectiveEpilogueFwdINS6_IJSA_SC_SB_EEES9_SE_SG_Li256ELb1ELb1ELb1ELb0EEENS1_36VarlenDynamicPersistentTileSchedulerILi128ELi112ELi256ELi128ELb1ELb1ELb1ELb1ELb1ELb1EEEEEEEEEvNT_6ParamsE)
        /*0020*/ 	.word	0x000000a8


	//----- nvinfo : EIATTR_FRAME_SIZE
	.align		4
.L_27:
        /*0024*/ 	.byte	0x04, 0x11
        /*0026*/ 	.short	(.L_29 - .L_28)
	.align		4
.L_28:
        /*0028*/ 	.word	index@(_ZN7cutlass13device_kernelIN5flash11enable_sm90INS1_16FlashAttnFwdSm90INS1_25CollectiveMainloopFwdSm90ILi2EN4cute5tupleIJNS5_1CILi1EEES8_S8_EEENS6_IJNS7_ILi128EEENS7_ILi112EEENS7_ILi192EEEEEELi192ENS_10bfloat16_tEfNS_4arch4Sm90ELb1ELb0ELb1ELb1ELb0ELb0ELb0ELb1ELb1ELb1ELb1ELb0EEENS1_21CollectiveEpilogueFwdINS6_IJSA_SC_SB_EEES9_SE_SG_Li256ELb1ELb1ELb1ELb0EEENS1_36VarlenDynamicPersistentTileSchedulerILi128ELi112ELi256ELi128ELb1ELb1ELb1ELb1ELb1ELb1EEEEEEEEEvNT_6ParamsE)
        /*002c*/ 	.word	0x00000068


	//----- nvinfo : EIATTR_REGCOUNT
	.align		4
.L_29:
        /*0030*/ 	.byte	0x04, 0x2f
        /*0032*/ 	.short	(.L_31 - .L_30)
	.align		4
.L_30:
        /*0034*/ 	.word	index@(_ZN7cutlass13device_kernelIN5flash11enable_sm90INS1_16FlashAttnFwdSm90INS1_25CollectiveMainloopFwdSm90ILi2EN4cute5tupleIJNS5_1CILi1EEES8_S8_EEENS6_IJNS7_ILi128EEENS7_ILi112EEENS7_ILi192EEEEEELi192ENS_10bfloat16_tEfNS_4arch4Sm90ELb1ELb0ELb1ELb0ELb0ELb0ELb0ELb1ELb1ELb1ELb1ELb0EEENS1_21CollectiveEpilogueFwdINS6_IJSA_SC_SB_EEES9_SE_SG_Li256ELb0ELb1ELb1ELb0EEENS1_19SingleTileSchedulerILb0ELb1ELb1ELi128EEEEEEEEEvNT_6ParamsE)
        /*0038*/ 	.word	0x000000a8


	//----- nvinfo : EIATTR_FRAME_SIZE
	.align		4
.L_31:
        /*003c*/ 	.byte	0x04, 0x11
        /*003e*/ 	.short	(.L_33 - .L_32)
	.align		4
.L_32:
        /*0040*/ 	.word	index@(_ZN7cutlass13device_kernelIN5flash11enable_sm90INS1_16FlashAttnFwdSm90INS1_25CollectiveMainloopFwdSm90ILi2EN4cute5tupleIJNS5_1CILi1EEES8_S8_EEENS6_IJNS7_ILi128EEENS7_ILi112EEENS7_ILi192EEEEEELi192ENS_10bfloat16_tEfNS_4arch4Sm90ELb1ELb0ELb1ELb0ELb0ELb0ELb0ELb1ELb1ELb1ELb1ELb0EEENS1_21CollectiveEpilogueFwdINS6_IJSA_SC_SB_EEES9_SE_SG_Li256ELb0ELb1ELb1ELb0EEENS1_19SingleTileSchedulerILb0ELb1ELb1ELi128EEEEEEEEEvNT_6ParamsE)
        /*0044*/ 	.word	0x00000010


	//----- nvinfo : EIATTR_REGCOUNT
	.align		4
.L_33:
        /*0048*/ 	.byte	0x04, 0x2f
        /*004a*/ 	.short	(.L_35 - .L_34)
	.align		4
.L_34:
        /*004c*/ 	.word	index@(_ZN7cutlass13device_kernelIN5flash11enable_sm90INS1_16FlashAttnFwdSm90INS1_25CollectiveMainloopFwdSm90ILi2EN4cute5tupleIJNS5_1CILi1EEES8_S8_EEENS6_IJNS7_ILi128EEENS7_ILi96EEENS7_ILi192EEEEEELi192ENS_10bfloat16_tEfNS_4arch4Sm90ELb0ELb1ELb1ELb1ELb0ELb1ELb0ELb1ELb1ELb1ELb1ELb0EEENS1_21CollectiveEpilogueFwdINS6_IJSA_SC_SB_EEES9_SE_SG_Li256ELb1ELb1ELb1ELb0EEENS1_36VarlenDynamicPersistentTileSchedulerILi128ELi96ELi256ELi128ELb1ELb1ELb1ELb1ELb0ELb1EEEEEEEEEvNT_6ParamsE)
        /*0050*/ 	.word	0x000000a8


	//----- nvinfo : EIATTR_FRAME_SIZE
	.align		4
.L_35:
        /*0054*/ 	.byte	0x04, 0x11
        /*0056*/ 	.short	(.L_37 - .L_36)
	.align		4
.L_36:
        /*0058*/ 	.word	index@($_ZN7cutlass13device_kernelIN5flash11enable_sm90INS1_16FlashAttnFwdSm90INS1_25CollectiveMainloopFwdSm90ILi2EN4cute5tupleIJNS5_1CILi1EEES8_S8_EEENS6_IJNS7_ILi128EEENS7_ILi96EEENS7_ILi192EEEEEELi192ENS_10bfloat16_tEfNS_4arch4Sm90ELb0ELb1ELb1ELb1ELb0ELb1ELb0ELb1ELb1ELb1ELb1ELb0EEENS1_21CollectiveEpilogueFwdINS6_IJSA_SC_SB_EEES9_SE_SG_Li256ELb1ELb1ELb1ELb0EEENS1_36VarlenDynamicPersistentTileSchedulerILi128ELi96ELi256ELi128ELb1ELb1ELb1ELb1ELb0ELb1EEEEEEEEEvNT_6ParamsE$_ZZN5flash25CollectiveMainloopFwdSm90ILi2EN4cute5tupleIJNS1_1CILi1EEES4_S4_EEENS2_IJNS3_ILi128EEENS3_ILi96EEENS3_ILi192EEEEEELi192EN7cutlass10bfloat16_tEfNSA_4arch4Sm90ELb0ELb1ELb1ELb1ELb0ELb1ELb0ELb1ELb1ELb1ELb1ELb0EE12store_kv_newINS_16FlashAttnFwdSm90ISE_NS_21CollectiveEpilogueFwdINS2_IJS6_S8_S7_EEES5_SB_SD_Li256ELb1ELb1ELb1ELb0EEENS_36VarlenDynamicPersistentTileSchedulerILi128ELi96ELi256ELi128ELb1ELb1ELb1ELb1ELb0ELb1EEEE13SharedStorageEEEbRKNSE_6ParamsENSA_25PipelineTmaAsyncNoClusterILi2ENSA_16PipelineTmaAsyncILi2EEEEESU_RNSA_13PipelineStateILj2EEEiRT_RKNS_16SeqlenInfoQKNewKILb1ELb1EEENS2_IJiiiiEEEENKUliRKT_E_clISW_EEDaiS17_)
        /*005c*/ 	.word	0x00000340


	//----- nvinfo : EIATTR_FRAME_SIZE
	.align		4
.L_37:
        /*0060*/ 	.byte	0x04, 0x11
        /*0062*/ 	.short	(.L_39 - .L_38)
	.align		4
.L_38:
        /*0064*/ 	.word	index@(_ZN7cutlass13device_kernelIN5flash11enable_sm90INS1_16FlashAttnFwdSm90INS1_25CollectiveMainloopFwdSm90ILi2EN4cute5tupleIJNS5_1CILi1EEES8_S8_EEENS6_IJNS7_ILi128EEENS7_ILi96EEENS7_ILi192EEEEEELi192ENS_10bfloat16_tEfNS_4arch4Sm90ELb0ELb1ELb1ELb1ELb0ELb1ELb0ELb1ELb1ELb1ELb1ELb0EEENS1_21CollectiveEpilogueFwdINS6_IJSA_SC_SB_EEES9_SE_SG_Li256ELb1ELb1ELb1ELb0EEENS1_36VarlenDynamicPersistentTileSchedulerILi128ELi96ELi256ELi128ELb1ELb1ELb1ELb1ELb0ELb1EEEEEEEEEvNT_6ParamsE)
        /*0068*/ 	.word	0x00000340


	//----- nvinfo : EIATTR_REGCOUNT
	.align		4
.L_39:
        /*006c*/ 	.byte	0x04, 0x2f
        /*006e*/ 	.short	(.L_41 - .L_40)
	.align		4
.L_40:
        /*0070*/ 	.word	index@(_ZN7cutlass13device_kernelIN5flash11enable_sm90INS1_16FlashAttnFwdSm90INS1_25CollectiveMainloopFwdSm90ILi2EN4cute5tupleIJNS5_1CILi1EEES8_S8_EEENS6_IJNS7_ILi128EEENS7_ILi96EEENS7_ILi192EEEEEELi192ENS_10bfloat16_tEfNS_4arch4Sm90ELb0ELb1ELb1ELb1ELb0ELb0ELb0ELb1ELb1ELb1ELb1ELb0EEENS1_21CollectiveEpilogueFwdINS6_IJSA_SC_SB_EEES9_SE_SG_Li256ELb1ELb1ELb1ELb0EEENS1_36VarlenDynamicPersistentTileSchedulerILi128ELi96ELi256ELi128ELb1ELb1ELb1ELb1ELb0ELb1EEEEEEEEEvNT_6ParamsE)
        /*0074*/ 	.word	0x000000a8


	//----- nvinfo : EIATTR_FRAME_SIZE
	.align		4
.L_41:
        /*0078*/ 	.byte	0x04, 0x11
        /*007a*/ 	.short	(.L_43 - .L_42)
	.align		4
.L_42:
        /*007c*/ 	.word	index@(_ZN7cutlass13device_kernelIN5flash11enable_sm90INS1_16FlashAttnFwdSm90INS1_25CollectiveMainloopFwdSm90ILi2EN4cute5tupleIJNS5_1CILi1EEES8_S8_EEENS6_IJNS7_ILi128EEENS7_ILi96EEENS7_ILi192EEEEEELi192ENS_10bfloat16_tEfNS_4arch4Sm90ELb0ELb1ELb1ELb1ELb0ELb0ELb0ELb1ELb1ELb1ELb1ELb0EEENS1_21CollectiveEpilogueFwdINS6_IJSA_SC_SB_EEES9_SE_SG_Li256ELb1ELb1ELb1ELb0EEENS1_36VarlenDynamicPersistentTileSchedulerILi128ELi96ELi256ELi128ELb1ELb1ELb1ELb1ELb0ELb1EEEEEEEEEvNT_6ParamsE)
        /*0080*/ 	.word	0x00000060


	//----- nvinfo : EIATTR_REGCOUNT
	.align		4
.L_43:
        /*0084*/ 	.byte	0x04, 0x2f
        /*0086*/ 	.short	(.L_45 - .L_44)
	.align		4
.L_44:
        /*0088*/ 	.word	index@(_ZN7cutlass13device_kernelIN5flash11enable_sm90INS1_16FlashAttnFwdSm90INS1_25CollectiveMainloopFwdSm90ILi2EN4cute5tupleIJNS5_1CILi1EEES8_S8_EEENS6_IJNS7_ILi128EEENS7_ILi96EEENS7_ILi192EEEEEELi192ENS_10bfloat16_tEfNS_4arch4Sm90ELb0ELb1ELb1ELb0ELb0ELb0ELb0ELb1ELb1ELb1ELb1ELb0EEENS1_21CollectiveEpilogueFwdINS6_IJSA_SC_SB_EEES9_SE_SG_Li256ELb0ELb1ELb1ELb0EEENS1_19SingleTileSchedulerILb0ELb1ELb1ELi128EEEEEEEEEvNT_6ParamsE)
        /*008c*/ 	.word	0x000000a8


	//----- nvinfo : EIATTR_FRAME_SIZE
	.align		4
.L_45:
        /*0090*/ 	.byte	0x04, 0x11
        /*0092*/ 	.short	(.L_47 - .L_46)
	.align		4
.L_46:
        /*0094*/ 	.word	index@(_ZN7cutlass13device_kernelIN5flash11enable_sm90INS1_16FlashAttnFwdSm90INS1_25CollectiveMainloopFwdSm90ILi2EN4cute5tupleIJNS5_1CILi1EEES8_S8_EEENS6_IJNS7_ILi128EEENS7_ILi96EEENS7_ILi192EEEEEELi192ENS_10bfloat16_tEfNS_4arch4Sm90ELb0ELb1ELb1ELb0ELb0ELb0ELb0ELb1ELb1ELb1ELb1ELb0EEENS1_21CollectiveEpilogueFwdINS6_IJSA_SC_SB_EEES9_SE_SG_Li256ELb0ELb1ELb1ELb0EEENS1_19SingleTileSchedulerILb0ELb1ELb1ELi128EEEEEEEEEvNT_6ParamsE)
        /*0098*/ 	.word	0x00000010


	//----- nvinfo : EIATTR_REGCOUNT
	.align		4
.L_47:
        /*009c*/ 	.byte	0x04, 0x2f
        /*009e*/ 	.short	(.L_49 - .L_48)
	.align		4
.L_48:
        /*00a0*/ 	.word	index@(_ZN7cutlass13device_kernelIN5flash11enable_sm90INS1_16FlashAttnFwdSm90INS1_25CollectiveMainloopFwdSm90ILi2EN4cute5tupleIJNS5_1CILi1EEES8_S8_EEENS6_IJNS7_ILi128EEENS7_ILi112EEENS7_ILi192EEEEEELi192ENS_10bfloat16_tEfNS_4arch4Sm90ELb0ELb0ELb1ELb1ELb0ELb1ELb0ELb1ELb1ELb1ELb1ELb0EEENS1_21CollectiveEpilogueFwdINS6_IJSA_SC_SB_EEES9_SE_SG_Li256ELb1ELb1ELb1ELb0EEENS1_36VarlenDynamicPersistentTileSchedulerILi128ELi112ELi256ELi128ELb1ELb1ELb1ELb0ELb1ELb1EEEEEEEEEvNT_6ParamsE)
        /*00a4*/ 	.word	0x000000a8


	//----- nvinfo : EIATTR_FRAME_SIZE
	.align		4
.L_49:
        /*00a8*/ 	.byte	0x04, 0x11
        /*00aa*/ 	.short	(.L_51 - .L_50)
	.align		4
.L_50:
        /*00ac*/ 	.word	index@(_ZN7cutlass13device_kernelIN5flash11enable_sm90INS1_16FlashAttnFwdSm90INS1_25CollectiveMainloopFwdSm90ILi2EN4cute5tupleIJNS5_1CILi1EEES8_S8_EEENS6_IJNS7_ILi128EEENS7_ILi112EEENS7_ILi192EEEEEELi192ENS_10bfloat16_tEfNS_4arch4Sm90ELb0ELb0ELb1ELb1ELb0ELb1ELb0ELb1ELb1ELb1ELb1ELb0EEENS1_21CollectiveEpilogueFwdINS6_IJSA_SC_SB_EEES9_SE_SG_Li256ELb1ELb1ELb1ELb0EEENS1_36VarlenDynamicPersistentTileSchedulerILi128ELi112ELi256ELi128ELb1ELb1ELb1ELb0ELb1ELb1EEEEEEEEEvNT_6ParamsE)
        /*00b0*/ 	.word	0x00000088


	//----- nvinfo : EIATTR_REGCOUNT
	.align		4
.L_51:
        /*00b4*/ 	.byte	0x04, 0x2f
        /*00b6*/ 	.short	(.L_53 - .L_52)
	.align		4
.L_52:
        /*00b8*/ 	.word	index@(_ZN7cutlass13device_kernelIN5flash11enable_sm90INS1_16FlashAttnFwdSm90INS1_25CollectiveMainloopFwdSm90ILi2EN4cute5tupleIJNS5_1CILi1EEES8_S8_EEENS6_IJNS7_ILi128EEENS7_ILi112EEENS7_ILi192EEEEEELi192ENS_10bfloat16_tEfNS_4arch4Sm90ELb0ELb0ELb1ELb1ELb0ELb0ELb0ELb1ELb1ELb1ELb1ELb0EEENS1_21CollectiveEpilogueFwdINS6_IJSA_SC_SB_EEES9_SE_SG_Li256ELb1ELb1ELb1ELb0EEENS1_36VarlenDynamicPersistentTileSchedulerILi128ELi112ELi256ELi128ELb1ELb1ELb1ELb0ELb1ELb1EEEEEEEEEvNT_6ParamsE)
        /*00bc*/ 	.word	0x000000a8


	//----- nvinfo : EIATTR_FRAME_SIZE
	.align		4
.L_53:
        /*00c0*/ 	.byte	0x04, 0x11
        /*00c2*/ 	.short	(.L_55 - .L_54)
	.align		4
.L_54:
        /*00c4*/ 	.word	index@(_ZN7cutlass13device_kernelIN5flash11enable_sm90INS1_16FlashAttnFwdSm90INS1_25CollectiveMainloopFwdSm90ILi2EN4cute5tupleIJNS5_1CILi1EEES8_S8_EEENS6_IJNS7_ILi128EEENS7_ILi112EEENS7_ILi192EEEEEELi192ENS_10bfloat16_tEfNS_4arch4Sm90ELb0ELb0ELb1ELb1ELb0ELb0ELb0ELb1ELb1ELb1ELb1ELb0EEENS1_21CollectiveEpilogueFwdINS6_IJSA_SC_SB_EEES9_SE_SG_Li256ELb1ELb1ELb1ELb0EEENS1_36VarlenDynamicPersistentTileSchedulerILi128ELi112ELi256ELi128ELb1ELb1ELb1ELb0ELb1ELb1EEEEEEEEEvNT_6ParamsE)
        /*00c8*/ 	.word	0x00000070


	//----- nvinfo : EIATTR_REGCOUNT
	.align		4
.L_55:
        /*00cc*/ 	.byte	0x04, 0x2f
        /*00ce*/ 	.short	(.L_57 - .L_56)
	.align		4
.L_56:
        /*00d0*/ 	.word	index@(_ZN7cutlass13device_kernelIN5flash11enable_sm90INS1_16FlashAttnFwdSm90INS1_25CollectiveMainloopFwdSm90ILi2EN4cute5tupleIJNS5_1CILi1EEES8_S8_EEENS6_IJNS7_ILi128EEENS7_ILi112EEENS7_ILi192EEEEEELi192ENS_10bfloat16_tEfNS_4arch4Sm90ELb0ELb0ELb1ELb0ELb0ELb0ELb0ELb1ELb1ELb1ELb1ELb0EEENS1_21CollectiveEpilogueFwdINS6_IJSA_SC_SB_EEES9_SE_SG_Li256ELb0ELb1ELb1ELb0EEENS1_19SingleTileSchedulerILb0ELb1ELb1ELi128EEEEEEEEEvNT_6ParamsE)
        /*00d4*/ 	.word	0x000000a8


	//----- nvinfo : EIATTR_FRAME_SIZE
	.align		4
.L_57:
        /*00d8*/ 	.byte	0x04, 0x11
        /*00da*/ 	.short	(.L_59 - .L_58)
	.align		4
.L_58:
        /*00dc*/ 	.word	index@(_ZN7cutlass13device_kernelIN5flash11enable_sm90INS1_16FlashAttnFwdSm90INS1_25CollectiveMainloopFwdSm90ILi2EN4cute5tupleIJNS5_1CILi1EEES8_S8_EEENS6_IJNS7_ILi128EEENS7_ILi112EEENS7_ILi192EEEEEELi192ENS_10bfloat16_tEfNS_4arch4Sm90ELb0ELb0ELb1ELb0ELb0ELb0ELb0ELb1ELb1ELb1ELb1ELb0EEENS1_21CollectiveEpilogueFwdINS6_IJSA_SC_SB_EEES9_SE_SG_Li256ELb0ELb1ELb1ELb0EEENS1_19SingleTileSchedulerILb0ELb1ELb1ELi128EEEEEEEEEvNT_6ParamsE)
        /*00e0*/ 	.word	0x00000010


	//----- nvinfo : EIATTR_MIN_STACK_SIZE
	.align		4
.L_59:
        /*00e4*/ 	.byte	0x04, 0x12
        /*00e6*/ 	.short	(.L_61 - .L_60)
	.align		4
.L_60:
        /*00e8*/ 	.word	index@(_ZN7cutlass13device_kernelIN5flash11enable_sm90INS1_16FlashAttnFwdSm90INS1_25CollectiveMainloopFwdSm90ILi2EN4cute5tupleIJNS5_1CILi1EEES8_S8_EEENS6_IJNS7_ILi128EEENS7_ILi112EEENS7_ILi192EEEEEELi192ENS_10bfloat16_tEfNS_4arch4Sm90ELb0ELb0ELb1ELb0ELb0ELb0ELb0ELb1ELb1ELb1ELb1ELb0EEENS1_21CollectiveEpilogueFwdINS6_IJSA_SC_SB_EEES9_SE_SG_Li256ELb0ELb1ELb1ELb0EEENS1_19SingleTileSchedulerILb0ELb1ELb1ELi128EEEEEEEEEvNT_6ParamsE)
        /*00ec*/ 	.word	0x00000010


	//----- nvinfo : EIATTR_MIN_STACK_SIZE
	.align		4
.L_61:
        /*00f0*/ 	.byte	0x04, 0x12
        /*00f2*/ 	.short	(.L_63 - .L_62)
	.align		4
.L_62:
        /*00f4*/ 	.word	index@(_ZN7cutlass13device_kernelIN5flash11enable_sm90INS1_16FlashAttnFwdSm90INS1_25CollectiveMainloopFwdSm90ILi2EN4cute5tupleIJNS5_1CILi1EEES8_S8_EEENS6_IJNS7_ILi128EEENS7_ILi112EEENS7_ILi192EEEEEELi192ENS_10bfloat16_tEfNS_4arch4Sm90ELb0ELb0ELb1ELb1ELb0ELb0ELb0ELb1ELb1ELb1ELb1ELb0EEENS1_21CollectiveEpilogueFwdINS6_IJSA_SC_SB_EEES9_SE_SG_Li256ELb1ELb1ELb1ELb0EEENS1_36VarlenDynamicPersistentTileSchedulerILi128ELi112ELi256ELi128ELb1ELb1ELb1ELb0ELb1ELb1EEEEEEEEEvNT_6ParamsE)
        /*00f8*/ 	.word	0x00000070


	//----- nvinfo : EIATTR_MIN_STACK_SIZE
	.align		4
.L_63:
        /*00fc*/ 	.byte	0x04, 0x12
        /*00fe*/ 	.short	(.L_65 - .L_64)
	.align		4
.L_64:
        /*0100*/ 	.word	index@(_ZN7cutlass13device_kernelIN5flash11enable_sm90INS1_16FlashAttnFwdSm90INS1_25CollectiveMainloopFwdSm90ILi2EN4cute5tupleIJNS5_1CILi1EEES8_S8_EEENS6_IJNS7_ILi128EEENS7_ILi112EEENS7_ILi192EEEEEELi192ENS_10bfloat16_tEfNS_4arch4Sm90ELb0ELb0ELb1ELb1ELb0ELb1ELb0ELb1ELb1ELb1ELb1ELb0EEENS1_21CollectiveEpilogueFwdINS6_IJSA_SC_SB_EEES9_SE_SG_Li256ELb1ELb1ELb1ELb0EEENS1_36VarlenDynamicPersistentTileSchedulerILi128ELi112ELi256ELi128ELb1ELb1ELb1ELb0ELb1ELb1EEEEEEEEEvNT_6ParamsE)
        /*0104*/ 	.word	0x00000088


	//----- nvinfo : EIATTR_MIN_STACK_SIZE
	.align		4
.L_65:
        /*0108*/ 	.byte	0x04, 0x12
        /*010a*/ 	.short	(.L_67 - .L_66)
	.align		4
.L_66:
        /*010c*/ 	.word	index@(_ZN7cutlass13device_kernelIN5flash11enable_sm90INS1_16FlashAttnFwdSm90INS1_25CollectiveMainloopFwdSm90ILi2EN4cute5tupleIJNS5_1CILi1EEES8_S8_EEENS6_IJNS7_ILi128EEENS7_ILi96EEENS7_ILi192EEEEEELi192ENS_10bfloat16_tEfNS_4arch4Sm90ELb0ELb1ELb1ELb0ELb0ELb0ELb0ELb1ELb1ELb1ELb1ELb0EEENS1_21CollectiveEpilogueFwdINS6_IJSA_SC_SB_EEES9_SE_SG_Li256ELb0ELb1ELb1ELb0EEENS1_19SingleTileSchedulerILb0ELb1ELb1ELi128EEEEEEEEEvNT_6ParamsE)
        /*0110*/ 	.word	0x00000010


	//----- nvinfo : EIATTR_MIN_STACK_SIZE
	.align		4
.L_67:
        /*0114*/ 	.byte	0x04, 0x12
        /*0116*/ 	.short	(.L_69 - .L_68)
	.align		4
.L_68:
        /*0118*/ 	.word	index@(_ZN7cutlass13device_kernelIN5flash11enable_sm90INS1_16FlashAttnFwdSm90INS1_25CollectiveMainloopFwdSm90ILi2EN4cute5tupleIJNS5_1CILi1EEES8_S8_EEENS6_IJNS7_ILi128EEENS7_ILi96EEENS7_ILi192EEEEEELi192ENS_10bfloat16_tEfNS_4arch4Sm90ELb0ELb1ELb1ELb1ELb0ELb0ELb0ELb1ELb1ELb1ELb1ELb0EEENS1_21CollectiveEpilogueFwdINS6_IJSA_SC_SB_EEES9_SE_SG_Li256ELb1ELb1ELb1ELb0EEENS1_36VarlenDynamicPersistentTileSchedulerILi128ELi96ELi256ELi128ELb1ELb1ELb1ELb1ELb0ELb1EEEEEEEEEvNT_6ParamsE)
        /*011c*/ 	.word	0x00000060


	//----- nvinfo : EIATTR_MIN_STACK_SIZE
	.align		4
.L_69:
        /*0120*/ 	.byte	0x04, 0x12
        /*0122*/ 	.short	(.L_71 - .L_70)
	.align		4
.L_70:
        /*0124*/ 	.word	index@(_ZN7cutlass13device_kernelIN5flash11enable_sm90INS1_16FlashAttnFwdSm90INS1_25CollectiveMainloopFwdSm90ILi2EN4cute5tupleIJNS5_1CILi1EEES8_S8_EEENS6_IJNS7_ILi128EEENS7_ILi96EEENS7_ILi192EEEEEELi192ENS_10bfloat16_tEfNS_4arch4Sm90ELb0ELb1ELb1ELb1ELb0ELb1ELb0ELb1ELb1ELb1ELb1ELb0EEENS1_21CollectiveEpilogueFwdINS6_IJSA_SC_SB_EEES9_SE_SG_Li256ELb1ELb1ELb1ELb0EEENS1_36VarlenDynamicPersistentTileSchedulerILi128ELi96ELi256ELi128ELb1ELb1ELb1ELb1ELb0ELb1EEEEEEEEEvNT_6ParamsE)
        /*0128*/ 	.word	0x00000340


	//----- nvinfo : EIATTR_MIN_STACK_SIZE
	.align		4
.L_71:
        /*012c*/ 	.byte	0x04, 0x12
        /*012e*/ 	.short	(.L_73 - .L_72)
	.align		4
.L_72:
        /*0130*/ 	.word	index@(_ZN7cutlass13device_kernelIN5flash11enable_sm90INS1_16FlashAttnFwdSm90INS1_25CollectiveMainloopFwdSm90ILi2EN4cute5tupleIJNS5_1CILi1EEES8_S8_EEENS6_IJNS7_ILi128EEENS7_ILi112EEENS7_ILi192EEEEEELi192ENS_10bfloat16_tEfNS_4arch4Sm90ELb1ELb0ELb1ELb0ELb0ELb0ELb0ELb1ELb1ELb1ELb1ELb0EEENS1_21CollectiveEpilogueFwdINS6_IJSA_SC_SB_EEES9_SE_SG_Li256ELb0ELb1ELb1ELb0EEENS1_19SingleTileSchedulerILb0ELb1ELb1ELi128EEEEEEEEEvNT_6ParamsE)
        /*0134*/ 	.word	0x00000010


	//----- nvinfo : EIATTR_MIN_STACK_SIZE
	.align		4
.L_73:
        /*0138*/ 	.byte	0x04, 0x12
        /*013a*/ 	.short	(.L_75 - .L_74)
	.align		4
.L_74:
        /*013c*/ 	.word	index@(_ZN7cutlass13device_kernelIN5flash11enable_sm90INS1_16FlashAttnFwdSm90INS1_25CollectiveMainloopFwdSm90ILi2EN4cute5tupleIJNS5_1CILi1EEES8_S8_EEENS6_IJNS7_ILi128EEENS7_ILi112EEENS7_ILi192EEEEEELi192ENS_10bfloat16_tEfNS_4arch4Sm90ELb1ELb0ELb1ELb1ELb0ELb0ELb0ELb1ELb1ELb1ELb1ELb0EEENS1_21CollectiveEpilogueFwdINS6_IJSA_SC_SB_EEES9_SE_SG_Li256ELb1ELb1ELb1ELb0EEENS1_36VarlenDynamicPersistentTileSchedulerILi128ELi112ELi256ELi128ELb1ELb1ELb1ELb1ELb1ELb1EEEEEEEEEvNT_6ParamsE)
        /*0140*/ 	.word	0x00000068


	//----- nvinfo : EIATTR_MIN_STACK_SIZE
	.align		4
.L_75:
        /*0144*/ 	.byte	0x04, 0x12
        /*0146*/ 	.short	(.L_77 - .L_76)
	.align		4
.L_76:
        /*0148*/ 	.word	index@(_ZN7cutlass13device_kernelIN5flash11enable_sm90INS1_16FlashAttnFwdSm90INS1_25CollectiveMainloopFwdSm90ILi2EN4cute5tupleIJNS5_1CILi1EEES8_S8_EEENS6_IJNS7_ILi128EEENS7_ILi112EEENS7_ILi192EEEEEELi192ENS_10bfloat16_tEfNS_4arch4Sm90ELb1ELb0ELb1ELb1ELb0ELb1ELb0ELb1ELb1ELb1ELb1ELb0EEENS1_21CollectiveEpilogueFwdINS6_IJSA_SC_SB_EEES9_SE_SG_Li256ELb1ELb1ELb1ELb0EEENS1_36VarlenDynamicPersistentTileSchedulerILi128ELi112ELi256ELi128ELb1ELb1ELb1ELb1ELb1ELb1EEEEEEEEEvNT_6ParamsE)
        /*014c*/ 	.word	0x00000090
.L_77:


//--------------------- .nv.compat                --------------------------
	.section	.nv.compat,"",@"SHT_CUDA_COMPAT_INFO"
	.align	4
        /*0000*/ 	.byte	0x02, 0x09, 0x01, 0x00, 0x02, 0x02, 0x04, 0x00, 0x02, 0x05, 0x05, 0x00, 0x03, 0x07, 0x01, 0x01
        /*0010*/ 	.byte	0x02, 0x03, 0x01, 0x00, 0x02, 0x06, 0x01, 0x00, 0x04, 0x0b, 0x08, 0x00, 0x00, 0x00, 0x00, 0x00
        /*0020*/ 	.byte	0x00, 0x00, 0x00, 0x00


//--------------------- .nv.info._ZN7cutlass13device_kernelIN5flash11enable_sm90INS1_16FlashAttnFwdSm90INS1_25CollectiveMainloopFwdSm90ILi2EN4cute5tupleIJNS5_1CILi1EEES8_S8_EEENS6_IJNS7_ILi128EEENS7_ILi112EEENS7_ILi192EEEEEELi192ENS_10bfloat16_tEfNS_4arch4Sm90ELb0ELb0ELb1ELb0ELb0ELb0ELb0ELb1ELb1ELb1ELb1ELb0EEENS1_21CollectiveEpilogueFwdINS6_IJSA_SC_SB_EEES9_SE_SG_Li256ELb0ELb1ELb1ELb0EEENS1_19SingleTileSchedulerILb0ELb1ELb1ELi128EEEEEEEEEvNT_6ParamsE --------------------------
	.section	.nv.info._ZN7cutlass13device_kernelIN5flash11enable_sm90INS1_16FlashAttnFwdSm90INS1_25CollectiveMainloopFwdSm90ILi2EN4cute5tupleIJNS5_1CILi1EEES8_S8_EEENS6_IJNS7_ILi128EEENS7_ILi112EEENS7_ILi192EEEEEELi192ENS_10bfloat16_tEfNS_4arch4Sm90ELb0ELb0ELb1ELb0ELb0ELb0ELb0ELb1ELb1ELb1ELb1ELb0EEENS1_21CollectiveEpilogueFwdINS6_IJSA_SC_SB_EEES9_SE_SG_Li256ELb0ELb1ELb1ELb0EEENS1_19SingleTileSchedulerILb0ELb1ELb1ELi128EEEEEEEEEvNT_6ParamsE,"",@"SHT_CUDA_INFO"
	.sectionflags	@""
	.align	4


	//----- nvinfo : EIATTR_CUDA_API_VERSION
	.align		4
        /*0000*/ 	.byte	0x04, 0x37
        /*0002*/ 	.short	(.L_79 - .L_78)
.L_78:
        /*0004*/ 	.word	0x00000082


	//----- nvinfo : EIATTR_KPARAM_INFO
	.align		4
.L_79:
        /*0008*/ 	.byte	0x04, 0x17
        /*000a*/ 	.short	(.L_81 - .L_80)
.L_80:
        /*000c*/ 	.word	0x00000000
        /*0010*/ 	.short	0x0000
        /*0012*/ 	.short	0x0070
        /*0014*/ 	.byte	0x00, 0xf0, 0x01, 0x28


	//----- nvinfo : EIATTR_SPARSE_MMA_MASK
	.align		4
.L_81:
        /*0018*/ 	.byte	0x03, 0x50
        /*001a*/ 	.short	0x0000


	//----- nvinfo : EIATTR_MAXREG_COUNT
	.align		4
        /*001c*/ 	.byte	0x03, 0x1b
        /*001e*/ 	.short	0x00a8


	//----- nvinfo : EIATTR_NUM_BARRIERS
	.align		4
        /*0020*/ 	.byte	0x02, 0x4c
        /*0022*/ 	.byte	0x09
	.zero		1


	//----- nvinfo : EIATTR_EXTERNS
	.align		4
        /*0024*/ 	.byte	0x04, 0x0f
        /*0026*/ 	.short	(.L_83 - .L_82)


	//   ....[0]....
	.align		4
.L_82:
        /*0028*/ 	.word	index@(__assertfail)


	//----- nvinfo : EIATTR_ANNOTATIONS
	.align		4
.L_83:
        /*002c*/ 	.byte	0x04, 0x55
        /*002e*/ 	.short	(.L_85 - .L_84)


	//   ....[0]....
.L_84:
        /*0030*/ 	.word	0x00000001
        /*0034*/ 	.byte	0x60, 0x09, 0x00, 0x00, 0x01, 0x00, 0x00, 0x00, 0x60, 0x14, 0x00, 0x00, 0x01, 0x00, 0x00, 0x00
        /*0044*/ 	.byte	0xd0, 0xe5, 0x00, 0x00, 0x01, 0x00, 0x00, 0x00, 0x90, 0xea, 0x00, 0x00, 0x01, 0x00, 0x00, 0x00
        /*0054*/ 	.byte	0x10, 0xeb, 0x00, 0x00, 0x01, 0x00, 0x00, 0x00, 0x50, 0xee, 0x00, 0x00, 0x01, 0x00, 0x00, 0x00
        /*0064*/ 	.byte	0x30, 0xfb, 0x00, 0x00, 0x01, 0x00, 0x00, 0x00, 0x50, 0xfd, 0x00, 0x00, 0x01, 0x00, 0x00, 0x00
        /*0074*/ 	.byte	0xb0, 0xfd, 0x00, 0x00, 0x01, 0x00, 0x00, 0x00, 0xf0, 0x06, 0x01, 0x00, 0x01, 0x00, 0x00, 0x00
        /*0084*/ 	.byte	0x40, 0x07, 0x01, 0x00, 0x01, 0x00, 0x00, 0x00, 0xf0, 0x10, 0x01, 0x00, 0x01, 0x00, 0x00, 0x00
        /*0094*/ 	.byte	0x30, 0x11, 0x01, 0x00, 0x01, 0x00, 0x00, 0x00, 0x60, 0x1a, 0x01, 0x00, 0x01, 0x00, 0x00, 0x00
        /*00a4*/ 	.byte	0x40, 0x20, 0x01, 0x00


	//----- nvinfo : EIATTR_MERCURY_ISA_VERSION
	.align		4
.L_85:
        /*00a8*/ 	.byte	0x03, 0x5f
        /*00aa*/ 	.short	0x0101


	//----- nvinfo : EIATTR_INT_WARP_WIDE_INSTR_OFFSETS
	.align		4
        /*00ac*/ 	.byte	0x04, 0x31
        /*00ae*/ 	.short	(.L_87 - .L_86)


	//   ....[0]....
.L_86:
        /*00b0*/ 	.word	0x00000130


	//   ....[1]....
        /*00b4*/ 	.word	0x00000170


	//   ....[2]....
        /*00b8*/ 	.word	0x000001e0


	//----- nvinfo : EIATTR_COOP_GROUP_MASK_REGIDS
	.align		4
.L_87:
        /*00bc*/ 	.byte	0x04, 0x29
        /*00be*/ 	.short	(.L_89 - .L_88)


	//   ....[0]....
.L_88:
        /*00c0*/ 	.word	0xffffffff


	//   ....[1]....
        /*00c4*/ 	.word	0xffffffff


	//   ....[2]....
        /*00c8*/ 	.word	0xffffffff


	//   ....[3]....
        /*00cc*/ 	.word	0xffffffff


	//   ....[4]....
        /*00d0*/ 	.word	0xffffffff


	//   ....[5]....
        /*00d4*/ 	.word	0xffffffff


	//   ....[6]....
        /*00d8*/ 	.word	0xffffffff


	//   ....[7]....
        /*00dc*/ 	.word	0xffffffff


	//   ....[8]....
        /*00e0*/ 	.word	0xffffffff


	//   ....[9]....
        /*00e4*/ 	.word	0xffffffff


	//   ....[10]....
        /*00e8*/ 	.word	0xffffffff


	//   ....[11]....
        /*00ec*/ 	.word	0xffffffff


	//   ....[12]....
        /*00f0*/ 	.word	0xffffffff


	//   ....[13]....
        /*00f4*/ 	.word	0xffffffff


	//   ....[14]....
        /*00f8*/ 	.word	0xffffffff


	//   ....[15]....
        /*00fc*/ 	.word	0xffffffff


	//   ....[16]....
        /*0100*/ 	.word	0xffffffff


	//   ....[17]....
        /*0104*/ 	.word	0xffffffff


	//   ....[18]....
        /*0108*/ 	.word	0xffffffff


	//   ....[19]....
        /*010c*/ 	.word	0xffffffff


	//   ....[20]....
        /*0110*/ 	.word	0xffffffff


	//   ....[21]....
        /*0114*/ 	.word	0xffffffff


	//   ....[22]....
        /*0118*/ 	.word	0xffffffff


	//   ....[23]....
        /*011c*/ 	.word	0xffffffff


	//   ....[24]....
        /*0120*/ 	.word	0xffffffff


	//   ....[25]....
        /*0124*/ 	.word	0xffffffff


	//   ....[26]....
        /*0128*/ 	.word	0xffffffff


	//   ....[27]....
        /*012c*/ 	.word	0xffffffff


	//   ....[28]....
        /*0130*/ 	.word	0xffffffff


	//   ....[29]....
        /*0134*/ 	.word	0xffffffff


	//   ....[30]....
        /*0138*/ 	.word	0xffffffff


	//   ....[31]....
        /*013c*/ 	.word	0xffffffff


	//   ....[32]....
        /*0140*/ 	.word	0xffffffff


	//   ....[33]....
        /*0144*/ 	.word	0xffffffff


	//   ....[34]....
        /*0148*/ 	.word	0xffffffff


	//   ....[35]....
        /*014c*/ 	.word	0xffffffff


	//   ....[36]....
        /*0150*/ 	.word	0xffffffff


	//   ....[37]....
        /*0154*/ 	.word	0xffffffff


	//   ....[38]....
        /*0158*/ 	.word	0xffffffff


	//   ....[39]....
        /*015c*/ 	.word	0xffffffff


	//   ....[40]....
        /*0160*/ 	.word	0xffffffff


	//   ....[41]....
        /*0164*/ 	.word	0xffffffff


	//   ....[42]....
        /*0168*/ 	.word	0xffffffff


	//   ....[43]....
        /*016c*/ 	.word	0xffffffff


	//   ....[44]....
        /*0170*/ 	.word	0xffffffff


	//   ....[45]....
        /*0174*/ 	.word	0xffffffff


	//   ....[46]....
        /*0178*/ 	.word	0xffffffff


	//   ....[47]....
        /*017c*/ 	.word	0x0500000f


	//   ....[48]....
        /*0180*/ 	.word	0x0500000f


	//   ....[49]....
        /*0184*/ 	.word	0x0500000f


	//   ....[50]....
        /*0188*/ 	.word	0x0500000f


	//   ....[51]....
        /*018c*/ 	.word	0x0500000f


	//   ....[52]....
        /*0190*/ 	.word	0x0500000f


	//   ....[53]....
        /*0194*/ 	.word	0x0500000f


	//   ....[54]....
        /*0198*/ 	.word	0x0500000f


	//   ....[55]....
        /*019c*/ 	.word	0x0500000f


	//   ....[56]....
        /*01a0*/ 	.word	0x0500000f


	//   ....[57]....
        /*01a4*/ 	.word	0x0500000f


	//   ....[58]....
        /*01a8*/ 	.word	0x0500000f


	//   ....[59]....
        /*01ac*/ 	.word	0x0500000f


	//   ....[60]....
        /*01b0*/ 	.word	0x0500000f


	//   ....[61]....
        /*01b4*/ 	.word	0x0500000f


	//   ....[62]....
        /*01b8*/ 	.word	0x0500000f


	//   ....[63]....
        /*01bc*/ 	.word	0x0500000f


	//   ....[64]....
        /*01c0*/ 	.word	0x0500000f


	//----- nvinfo : EIATTR_COOP_GROUP_INSTR_OFFSETS
	.align		4
.L_89:
        /*01c4*/ 	.byte	0x04, 0x28
        /*01c6*/ 	.short	(.L_91 - .L_90)


	//   ....[0]....
.L_90:
        /*01c8*/ 	.word	0x00000060


	//   ....[1]....
        /*01cc*/ 	.word	0x00000140


	//   ....[2]....
        /*01d0*/ 	.word	0x00000190


	//   ....[3]....
        /*01d4*/ 	.word	0x000003c0


	//   ....[4]....
        /*01d8*/ 	.word	0x00000520


	//   ....[5]....
        /*01dc*/ 	.word	0x00000640


	//   ....[6]....
        /*01e0*/ 	.word	0x000007a0


	//   ....[7]....
        /*01e4*/ 	.word	0x00001240


	//   ....[8]....
        /*01e8*/ 	.word	0x00004d30


	//   ....[9]....
        /*01ec*/ 	.word	0x00004e00


	//   ....[10]....
        /*01f0*/ 	.word	0x000050c0


	//   ....[11]....
        /*01f4*/ 	.word	0x00005210


	//   ....[12]....
        /*01f8*/ 	.word	0x00009fc0


	//   ....[13]....
        /*01fc*/ 	.word	0x0000a050


	//   ....[14]....
        /*0200*/ 	.word	0x0000a100


	//   ....[15]....
        /*0204*/ 	.word	0x0000a270


	//   ....[16]....
        /*0208*/ 	.word	0x0000b670


	//   ....[17]....
        /*020c*/ 	.word	0x0000b6a0


	//   ....[18]....
        /*0210*/ 	.word	0x0000b740


	//   ....[19]....
        /*0214*/ 	.word	0x0000b780


	//   ....[20]....
        /*0218*/ 	.word	0x0000c860


	//   ....[21]....
        /*021c*/ 	.word	0x0000c8b0


	//   ....[22]....
        /*0220*/ 	.word	0x0000c8f0


	//   ....[23]....
        /*0224*/ 	.word	0x0000c920


	//   ....[24]....
        /*0228*/ 	.word	0x0000c960


	//   ....[25]....
        /*022c*/ 	.word	0x0000c980


	//   ....[26]....
        /*0230*/ 	.word	0x0000d2e0


	//   ....[27]....
        /*0234*/ 	.word	0x0000d2f0


	//   ....[28]....
        /*0238*/ 	.word	0x0000e060


	//   ....[29]....
        /*023c*/ 	.word	0x0000ead0


	//   ....[30]....
        /*0240*/ 	.word	0x0000f4e0


	//   ....[31]....
        /*0244*/ 	.word	0x0000f4f0


	//   ....[32]....
        /*0248*/ 	.word	0x0000f510


	//   ....[33]....
        /*024c*/ 	.word	0x0000f570


	//   ....[34]....
        /*0250*/ 	.word	0x0000f5f0


	//   ....[35]....
        /*0254*/ 	.word	0x0000f620


	//   ....[36]....
        /*0258*/ 	.word	0x0000f6a0


	//   ....[37]....
        /*025c*/ 	.word	0x0000f6e0


	//   ....[38]....
        /*0260*/ 	.word	0x0000f750


	//   ....[39]....
        /*0264*/ 	.word	0x0000f780


	//   ....[40]....
        /*0268*/ 	.word	0x0000f800


	//   ....[41]....
        /*026c*/ 	.word	0x0000f840


	//   ....[42]....
        /*0270*/ 	.word	0x0000f8b0


	//   ....[43]....
        /*0274*/ 	.word	0x0000f8e0


	//   ....[44]....
        /*0278*/ 	.word	0x0000f960


	//   ....[45]....
        /*027c*/ 	.word	0x0000f990


	//   ....[46]....
        /*0280*/ 	.word	0x00011fd0


	//   ....[47]....
        /*0284*/ 	.word	0x000124b0


	//   ....[48]....
        /*0288*/ 	.word	0x00012630


	//   ....[49]....
        /*028c*/ 	.word	0x00012680


	//   ....[50]....
        /*0290*/ 	.word	0x000127c0


	//   ....[51]....
        /*0294*/ 	.word	0x00012830


	//   ....[52]....
        /*0298*/ 	.word	0x00012930


	//   ....[53]....
        /*029c*/ 	.word	0x000129a0


	//   ....[54]....
        /*02a0*/ 	.word	0x00012aa0


	//   ....[55]....
        /*02a4*/ 	.word	0x00012b10


	//   ....[56]....
        /*02a8*/ 	.word	0x00012c10


	//   ....[57]....
        /*02ac*/ 	.word	0x00012c80


	//   ....[58]....
        /*02b0*/ 	.word	0x00012d80


	//   ....[59]....
        /*02b4*/ 	.word	0x00012df0


	//   ....[60]....
        /*02b8*/ 	.word	0x00012ef0


	//   ....[61]....
        /*02bc*/ 	.word	0x00012f50


	//   ....[62]....
        /*02c0*/ 	.word	0x00013040


	//   ....[63]....
        /*02c4*/ 	.word	0x00013090


	//   ....[64]....
        /*02c8*/ 	.word	0x00013490


	//----- nvinfo : EIATTR_REG_RECONFIG
	.align		4
.L_91:
        /*02cc*/ 	.byte	0x01, 0x54
	.zero		2


	//----- nvinfo : EIATTR_SYSCALL_OFFSETS
	.align		4
        /*02d0*/ 	.byte	0x04, 0x46
        /*02d2*/ 	.short	(.L_93 - .L_92)


	//   ....[0]....
.L_92:
        /*02d4*/ 	.word	0x00001410


	//   ....[1]....
        /*02d8*/ 	.word	0x0000e750


	//   ....[2]....
        /*02dc*/ 	.word	0x0000e890


	//   ....[3]....
        /*02e0*/ 	.word	0x0000e980


	//   ....[4]....
        /*02e4*/ 	.word	0x0000f0e0


	//----- nvinfo : EIATTR_MBARRIER_INSTR_OFFSETS
	.align		4
.L_93:
        /*02e8*/ 	.byte	0x04, 0x39
        /*02ea*/ 	.short	(.L_95 - .L_94)


	//   ....[0]....
.L_94:
        /*02ec*/ 	.word	0x00000270
        /*02f0*/ 	.word	0x000000ff
        /*02f4*/ 	.word	0x00036800
        /*02f8*/ 	.short	0x0100
        /*02fa*/ 	.byte	0x08
	.zero		1


	//   ....[1]....
        /*02fc*/ 	.word	0x00000280
        /*0300*/ 	.word	0x000000ff
        /*0304*/ 	.word	0x00036820
        /*0308*/ 	.short	0x0100
        /*030a*/ 	.byte	0x08
	.zero		1


	//   ....[2]....
        /*030c*/ 	.word	0x00000370
        /*0310*/ 	.word	0x000000ff
        /*0314*/ 	.word	0x00036830
        /*0318*/ 	.short	0x0100
        /*031a*/ 	.byte	0x08
	.zero		1


	//   ....[3]....
        /*031c*/ 	.word	0x00000380
        /*0320*/ 	.word	0x000000ff
        /*0324*/ 	.word	0x00036840
        /*0328*/ 	.short	0x0100
        /*032a*/ 	.byte	0x08
	.zero		1


	//   ....[4]....
        /*032c*/ 	.word	0x00000390
        /*0330*/ 	.word	0x000000ff
        /*0334*/ 	.word	0x00036838
        /*0338*/ 	.short	0x0100
        /*033a*/ 	.byte	0x08
	.zero		1


	//   ....[5]....
        /*033c*/ 	.word	0x000003a0
        /*0340*/ 	.word	0x000000ff
        /*0344*/ 	.word	0x00036848
        /*0348*/ 	.short	0x0100
        /*034a*/ 	.byte	0x08
	.zero		1


	//   ....[6]....
        /*034c*/ 	.word	0x000004d0
        /*0350*/ 	.word	0x000000ff
        /*0354*/ 	.word	0x00036850
        /*0358*/ 	.short	0x0100
        /*035a*/ 	.byte	0x08
	.zero		1


	//   ....[7]....
        /*035c*/ 	.word	0x000004e0
        /*0360*/ 	.word	0x000000ff
        /*0364*/ 	.word	0x00036860
        /*0368*/ 	.short	0x0100
        /*036a*/ 	.byte	0x08
	.zero		1


	//   ....[8]....
        /*036c*/ 	.word	0x000004f0
        /*0370*/ 	.word	0x000000ff
        /*0374*/ 	.word	0x00036858
        /*0378*/ 	.short	0x0100
        /*037a*/ 	.byte	0x08
	.zero		1


	//   ....[9]....
        /*037c*/ 	.word	0x00000500
        /*0380*/ 	.word	0x000000ff
        /*0384*/ 	.word	0x00036868
        /*0388*/ 	.short	0x0100
        /*038a*/ 	.byte	0x08
	.zero		1


	//   ....[10]....
        /*038c*/ 	.word	0x000005f0
        /*0390*/ 	.word	0x000000ff
        /*0394*/ 	.word	0x00036870
        /*0398*/ 	.short	0x0100
        /*039a*/ 	.byte	0x06
	.zero		1


	//   ....[11]....
        /*039c*/ 	.word	0x00000600
        /*03a0*/ 	.word	0x000000ff
        /*03a4*/ 	.word	0x00036880
        /*03a8*/ 	.short	0x0100
        /*03aa*/ 	.byte	0x06
	.zero		1


	//   ....[12]....
        /*03ac*/ 	.word	0x00000610
        /*03b0*/ 	.word	0x000000ff
        /*03b4*/ 	.word	0x00036878
        /*03b8*/ 	.short	0x0100
        /*03ba*/ 	.byte	0x06
	.zero		1


	//   ....[13]....
        /*03bc*/ 	.word	0x00000620
        /*03c0*/ 	.word	0x000000ff
        /*03c4*/ 	.word	0x00036888
        /*03c8*/ 	.short	0x0100
        /*03ca*/ 	.byte	0x06
	.zero		1


	//   ....[14]....
        /*03cc*/ 	.word	0x00000750
        /*03d0*/ 	.word	0x000000ff
        /*03d4*/ 	.word	0x00036890
        /*03d8*/ 	.short	0x0100
        /*03da*/ 	.byte	0x08
	.zero		1


	//   ....[15]....
        /*03dc*/ 	.word	0x00000760
        /*03e0*/ 	.word	0x000000ff
        /*03e4*/ 	.word	0x000368a0
        /*03e8*/ 	.short	0x0100
        /*03ea*/ 	.byte	0x08
	.zero		1


	//   ....[16]....
        /*03ec*/ 	.word	0x00000770
        /*03f0*/ 	.word	0x000000ff
        /*03f4*/ 	.word	0x00036898
        /*03f8*/ 	.short	0x0100
        /*03fa*/ 	.byte	0x08
	.zero		1


	//   ....[17]....
        /*03fc*/ 	.word	0x00000780
        /*0400*/ 	.word	0x000000ff
        /*0404*/ 	.word	0x000368a8
        /*0408*/ 	.short	0x0100
        /*040a*/ 	.byte	0x08
	.zero		1


	//   ....[18]....
        /*040c*/ 	.word	0x000008b0
        /*0410*/ 	.word	0x000000ff
        /*0414*/ 	.word	0x000368b0
        /*0418*/ 	.short	0x0100
        /*041a*/ 	.byte	0x08
	.zero		1


	//   ....[19]....
        /*041c*/ 	.word	0x000008c0
        /*0420*/ 	.word	0x000000ff
        /*0424*/ 	.word	0x000368c0
        /*0428*/ 	.short	0x0100
        /*042a*/ 	.byte	0x08
	.zero		1


	//   ....[20]....
        /*042c*/ 	.word	0x000008d0
        /*0430*/ 	.word	0x000000ff
        /*0434*/ 	.word	0x000368b8
        /*0438*/ 	.short	0x0100
        /*043a*/ 	.byte	0x08
	.zero		1


	//   ....[21]....
        /*043c*/ 	.word	0x000008e0
        /*0440*/ 	.word	0x000000ff
        /*0444*/ 	.word	0x000368c8
        /*0448*/ 	.short	0x0100
        /*044a*/ 	.byte	0x08
	.zero		1


	//   ....[22]....
        /*044c*/ 	.word	0x00001440
        /*0450*/ 	.word	0x000000ff
        /*0454*/ 	.word	0x00036800
        /*0458*/ 	.short	0x010a
        /*045a*/ 	.byte	0x04
	.zero		1


	//   ....[23]....
        /*045c*/ 	.word	0x000014e0
        /*0460*/ 	.word	0x000000ff
        /*0464*/ 	.word	0x00036830
        /*0468*/ 	.short	0x010a
        /*046a*/ 	.byte	0x04
	.zero		1


	//   ....[24]....
        /*046c*/ 	.word	0x00001570
        /*0470*/ 	.word	0x000000ff
        /*0474*/ 	.word	0x00036830
        /*0478*/ 	.short	0x010a
        /*047a*/ 	.byte	0x04
	.zero		1


	//   ....[25]....
        /*047c*/ 	.word	0x000057f0
        /*0480*/ 	.word	0x00000000
        /*0484*/ 	.word	0x00000000
        /*0488*/ 	.short	0x0101
        /*048a*/ 	.byte	0x3f
	.zero		1


	//   ....[26]....
        /*048c*/ 	.word	0x000064a0
        /*0490*/ 	.word	0x000000ff
        /*0494*/ 	.word	0x00036830
        /*0498*/ 	.short	0x010a
        /*049a*/ 	.byte	0x04
	.zero		1


	//   ....[27]....
        /*049c*/ 	.word	0x000064f0
        /*04a0*/ 	.word	0x000000ff
        /*04a4*/ 	.word	0x00036830
        /*04a8*/ 	.short	0x010a
        /*04aa*/ 	.byte	0x04
	.zero		1


	//   ....[28]....
        /*04ac*/ 	.word	0x00009310
        /*04b0*/ 	.word	0x000000ff
        /*04b4*/ 	.word	0x00036850
        /*04b8*/ 	.short	0x010a
        /*04ba*/ 	.byte	0x05
	.zero		1


	//   ....[29]....
        /*04bc*/ 	.word	0x00009350
        /*04c0*/ 	.word	0x000000ff
        /*04c4*/ 	.word	0x00036850
        /*04c8*/ 	.short	0x010a
        /*04ca*/ 	.byte	0x05
	.zero		1


	//   ....[30]....
        /*04cc*/ 	.word	0x0000a980
        /*04d0*/ 	.word	0x00000015
        /*04d4*/ 	.word	0x00000000
        /*04d8*/ 	.short	0x0101
        /*04da*/ 	.byte	0x3f
	.zero		1


	//   ....[31]....
        /*04dc*/ 	.word	0x0000a9d0
        /*04e0*/ 	.word	0x00000088
        /*04e4*/ 	.word	0x00000000
        /*04e8*/ 	.short	0x0101
        /*04ea*/ 	.byte	0x3f
	.zero		1


	//   ....[32]....
        /*04ec*/ 	.word	0x0000b5d0
        /*04f0*/ 	.word	0x00000009
        /*04f4*/ 	.word	0x00036850
        /*04f8*/ 	.short	0x010a
        /*04fa*/ 	.byte	0x3f
	.zero		1


	//   ....[33]....
        /*04fc*/ 	.word	0x0000b610
        /*0500*/ 	.word	0x00000009
        /*0504*/ 	.word	0x00036850
        /*0508*/ 	.short	0x010a
        /*050a*/ 	.byte	0x3f
	.zero		1


	//   ....[34]....
        /*050c*/ 	.word	0x0000ba90
        /*0510*/ 	.word	0x00000009
        /*0514*/ 	.word	0x00000000
        /*0518*/ 	.short	0x0101
        /*051a*/ 	.byte	0x3f
	.zero		1


	//   ....[35]....
        /*051c*/ 	.word	0x0000c990
        /*0520*/ 	.word	0x000000ff
        /*0524*/ 	.word	0x00000000
        /*0528*/ 	.short	0x0101
        /*052a*/ 	.byte	0x04
	.zero		1


	//   ....[36]....
        /*052c*/ 	.word	0x0000ecf0
        /*0530*/ 	.word	0x000000ff
        /*0534*/ 	.word	0x00036840
        /*0538*/ 	.short	0x010a
        /*053a*/ 	.byte	0x26
	.zero		1


	//   ....[37]....
        /*053c*/ 	.word	0x0000fad0
        /*0540*/ 	.word	0x000000ff
        /*0544*/ 	.word	0x00036800
        /*0548*/ 	.short	0x0107
        /*054a*/ 	.byte	0x26
	.zero		1


	//   ....[38]....
        /*054c*/ 	.word	0x0000fb40
        /*0550*/ 	.word	0x000000ff
        /*0554*/ 	.word	0x00036800
        /*0558*/ 	.short	0x0101
        /*055a*/ 	.byte	0x26
	.zero		1


	//   ....[39]....
        /*055c*/ 	.word	0x0000fb50
        /*0560*/ 	.word	0x000000ff
        /*0564*/ 	.word	0x00036820
        /*0568*/ 	.short	0x010a
        /*056a*/ 	.byte	0x26
	.zero		1


	//   ....[40]....
        /*056c*/ 	.word	0x0000ff70
        /*0570*/ 	.word	0x000000ff
        /*0574*/ 	.word	0x00036848
        /*0578*/ 	.short	0x010a
        /*057a*/ 	.byte	0x26
	.zero		1


	//   ....[41]....
        /*057c*/ 	.word	0x00010320
        /*0580*/ 	.word	0x000000ff
        /*0584*/ 	.word	0x00036860
        /*0588*/ 	.short	0x010a
        /*058a*/ 	.byte	0x26
	.zero		1


	//   ....[42]....
        /*058c*/ 	.word	0x00010900
        /*0590*/ 	.word	0x000000ff
        /*0594*/ 	.word	0x00036840
        /*0598*/ 	.short	0x010a
        /*059a*/ 	.byte	0x26
	.zero		1


	//   ....[43]....
        /*059c*/ 	.word	0x00010cc0
        /*05a0*/ 	.word	0x000000ff
        /*05a4*/ 	.word	0x00036868
        /*05a8*/ 	.short	0x010a
        /*05aa*/ 	.byte	0x26
	.zero		1


	//   ....[44]....
        /*05ac*/ 	.word	0x000112f0
        /*05b0*/ 	.word	0x000000ff
        /*05b4*/ 	.word	0x00036848
        /*05b8*/ 	.short	0x010a
        /*05ba*/ 	.byte	0x26
	.zero		1


	//   ....[45]....
        /*05bc*/ 	.word	0x00011690
        /*05c0*/ 	.word	0x000000ff
        /*05c4*/ 	.word	0x00036860
        /*05c8*/ 	.short	0x010a
        /*05ca*/ 	.byte	0x26
	.zero		1


	//   ....[46]....
        /*05cc*/ 	.word	0x00011b00
        /*05d0*/ 	.word	0x00000003
        /*05d4*/ 	.word	0x00036860
        /*05d8*/ 	.short	0x010a
        /*05da*/ 	.byte	0x3f
	.zero		1


	//   ....[47]....
        /*05dc*/ 	.word	0x00011f60
        /*05e0*/ 	.word	0x00000002
        /*05e4*/ 	.word	0x00036820
        /*05e8*/ 	.short	0x010a
        /*05ea*/ 	.byte	0x3f
	.zero		1


	//   ....[48]....
        /*05ec*/ 	.word	0x00012100
        /*05f0*/ 	.word	0x00000006
        /*05f4*/ 	.word	0x00000000
        /*05f8*/ 	.short	0x010a
        /*05fa*/ 	.byte	0x3f
	.zero		1


	//   ....[49]....
        /*05fc*/ 	.word	0x00012170
        /*0600*/ 	.word	0x00000003
        /*0604*/ 	.word	0x00000000
        /*0608*/ 	.short	0x010a
        /*060a*/ 	.byte	0x3f
	.zero		1


	//   ....[50]....
        /*060c*/ 	.word	0x000121d0
        /*0610*/ 	.word	0x00000000
        /*0614*/ 	.word	0x00000000
        /*0618*/ 	.short	0x010a
        /*061a*/ 	.byte	0x3f
	.zero		1


	//   ....[51]....
        /*061c*/ 	.word	0x00012200
        /*0620*/ 	.word	0x00000003
        /*0624*/ 	.word	0x00000000
        /*0628*/ 	.short	0x010a
        /*062a*/ 	.byte	0x3f
	.zero		1


	//   ....[52]....
        /*062c*/ 	.word	0x00012280
        /*0630*/ 	.word	0x00000003
        /*0634*/ 	.word	0x00036800
        /*0638*/ 	.short	0x010a
        /*063a*/ 	.byte	0x3f
	.zero		1


	//   ....[53]....
        /*063c*/ 	.word	0x000122f0
        /*0640*/ 	.word	0x00000003
        /*0644*/ 	.word	0x00036830
        /*0648*/ 	.short	0x010a
        /*064a*/ 	.byte	0x3f
	.zero		1


	//   ....[54]....
        /*064c*/ 	.word	0x00012360
        /*0650*/ 	.word	0x0000000d
        /*0654*/ 	.word	0x00036830
        /*0658*/ 	.short	0x010a
        /*065a*/ 	.byte	0x3f
	.zero		1


	//   ....[55]....
        /*065c*/ 	.word	0x000123c0
        /*0660*/ 	.word	0x00000009
        /*0664*/ 	.word	0x00036850
        /*0668*/ 	.short	0x010a
        /*066a*/ 	.byte	0x3f
	.zero		1


	//   ....[56]....
        /*066c*/ 	.word	0x00012410
        /*0670*/ 	.word	0x00000009
        /*0674*/ 	.word	0x00036850
        /*0678*/ 	.short	0x010a
        /*067a*/ 	.byte	0x3f
	.zero		1


	//   ....[57]....
        /*067c*/ 	.word	0x00012570
        /*0680*/ 	.word	0x00000003
        /*0684*/ 	.word	0x00036840
        /*0688*/ 	.short	0x010a
        /*068a*/ 	.byte	0x3f
	.zero		1


	//   ....[58]....
        /*068c*/ 	.word	0x000130d0
        /*0690*/ 	.word	0x00000003
        /*0694*/ 	.word	0x00036820
        /*0698*/ 	.short	0x010a
        /*069a*/ 	.byte	0x3f
	.zero		1


	//   ....[59]....
        /*069c*/ 	.word	0x00013130
        /*06a0*/ 	.word	0x00000003
        /*06a4*/ 	.word	0x00036848
        /*06a8*/ 	.short	0x010a
        /*06aa*/ 	.byte	0x3f
	.zero		1


	//   ....[60]....
        /*06ac*/ 	.word	0x00013190
        /*06b0*/ 	.word	0x00000003
        /*06b4*/ 	.word	0x00036860
        /*06b8*/ 	.short	0x010a
        /*06ba*/ 	.byte	0x3f
	.zero		1


	//   ....[61]....
        /*06bc*/ 	.word	0x000131f0
        /*06c0*/ 	.word	0x00000003
        /*06c4*/ 	.word	0x00036840
        /*06c8*/ 	.short	0x010a
        /*06ca*/ 	.byte	0x3f
	.zero		1


	//   ....[62]....
        /*06cc*/ 	.word	0x00013250
        /*06d0*/ 	.word	0x00000003
        /*06d4*/ 	.word	0x00036868
        /*06d8*/ 	.short	0x010a
        /*06da*/ 	.byte	0x3f
	.zero		1


	//   ....[63]....
        /*06dc*/ 	.word	0x000132b0
        /*06e0*/ 	.word	0x00000003
        /*06e4*/ 	.word	0x00036848
        /*06e8*/ 	.short	0x010a
        /*06ea*/ 	.byte	0x3f
	.zero		1


	//   ....[64]....
        /*06ec*/ 	.word	0x00013310
        /*06f0*/ 	.word	0x00000003
        /*06f4*/ 	.word	0x00036860
        /*06f8*/ 	.short	0x010a
        /*06fa*/ 	.byte	0x3f
	.zero		1


	//   ....[65]....
        /*06fc*/ 	.word	0x00013360
        /*0700*/ 	.word	0x00000003
        /*0704*/ 	.word	0x00036860
        /*0708*/ 	.short	0x010a
        /*070a*/ 	.byte	0x3f
	.zero		1


	//   ....[66]....
        /*070c*/ 	.word	0x000133b0
        /*0710*/ 	.word	0x00000002
        /*0714*/ 	.word	0x00036820
        /*0718*/ 	.short	0x010a
        /*071a*/ 	.byte	0x3f
	.zero		1


	//   ....[67]....
        /*071c*/ 	.word	0x00013550
        /*0720*/ 	.word	0x00000006
        /*0724*/ 	.word	0x00000000
        /*0728*/ 	.short	0x010a
        /*072a*/ 	.byte	0x3f
	.zero		1


	//   ....[68]....
        /*072c*/ 	.word	0x000135a0
        /*0730*/ 	.word	0x00000003
        /*0734*/ 	.word	0x00000000
        /*0738*/ 	.short	0x010a
        /*073a*/ 	.byte	0x3f
	.zero		1


	//   ....[69]....
        /*073c*/ 	.word	0x000135f0
        /*0740*/ 	.word	0x00000000
        /*0744*/ 	.word	0x00000000
        /*0748*/ 	.short	0x010a
        /*074a*/ 	.byte	0x3f
	.zero		1


	//----- nvinfo : EIATTR_NUM_MBARRIERS
	.align		4
.L_95:
        /*074c*/ 	.byte	0x03, 0x38
        /*074e*/ 	.short	0x0016


	//----- nvinfo : EIATTR_EXIT_INSTR_OFFSETS
	.align		4
        /*0750*/ 	.byte	0x04, 0x1c
        /*0752*/ 	.short	(.L_97 - .L_96)


	//   ....[0]....
.L_96:
        /*0754*/ 	.word	0x00012250


	//----- nvinfo : EIATTR_MAX_THREADS
	.align		4
.L_97:
        /*0758*/ 	.byte	0x04, 0x05
        /*075a*/ 	.short	(.L_99 - .L_98)
.L_98:
        /*075c*/ 	.word	0x00000180
        /*0760*/ 	.word	0x00000001
        /*0764*/ 	.word	0x00000001


	//----- nvinfo : EIATTR_CRS_STACK_SIZE
	.align		4
.L_99:
        /*0768*/ 	.byte	0x04, 0x1e
        /*076a*/ 	.short	(.L_101 - .L_100)
.L_100:
        /*076c*/ 	.word	0x00000000


	//----- nvinfo : EIATTR_CBANK_PARAM_SIZE
	.align		4
.L_101:
        /*0770*/ 	.byte	0x03, 0x19
        /*0772*/ 	.short	0x0a70


	//----- nvinfo : EIATTR_PARAM_CBANK
	.align		4
        /*0774*/ 	.byte	0x04, 0x0a
        /*0776*/ 	.short	(.L_103 - .L_102)
	.align		4
.L_102:
        /*0778*/ 	.word	index@(.nv.constant0._ZN7cutlass13device_kernelIN5flash11enable_sm90INS1_16FlashAttnFwdSm90INS1_25CollectiveMainloopFwdSm90ILi2EN4cute5tupleIJNS5_1CILi1EEES8_S8_EEENS6_IJNS7_ILi128EEENS7_ILi112EEENS7_ILi192EEEEEELi192ENS_10bfloat16_tEfNS_4arch4Sm90ELb0ELb0ELb1ELb0ELb0ELb0ELb0ELb1ELb1ELb1ELb1ELb0EEENS1_21CollectiveEpilogueFwdINS6_IJSA_SC_SB_EEES9_SE_SG_Li256ELb0ELb1ELb1ELb0EEENS1_19SingleTileSchedulerILb0ELb1ELb1ELi128EEEEEEEEEvNT_6ParamsE)
        /*077c*/ 	.short	0x0210
        /*077e*/ 	.short	0x0a70


	//----- nvinfo : EIATTR_SW_WAR
	.align		4
.L_103:
        /*0780*/ 	.byte	0x04, 0x36
        /*0782*/ 	.short	(.L_105 - .L_104)
.L_104:
        /*0784*/ 	.word	0x00000008
.L_105:


//--------------------- .nv.info._ZN7cutlass13device_kernelIN5flash11enable_sm90INS1_16FlashAttnFwdSm90INS1_25CollectiveMainloopFwdSm90ILi2EN4cute5tupleIJNS5_1CILi1EEES8_S8_EEENS6_IJNS7_ILi128EEENS7_ILi112EEENS7_ILi192EEEEEELi192ENS_10bfloat16_tEfNS_4arch4Sm90ELb0ELb0ELb1ELb1ELb0ELb0ELb0ELb1ELb1ELb1ELb1ELb0EEENS1_21CollectiveEpilogueFwdINS6_IJSA_SC_SB_EEES9_SE_SG_Li256ELb1ELb1ELb1ELb0EEENS1_36VarlenDynamicPersistentTileSchedulerILi128ELi112ELi256ELi128ELb1ELb1ELb1ELb0ELb1ELb1EEEEEEEEEvNT_6ParamsE --------------------------
	.section	.nv.info._ZN7cutlass13device_kernelIN5flash11enable_sm90INS1_16FlashAttnFwdSm90INS1_25CollectiveMainloopFwdSm90ILi2EN4cute5tupleIJNS5_1CILi1EEES8_S8_EEENS6_IJNS7_ILi128EEENS7_ILi112EEENS7_ILi192EEEEEELi192ENS_10bfloat16_tEfNS_4arch4Sm90ELb0ELb0ELb1ELb1ELb0ELb0ELb0ELb1ELb1ELb1ELb1ELb0EEENS1_21CollectiveEpilogueFwdINS6_IJSA_SC_SB_EEES9_SE_SG_Li256ELb1ELb1ELb1ELb0EEENS1_36VarlenDynamicPersistentTileSchedulerILi128ELi112ELi256ELi128ELb1ELb1ELb1ELb0ELb1ELb1EEEEEEEEEvNT_6ParamsE,"",@"SHT_CUDA_INFO"
	.sectionflags	@""
	.align	4


	//----- nvinfo : EIATTR_CUDA_API_VERSION
	.align		4
        /*0000*/ 	.byte	0x04, 0x37
        /*0002*/ 	.short	(.L_107 - .L_106)
.L_106:
        /*0004*/ 	.word	0x00000082


	//----- nvinfo : EIATTR_KPARAM_INFO
	.align		4
.L_107:
        /*0008*/ 	.byte	0x04, 0x17
        /*000a*/ 	.short	(.L_109 - .L_108)
.L_108:
        /*000c*/ 	.word	0x00000000
        /*0010*/ 	.short	0x0000
        /*0012*/ 	.short	0x0070
        /*0014*/ 	.byte	0x00, 0xf0, 0x01, 0x2a


	//----- nvinfo : EIATTR_SPARSE_MMA_MASK
	.align		4
.L_109:
        /*0018*/ 	.byte	0x03, 0x50
        /*001a*/ 	.short	0x0000


	//----- nvinfo : EIATTR_MAXREG_COUNT
	.align		4
        /*001c*/ 	.byte	0x03, 0x1b
        /*001e*/ 	.short	0x00a8


	//----- nvinfo : EIATTR_NUM_BARRIERS
	.align		4
        /*0020*/ 	.byte	0x02, 0x4c
        /*0022*/ 	.byte	0x09
	.zero		1


	//----- nvinfo : EIATTR_EXTERNS
	.align		4
        /*0024*/ 	.byte	0x04, 0x0f
        /*0026*/ 	.short	(.L_111 - .L_110)


	//   ....[0]....
	.align		4
.L_110:
        /*0028*/ 	.word	index@(__assertfail)


	//----- nvinfo : EIATTR_ANNOTATIONS
	.align		4
.L_111:
        /*002c*/ 	.byte	0x04, 0x55
        /*002e*/ 	.short	(.L_113 - .L_112)


	//   ....[0]....
.L_112:
        /* <DEDUP_REMOVED lines=72> */
        /*04a4*/ 	.byte	0xe0, 0x7e, 0x01, 0x00, 0x01, 0x00, 0x00, 0x00, 0x80, 0x7f, 0x01, 0x00


	//----- nvinfo : EIATTR_MERCURY_ISA_VERSION
	.align		4
.L_113:
        /*04b0*/ 	.byte	0x03, 0x5f
        /*04b2*/ 	.short	0x0101


	//----- nvinfo : EIATTR_UNUSED_LOAD_BYTE_OFFSET
	.align		4
        /*04b4*/ 	.byte	0x04, 0x44
        /*04b6*/ 	.short	(.L_115 - .L_114)


	//   ....[0]....
.L_114:
        /*04b8*/ 	.word	0x00000a10
        /*04bc*/ 	.word	0x0000fff0


	//   ....[1]....
        /*04c0*/ 	.word	0x0000c1c0
        /*04c4*/ 	.word	0x0000fff0


	//----- nvinfo : EIATTR_INT_WARP_WIDE_INSTR_OFFSETS
	.align		4
.L_115:
        /*04c8*/ 	.byte	0x04, 0x31
        /*04ca*/ 	.short	(.L_117 - .L_116)


	//   ....[0]....
.L_116:
        /*04cc*/ 	.word	0x00000130


	//   ....[1]....
        /*04d0*/ 	.word	0x00000170


	//   ....[2]....
        /*04d4*/ 	.word	0x000001e0


	//   ....[3]....
        /*04d8*/ 	.word	0x00009930


	//   ....[4]....
        /*04dc*/ 	.word	0x000116f0


	//   ....[5]....
        /*04e0*/ 	.word	0x00011790


	//   ....[6]....
        /*04e4*/ 	.word	0x00015540


	//   ....[7]....
        /*04e8*/ 	.word	0x000155b0


	//----- nvinfo : EIATTR_COOP_GROUP_MASK_REGIDS
	.align		4
.L_117:
        /*04ec*/ 	.byte	0x04, 0x29
        /*04ee*/ 	.short	(.L_119 - .L_118)


	//   ....[0]....
.L_118:
        /*04f0*/ 	.word	0xffffffff


	//   ....[1]....
        /*04f4*/ 	.word	0xffffffff


	//   ....[2]....
        /*04f8*/ 	.word	0xffffffff


	//   ....[3]....
        /*04fc*/ 	.word	0xffffffff


	//   ....[4]....
        /*0500*/ 	.word	0xffffffff


	//   ....[5]....
        /*0504*/ 	.word	0xffffffff


	//   ....[6]....
        /*0508*/ 	.word	0xffffffff


	//   ....[7]....
        /*050c*/ 	.word	0xffffffff


	//   ....[8]....
        /*0510*/ 	.word	0xffffffff


	//   ....[9]....
        /*0514*/ 	.word	0xffffffff


	//   ....[10]....
        /*0518*/ 	.word	0xffffffff


	//   ....[11]....
        /*051c*/ 	.word	0xffffffff


	//   ....[12]....
        /*0520*/ 	.word	0xffffffff


	//   ....[13]....
        /*0524*/ 	.word	0xffffffff


	//   ....[14]....
        /*0528*/ 	.word	0xffffffff


	//   ....[15]....
        /*052c*/ 	.word	0xffffffff


	//   ....[16]....
        /*0530*/ 	.word	0xffffffff


	//   ....[17]....
        /*0534*/ 	.word	0xffffffff


	//   ....[18]....
        /*0538*/ 	.word	0xffffffff


	//   ....[19]....
        /*053c*/ 	.word	0xffffffff


	//   ....[20]....
        /*0540*/ 	.word	0xffffffff


	//   ....[21]....
        /*0544*/ 	.word	0xffffffff


	//   ....[22]....
        /*0548*/ 	.word	0xffffffff


	//   ....[23]....
        /*054c*/ 	.word	0xffffffff


	//   ....[24]....
        /*0550*/ 	.word	0xffffffff


	//   ....[25]....
        /*0554*/ 	.word	0xffffffff


	//   ....[26]....
        /*0558*/ 	.word	0xffffffff


	//   ....[27]....
        /*055c*/ 	.word	0xffffffff


	//   ....[28]....
        /*0560*/ 	.word	0xffffffff


	//   ....[29]....
        /*0564*/ 	.word	0xffffffff


	//   ....[30]....
        /*0568*/ 	.word	0xffffffff


	//   ....[31]....
        /*056c*/ 	.word	0xffffffff


	//   ....[32]....
        /*0570*/ 	.word	0xffffffff


	//   ....[33]....
        /*0574*/ 	.word	0xffffffff


	//   ....[34]....
        /*0578*/ 	.word	0xffffffff


	//   ....[35]....
        /*057c*/ 	.word	0xffffffff


	//   ....[36]....
        /*0580*/ 	.word	0xffffffff


	//   ....[37]....
        /*0584*/ 	.word	0xffffffff


	//   ....[38]....
        /*0588*/ 	.word	0xffffffff


	//   ....[39]....
        /*058c*/ 	.word	0xffffffff


	//   ....[40]....
        /*0590*/ 	.word	0xffffffff


	//   ....[41]....
        /*0594*/ 	.word	0xffffffff


	//   ....[42]....
        /*0598*/ 	.word	0xffffffff


	//   ....[43]....
        /*059c*/ 	.word	0xffffffff


	//   ....[44]....
        /*05a0*/ 	.word	0xffffffff


	//   ....[45]....
        /*05a4*/ 	.word	0xffffffff


	//   ....[46]....
        /*05a8*/ 	.word	0xffffffff


	//   ....[47]....
        /*05ac*/ 	.word	0xffffffff


	//   ....[48]....
        /*05b0*/ 	.word	0xffffffff


	//   ....[49]....
        /*05b4*/ 	.word	0xffffffff


	//   ....[50]....
        /*05b8*/ 	.word	0xffffffff


	//   ....[51]....
        /*05bc*/ 	.word	0xffffffff


	//   ....[52]....
        /*05c0*/ 	.word	0xffffffff


	//   ....[53]....
        /*05c4*/ 	.word	0xffffffff


	//   ....[54]....
        /*05c8*/ 	.word	0xffffffff


	//   ....[55]....
        /*05cc*/ 	.word	0xffffffff


	//   ....[56]....
        /*05d0*/ 	.word	0xffffffff


	//   ....[57]....
        /*05d4*/ 	.word	0xffffffff


	//   ....[58]....
        /*05d8*/ 	.word	0xffffffff


	//   ....[59]....
        /*05dc*/ 	.word	0xffffffff


	//   ....[60]....
        /*05e0*/ 	.word	0xffffffff


	//   ....[61]....
        /*05e4*/ 	.word	0xffffffff


	//   ....[62]....
        /*05e8*/ 	.word	0xffffffff


	//   ....[63]....
        /*05ec*/ 	.word	0xffffffff


	//   ....[64]....
        /*05f0*/ 	.word	0xffffffff


	//   ....[65]....
        /*05f4*/ 	.word	0xffffffff


	//   ....[66]....
        /*05f8*/ 	.word	0xffffffff


	//   ....[67]....
        /*05fc*/ 	.word	0xffffffff


	//   ....[68]....
        /*0600*/ 	.word	0xffffffff


	//   ....[69]....
        /*0604*/ 	.word	0xffffffff


	//   ....[70]....
        /*0608*/ 	.word	0xffffffff


	//   ....[71]....
        /*060c*/ 	.word	0xffffffff


	//   ....[72]....
        /*0610*/ 	.word	0xffffffff


	//   ....[73]....
        /*0614*/ 	.word	0xffffffff


	//   ....[74]....
        /*0618*/ 	.word	0xffffffff


	//   ....[75]....
        /*061c*/ 	.word	0xffffffff


	//   ....[76]....
        /*0620*/ 	.word	0xffffffff


	//   ....[77]....
        /*0624*/ 	.word	0xffffffff


	//   ....[78]....
        /*0628*/ 	.word	0xffffffff


	//   ....[79]....
        /*062c*/ 	.word	0xffffffff


	//   ....[80]....
        /*0630*/ 	.word	0xffffffff


	//   ....[81]....
        /*0634*/ 	.word	0xffffffff


	//   ....[82]....
        /*0638*/ 	.word	0xffffffff


	//   ....[83]....
        /*063c*/ 	.word	0xffffffff


	//   ....[84]....
        /*0640*/ 	.word	0xffffffff


	//   ....[85]....
        /*0644*/ 	.word	0xffffffff


	//   ....[86]....
        /*0648*/ 	.word	0xffffffff


	//   ....[87]....
        /*064c*/ 	.word	0xffffffff


	//   ....[88]....
        /*0650*/ 	.word	0xffffffff


	//   ....[89]....
        /*0654*/ 	.word	0xffffffff


	//   ....[90]....
        /*0658*/ 	.word	0xffffffff


	//   ....[91]....
        /*065c*/ 	.word	0xffffffff


	//   ....[92]....
        /*0660*/ 	.word	0xffffffff


	//   ....[93]....
        /*0664*/ 	.word	0xffffffff


	//   ....[94]....
        /*0668*/ 	.word	0xffffffff


	//   ....[95]....
        /*066c*/ 	.word	0xffffffff


	//   ....[96]....
        /*0670*/ 	.word	0xffffffff


	//   ....[97]....
        /*0674*/ 	.word	0x0500000f


	//   ....[98]....
        /*0678*/ 	.word	0x0500000f


	//   ....[99]....
        /*067c*/ 	.word	0x0500000f


	//   ....[100]....
        /*0680*/ 	.word	0x0500000f


	//   ....[101]....
        /*0684*/ 	.word	0x0500000f


	//   ....[102]....
        /*0688*/ 	.word	0x0500000f


	//   ....[103]....
        /*068c*/ 	.word	0x0500000f


	//   ....[104]....
        /*0690*/ 	.word	0x0500000f


	//   ....[105]....
        /*0694*/ 	.word	0x0500000f


	//   ....[106]....
        /*0698*/ 	.word	0x0500000f


	//   ....[107]....
        /*069c*/ 	.word	0x0500000f


	//   ....[108]....
        /*06a0*/ 	.word	0x0500000f


	//   ....[109]....
        /*06a4*/ 	.word	0x0500000f


	//   ....[110]....
        /*06a8*/ 	.word	0x0500000f


	//   ....[111]....
        /*06ac*/ 	.word	0x0500000f


	//   ....[112]....
        /*06b0*/ 	.word	0x0500000f


	//   ....[113]....
        /*06b4*/ 	.word	0x0500000f


	//   ....[114]....
        /*06b8*/ 	.word	0x0500000f


	//   ....[115]....
        /*06bc*/ 	.word	0x0500000f


	//   ....[116]....
        /*06c0*/ 	.word	0x0500000f


	//   ....[117]....
        /*06c4*/ 	.word	0x0500000f


	//   ....[118]....
        /*06c8*/ 	.word	0x0500000f


	//   ....[119]....
        /*06cc*/ 	.word	0x0500000f


	//   ....[120]....
        /*06d0*/ 	.word	0x0500000f


	//   ....[121]....
        /*06d4*/ 	.word	0x0500000f


	//   ....[122]....
        /*06d8*/ 	.word	0x0500000f


	//   ....[123]....
        /*06dc*/ 	.word	0x0500000f


	//   ....[124]....
        /*06e0*/ 	.word	0x0500000f


	//   ....[125]....
        /*06e4*/ 	.word	0x0500000f


	//   ....[126]....
        /*06e8*/ 	.word	0x0500000f


	//   ....[127]....
        /*06ec*/ 	.word	0x0500000f


	//   ....[128]....
        /*06f0*/ 	.word	0x0500000f


	//   ....[129]....
        /*06f4*/ 	.word	0x0500000f


	//   ....[130]....
        /*06f8*/ 	.word	0x0500000f


	//   ....[131]....
        /*06fc*/ 	.word	0x0500000f


	//   ....[132]....
        /*0700*/ 	.word	0x0500000f


	//----- nvinfo : EIATTR_COOP_GROUP_INSTR_OFFSETS
	.align		4
.L_119:
        /*0704*/ 	.byte	0x04, 0x28
        /*0706*/ 	.short	(.L_121 - .L_120)


	//   ....[0]....
.L_120:
        /*0708*/ 	.word	0x00000060


	//   ....[1]....
        /*070c*/ 	.word	0x00000140


	//   ....[2]....
        /*0710*/ 	.word	0x00000190


	//   ....[3]....
        /*0714*/ 	.word	0x000003c0


	//   ....[4]....
        /*0718*/ 	.word	0x00000520


	//   ....[5]....
        /*071c*/ 	.word	0x00000640


	//   ....[6]....
        /*0720*/ 	.word	0x000007a0


	//   ....[7]....
        /*0724*/ 	.word	0x00001c80


	//   ....[8]....
        /*0728*/ 	.word	0x00005480


	//   ....[9]....
        /*072c*/ 	.word	0x000054b0


	//   ....[10]....
        /*0730*/ 	.word	0x00005ad0


	//   ....[11]....
        /*0734*/ 	.word	0x00005b20


	//   ....[12]....
        /*0738*/ 	.word	0x00009c40


	//   ....[13]....
        /*073c*/ 	.word	0x00009cd0


	//   ....[14]....
        /*0740*/ 	.word	0x0000a1a0


	//   ....[15]....
        /*0744*/ 	.word	0x0000a200


	//   ....[16]....
        /*0748*/ 	.word	0x0000b610


	//   ....[17]....
        /*074c*/ 	.word	0x0000b650


	//   ....[18]....
        /*0750*/ 	.word	0x0000b750


	//   ....[19]....
        /*0754*/ 	.word	0x0000b770


	//   ....[20]....
        /*0758*/ 	.word	0x0000d0c0


	//   ....[21]....
        /*075c*/ 	.word	0x0000d0d0


	//   ....[22]....
        /*0760*/ 	.word	0x0000d0e0


	//   ....[23]....
        /*0764*/ 	.word	0x0000d110


	//   ....[24]....
        /*0768*/ 	.word	0x0000da10


	//   ....[25]....
        /*076c*/ 	.word	0x0000da30


	//   ....[26]....
        /*0770*/ 	.word	0x0000db90


	//   ....[27]....
        /*0774*/ 	.word	0x0000dbb0


	//   ....[28]....
        /*0778*/ 	.word	0x0000dcc0


	//   ....[29]....
        /*077c*/ 	.word	0x0000dce0


	//   ....[30]....
        /*0780*/ 	.word	0x0000de00


	//   ....[31]....
        /*0784*/ 	.word	0x0000de20


	//   ....[32]....
        /*0788*/ 	.word	0x0000e3a0


	//   ....[33]....
        /*078c*/ 	.word	0x0000e3b0


	//   ....[34]....
        /*0790*/ 	.word	0x0000ea00


	//   ....[35]....
        /*0794*/ 	.word	0x0000ea10


	//   ....[36]....
        /*0798*/ 	.word	0x0000fab0


	//   ....[37]....
        /*079c*/ 	.word	0x0000fae0


	//   ....[38]....
        /*07a0*/ 	.word	0x0000fc10


	//   ....[39]....
        /*07a4*/ 	.word	0x0000fc30


	//   ....[40]....
        /*07a8*/ 	.word	0x0000fd40


	//   ....[41]....
        /*07ac*/ 	.word	0x0000fd60


	//   ....[42]....
        /*07b0*/ 	.word	0x0000fe80


	//   ....[43]....
        /*07b4*/ 	.word	0x0000fea0


	//   ....[44]....
        /*07b8*/ 	.word	0x00010040


	//   ....[45]....
        /*07bc*/ 	.word	0x00010280


	//   ....[46]....
        /*07c0*/ 	.word	0x000102b0


	//   ....[47]....
        /*07c4*/ 	.word	0x000102e0


	//   ....[48]....
        /*07c8*/ 	.word	0x00010310


	//   ....[49]....
        /*07cc*/ 	.word	0x00010340


	//   ....[50]....
        /*07d0*/ 	.word	0x00010370


	//   ....[51]....
        /*07d4*/ 	.word	0x00010520


	//   ....[52]....
        /*07d8*/ 	.word	0x00010550


	//   ....[53]....
        /*07dc*/ 	.word	0x00010580


	//   ....[54]....
        /*07e0*/ 	.word	0x000105b0


	//   ....[55]....
        /*07e4*/ 	.word	0x000105e0


	//   ....[56]....
        /*07e8*/ 	.word	0x00010610


	//   ....[57]....
        /*07ec*/ 	.word	0x000106a0


	//   ....[58]....
        /*07f0*/ 	.word	0x000106d0


	//   ....[59]....
        /*07f4*/ 	.word	0x000106e0


	//   ....[60]....
        /*07f8*/ 	.word	0x00010790


	//   ....[61]....
        /*07fc*/ 	.word	0x00011cf0


	//   ....[62]....
        /*0800*/ 	.word	0x000128c0


	//   ....[63]....
        /*0804*/ 	.word	0x000128e0


	//   ....[64]....
        /*0808*/ 	.word	0x00012920


	//   ....[65]....
        /*080c*/ 	.word	0x00012950


	//   ....[66]....
        /*0810*/ 	.word	0x00012a70


	//   ....[67]....
        /*0814*/ 	.word	0x00012a80


	//   ....[68]....
        /*0818*/ 	.word	0x00012b20


	//   ....[69]....
        /*081c*/ 	.word	0x00012b30


	//   ....[70]....
        /*0820*/ 	.word	0x00012bd0


	//   ....[71]....
        /*0824*/ 	.word	0x00012be0


	//   ....[72]....
        /*0828*/ 	.word	0x00012c80


	//   ....[73]....
        /*082c*/ 	.word	0x00012c90


	//   ....[74]....
        /*0830*/ 	.word	0x00012d10


	//   ....[75]....
        /*0834*/ 	.word	0x00012d40


	//   ....[76]....
        /*0838*/ 	.word	0x00012d90


	//   ....[77]....
        /*083c*/ 	.word	0x00012dd0


	//   ....[78]....
        /*0840*/ 	.word	0x00015d90


	//   ....[79]....
        /*0844*/ 	.word	0x00015dc0


	//   ....[80]....
        /*0848*/ 	.word	0x00015e20


	//   ....[81]....
        /*084c*/ 	.word	0x00015e50


	//   ....[82]....
        /*0850*/ 	.word	0x00015e80


	//   ....[83]....
        /*0854*/ 	.word	0x00015eb0


	//   ....[84]....
        /*0858*/ 	.word	0x00015ee0


	//   ....[85]....
        /*085c*/ 	.word	0x00015f10


	//   ....[86]....
        /*0860*/ 	.word	0x000160e0


	//   ....[87]....
        /*0864*/ 	.word	0x00016110


	//   ....[88]....
        /*0868*/ 	.word	0x00016140


	//   ....[89]....
        /*086c*/ 	.word	0x00016170


	//   ....[90]....
        /*0870*/ 	.word	0x000161a0


	//   ....[91]....
        /*0874*/ 	.word	0x000161d0


	//   ....[92]....
        /*0878*/ 	.word	0x00016290


	//   ....[93]....
        /*087c*/ 	.word	0x000162b0


	//   ....[94]....
        /*0880*/ 	.word	0x000162c0


	//   ....[95]....
        /*0884*/ 	.word	0x00016320


	//   ....[96]....
        /*0888*/ 	.word	0x00016a40


	//   ....[97]....
        /*088c*/ 	.word	0x00016f30


	//   ....[98]....
        /*0890*/ 	.word	0x000170b0


	//   ....[99]....
        /*0894*/ 	.word	0x00017100


	//   ....[100]....
        /*0898*/ 	.word	0x000172c0


	//   ....[101]....
        /*089c*/ 	.word	0x00017310


	//   ....[102]....
        /*08a0*/ 	.word	0x00017450


	//   ....[103]....
        /*08a4*/ 	.word	0x000174c0


	//   ....[104]....
        /*08a8*/ 	.word	0x000175f0


	//   ....[105]....
        /*08ac*/ 	.word	0x00017640


	//   ....[106]....
        /*08b0*/ 	.word	0x00017770


	//   ....[107]....
        /*08b4*/ 	.word	0x000177c0


	//   ....[108]....
        /*08b8*/ 	.word	0x000178f0


	//   ....[109]....
        /*08bc*/ 	.word	0x00017940


	//   ....[110]....
        /*08c0*/ 	.word	0x00017a50


	//   ....[111]....
        /*08c4*/ 	.word	0x00017ac0


	//   ....[112]....
        /*08c8*/ 	.word	0x00017bd0


	//   ....[113]....
        /*08cc*/ 	.word	0x00017c20


	//   ....[114]....
        /*08d0*/ 	.word	0x00017f50


	//   ....[115]....
        /*08d4*/ 	.word	0x00017ff0


	//   ....[116]....
        /*08d8*/ 	.word	0x000181a0


	//   ....[117]....
        /*08dc*/ 	.word	0x00018220


	//   ....[118]....
        /*08e0*/ 	.word	0x000182a0


	//   ....[119]....
        /*08e4*/ 	.word	0x00018320


	//   ....[120]....
        /*08e8*/ 	.word	0x000183a0


	//   ....[121]....
        /*08ec*/ 	.word	0x00018430


	//   ....[122]....
        /*08f0*/ 	.word	0x000184d0


	//   ....[123]....
        /*08f4*/ 	.word	0x00018580


	//   ....[124]....
        /*08f8*/ 	.word	0x00018600


	//   ....[125]....
        /*08fc*/ 	.word	0x00018680


	//   ....[126]....
        /*0900*/ 	.word	0x00018700


	//   ....[127]....
        /*0904*/ 	.word	0x00018790


	//   ....[128]....
        /*0908*/ 	.word	0x00018810


	//   ....[129]....
        /*090c*/ 	.word	0x000188b0


	//   ....[130]....
        /*0910*/ 	.word	0x00018900


	//   ....[131]....
        /*0914*/ 	.word	0x00018990


	//   ....[132]....
        /*0918*/ 	.word	0x00018ac0


	//----- nvinfo : EIATTR_REG_RECONFIG
	.align		4
.L_121:
        /*091c*/ 	.byte	0x01, 0x54
	.zero		2


	//----- nvinfo : EIATTR_SYSCALL_OFFSETS
	.align		4
        /*0920*/ 	.byte	0x04, 0x46
        /*0922*/ 	.short	(.L_123 - .L_122)


	//   ....[0]....
.L_122:
        /*0924*/ 	.word	0x00001e00


	//   ....[1]....
        /*0928*/ 	.word	0x00011900


	//   ....[2]....
        /*092c*/ 	.word	0x00011a50


	//   ....[3]....
        /*0930*/ 	.word	0x00011b50


	//   ....[4]....
        /*0934*/ 	.word	0x000124a0


	//----- nvinfo : EIATTR_MBARRIER_INSTR_OFFSETS
	.align		4
.L_123:
        /*0938*/ 	.byte	0x04, 0x39
        /*093a*/ 	.short	(.L_125 - .L_124)


	//   ....[0]....
.L_124:
        /*093c*/ 	.word	0x00000270
        /*0940*/ 	.word	0x000000ff
        /*0944*/ 	.word	0x00036800
        /*0948*/ 	.short	0x0100
        /*094a*/ 	.byte	0x08
	.zero		1


	//   ....[1]....
        /*094c*/ 	.word	0x00000280
        /*0950*/ 	.word	0x000000ff
        /*0954*/ 	.word	0x00036820
        /*0958*/ 	.short	0x0100
        /*095a*/ 	.byte	0x08
	.zero		1


	//   ....[2]....
        /*095c*/ 	.word	0x00000370
        /*0960*/ 	.word	0x000000ff
        /*0964*/ 	.word	0x00036830
        /*0968*/ 	.short	0x0100
        /*096a*/ 	.byte	0x08
	.zero		1


	//   ....[3]....
        /*096c*/ 	.word	0x00000380
        /*0970*/ 	.word	0x000000ff
        /*0974*/ 	.word	0x00036840
        /*0978*/ 	.short	0x0100
        /*097a*/ 	.byte	0x08
	.zero		1


	//   ....[4]....
        /*097c*/ 	.word	0x00000390
        /*0980*/ 	.word	0x000000ff
        /*0984*/ 	.word	0x00036838
        /*0988*/ 	.short	0x0100
        /*098a*/ 	.byte	0x08
	.zero		1


	//   ....[5]....
        /*098c*/ 	.word	0x000003a0
        /*0990*/ 	.word	0x000000ff
        /*0994*/ 	.word	0x00036848
        /*0998*/ 	.short	0x0100
        /*099a*/ 	.byte	0x08
	.zero		1


	//   ....[6]....
        /*099c*/ 	.word	0x000004d0
        /*09a0*/ 	.word	0x000000ff
        /*09a4*/ 	.word	0x00036850
        /*09a8*/ 	.short	0x0100
        /*09aa*/ 	.byte	0x08
	.zero		1


	//   ....[7]....
        /*09ac*/ 	.word	0x000004e0
        /*09b0*/ 	.word	0x000000ff
        /*09b4*/ 	.word	0x00036860
        /*09b8*/ 	.short	0x0100
        /*09ba*/ 	.byte	0x08
	.zero		1


	//   ....[8]....
        /*09bc*/ 	.word	0x000004f0
        /*09c0*/ 	.word	0x000000ff
        /*09c4*/ 	.word	0x00036858
        /*09c8*/ 	.short	0x0100
        /*09ca*/ 	.byte	0x08
	.zero		1


	//   ....[9]....
        /*09cc*/ 	.word	0x00000500
        /*09d0*/ 	.word	0x000000ff
        /*09d4*/ 	.word	0x00036868
        /*09d8*/ 	.short	0x0100
        /*09da*/ 	.byte	0x08
	.zero		1


	//   ....[10]....
        /*09dc*/ 	.word	0x000005f0
        /*09e0*/ 	.word	0x000000ff
        /*09e4*/ 	.word	0x00036870
        /*09e8*/ 	.short	0x0100
        /*09ea*/ 	.byte	0x06
	.zero		1


	//   ....[11]....
        /*09ec*/ 	.word	0x00000600
        /*09f0*/ 	.word	0x000000ff
        /*09f4*/ 	.word	0x00036880
        /*09f8*/ 	.short	0x0100
        /*09fa*/ 	.byte	0x06
	.zero		1


	//   ....[12]....
        /*09fc*/ 	.word	0x00000610
        /*0a00*/ 	.word	0x000000ff
        /*0a04*/ 	.word	0x00036878
        /*0a08*/ 	.short	0x0100
        /*0a0a*/ 	.byte	0x06
	.zero		1


	//   ....[13]....
        /*0a0c*/ 	.word	0x00000620
        /*0a10*/ 	.word	0x000000ff
        /*0a14*/ 	.word	0x00036888
        /*0a18*/ 	.short	0x0100
        /*0a1a*/ 	.byte	0x06
	.zero		1


	//   ....[14]....
        /*0a1c*/ 	.word	0x00000750
        /*0a20*/ 	.word	0x000000ff
        /*0a24*/ 	.word	0x00036890
        /*0a28*/ 	.short	0x0100
        /*0a2a*/ 	.byte	0x08
	.zero		1


	//   ....[15]....
        /*0a2c*/ 	.word	0x00000760
        /*0a30*/ 	.word	0x000000ff
        /*0a34*/ 	.word	0x000368a0
        /*0a38*/ 	.short	0x0100
        /*0a3a*/ 	.byte	0x08
	.zero		1


	//   ....[16]....
        /*0a3c*/ 	.word	0x00000770
        /*0a40*/ 	.word	0x000000ff
        /*0a44*/ 	.word	0x00036898
        /*0a48*/ 	.short	0x0100
        /*0a4a*/ 	.byte	0x08
	.zero		1


	//   ....[17]....
        /*0a4c*/ 	.word	0x00000780
        /*0a50*/ 	.word	0x000000ff
        /*0a54*/ 	.word	0x000368a8
        /*0a58*/ 	.short	0x0100
        /*0a5a*/ 	.byte	0x08
	.zero		1


	//   ....[18]....
        /*0a5c*/ 	.word	0x000008b0
        /*0a60*/ 	.word	0x000000ff
        /*0a64*/ 	.word	0x000368b0
        /*0a68*/ 	.short	0x0100
        /*0a6a*/ 	.byte	0x08
	.zero		1


	//   ....[19]....
        /*0a6c*/ 	.word	0x000008c0
        /*0a70*/ 	.word	0x000000ff
        /*0a74*/ 	.word	0x000368c0
        /*0a78*/ 	.short	0x0100
        /*0a7a*/ 	.byte	0x08
	.zero		1


	//   ....[20]....
        /*0a7c*/ 	.word	0x000008d0
        /*0a80*/ 	.word	0x000000ff
        /*0a84*/ 	.word	0x000368b8
        /*0a88*/ 	.short	0x0100
        /*0a8a*/ 	.byte	0x08
	.zero		1


	//   ....[21]....
        /*0a8c*/ 	.word	0x000008e0
        /*0a90*/ 	.word	0x000000ff
        /*0a94*/ 	.word	0x000368c8
        /*0a98*/ 	.short	0x0100
        /*0a9a*/ 	.byte	0x08
	.zero		1


	//   ....[22]....
        /*0a9c*/ 	.word	0x00001ec0
        /*0aa0*/ 	.word	0x00000002
        /*0aa4*/ 	.word	0x00036800
        /*0aa8*/ 	.short	0x010a
        /*0aaa*/ 	.byte	0x3f
	.zero		1


	//   ....[23]....
        /*0aac*/ 	.word	0x00001f50
        /*0ab0*/ 	.word	0x00000000
        /*0ab4*/ 	.word	0x00036830
        /*0ab8*/ 	.short	0x010a
        /*0aba*/ 	.byte	0x3f
	.zero		1


	//   ....[24]....
        /*0abc*/ 	.word	0x00001fc0
        /*0ac0*/ 	.word	0x00000000
        /*0ac4*/ 	.word	0x00036830
        /*0ac8*/ 	.short	0x010a
        /*0aca*/ 	.byte	0x3f
	.zero		1


	//   ....[25]....
        /*0acc*/ 	.word	0x000050c0
        /*0ad0*/ 	.word	0x00000000
        /*0ad4*/ 	.word	0x00000000
        /*0ad8*/ 	.short	0x0101
        /*0ada*/ 	.byte	0x3f
	.zero		1


	//   ....[26]....
        /*0adc*/ 	.word	0x00006b80
        /*0ae0*/ 	.word	0x000000ff
        /*0ae4*/ 	.word	0x00036830
        /*0ae8*/ 	.short	0x010a
        /*0aea*/ 	.byte	0x3d
	.zero		1


	//   ....[27]....
        /*0aec*/ 	.word	0x00006bc0
        /*0af0*/ 	.word	0x000000ff
        /*0af4*/ 	.word	0x00036830
        /*0af8*/ 	.short	0x010a
        /*0afa*/ 	.byte	0x3d
	.zero		1


	//   ....[28]....
        /*0afc*/ 	.word	0x00009340
        /*0b00*/ 	.word	0x000000ff
        /*0b04*/ 	.word	0x00036850
        /*0b08*/ 	.short	0x010a
        /*0b0a*/ 	.byte	0x07
	.zero		1


	//   ....[29]....
        /*0b0c*/ 	.word	0x00009380
        /*0b10*/ 	.word	0x000000ff
        /*0b14*/ 	.word	0x00036850
        /*0b18*/ 	.short	0x010a
        /*0b1a*/ 	.byte	0x07
	.zero		1


	//   ....[30]....
        /*0b1c*/ 	.word	0x0000ae70
        /*0b20*/ 	.word	0x000000ff
        /*0b24*/ 	.word	0x00000000
        /*0b28*/ 	.short	0x0101
        /*0b2a*/ 	.byte	0x3d
	.zero		1


	//   ....[31]....
        /*0b2c*/ 	.word	0x0000aee0
        /*0b30*/ 	.word	0x000000ff
        /*0b34*/ 	.word	0x00000000
        /*0b38*/ 	.short	0x0101
        /*0b3a*/ 	.byte	0x07
	.zero		1


	//   ....[32]....
        /*0b3c*/ 	.word	0x0000b570
        /*0b40*/ 	.word	0x0000000f
        /*0b44*/ 	.word	0x00036850
        /*0b48*/ 	.short	0x010a
        /*0b4a*/ 	.byte	0x3f
	.zero		1


	//   ....[33]....
        /*0b4c*/ 	.word	0x0000b5b0
        /*0b50*/ 	.word	0x0000000f
        /*0b54*/ 	.word	0x00036850
        /*0b58*/ 	.short	0x010a
        /*0b5a*/ 	.byte	0x3f
	.zero		1


	//   ....[34]....
        /*0b5c*/ 	.word	0x0000bb60
        /*0b60*/ 	.word	0x0000000b
        /*0b64*/ 	.word	0x00000000
        /*0b68*/ 	.short	0x0101
        /*0b6a*/ 	.byte	0x3f
	.zero		1


	//   ....[35]....
        /*0b6c*/ 	.word	0x0000d9f0
        /*0b70*/ 	.word	0x000000ff
        /*0b74*/ 	.word	0x00000000
        /*0b78*/ 	.short	0x0101
        /*0b7a*/ 	.byte	0x08
	.zero		1


	//   ....[36]....
        /*0b7c*/ 	.word	0x0000e120
        /*0b80*/ 	.word	0x000000ff
        /*0b84*/ 	.word	0x00000000
        /*0b88*/ 	.short	0x0101
        /*0b8a*/ 	.byte	0x08
	.zero		1


	//   ....[37]....
        /*0b8c*/ 	.word	0x00011f50
        /*0b90*/ 	.word	0x00000000
        /*0b94*/ 	.word	0x00036840
        /*0b98*/ 	.short	0x010a
        /*0b9a*/ 	.byte	0x3f
	.zero		1


	//   ....[38]....
        /*0b9c*/ 	.word	0x00012ef0
        /*0ba0*/ 	.word	0x00000012
        /*0ba4*/ 	.word	0x00036800
        /*0ba8*/ 	.short	0x0107
        /*0baa*/ 	.byte	0x3f
	.zero		1


	//   ....[39]....
        /*0bac*/ 	.word	0x00013000
        /*0bb0*/ 	.word	0x00000012
        /*0bb4*/ 	.word	0x00036800
        /*0bb8*/ 	.short	0x0101
        /*0bba*/ 	.byte	0x3f
	.zero		1


	//   ....[40]....
        /*0bbc*/ 	.word	0x00013020
        /*0bc0*/ 	.word	0x00000012
        /*0bc4*/ 	.word	0x00036820
        /*0bc8*/ 	.short	0x010a
        /*0bca*/ 	.byte	0x3f
	.zero		1


	//   ....[41]....
        /*0bcc*/ 	.word	0x000133f0
        /*0bd0*/ 	.word	0x00000003
        /*0bd4*/ 	.word	0x00036840
        /*0bd8*/ 	.short	0x010a
        /*0bda*/ 	.byte	0x3f
	.zero		1


	//   ....[42]....
        /*0bdc*/ 	.word	0x00013890
        /*0be0*/ 	.word	0x00000003
        /*0be4*/ 	.word	0x00000060
        /*0be8*/ 	.short	0x010a
        /*0bea*/ 	.byte	0x3f
	.zero		1


	//   ....[43]....
        /*0bec*/ 	.word	0x00014020
        /*0bf0*/ 	.word	0x00000003
        /*0bf4*/ 	.word	0x00036840
        /*0bf8*/ 	.short	0x010a
        /*0bfa*/ 	.byte	0x3f
	.zero		1


	//   ....[44]....
        /*0bfc*/ 	.word	0x000144c0
        /*0c00*/ 	.word	0x00000002
        /*0c04*/ 	.word	0x00000060
        /*0c08*/ 	.short	0x010a
        /*0c0a*/ 	.byte	0x3f
	.zero		1


	//   ....[45]....
        /*0c0c*/ 	.word	0x00014b90
        /*0c10*/ 	.word	0x00000002
        /*0c14*/ 	.word	0x00036840
        /*0c18*/ 	.short	0x010a
        /*0c1a*/ 	.byte	0x3f
	.zero		1


	//   ....[46]....
        /*0c1c*/ 	.word	0x00015030
        /*0c20*/ 	.word	0x00000002
        /*0c24*/ 	.word	0x00000060
        /*0c28*/ 	.short	0x010a
        /*0c2a*/ 	.byte	0x3f
	.zero		1


	//   ....[47]....
        /*0c2c*/ 	.word	0x000156b0
        /*0c30*/ 	.word	0x00000000
        /*0c34*/ 	.word	0x00036860
        /*0c38*/ 	.short	0x010a
        /*0c3a*/ 	.byte	0x3f
	.zero		1


	//   ....[48]....
        /*0c3c*/ 	.word	0x000169c0
        /*0c40*/ 	.word	0x00000000
        /*0c44*/ 	.word	0x00036820
        /*0c48*/ 	.short	0x010a
        /*0c4a*/ 	.byte	0x3f
	.zero		1


	//   ....[49]....
        /*0c4c*/ 	.word	0x00016bd0
        /*0c50*/ 	.word	0x00000006
        /*0c54*/ 	.word	0x00000000
        /*0c58*/ 	.short	0x010a
        /*0c5a*/ 	.byte	0x3f
	.zero		1


	//   ....[50]....
        /*0c5c*/ 	.word	0x00016c00
        /*0c60*/ 	.word	0x00000007
        /*0c64*/ 	.word	0x00000000
        /*0c68*/ 	.short	0x010a
        /*0c6a*/ 	.byte	0x3f
	.zero		1


	//   ....[51]....
        /*0c6c*/ 	.word	0x00016c60
        /*0c70*/ 	.word	0x00000004
        /*0c74*/ 	.word	0x00000000
        /*0c78*/ 	.short	0x010a
        /*0c7a*/ 	.byte	0x3f
	.zero		1


	//   ....[52]....
        /*0c7c*/ 	.word	0x00016c90
        /*0c80*/ 	.word	0x00000003
        /*0c84*/ 	.word	0x00000000
        /*0c88*/ 	.short	0x010a
        /*0c8a*/ 	.byte	0x3f
	.zero		1


	//   ....[53]....
        /*0c8c*/ 	.word	0x00016cf0
        /*0c90*/ 	.word	0x00000002
        /*0c94*/ 	.word	0x00036800
        /*0c98*/ 	.short	0x010a
        /*0c9a*/ 	.byte	0x3f
	.zero		1


	//   ....[54]....
        /*0c9c*/ 	.word	0x00016d40
        /*0ca0*/ 	.word	0x00000000
        /*0ca4*/ 	.word	0x00036830
        /*0ca8*/ 	.short	0x010a
        /*0caa*/ 	.byte	0x3f
	.zero		1


	//   ....[55]....
        /*0cac*/ 	.word	0x00016da0
        /*0cb0*/ 	.word	0x00000008
        /*0cb4*/ 	.word	0x00036830
        /*0cb8*/ 	.short	0x010a
        /*0cba*/ 	.byte	0x3f
	.zero		1


	//   ....[56]....
        /*0cbc*/ 	.word	0x00016e00
        /*0cc0*/ 	.word	0x00000006
        /*0cc4*/ 	.word	0x00036850
        /*0cc8*/ 	.short	0x010a
        /*0cca*/ 	.byte	0x3f
	.zero		1


	//   ....[57]....
        /*0ccc*/ 	.word	0x00016e50
        /*0cd0*/ 	.word	0x0000000f
        /*0cd4*/ 	.word	0x00036850
        /*0cd8*/ 	.short	0x010a
        /*0cda*/ 	.byte	0x3f
	.zero		1


	//   ....[58]....
        /*0cdc*/ 	.word	0x00016ff0
        /*0ce0*/ 	.word	0x00000000
        /*0ce4*/ 	.word	0x00036840
        /*0ce8*/ 	.short	0x010a
        /*0cea*/ 	.byte	0x3f
	.zero		1


	//   ....[59]....
        /*0cec*/ 	.word	0x00017c60
        /*0cf0*/ 	.word	0x00000012
        /*0cf4*/ 	.word	0x00036820
        /*0cf8*/ 	.short	0x010a
        /*0cfa*/ 	.byte	0x3f
	.zero		1


	//   ....[60]....
        /*0cfc*/ 	.word	0x00017cb0
        /*0d00*/ 	.word	0x00000003
        /*0d04*/ 	.word	0x00036840
        /*0d08*/ 	.short	0x010a
        /*0d0a*/ 	.byte	0x3f
	.zero		1


	//   ....[61]....
        /*0d0c*/ 	.word	0x00017d00
        /*0d10*/ 	.word	0x00000003
        /*0d14*/ 	.word	0x00000060
        /*0d18*/ 	.short	0x010a
        /*0d1a*/ 	.byte	0x3f
	.zero		1


	//   ....[62]....
        /*0d1c*/ 	.word	0x00017d50
        /*0d20*/ 	.word	0x00000003
        /*0d24*/ 	.word	0x00036840
        /*0d28*/ 	.short	0x010a
        /*0d2a*/ 	.byte	0x3f
	.zero		1


	//   ....[63]....
        /*0d2c*/ 	.word	0x00017da0
        /*0d30*/ 	.word	0x00000002
        /*0d34*/ 	.word	0x00000060
        /*0d38*/ 	.short	0x010a
        /*0d3a*/ 	.byte	0x3f
	.zero		1


	//   ....[64]....
        /*0d3c*/ 	.word	0x00017df0
        /*0d40*/ 	.word	0x00000002
        /*0d44*/ 	.word	0x00036840
        /*0d48*/ 	.short	0x010a
        /*0d4a*/ 	.byte	0x3f
	.zero		1


	//   ....[65]....
        /*0d4c*/ 	.word	0x00017e40
        /*0d50*/ 	.word	0x00000002
        /*0d54*/ 	.word	0x00000060
        /*0d58*/ 	.short	0x010a
        /*0d5a*/ 	.byte	0x3f
	.zero		1


	//   ....[66]....
        /*0d5c*/ 	.word	0x00017e90
        /*0d60*/ 	.word	0x00000000
        /*0d64*/ 	.word	0x00036860
        /*0d68*/ 	.short	0x010a
        /*0d6a*/ 	.byte	0x3f
	.zero		1


	//   ....[67]....
        /*0d6c*/ 	.word	0x000189e0
        /*0d70*/ 	.word	0x00000000
        /*0d74*/ 	.word	0x00036820
        /*0d78*/ 	.short	0x010a
        /*0d7a*/ 	.byte	0x3f
	.zero		1


	//   ....[68]....
        /*0d7c*/ 	.word	0x00018b80
        /*0d80*/ 	.word	0x00000006
        /*0d84*/ 	.word	0x00000000
        /*0d88*/ 	.short	0x010a
        /*0d8a*/ 	.byte	0x3f
	.zero		1


	//   ....[69]....
        /*0d8c*/ 	.word	0x00018bd0
        /*0d90*/ 	.word	0x00000007
        /*0d94*/ 	.word	0x00000000
        /*0d98*/ 	.short	0x010a
        /*0d9a*/ 	.byte	0x3f
	.zero		1


	//   ....[70]....
        /*0d9c*/ 	.word	0x00018c20
        /*0da0*/ 	.word	0x00000004
        /*0da4*/ 	.word	0x00000000
        /*0da8*/ 	.short	0x010a
        /*0daa*/ 	.byte	0x3f
	.zero		1


	//----- nvinfo : EIATTR_NUM_MBARRIERS
	.align		4
.L_125:
        /*0dac*/ 	.byte	0x03, 0x38
        /*0dae*/ 	.short	0x0016


	//----- nvinfo : EIATTR_EXIT_INSTR_OFFSETS
	.align		4
        /*0db0*/ 	.byte	0x04, 0x1c
        /*0db2*/ 	.short	(.L_127 - .L_126)


	//   ....[0]....
.L_126:
        /*0db4*/ 	.word	0x00000a50


	//   ....[1]....
        /*0db8*/ 	.word	0x0000fff0


	//   ....[2]....
        /*0dbc*/ 	.word	0x00016ce0


	//----- nvinfo : EIATTR_MAX_THREADS
	.align		4
.L_127:
        /*0dc0*/ 	.byte	0x04, 0x05
        /*0dc2*/ 	.short	(.L_129 - .L_128)
.L_128:
        /*0dc4*/ 	.word	0x00000180
        /*0dc8*/ 	.word	0x00000001
        /*0dcc*/ 	.word	0x00000001


	//----- nvinfo : EIATTR_CRS_STACK_SIZE
	.align		4
.L_129:
        /*0dd0*/ 	.byte	0x04, 0x1e
        /*0dd2*/ 	.short	(.L_131 - .L_130)
.L_130:
        /*0dd4*/ 	.word	0x00000000


	//----- nvinfo : EIATTR_CBANK_PARAM_SIZE
	.align		4
.L_131:
        /*0dd8*/ 	.byte	0x03, 0x19
        /*0dda*/ 	.short	0x0af0


	//----- nvinfo : EIATTR_PARAM_CBANK
	.align		4
        /*0ddc*/ 	.byte	0x04, 0x0a
        /*0dde*/ 	.short	(.L_133 - .L_132)
	.align		4
.L_132:
        /*0de0*/ 	.word	index@(.nv.constant0._ZN7cutlass13device_kernelIN5flash11enable_sm90INS1_16FlashAttnFwdSm90INS1_25CollectiveMainloopFwdSm90ILi2EN4cute5tupleIJNS5_1CILi1EEES8_S8_EEENS6_IJNS7_ILi128EEENS7_ILi112EEENS7_ILi192EEEEEELi192ENS_10bfloat16_tEfNS_4arch4Sm90ELb0ELb0ELb1ELb1ELb0ELb0ELb0ELb1ELb1ELb1ELb1ELb0EEENS1_21CollectiveEpilogueFwdINS6_IJSA_SC_SB_EEES9_SE_SG_Li256ELb1ELb1ELb1ELb0EEENS1_36VarlenDynamicPersistentTileSchedulerILi128ELi112ELi256ELi128ELb1ELb1ELb1ELb0ELb1ELb1EEEEEEEEEvNT_6ParamsE)
        /*0de4*/ 	.short	0x0210
        /*0de6*/ 	.short	0x0af0


	//----- nvinfo : EIATTR_SW_WAR
	.align		4
.L_133:
        /*0de8*/ 	.byte	0x04, 0x36
        /*0dea*/ 	.short	(.L_135 - .L_134)
.L_134:
        /*0dec*/ 	.word	0x00000008
.L_135:


//--------------------- .nv.info._ZN7cutlass13device_kernelIN5flash11enable_sm90INS1_16FlashAttnFwdSm90INS1_25CollectiveMainloopFwdSm90ILi2EN4cute5tupleIJNS5_1CILi1EEES8_S8_EEENS6_IJNS7_ILi128EEENS7_ILi112EEENS7_ILi192EEEEEELi192ENS_10bfloat16_tEfNS_4arch4Sm90ELb0ELb0ELb1ELb1ELb0ELb1ELb0ELb1ELb1ELb1ELb1ELb0EEENS1_21CollectiveEpilogueFwdINS6_IJSA_SC_SB_EEES9_SE_SG_Li256ELb1ELb1ELb1ELb0EEENS1_36VarlenDynamicPersistentTileSchedulerILi128ELi112ELi256ELi128ELb1ELb1ELb1ELb0ELb1ELb1EEEEEEEEEvNT_6ParamsE --------------------------
	.section	.nv.info._ZN7cutlass13device_kernelIN5flash11enable_sm90INS1_16FlashAttnFwdSm90INS1_25CollectiveMainloopFwdSm90ILi2EN4cute5tupleIJNS5_1CILi1EEES8_S8_EEENS6_IJNS7_ILi128EEENS7_ILi112EEENS7_ILi192EEEEEELi192ENS_10bfloat16_tEfNS_4arch4Sm90ELb0ELb0ELb1ELb1ELb0ELb1ELb0ELb1ELb1ELb1ELb1ELb0EEENS1_21CollectiveEpilogueFwdINS6_IJSA_SC_SB_EEES9_SE_SG_Li256ELb1ELb1ELb1ELb0EEENS1_36VarlenDynamicPersistentTileSchedulerILi128ELi112ELi256ELi128ELb1ELb1ELb1ELb0ELb1ELb1EEEEEEEEEvNT_6ParamsE,"",@"SHT_CUDA_INFO"
	.sectionflags	@""
	.align	4


	//----- nvinfo : EIATTR_CUDA_API_VERSION
	.align		4
        /*0000*/ 	.byte	0x04, 0x37
        /*0002*/ 	.short	(.L_137 - .L_136)
.L_136:
        /*0004*/ 	.word	0x00000082


	//----- nvinfo : EIATTR_KPARAM_INFO
	.align		4
.L_137:
        /*0008*/ 	.byte	0x04, 0x17
        /*000a*/ 	.short	(.L_139 - .L_138)
.L_138:
        /*000c*/ 	.word	0x00000000
        /*0010*/ 	.short	0x0000
        /*0012*/ 	.short	0x0070
        /*0014*/ 	.byte	0x00, 0xf0, 0x01, 0x2a


	//----- nvinfo : EIATTR_SPARSE_MMA_MASK
	.align		4
.L_139:
        /*0018*/ 	.byte	0x03, 0x50
        /*001a*/ 	.short	0x0000


	//----- nvinfo : EIATTR_MAXREG_COUNT
	.align		4
        /*001c*/ 	.byte	0x03, 0x1b
        /*001e*/ 	.short	0x00a8


	//----- nvinfo : EIATTR_NUM_BARRIERS
	.align		4
        /*0020*/ 	.byte	0x02, 0x4c
        /*0022*/ 	.byte	0x10
	.zero		1


	//----- nvinfo : EIATTR_EXTERNS
	.align		4
        /*0024*/ 	.byte	0x04, 0x0f
        /*0026*/ 	.short	(.L_141 - .L_140)


	//   ....[0]....
	.align		4
.L_140:
        /*0028*/ 	.word	index@(__assertfail)


	//----- nvinfo : EIATTR_ANNOTATIONS
	.align		4
.L_141:
        /*002c*/ 	.byte	0x04, 0x55
        /*002e*/ 	.short	(.L_143 - .L_142)


	//   ....[0]....
.L_142:
        /* <DEDUP_REMOVED lines=105> */


	//----- nvinfo : EIATTR_MERCURY_ISA_VERSION
	.align		4
.L_143:
        /*06a8*/ 	.byte	0x03, 0x5f
        /*06aa*/ 	.short	0x0101


	//----- nvinfo : EIATTR_UNUSED_LOAD_BYTE_OFFSET
	.align		4
        /*06ac*/ 	.byte	0x04, 0x44
        /*06ae*/ 	.short	(.L_145 - .L_144)


	//   ....[0]....
.L_144:
        /*06b0*/ 	.word	0x00000a80
        /*06b4*/ 	.word	0x0000fff0


	//   ....[1]....
        /*06b8*/ 	.word	0x0001d550
        /*06bc*/ 	.word	0x0000fff0


	//----- nvinfo : EIATTR_INT_WARP_WIDE_INSTR_OFFSETS
	.align		4
.L_145:
        /*06c0*/ 	.byte	0x04, 0x31
        /*06c2*/ 	.short	(.L_147 - .L_146)


	//   ....[0]....
.L_146:
        /*06c4*/ 	.word	0x00000180


	//   ....[1]....
        /*06c8*/ 	.word	0x000001c0


	//   ....[2]....
        /*06cc*/ 	.word	0x00000280


	//   ....[3]....
        /*06d0*/ 	.word	0x000241a0


	//   ....[4]....
        /*06d4*/ 	.word	0x00024230


	//   ....[5]....
        /*06d8*/ 	.word	0x00027fc0


	//   ....[6]....
        /*06dc*/ 	.word	0x00028020


	//----- nvinfo : EIATTR_COOP_GROUP_MASK_REGIDS
	.align		4
.L_147:
        /*06e0*/ 	.byte	0x04, 0x29
        /*06e2*/ 	.short	(.L_149 - .L_148)


	//   ....[0]....
.L_148:
        /*06e4*/ 	.word	0xffffffff


	//   ....[1]....
        /*06e8*/ 	.word	0xffffffff


	//   ....[2]....
        /*06ec*/ 	.word	0xffffffff


	//   ....[3]....
        /*06f0*/ 	.word	0xffffffff


	//   ....[4]....
        /*06f4*/ 	.word	0xffffffff


	//   ....[5]....
        /*06f8*/ 	.word	0xffffffff


	//   ....[6]....
        /*06fc*/ 	.word	0xffffffff


	//   ....[7]....
        /*0700*/ 	.word	0xffffffff


	//   ....[8]....
        /*0704*/ 	.word	0xffffffff


	//   ....[9]....
        /*0708*/ 	.word	0xffffffff


	//   ....[10]....
        /*070c*/ 	.word	0xffffffff


	//   ....[11]....
        /*0710*/ 	.word	0xffffffff


	//   ....[12]....
        /*0714*/ 	.word	0xffffffff


	//   ....[13]....
        /*0718*/ 	.word	0xffffffff


	//   ....[14]....
        /*071c*/ 	.word	0xffffffff


	//   ....[15]....
        /*0720*/ 	.word	0xffffffff


	//   ....[16]....
        /*0724*/ 	.word	0xffffffff


	//   ....[17]....
        /*0728*/ 	.word	0xffffffff


	//   ....[18]....
        /*072c*/ 	.word	0xffffffff


	//   ....[19]....
        /*0730*/ 	.word	0xffffffff


	//   ....[20]....
        /*0734*/ 	.word	0xffffffff


	//   ....[21]....
        /*0738*/ 	.word	0xffffffff


	//   ....[22]....
        /*073c*/ 	.word	0xffffffff


	//   ....[23]....
        /*0740*/ 	.word	0xffffffff


	//   ....[24]....
        /*0744*/ 	.word	0xffffffff


	//   ....[25]....
        /*0748*/ 	.word	0xffffffff


	//   ....[26]....
        /*074c*/ 	.word	0xffffffff


	//   ....[27]....
        /*0750*/ 	.word	0xffffffff


	//   ....[28]....
        /*0754*/ 	.word	0xffffffff


	//   ....[29]....
        /*0758*/ 	.word	0xffffffff


	//   ....[30]....
        /*075c*/ 	.word	0xffffffff


	//   ....[31]....
        /*0760*/ 	.word	0xffffffff


	//   ....[32]....
        /*0764*/ 	.word	0xffffffff


	//   ....[33]....
        /*0768*/ 	.word	0xffffffff


	//   ....[34]....
        /*076c*/ 	.word	0xffffffff


	//   ....[35]....
        /*0770*/ 	.word	0xffffffff


	//   ....[36]....
        /*0774*/ 	.word	0xffffffff


	//   ....[37]....
        /*0778*/ 	.word	0xffffffff


	//   ....[38]....
        /*077c*/ 	.word	0xffffffff


	//   ....[39]....
        /*0780*/ 	.word	0xffffffff


	//   ....[40]....
        /*0784*/ 	.word	0xffffffff


	//   ....[41]....
        /*0788*/ 	.word	0xffffffff


	//   ....[42]....
        /*078c*/ 	.word	0xffffffff


	//   ....[43]....
        /*0790*/ 	.word	0xffffffff


	//   ....[44]....
        /*0794*/ 	.word	0xffffffff


	//   ....[45]....
        /*0798*/ 	.word	0xffffffff


	//   ....[46]....
        /*079c*/ 	.word	0xffffffff


	//   ....[47]....
        /*07a0*/ 	.word	0xffffffff


	//   ....[48]....
        /*07a4*/ 	.word	0xffffffff


	//   ....[49]....
        /*07a8*/ 	.word	0xffffffff


	//   ....[50]....
        /*07ac*/ 	.word	0xffffffff


	//   ....[51]....
        /*07b0*/ 	.word	0xffffffff


	//   ....[52]....
        /*07b4*/ 	.word	0xffffffff


	//   ....[53]....
        /*07b8*/ 	.word	0xffffffff


	//   ....[54]....
        /*07bc*/ 	.word	0xffffffff


	//   ....[55]....
        /*07c0*/ 	.word	0xffffffff


	//   ....[56]....
        /*07c4*/ 	.word	0xffffffff


	//   ....[57]....
        /*07c8*/ 	.word	0xffffffff


	//   ....[58]....
        /*07cc*/ 	.word	0xffffffff


	//   ....[59]....
        /*07d0*/ 	.word	0xffffffff


	//   ....[60]....
        /*07d4*/ 	.word	0xffffffff


	//   ....[61]....
        /*07d8*/ 	.word	0xffffffff


	//   ....[62]....
        /*07dc*/ 	.word	0xffffffff


	//   ....[63]....
        /*07e0*/ 	.word	0xffffffff


	//   ....[64]....
        /*07e4*/ 	.word	0xffffffff


	//   ....[65]....
        /*07e8*/ 	.word	0xffffffff


	//   ....[66]....
        /*07ec*/ 	.word	0xffffffff


	//   ....[67]....
        /*07f0*/ 	.word	0xffffffff


	//   ....[68]....
        /*07f4*/ 	.word	0xffffffff


	//   ....[69]....
        /*07f8*/ 	.word	0xffffffff


	//   ....[70]....
        /*07fc*/ 	.word	0xffffffff


	//   ....[71]....
        /*0800*/ 	.word	0xffffffff


	//   ....[72]....
        /*0804*/ 	.word	0xffffffff


	//   ....[73]....
        /*0808*/ 	.word	0xffffffff


	//   ....[74]....
        /*080c*/ 	.word	0xffffffff


	//   ....[75]....
        /*0810*/ 	.word	0xffffffff


	//   ....[76]....
        /*0814*/ 	.word	0xffffffff


	//   ....[77]....
        /*0818*/ 	.word	0xffffffff


	//   ....[78]....
        /*081c*/ 	.word	0xffffffff


	//   ....[79]....
        /*0820*/ 	.word	0xffffffff


	//   ....[80]....
        /*0824*/ 	.word	0xffffffff


	//   ....[81]....
        /*0828*/ 	.word	0xffffffff


	//   ....[82]....
        /*082c*/ 	.word	0xffffffff


	//   ....[83]....
        /*0830*/ 	.word	0xffffffff


	//   ....[84]....
        /*0834*/ 	.word	0xffffffff


	//   ....[85]....
        /*0838*/ 	.word	0xffffffff


	//   ....[86]....
        /*083c*/ 	.word	0xffffffff


	//   ....[87]....
        /*0840*/ 	.word	0xffffffff


	//   ....[88]....
        /*0844*/ 	.word	0xffffffff


	//   ....[89]....
        /*0848*/ 	.word	0xffffffff


	//   ....[90]....
        /*084c*/ 	.word	0xffffffff


	//   ....[91]....
        /*0850*/ 	.word	0xffffffff


	//   ....[92]....
        /*0854*/ 	.word	0xffffffff


	//   ....[93]....
        /*0858*/ 	.word	0xffffffff


	//   ....[94]....
        /*085c*/ 	.word	0xffffffff


	//   ....[95]....
        /*0860*/ 	.word	0xffffffff


	//   ....[96]....
        /*0864*/ 	.word	0xffffffff


	//   ....[97]....
        /*0868*/ 	.word	0xffffffff


	//   ....[98]....
        /*086c*/ 	.word	0xffffffff


	//   ....[99]....
        /*0870*/ 	.word	0xffffffff


	//   ....[100]....
        /*0874*/ 	.word	0xffffffff


	//   ....[101]....
        /*0878*/ 	.word	0xffffffff


	//   ....[102]....
        /*087c*/ 	.word	0xffffffff


	//   ....[103]....
        /*0880*/ 	.word	0xffffffff


	//   ....[104]....
        /*0884*/ 	.word	0xffffffff


	//   ....[105]....
        /*0888*/ 	.word	0xffffffff


	//   ....[106]....
        /*088c*/ 	.word	0x0500000f


	//   ....[107]....
        /*0890*/ 	.word	0x0500000f


	//   ....[108]....
        /*0894*/ 	.word	0x0500000f


	//   ....[109]....
        /*0898*/ 	.word	0x0500000f


	//   ....[110]....
        /*089c*/ 	.word	0x0500000f


	//   ....[111]....
        /*08a0*/ 	.word	0x0500000f


	//   ....[112]....
        /*08a4*/ 	.word	0x0500000f


	//   ....[113]....
        /*08a8*/ 	.word	0x0500000f


	//   ....[114]....
        /*08ac*/ 	.word	0x0500000f


	//   ....[115]....
        /*08b0*/ 	.word	0x0500000f


	//   ....[116]....
        /*08b4*/ 	.word	0x0500000f


	//   ....[117]....
        /*08b8*/ 	.word	0x0500000f


	//   ....[118]....
        /*08bc*/ 	.word	0x0500000f


	//   ....[119]....
        /*08c0*/ 	.word	0x0500000f


	//   ....[120]....
        /*08c4*/ 	.word	0x0500000f


	//   ....[121]....
        /*08c8*/ 	.word	0x0500000f


	//   ....[122]....
        /*08cc*/ 	.word	0x0500000f


	//   ....[123]....
        /*08d0*/ 	.word	0x0500000f


	//   ....[124]....
        /*08d4*/ 	.word	0x0500000f


	//   ....[125]....
        /*08d8*/ 	.word	0x0500000f


	//   ....[126]....
        /*08dc*/ 	.word	0x0500000f


	//   ....[127]....
        /*08e0*/ 	.word	0x0500000f


	//   ....[128]....
        /*08e4*/ 	.word	0x0500000f


	//   ....[129]....
        /*08e8*/ 	.word	0x0500000f


	//   ....[130]....
        /*08ec*/ 	.word	0x0500000f


	//   ....[131]....
        /*08f0*/ 	.word	0x0500000f


	//   ....[132]....
        /*08f4*/ 	.word	0x0500000f


	//   ....[133]....
        /*08f8*/ 	.word	0x0500000f


	//   ....[134]....
        /*08fc*/ 	.word	0x0500000f


	//   ....[135]....
        /*0900*/ 	.word	0x0500000f


	//   ....[136]....
        /*0904*/ 	.word	0x0500000f


	//   ....[137]....
        /*0908*/ 	.word	0x0500000f


	//   ....[138]....
        /*090c*/ 	.word	0x0500000f


	//   ....[139]....
        /*0910*/ 	.word	0x0500000f


	//   ....[140]....
        /*0914*/ 	.word	0x0500000f


	//   ....[141]....
        /*0918*/ 	.word	0x0500000f


	//   ....[142]....
        /*091c*/ 	.word	0x0500000f


	//   ....[143]....
        /*0920*/ 	.word	0x0500000f


	//   ....[144]....
        /*0924*/ 	.word	0x0500000f


	//   ....[145]....
        /*0928*/ 	.word	0x0500000f


	//   ....[146]....
        /*092c*/ 	.word	0x0500000f


	//   ....[147]....
        /*0930*/ 	.word	0x0500000f


	//   ....[148]....
        /*0934*/ 	.word	0x0500000f


	//   ....[149]....
        /*0938*/ 	.word	0x0500000f


	//   ....[150]....
        /*093c*/ 	.word	0x0500000f


	//----- nvinfo : EIATTR_COOP_GROUP_INSTR_OFFSETS
	.align		4
.L_149:
        /*0940*/ 	.byte	0x04, 0x28
        /*0942*/ 	.short	(.L_151 - .L_150)


	//   ....[0]....
.L_150:
        /*0944*/ 	.word	0x00000060


	//   ....[1]....
        /*0948*/ 	.word	0x00000190


	//   ....[2]....
        /*094c*/ 	.word	0x00000290


	//   ....[3]....
        /*0950*/ 	.word	0x00000400


	//   ....[4]....
        /*0954*/ 	.word	0x00000560


	//   ....[5]....
        /*0958*/ 	.word	0x00000680


	//   ....[6]....
        /*095c*/ 	.word	0x000007e0


	//   ....[7]....
        /*0960*/ 	.word	0x0000b320


	//   ....[8]....
        /*0964*/ 	.word	0x0000b860


	//   ....[9]....
        /*0968*/ 	.word	0x0000b870


	//   ....[10]....
        /*096c*/ 	.word	0x0000b880


	//   ....[11]....
        /*0970*/ 	.word	0x0000b890


	//   ....[12]....
        /*0974*/ 	.word	0x0000e420


	//   ....[13]....
        /*0978*/ 	.word	0x0000e430


	//   ....[14]....
        /*097c*/ 	.word	0x0000e440


	//   ....[15]....
        /*0980*/ 	.word	0x0000e450


	//   ....[16]....
        /*0984*/ 	.word	0x000157b0


	//   ....[17]....
        /*0988*/ 	.word	0x00015810


	//   ....[18]....
        /*098c*/ 	.word	0x00015e10


	//   ....[19]....
        /*0990*/ 	.word	0x00015ea0


	//   ....[20]....
        /*0994*/ 	.word	0x0001b220


	//   ....[21]....
        /*0998*/ 	.word	0x0001b240


	//   ....[22]....
        /*099c*/ 	.word	0x0001b820


	//   ....[23]....
        /*09a0*/ 	.word	0x0001b8d0


	//   ....[24]....
        /*09a4*/ 	.word	0x0001ccd0


	//   ....[25]....
        /*09a8*/ 	.word	0x0001cce0


	//   ....[26]....
        /*09ac*/ 	.word	0x0001cd10


	//   ....[27]....
        /*09b0*/ 	.word	0x0001cd20


	//   ....[28]....
        /*09b4*/ 	.word	0x0001e2d0


	//   ....[29]....
        /*09b8*/ 	.word	0x0001e2e0


	//   ....[30]....
        /*09bc*/ 	.word	0x0001e2f0


	//   ....[31]....
        /*09c0*/ 	.word	0x0001e300


	//   ....[32]....
        /*09c4*/ 	.word	0x0001ebe0


	//   ....[33]....
        /*09c8*/ 	.word	0x0001ec40


	//   ....[34]....
        /*09cc*/ 	.word	0x0001ed50


	//   ....[35]....
        /*09d0*/ 	.word	0x0001ed70


	//   ....[36]....
        /*09d4*/ 	.word	0x0001ee70


	//   ....[37]....
        /*09d8*/ 	.word	0x0001ee90


	//   ....[38]....
        /*09dc*/ 	.word	0x0001efa0


	//   ....[39]....
        /*09e0*/ 	.word	0x0001efc0


	//   ....[40]....
        /*09e4*/ 	.word	0x0001f470


	//   ....[41]....
        /*09e8*/ 	.word	0x0001f4b0


	//   ....[42]....
        /*09ec*/ 	.word	0x0001fd60


	//   ....[43]....
        /*09f0*/ 	.word	0x0001fd70


	//   ....[44]....
        /*09f4*/ 	.word	0x00020cd0


	//   ....[45]....
        /*09f8*/ 	.word	0x00020d00


	//   ....[46]....
        /*09fc*/ 	.word	0x00020e20


	//   ....[47]....
        /*0a00*/ 	.word	0x00020e40


	//   ....[48]....
        /*0a04*/ 	.word	0x00020f40


	//   ....[49]....
        /*0a08*/ 	.word	0x00020f60


	//   ....[50]....
        /*0a0c*/ 	.word	0x00021070


	//   ....[51]....
        /*0a10*/ 	.word	0x00021090


	//   ....[52]....
        /*0a14*/ 	.word	0x00021220


	//   ....[53]....
        /*0a18*/ 	.word	0x00021450


	//   ....[54]....
        /*0a1c*/ 	.word	0x00021480


	//   ....[55]....
        /*0a20*/ 	.word	0x000214b0


	//   ....[56]....
        /*0a24*/ 	.word	0x000214e0


	//   ....[57]....
        /*0a28*/ 	.word	0x00021510


	//   ....[58]....
        /*0a2c*/ 	.word	0x00021540


	//   ....[59]....
        /*0a30*/ 	.word	0x000216e0


	//   ....[60]....
        /*0a34*/ 	.word	0x00021710


	//   ....[61]....
        /*0a38*/ 	.word	0x00021740


	//   ....[62]....
        /*0a3c*/ 	.word	0x00021770


	//   ....[63]....
        /*0a40*/ 	.word	0x000217a0


	//   ....[64]....
        /*0a44*/ 	.word	0x000217d0


	//   ....[65]....
        /*0a48*/ 	.word	0x00021860


	//   ....[66]....
        /*0a4c*/ 	.word	0x00021890


	//   ....[67]....
        /*0a50*/ 	.word	0x000218a0


	//   ....[68]....
        /*0a54*/ 	.word	0x00021950


	//   ....[69]....
        /*0a58*/ 	.word	0x000229f0


	//   ....[70]....
        /*0a5c*/ 	.word	0x00024780


	//   ....[71]....
        /*0a60*/ 	.word	0x00025390


	//   ....[72]....
        /*0a64*/ 	.word	0x000253a0


	//   ....[73]....
        /*0a68*/ 	.word	0x000253e0


	//   ....[74]....
        /*0a6c*/ 	.word	0x00025410


	//   ....[75]....
        /*0a70*/ 	.word	0x000254e0


	//   ....[76]....
        /*0a74*/ 	.word	0x00025540


	//   ....[77]....
        /*0a78*/ 	.word	0x000255e0


	//   ....[78]....
        /*0a7c*/ 	.word	0x000255f0


	//   ....[79]....
        /*0a80*/ 	.word	0x00025690


	//   ....[80]....
        /*0a84*/ 	.word	0x000256a0


	//   ....[81]....
        /*0a88*/ 	.word	0x00025740


	//   ....[82]....
        /*0a8c*/ 	.word	0x00025750


	//   ....[83]....
        /*0a90*/ 	.word	0x000257d0


	//   ....[84]....
        /*0a94*/ 	.word	0x00025800


	//   ....[85]....
        /*0a98*/ 	.word	0x00025850


	//   ....[86]....
        /*0a9c*/ 	.word	0x00025890


	//   ....[87]....
        /*0aa0*/ 	.word	0x000287f0


	//   ....[88]....
        /*0aa4*/ 	.word	0x00028820


	//   ....[89]....
        /*0aa8*/ 	.word	0x00028880


	//   ....[90]....
        /*0aac*/ 	.word	0x000288b0


	//   ....[91]....
        /*0ab0*/ 	.word	0x000288e0


	//   ....[92]....
        /*0ab4*/ 	.word	0x00028910


	//   ....[93]....
        /*0ab8*/ 	.word	0x00028940


	//   ....[94]....
        /*0abc*/ 	.word	0x00028970


	//   ....[95]....
        /*0ac0*/ 	.word	0x00028b30


	//   ....[96]....
        /*0ac4*/ 	.word	0x00028b60


	//   ....[97]....
        /*0ac8*/ 	.word	0x00028b90


	//   ....[98]....
        /*0acc*/ 	.word	0x00028bc0


	//   ....[99]....
        /*0ad0*/ 	.word	0x00028bf0


	//   ....[100]....
        /*0ad4*/ 	.word	0x00028c20


	//   ....[101]....
        /*0ad8*/ 	.word	0x00028ce0


	//   ....[102]....
        /*0adc*/ 	.word	0x00028d00


	//   ....[103]....
        /*0ae0*/ 	.word	0x00028d10


	//   ....[104]....
        /*0ae4*/ 	.word	0x00028d70


	//   ....[105]....
        /*0ae8*/ 	.word	0x00029490


	//   ....[106]....
        /*0aec*/ 	.word	0x000298b0


	//   ....[107]....
        /*0af0*/ 	.word	0x00029940


	//   ....[108]....
        /*0af4*/ 	.word	0x00029990


	//   ....[109]....
        /*0af8*/ 	.word	0x000299e0


	//   ....[110]....
        /*0afc*/ 	.word	0x00029ac0


	//   ....[111]....
        /*0b00*/ 	.word	0x00029b50


	//   ....[112]....
        /*0b04*/ 	.word	0x00029bb0


	//   ....[113]....
        /*0b08*/ 	.word	0x00029c10


	//   ....[114]....
        /*0b0c*/ 	.word	0x00029e60


	//   ....[115]....
        /*0b10*/ 	.word	0x0002a140


	//   ....[116]....
        /*0b14*/ 	.word	0x0002a2b0


	//   ....[117]....
        /*0b18*/ 	.word	0x0002a300


	//   ....[118]....
        /*0b1c*/ 	.word	0x0002a360


	//   ....[119]....
        /*0b20*/ 	.word	0x0002a430


	//   ....[120]....
        /*0b24*/ 	.word	0x0002a570


	//   ....[121]....
        /*0b28*/ 	.word	0x0002a660


	//   ....[122]....
        /*0b2c*/ 	.word	0x0002a740


	//   ....[123]....
        /*0b30*/ 	.word	0x0002a850


	//   ....[124]....
        /*0b34*/ 	.word	0x0002a8b0


	//   ....[125]....
        /*0b38*/ 	.word	0x0002a9c0


	//   ....[126]....
        /*0b3c*/ 	.word	0x0002aa20


	//   ....[127]....
        /*0b40*/ 	.word	0x0002ab30


	//   ....[128]....
        /*0b44*/ 	.word	0x0002ab90


	//   ....[129]....
        /*0b48*/ 	.word	0x0002ac80


	//   ....[130]....
        /*0b4c*/ 	.word	0x0002ad00


	//   ....[131]....
        /*0b50*/ 	.word	0x0002ade0


	//   ....[132]....
        /*0b54*/ 	.word	0x0002b150


	//   ....[133]....
        /*0b58*/ 	.word	0x0002b1f0


	//   ....[134]....
        /*0b5c*/ 	.word	0x0002b390


	//   ....[135]....
        /*0b60*/ 	.word	0x0002b410


	//   ....[136]....
        /*0b64*/ 	.word	0x0002b490


	//   ....[137]....
        /*0b68*/ 	.word	0x0002b510


	//   ....[138]....
        /*0b6c*/ 	.word	0x0002b590


	//   ....[139]....
        /*0b70*/ 	.word	0x0002b620


	//   ....[140]....
        /*0b74*/ 	.word	0x0002b6c0


	//   ....[141]....
        /*0b78*/ 	.word	0x0002b770


	//   ....[142]....
        /*0b7c*/ 	.word	0x0002b7f0


	//   ....[143]....
        /*0b80*/ 	.word	0x0002b870


	//   ....[144]....
        /*0b84*/ 	.word	0x0002b8f0


	//   ....[145]....
        /*0b88*/ 	.word	0x0002b980


	//   ....[146]....
        /*0b8c*/ 	.word	0x0002ba00


	//   ....[147]....
        /*0b90*/ 	.word	0x0002baa0


	//   ....[148]....
        /*0b94*/ 	.word	0x0002baf0


	//   ....[149]....
        /*0b98*/ 	.word	0x0002bb80


	//   ....[150]....
        /*0b9c*/ 	.word	0x0002bcb0


	//----- nvinfo : EIATTR_REG_RECONFIG
	.align		4
.L_151:
        /*0ba0*/ 	.byte	0x01, 0x54
	.zero		2


	//----- nvinfo : EIATTR_SYSCALL_OFFSETS
	.align		4
        /*0ba4*/ 	.byte	0x04, 0x46
        /*0ba6*/ 	.short	(.L_153 - .L_152)


	//   ....[0]....
.L_152:
        /*0ba8*/ 	.word	0x00001c70


	//   ....[1]....
        /*0bac*/ 	.word	0x00001dc0


	//   ....[2]....
        /*0bb0*/ 	.word	0x0000b490


	//   ....[3]....
        /*0bb4*/ 	.word	0x0000b7e0


	//   ....[4]....
        /*0bb8*/ 	.word	0x000243a0


	//   ....[5]....
        /*0bbc*/ 	.word	0x000244f0


	//   ....[6]....
        /*0bc0*/ 	.word	0x000245e0


	//   ....[7]....
        /*0bc4*/ 	.word	0x00024f60


	//----- nvinfo : EIATTR_MBARRIER_INSTR_OFFSETS
	.align		4
.L_153:
        /*0bc8*/ 	.byte	0x04, 0x39
        /*0bca*/ 	.short	(.L_155 - .L_154)


	//   ....[0]....
.L_154:
        /*0bcc*/ 	.word	0x000002b0
        /*0bd0*/ 	.word	0x000000ff
        /*0bd4*/ 	.word	0x00036800
        /*0bd8*/ 	.short	0x0100
        /*0bda*/ 	.byte	0x08
	.zero		1


	//   ....[1]....
        /*0bdc*/ 	.word	0x000002c0
        /*0be0*/ 	.word	0x000000ff
        /*0be4*/ 	.word	0x00036820
        /*0be8*/ 	.short	0x0100
        /*0bea*/ 	.byte	0x08
	.zero		1


	//   ....[2]....
        /*0bec*/ 	.word	0x000003b0
        /*0bf0*/ 	.word	0x000000ff
        /*0bf4*/ 	.word	0x00036830
        /*0bf8*/ 	.short	0x0100
        /*0bfa*/ 	.byte	0x08
	.zero		1


	//   ....[3]....
        /*0bfc*/ 	.word	0x000003c0
        /*0c00*/ 	.word	0x000000ff
        /*0c04*/ 	.word	0x00036840
        /*0c08*/ 	.short	0x0100
        /*0c0a*/ 	.byte	0x08
	.zero		1


	//   ....[4]....
        /*0c0c*/ 	.word	0x000003d0
        /*0c10*/ 	.word	0x000000ff
        /*0c14*/ 	.word	0x00036838
        /*0c18*/ 	.short	0x0100
        /*0c1a*/ 	.byte	0x08
	.zero		1


	//   ....[5]....
        /*0c1c*/ 	.word	0x000003e0
        /*0c20*/ 	.word	0x000000ff
        /*0c24*/ 	.word	0x00036848
        /*0c28*/ 	.short	0x0100
        /*0c2a*/ 	.byte	0x08
	.zero		1


	//   ....[6]....
        /*0c2c*/ 	.word	0x00000510
        /*0c30*/ 	.word	0x000000ff
        /*0c34*/ 	.word	0x00036850
        /*0c38*/ 	.short	0x0100
        /*0c3a*/ 	.byte	0x08
	.zero		1


	//   ....[7]....
        /*0c3c*/ 	.word	0x00000520
        /*0c40*/ 	.word	0x000000ff
        /*0c44*/ 	.word	0x00036860
        /*0c48*/ 	.short	0x0100
        /*0c4a*/ 	.byte	0x08
	.zero		1


	//   ....[8]....
        /*0c4c*/ 	.word	0x00000530
        /*0c50*/ 	.word	0x000000ff
        /*0c54*/ 	.word	0x00036858
        /*0c58*/ 	.short	0x0100
        /*0c5a*/ 	.byte	0x08
	.zero		1


	//   ....[9]....
        /*0c5c*/ 	.word	0x00000540
        /*0c60*/ 	.word	0x000000ff
        /*0c64*/ 	.word	0x00036868
        /*0c68*/ 	.short	0x0100
        /*0c6a*/ 	.byte	0x08
	.zero		1


	//   ....[10]....
        /*0c6c*/ 	.word	0x00000630
        /*0c70*/ 	.word	0x000000ff
        /*0c74*/ 	.word	0x00036870
        /*0c78*/ 	.short	0x0100
        /*0c7a*/ 	.byte	0x06
	.zero		1


	//   ....[11]....
        /*0c7c*/ 	.word	0x00000640
        /*0c80*/ 	.word	0x000000ff
        /*0c84*/ 	.word	0x00036880
        /*0c88*/ 	.short	0x0100
        /*0c8a*/ 	.byte	0x06
	.zero		1


	//   ....[12]....
        /*0c8c*/ 	.word	0x00000650
        /*0c90*/ 	.word	0x000000ff
        /*0c94*/ 	.word	0x00036878
        /*0c98*/ 	.short	0x0100
        /*0c9a*/ 	.byte	0x06
	.zero		1


	//   ....[13]....
        /*0c9c*/ 	.word	0x00000660
        /*0ca0*/ 	.word	0x000000ff
        /*0ca4*/ 	.word	0x00036888
        /*0ca8*/ 	.short	0x0100
        /*0caa*/ 	.byte	0x06
	.zero		1


	//   ....[14]....
        /*0cac*/ 	.word	0x00000790
        /*0cb0*/ 	.word	0x000000ff
        /*0cb4*/ 	.word	0x00036890
        /*0cb8*/ 	.short	0x0100
        /*0cba*/ 	.byte	0x08
	.zero		1


	//   ....[15]....
        /*0cbc*/ 	.word	0x000007a0
        /*0cc0*/ 	.word	0x000000ff
        /*0cc4*/ 	.word	0x000368a0
        /*0cc8*/ 	.short	0x0100
        /*0cca*/ 	.byte	0x08
	.zero		1


	//   ....[16]....
        /*0ccc*/ 	.word	0x000007b0
        /*0cd0*/ 	.word	0x000000ff
        /*0cd4*/ 	.word	0x00036898
        /*0cd8*/ 	.short	0x0100
        /*0cda*/ 	.byte	0x08
	.zero		1


	//   ....[17]....
        /*0cdc*/ 	.word	0x000007c0
        /*0ce0*/ 	.word	0x000000ff
        /*0ce4*/ 	.word	0x000368a8
        /*0ce8*/ 	.short	0x0100
        /*0cea*/ 	.byte	0x08
	.zero		1


	//   ....[18]....
        /*0cec*/ 	.word	0x000008f0
        /*0cf0*/ 	.word	0x000000ff
        /*0cf4*/ 	.word	0x000368b0
        /*0cf8*/ 	.short	0x0100
        /*0cfa*/ 	.byte	0x08
	.zero		1


	//   ....[19]....
        /*0cfc*/ 	.word	0x00000900
        /*0d00*/ 	.word	0x000000ff
        /*0d04*/ 	.word	0x000368c0
        /*0d08*/ 	.short	0x0100
        /*0d0a*/ 	.byte	0x08
	.zero		1


	//   ....[20]....
        /*0d0c*/ 	.word	0x00000910
        /*0d10*/ 	.word	0x000000ff
        /*0d14*/ 	.word	0x000368b8
        /*0d18*/ 	.short	0x0100
        /*0d1a*/ 	.byte	0x08
	.zero		1


	//   ....[21]....
        /*0d1c*/ 	.word	0x00000920
        /*0d20*/ 	.word	0x000000ff
        /*0d24*/ 	.word	0x000368c8
        /*0d28*/ 	.short	0x0100
        /*0d2a*/ 	.byte	0x08
	.zero		1


	//   ....[22]....
        /*0d2c*/ 	.word	0x00003960
        /*0d30*/ 	.word	0x00000062
        /*0d34*/ 	.word	0x00036890
        /*0d38*/ 	.short	0x010a
        /*0d3a*/ 	.byte	0x3f
	.zero		1


	//   ....[23]....
        /*0d3c*/ 	.word	0x00006f20
        /*0d40*/ 	.word	0x00000062
        /*0d44*/ 	.word	0x00036890
        /*0d48*/ 	.short	0x010a
        /*0d4a*/ 	.byte	0x3f
	.zero		1


	//   ....[24]....
        /*0d4c*/ 	.word	0x0000a1e0
        /*0d50*/ 	.word	0x00000062
        /*0d54*/ 	.word	0x00036890
        /*0d58*/ 	.short	0x010a
        /*0d5a*/ 	.byte	0x3f
	.zero		1


	//   ....[25]....
        /*0d5c*/ 	.word	0x0000a5b0
        /*0d60*/ 	.word	0x00000028
        /*0d64*/ 	.word	0x00000000
        /*0d68*/ 	.short	0x0101
        /*0d6a*/ 	.byte	0x3f
	.zero		1


	//   ....[26]....
        /*0d6c*/ 	.word	0x0000a5f0
        /*0d70*/ 	.word	0x00000062
        /*0d74*/ 	.word	0x000368b0
        /*0d78*/ 	.short	0x010a
        /*0d7a*/ 	.byte	0x3f
	.zero		1


	//   ....[27]....
        /*0d7c*/ 	.word	0x0000ac70
        /*0d80*/ 	.word	0x00000062
        /*0d84*/ 	.word	0x00000000
        /*0d88*/ 	.short	0x0101
        /*0d8a*/ 	.byte	0x3f
	.zero		1


	//   ....[28]....
        /*0d8c*/ 	.word	0x0000b510
        /*0d90*/ 	.word	0x00000002
        /*0d94*/ 	.word	0x00036800
        /*0d98*/ 	.short	0x010a
        /*0d9a*/ 	.byte	0x3f
	.zero		1


	//   ....[29]....
        /*0d9c*/ 	.word	0x0000b560
        /*0da0*/ 	.word	0x00000002
        /*0da4*/ 	.word	0x00036800
        /*0da8*/ 	.short	0x010a
        /*0daa*/ 	.byte	0x3f
	.zero		1


	//   ....[30]....
        /*0dac*/ 	.word	0x0000bfc0
        /*0db0*/ 	.word	0x00000002
        /*0db4*/ 	.word	0x00036800
        /*0db8*/ 	.short	0x010a
        /*0dba*/ 	.byte	0x3f
	.zero		1


	//   ....[31]....
        /*0dbc*/ 	.word	0x0000e970
        /*0dc0*/ 	.word	0x00000002
        /*0dc4*/ 	.word	0x00036800
        /*0dc8*/ 	.short	0x010a
        /*0dca*/ 	.byte	0x3f
	.zero		1


	//   ....[32]....
        /*0dcc*/ 	.word	0x00011420
        /*0dd0*/ 	.word	0x00000000
        /*0dd4*/ 	.word	0x00036830
        /*0dd8*/ 	.short	0x010a
        /*0dda*/ 	.byte	0x3f
	.zero		1


	//   ....[33]....
        /*0ddc*/ 	.word	0x000114a0
        /*0de0*/ 	.word	0x00000000
        /*0de4*/ 	.word	0x00036830
        /*0de8*/ 	.short	0x010a
        /*0dea*/ 	.byte	0x3f
	.zero		1


	//   ....[34]....
        /*0dec*/ 	.word	0x00016420
        /*0df0*/ 	.word	0x00000007
        /*0df4*/ 	.word	0x00000000
        /*0df8*/ 	.short	0x0101
        /*0dfa*/ 	.byte	0x3f
	.zero		1


	//   ....[35]....
        /*0dfc*/ 	.word	0x00016ed0
        /*0e00*/ 	.word	0x0000000c
        /*0e04*/ 	.word	0x00036830
        /*0e08*/ 	.short	0x010a
        /*0e0a*/ 	.byte	0x3f
	.zero		1


	//   ....[36]....
        /*0e0c*/ 	.word	0x00016f50
        /*0e10*/ 	.word	0x0000000c
        /*0e14*/ 	.word	0x00036830
        /*0e18*/ 	.short	0x010a
        /*0e1a*/ 	.byte	0x3f
	.zero		1


	//   ....[37]....
        /*0e1c*/ 	.word	0x0001a600
        /*0e20*/ 	.word	0x0000000d
        /*0e24*/ 	.word	0x00036850
        /*0e28*/ 	.short	0x010a
        /*0e2a*/ 	.byte	0x3f
	.zero		1


	//   ....[38]....
        /*0e2c*/ 	.word	0x0001a650
        /*0e30*/ 	.word	0x0000000d
        /*0e34*/ 	.word	0x00036850
        /*0e38*/ 	.short	0x010a
        /*0e3a*/ 	.byte	0x3f
	.zero		1


	//   ....[39]....
        /*0e3c*/ 	.word	0x0001c0d0
        /*0e40*/ 	.word	0x0000000c
        /*0e44*/ 	.word	0x00000000
        /*0e48*/ 	.short	0x0101
        /*0e4a*/ 	.byte	0x3f
	.zero		1


	//   ....[40]....
        /*0e4c*/ 	.word	0x0001c150
        /*0e50*/ 	.word	0x0000000d
        /*0e54*/ 	.word	0x00000000
        /*0e58*/ 	.short	0x0101
        /*0e5a*/ 	.byte	0x3f
	.zero		1


	//   ....[41]....
        /*0e5c*/ 	.word	0x0001c8f0
        /*0e60*/ 	.word	0x00000000
        /*0e64*/ 	.word	0x00036850
        /*0e68*/ 	.short	0x010a
        /*0e6a*/ 	.byte	0x3f
	.zero		1


	//   ....[42]....
        /*0e6c*/ 	.word	0x0001c990
        /*0e70*/ 	.word	0x00000000
        /*0e74*/ 	.word	0x00036850
        /*0e78*/ 	.short	0x010a
        /*0e7a*/ 	.byte	0x3f
	.zero		1


	//   ....[43]....
        /*0e7c*/ 	.word	0x0001cee0
        /*0e80*/ 	.word	0x00000008
        /*0e84*/ 	.word	0x00000000
        /*0e88*/ 	.short	0x0101
        /*0e8a*/ 	.byte	0x3f
	.zero		1


	//   ....[44]....
        /*0e8c*/ 	.word	0x0001ec00
        /*0e90*/ 	.word	0x00000003
        /*0e94*/ 	.word	0x00000000
        /*0e98*/ 	.short	0x0101
        /*0e9a*/ 	.byte	0x3f
	.zero		1


	//   ....[45]....
        /*0e9c*/ 	.word	0x0001f490
        /*0ea0*/ 	.word	0x00000006
        /*0ea4*/ 	.word	0x00000000
        /*0ea8*/ 	.short	0x0101
        /*0eaa*/ 	.byte	0x3f
	.zero		1


	//   ....[46]....
        /*0eac*/ 	.word	0x00022ad0
        /*0eb0*/ 	.word	0x00000012
        /*0eb4*/ 	.word	0x00036820
        /*0eb8*/ 	.short	0x010a
        /*0eba*/ 	.byte	0x3f
	.zero		1


	//   ....[47]....
        /*0ebc*/ 	.word	0x00022ba0
        /*0ec0*/ 	.word	0x00000005
        /*0ec4*/ 	.word	0x000368a0
        /*0ec8*/ 	.short	0x010a
        /*0eca*/ 	.byte	0x3f
	.zero		1


	//   ....[48]....
        /*0ecc*/ 	.word	0x00022fe0
        /*0ed0*/ 	.word	0x00000005
        /*0ed4*/ 	.word	0x000368c0
        /*0ed8*/ 	.short	0x010a
        /*0eda*/ 	.byte	0x3f
	.zero		1


	//   ....[49]....
        /*0edc*/ 	.word	0x00023570
        /*0ee0*/ 	.word	0x00000007
        /*0ee4*/ 	.word	0x000368a0
        /*0ee8*/ 	.short	0x010a
        /*0eea*/ 	.byte	0x3f
	.zero		1


	//   ....[50]....
        /*0eec*/ 	.word	0x000239a0
        /*0ef0*/ 	.word	0x00000007
        /*0ef4*/ 	.word	0x000368c0
        /*0ef8*/ 	.short	0x010a
        /*0efa*/ 	.byte	0x3f
	.zero		1


	//   ....[51]....
        /*0efc*/ 	.word	0x000249f0
        /*0f00*/ 	.word	0x00000000
        /*0f04*/ 	.word	0x00036840
        /*0f08*/ 	.short	0x010a
        /*0f0a*/ 	.byte	0x3f
	.zero		1


	//   ....[52]....
        /*0f0c*/ 	.word	0x000259a0
        /*0f10*/ 	.word	0x00000012
        /*0f14*/ 	.word	0x00036800
        /*0f18*/ 	.short	0x0107
        /*0f1a*/ 	.byte	0x3f
	.zero		1


	//   ....[53]....
        /*0f1c*/ 	.word	0x00025ab0
        /*0f20*/ 	.word	0x00000012
        /*0f24*/ 	.word	0x00036800
        /*0f28*/ 	.short	0x0101
        /*0f2a*/ 	.byte	0x3f
	.zero		1


	//   ....[54]....
        /*0f2c*/ 	.word	0x00025ad0
        /*0f30*/ 	.word	0x00000012
        /*0f34*/ 	.word	0x00036820
        /*0f38*/ 	.short	0x010a
        /*0f3a*/ 	.byte	0x3f
	.zero		1


	//   ....[55]....
        /*0f3c*/ 	.word	0x00025e90
        /*0f40*/ 	.word	0x00000003
        /*0f44*/ 	.word	0x00036840
        /*0f48*/ 	.short	0x010a
        /*0f4a*/ 	.byte	0x3f
	.zero		1


	//   ....[56]....
        /*0f4c*/ 	.word	0x00026330
        /*0f50*/ 	.word	0x00000003
        /*0f54*/ 	.word	0x00000060
        /*0f58*/ 	.short	0x010a
        /*0f5a*/ 	.byte	0x3f
	.zero		1


	//   ....[57]....
        /*0f5c*/ 	.word	0x00026ab0
        /*0f60*/ 	.word	0x00000003
        /*0f64*/ 	.word	0x00036840
        /*0f68*/ 	.short	0x010a
        /*0f6a*/ 	.byte	0x3f
	.zero		1


	//   ....[58]....
        /*0f6c*/ 	.word	0x00026f50
        /*0f70*/ 	.word	0x00000002
        /*0f74*/ 	.word	0x00000060
        /*0f78*/ 	.short	0x010a
        /*0f7a*/ 	.byte	0x3f
	.zero		1


	//   ....[59]....
        /*0f7c*/ 	.word	0x00027610
        /*0f80*/ 	.word	0x00000002
        /*0f84*/ 	.word	0x00036840
        /*0f88*/ 	.short	0x010a
        /*0f8a*/ 	.byte	0x3f
	.zero		1


	//   ....[60]....
        /*0f8c*/ 	.word	0x00027ab0
        /*0f90*/ 	.word	0x00000002
        /*0f94*/ 	.word	0x00000060
        /*0f98*/ 	.short	0x010a
        /*0f9a*/ 	.byte	0x3f
	.zero		1


	//   ....[61]....
        /*0f9c*/ 	.word	0x00028120
        /*0fa0*/ 	.word	0x00000000
        /*0fa4*/ 	.word	0x00036860
        /*0fa8*/ 	.short	0x010a
        /*0faa*/ 	.byte	0x3f
	.zero		1


	//   ....[62]....
        /*0fac*/ 	.word	0x00029410
        /*0fb0*/ 	.word	0x00000000
        /*0fb4*/ 	.word	0x00036820
        /*0fb8*/ 	.short	0x010a
        /*0fba*/ 	.byte	0x3f
	.zero		1


	//   ....[63]....
        /*0fbc*/ 	.word	0x000295f0
        /*0fc0*/ 	.word	0x00000006
        /*0fc4*/ 	.word	0x00000000
        /*0fc8*/ 	.short	0x010a
        /*0fca*/ 	.byte	0x3f
	.zero		1


	//   ....[64]....
        /*0fcc*/ 	.word	0x00029620
        /*0fd0*/ 	.word	0x00000007
        /*0fd4*/ 	.word	0x00000000
        /*0fd8*/ 	.short	0x010a
        /*0fda*/ 	.byte	0x3f
	.zero		1


	//   ....[65]....
        /*0fdc*/ 	.word	0x00029680
        /*0fe0*/ 	.word	0x00000004
        /*0fe4*/ 	.word	0x00000000
        /*0fe8*/ 	.short	0x010a
        /*0fea*/ 	.byte	0x3f
	.zero		1


	//   ....[66]....
        /*0fec*/ 	.word	0x000296b0
        /*0ff0*/ 	.word	0x00000003
        /*0ff4*/ 	.word	0x00000000
        /*0ff8*/ 	.short	0x010a
        /*0ffa*/ 	.byte	0x3f
	.zero		1


	//   ....[67]....
        /*0ffc*/ 	.word	0x00029710
        /*1000*/ 	.word	0x00000062
        /*1004*/ 	.word	0x00036890
        /*1008*/ 	.short	0x010a
        /*100a*/ 	.byte	0x3f
	.zero		1


	//   ....[68]....
        /*100c*/ 	.word	0x00029760
        /*1010*/ 	.word	0x00000062
        /*1014*/ 	.word	0x00036890
        /*1018*/ 	.short	0x010a
        /*101a*/ 	.byte	0x3f
	.zero		1


	//   ....[69]....
        /*101c*/ 	.word	0x000297b0
        /*1020*/ 	.word	0x00000062
        /*1024*/ 	.word	0x00036890
        /*1028*/ 	.short	0x010a
        /*102a*/ 	.byte	0x3f
	.zero		1


	//   ....[70]....
        /*102c*/ 	.word	0x00029800
        /*1030*/ 	.word	0x00000062
        /*1034*/ 	.word	0x000368b0
        /*1038*/ 	.short	0x010a
        /*103a*/ 	.byte	0x3f
	.zero		1


	//   ....[71]....
        /*103c*/ 	.word	0x00029a10
        /*1040*/ 	.word	0x00000002
        /*1044*/ 	.word	0x00036800
        /*1048*/ 	.short	0x010a
        /*104a*/ 	.byte	0x3f
	.zero		1


	//   ....[72]....
        /*104c*/ 	.word	0x00029c40
        /*1050*/ 	.word	0x00000002
        /*1054*/ 	.word	0x00036800
        /*1058*/ 	.short	0x010a
        /*105a*/ 	.byte	0x3f
	.zero		1


	//   ....[73]....
        /*105c*/ 	.word	0x00029c90
        /*1060*/ 	.word	0x00000000
        /*1064*/ 	.word	0x00036830
        /*1068*/ 	.short	0x010a
        /*106a*/ 	.byte	0x3f
	.zero		1


	//   ....[74]....
        /*106c*/ 	.word	0x00029ce0
        /*1070*/ 	.word	0x0000000c
        /*1074*/ 	.word	0x00036830
        /*1078*/ 	.short	0x010a
        /*107a*/ 	.byte	0x3f
	.zero		1


	//   ....[75]....
        /*107c*/ 	.word	0x00029d30
        /*1080*/ 	.word	0x0000000d
        /*1084*/ 	.word	0x00036850
        /*1088*/ 	.short	0x010a
        /*108a*/ 	.byte	0x3f
	.zero		1


	//   ....[76]....
        /*108c*/ 	.word	0x00029d80
        /*1090*/ 	.word	0x00000000
        /*1094*/ 	.word	0x00036850
        /*1098*/ 	.short	0x010a
        /*109a*/ 	.byte	0x3f
	.zero		1


	//   ....[77]....
        /*109c*/ 	.word	0x00029f20
        /*10a0*/ 	.word	0x00000012
        /*10a4*/ 	.word	0x00036820
        /*10a8*/ 	.short	0x010a
        /*10aa*/ 	.byte	0x3f
	.zero		1


	//   ....[78]....
        /*10ac*/ 	.word	0x00029f70
        /*10b0*/ 	.word	0x00000005
        /*10b4*/ 	.word	0x000368a0
        /*10b8*/ 	.short	0x010a
        /*10ba*/ 	.byte	0x3f
	.zero		1


	//   ....[79]....
        /*10bc*/ 	.word	0x00029fc0
        /*10c0*/ 	.word	0x00000005
        /*10c4*/ 	.word	0x000368c0
        /*10c8*/ 	.short	0x010a
        /*10ca*/ 	.byte	0x3f
	.zero		1


	//   ....[80]....
        /*10cc*/ 	.word	0x0002a010
        /*10d0*/ 	.word	0x00000007
        /*10d4*/ 	.word	0x000368a0
        /*10d8*/ 	.short	0x010a
        /*10da*/ 	.byte	0x3f
	.zero		1


	//   ....[81]....
        /*10dc*/ 	.word	0x0002a060
        /*10e0*/ 	.word	0x00000007
        /*10e4*/ 	.word	0x000368c0
        /*10e8*/ 	.short	0x010a
        /*10ea*/ 	.byte	0x3f
	.zero		1


	//   ....[82]....
        /*10ec*/ 	.word	0x0002a200
        /*10f0*/ 	.word	0x00000000
        /*10f4*/ 	.word	0x00036840
        /*10f8*/ 	.short	0x010a
        /*10fa*/ 	.byte	0x3f
	.zero		1


	//   ....[83]....
        /*10fc*/ 	.word	0x0002ae60
        /*1100*/ 	.word	0x00000012
        /*1104*/ 	.word	0x00036820
        /*1108*/ 	.short	0x010a
        /*110a*/ 	.byte	0x3f
	.zero		1


	//   ....[84]....
        /*110c*/ 	.word	0x0002aeb0
        /*1110*/ 	.word	0x00000003
        /*1114*/ 	.word	0x00036840
        /*1118*/ 	.short	0x010a
        /*111a*/ 	.byte	0x3f
	.zero		1


	//   ....[85]....
        /*111c*/ 	.word	0x0002af00
        /*1120*/ 	.word	0x00000003
        /*1124*/ 	.word	0x00000060
        /*1128*/ 	.short	0x010a
        /*112a*/ 	.byte	0x3f
	.zero		1


	//   ....[86]....
        /*112c*/ 	.word	0x0002af50
        /*1130*/ 	.word	0x00000003
        /*1134*/ 	.word	0x00036840
        /*1138*/ 	.short	0x010a
        /*113a*/ 	.byte	0x3f
	.zero		1


	//   ....[87]....
        /*113c*/ 	.word	0x0002afa0
        /*1140*/ 	.word	0x00000002
        /*1144*/ 	.word	0x00000060
        /*1148*/ 	.short	0x010a
        /*114a*/ 	.byte	0x3f
	.zero		1


	//   ....[88]....
        /*114c*/ 	.word	0x0002aff0
        /*1150*/ 	.word	0x00000002
        /*1154*/ 	.word	0x00036840
        /*1158*/ 	.short	0x010a
        /*115a*/ 	.byte	0x3f
	.zero		1


	//   ....[89]....
        /*115c*/ 	.word	0x0002b040
        /*1160*/ 	.word	0x00000002
        /*1164*/ 	.word	0x00000060
        /*1168*/ 	.short	0x010a
        /*116a*/ 	.byte	0x3f
	.zero		1


	//   ....[90]....
        /*116c*/ 	.word	0x0002b090
        /*1170*/ 	.word	0x00000000
        /*1174*/ 	.word	0x00036860
        /*1178*/ 	.short	0x010a
        /*117a*/ 	.byte	0x3f
	.zero		1


	//   ....[91]....
        /*117c*/ 	.word	0x0002bbd0
        /*1180*/ 	.word	0x00000000
        /*1184*/ 	.word	0x00036820
        /*1188*/ 	.short	0x010a
        /*118a*/ 	.byte	0x3f
	.zero		1


	//   ....[92]....
        /*118c*/ 	.word	0x0002bd70
        /*1190*/ 	.word	0x00000006
        /*1194*/ 	.word	0x00000000
        /*1198*/ 	.short	0x010a
        /*119a*/ 	.byte	0x3f
	.zero		1


	//   ....[93]....
        /*119c*/ 	.word	0x0002bdc0
        /*11a0*/ 	.word	0x00000007
        /*11a4*/ 	.word	0x00000000
        /*11a8*/ 	.short	0x010a
        /*11aa*/ 	.byte	0x3f
	.zero		1


	//   ....[94]....
        /*11ac*/ 	.word	0x0002be10
        /*11b0*/ 	.word	0x00000004
        /*11b4*/ 	.word	0x00000000
        /*11b8*/ 	.short	0x010a
        /*11ba*/ 	.byte	0x3f
	.zero		1


	//----- nvinfo : EIATTR_NUM_MBARRIERS
	.align		4
.L_155:
        /*11bc*/ 	.byte	0x03, 0x38
        /*11be*/ 	.short	0x0016


	//----- nvinfo : EIATTR_EXIT_INSTR_OFFSETS
	.align		4
        /*11c0*/ 	.byte	0x04, 0x1c
        /*11c2*/ 	.short	(.L_157 - .L_156)


	//   ....[0]....
.L_156:
        /*11c4*/ 	.word	0x00029700


	//----- nvinfo : EIATTR_MAX_THREADS
	.align		4
.L_157:
        /*11c8*/ 	.byte	0x04, 0x05
        /*11ca*/ 	.short	(.L_159 - .L_158)
.L_158:
        /*11cc*/ 	.word	0x00000180
        /*11d0*/ 	.word	0x00000001
        /*11d4*/ 	.word	0x00000001


	//----- nvinfo : EIATTR_CRS_STACK_SIZE
	.align		4
.L_159:
        /*11d8*/ 	.byte	0x04, 0x1e
        /*11da*/ 	.short	(.L_161 - .L_160)
.L_160:
        /*11dc*/ 	.word	0x00000000


	//----- nvinfo : EIATTR_CBANK_PARAM_SIZE
	.align		4
.L_161:
        /*11e0*/ 	.byte	0x03, 0x19
        /*11e2*/ 	.short	0x0af0


	//----- nvinfo : EIATTR_PARAM_CBANK
	.align		4
        /*11e4*/ 	.byte	0x04, 0x0a
        /*11e6*/ 	.short	(.L_163 - .L_162)
	.align		4
.L_162:
        /*11e8*/ 	.word	index@(.nv.constant0._ZN7cutlass13device_kernelIN5flash11enable_sm90INS1_16FlashAttnFwdSm90INS1_25CollectiveMainloopFwdSm90ILi2EN4cute5tupleIJNS5_1CILi1EEES8_S8_EEENS6_IJNS7_ILi128EEENS7_ILi112EEENS7_ILi192EEEEEELi192ENS_10bfloat16_tEfNS_4arch4Sm90ELb0ELb0ELb1ELb1ELb0ELb1ELb0ELb1ELb1ELb1ELb1ELb0EEENS1_21CollectiveEpilogueFwdINS6_IJSA_SC_SB_EEES9_SE_SG_Li256ELb1ELb1ELb1ELb0EEENS1_36VarlenDynamicPersistentTileSchedulerILi128ELi112ELi256ELi128ELb1ELb1ELb1ELb0ELb1ELb1EEEEEEEEEvNT_6ParamsE)
        /*11ec*/ 	.short	0x0210
        /*11ee*/ 	.short	0x0af0


	//----- nvinfo : EIATTR_SW_WAR
	.align		4
.L_163:
        /*11f0*/ 	.byte	0x04, 0x36
        /*11f2*/ 	.short	(.L_165 - .L_164)
.L_164:
        /*11f4*/ 	.word	0x00000008
.L_165:


//--------------------- .nv.info._ZN7cutlass13device_kernelIN5flash11enable_sm90INS1_16FlashAttnFwdSm90INS1_25CollectiveMainloopFwdSm90ILi2EN4cute5tupleIJNS5_1CILi1EEES8_S8_EEENS6_IJNS7_ILi128EEENS7_ILi96EEENS7_ILi192EEEEEELi192ENS_10bfloat16_tEfNS_4arch4Sm90ELb0ELb1ELb1ELb0ELb0ELb0ELb0ELb1ELb1ELb1ELb1ELb0EEENS1_21CollectiveEpilogueFwdINS6_IJSA_SC_SB_EEES9_SE_SG_Li256ELb0ELb1ELb1ELb0EEENS1_19SingleTileSchedulerILb0ELb1ELb1ELi128EEEEEEEEEvNT_6ParamsE --------------------------
	.section	.nv.info._ZN7cutlass13device_kernelIN5flash11enable_sm90INS1_16FlashAttnFwdSm90INS1_25CollectiveMainloopFwdSm90ILi2EN4cute5tupleIJNS5_1CILi1EEES8_S8_EEENS6_IJNS7_ILi128EEENS7_ILi96EEENS7_ILi192EEEEEELi192ENS_10bfloat16_tEfNS_4arch4Sm90ELb0ELb1ELb1ELb0ELb0ELb0ELb0ELb1ELb1ELb1ELb1ELb0EEENS1_21CollectiveEpilogueFwdINS6_IJSA_SC_SB_EEES9_SE_SG_Li256ELb0ELb1ELb1ELb0EEENS1_19SingleTileSchedulerILb0ELb1ELb1ELi128EEEEEEEEEvNT_6ParamsE,"",@"SHT_CUDA_INFO"
	.sectionflags	@""
	.align	4


	//----- nvinfo : EIATTR_CUDA_API_VERSION
	.align		4
        /*0000*/ 	.byte	0x04, 0x37
        /*0002*/ 	.short	(.L_167 - .L_166)
.L_166:
        /*0004*/ 	.word	0x00000082


	//----- nvinfo : EIATTR_KPARAM_INFO
	.align		4
.L_167:
        /*0008*/ 	.byte	0x04, 0x17
        /*000a*/ 	.short	(.L_169 - .L_168)
.L_168:
        /*000c*/ 	.word	0x00000000
        /*0010*/ 	.short	0x0000
        /*0012*/ 	.short	0x0070
        /*0014*/ 	.byte	0x00, 0xf0, 0x01, 0x28


	//----- nvinfo : EIATTR_SPARSE_MMA_MASK
	.align		4
.L_169:
        /*0018*/ 	.byte	0x03, 0x50
        /*001a*/ 	.short	0x0000


	//----- nvinfo : EIATTR_MAXREG_COUNT
	.align		4
        /*001c*/ 	.byte	0x03, 0x1b
        /*001e*/ 	.short	0x00a8


	//----- nvinfo : EIATTR_NUM_BARRIERS
	.align		4
        /*0020*/ 	.byte	0x02, 0x4c
        /*0022*/ 	.byte	0x09
	.zero		1


	//----- nvinfo : EIATTR_EXTERNS
	.align		4
        /*0024*/ 	.byte	0x04, 0x0f
        /*0026*/ 	.short	(.L_171 - .L_170)


	//   ....[0]....
	.align		4
.L_170:
        /*0028*/ 	.word	index@(__assertfail)


	//----- nvinfo : EIATTR_ANNOTATIONS
	.align		4
.L_171:
        /*002c*/ 	.byte	0x04, 0x55
        /*002e*/ 	.short	(.L_173 - .L_172)


	//   ....[0]....
.L_172:
        /*0030*/ 	.word	0x00000001
        /*0034*/ 	.byte	0x60, 0x09, 0x00, 0x00, 0x01, 0x00, 0x00, 0x00, 0xc0, 0x18, 0x00, 0x00, 0x01, 0x00, 0x00, 0x00
        /*0044*/ 	.byte	0xa0, 0x1a, 0x01, 0x00, 0x01, 0x00, 0x00, 0x00, 0x90, 0x1f, 0x01, 0x00, 0x01, 0x00, 0x00, 0x00
        /*0054*/ 	.byte	0xf0, 0x2f, 0x01, 0x00, 0x01, 0x00, 0x00, 0x00, 0x90, 0x32, 0x01, 0x00, 0x01, 0x00, 0x00, 0x00
        /*0064*/ 	.byte	0x10, 0x3c, 0x01, 0x00, 0x01, 0x00, 0x00, 0x00, 0xe0, 0x45, 0x01, 0x00, 0x01, 0x00, 0x00, 0x00
        /*0074*/ 	.byte	0xc0, 0x54, 0x01, 0x00


	//----- nvinfo : EIATTR_MERCURY_ISA_VERSION
	.align		4
.L_173:
        /*0078*/ 	.byte	0x03, 0x5f
        /*007a*/ 	.short	0x0101


	//----- nvinfo : EIATTR_INT_WARP_WIDE_INSTR_OFFSETS
	.align		4
        /*007c*/ 	.byte	0x04, 0x31
        /*007e*/ 	.short	(.L_175 - .L_174)


	//   ....[0]....
.L_174:
        /*0080*/ 	.word	0x00000130


	//   ....[1]....
        /*0084*/ 	.word	0x00000170


	//   ....[2]....
        /*0088*/ 	.word	0x000001e0


	//----- nvinfo : EIATTR_COOP_GROUP_MASK_REGIDS
	.align		4
.L_175:
        /*008c*/ 	.byte	0x04, 0x29
        /*008e*/ 	.short	(.L_177 - .L_176)


	//   ....[0]....
.L_176:
        /*0090*/ 	.word	0xffffffff


	//   ....[1]....
        /*0094*/ 	.word	0xffffffff


	//   ....[2]....
        /*0098*/ 	.word	0xffffffff


	//   ....[3]....
        /*009c*/ 	.word	0xffffffff


	//   ....[4]....
        /*00a0*/ 	.word	0xffffffff


	//   ....[5]....
        /*00a4*/ 	.word	0xffffffff


	//   ....[6]....
        /*00a8*/ 	.word	0xffffffff


	//   ....[7]....
        /*00ac*/ 	.word	0xffffffff


	//   ....[8]....
        /*00b0*/ 	.word	0xffffffff


	//   ....[9]....
        /*00b4*/ 	.word	0xffffffff


	//   ....[10]....
        /*00b8*/ 	.word	0xffffffff


	//   ....[11]....
        /*00bc*/ 	.word	0xffffffff


	//   ....[12]....
        /*00c0*/ 	.word	0xffffffff


	//   ....[13]....
        /*00c4*/ 	.word	0xffffffff


	//   ....[14]....
        /*00c8*/ 	.word	0xffffffff


	//   ....[15]....
        /*00cc*/ 	.word	0xffffffff


	//   ....[16]....
        /*00d0*/ 	.word	0xffffffff


	//   ....[17]....
        /*00d4*/ 	.word	0xffffffff


	//   ....[18]....
        /*00d8*/ 	.word	0xffffffff


	//   ....[19]....
        /*00dc*/ 	.word	0xffffffff


	//   ....[20]....
        /*00e0*/ 	.word	0xffffffff


	//   ....[21]....
        /*00e4*/ 	.word	0xffffffff


	//   ....[22]....
        /*00e8*/ 	.word	0xffffffff


	//   ....[23]....
        /*00ec*/ 	.word	0xffffffff


	//   ....[24]....
        /*00f0*/ 	.word	0xffffffff


	//   ....[25]....
        /*00f4*/ 	.word	0xffffffff


	//   ....[26]....
        /*00f8*/ 	.word	0xffffffff


	//   ....[27]....
        /*00fc*/ 	.word	0xffffffff


	//   ....[28]....
        /*0100*/ 	.word	0xffffffff


	//   ....[29]....
        /*0104*/ 	.word	0xffffffff


	//   ....[30]....
        /*0108*/ 	.word	0xffffffff


	//   ....[31]....
        /*010c*/ 	.word	0xffffffff


	//   ....[32]....
        /*0110*/ 	.word	0xffffffff


	//   ....[33]....
        /*0114*/ 	.word	0xffffffff


	//   ....[34]....
        /*0118*/ 	.word	0xffffffff


	//   ....[35]....
        /*011c*/ 	.word	0xffffffff


	//   ....[36]....
        /*0120*/ 	.word	0xffffffff


	//   ....[37]....
        /*0124*/ 	.word	0xffffffff


	//   ....[38]....
        /*0128*/ 	.word	0xffffffff


	//   ....[39]....
        /*012c*/ 	.word	0xffffffff


	//   ....[40]....
        /*0130*/ 	.word	0xffffffff


	//   ....[41]....
        /*0134*/ 	.word	0xffffffff


	//   ....[42]....
        /*0138*/ 	.word	0xffffffff


	//   ....[43]....
        /*013c*/ 	.word	0xffffffff


	//   ....[44]....
        /*0140*/ 	.word	0xffffffff


	//   ....[45]....
        /*0144*/ 	.word	0xffffffff


	//   ....[46]....
        /*0148*/ 	.word	0xffffffff


	//   ....[47]....
        /*014c*/ 	.word	0xffffffff


	//   ....[48]....
        /*0150*/ 	.word	0xffffffff


	//   ....[49]....
        /*0154*/ 	.word	0xffffffff


	//   ....[50]....
        /*0158*/ 	.word	0xffffffff


	//   ....[51]....
        /*015c*/ 	.word	0xffffffff


	//   ....[52]....
        /*0160*/ 	.word	0xffffffff


	//   ....[53]....
        /*0164*/ 	.word	0xffffffff


	//   ....[54]....
        /*0168*/ 	.word	0xffffffff


	//   ....[55]....
        /*016c*/ 	.word	0xffffffff


	//   ....[56]....
        /*0170*/ 	.word	0xffffffff


	//   ....[57]....
        /*0174*/ 	.word	0xffffffff


	//   ....[58]....
        /*0178*/ 	.word	0xffffffff


	//   ....[59]....
        /*017c*/ 	.word	0xffffffff


	//   ....[60]....
        /*0180*/ 	.word	0xffffffff


	//   ....[61]....
        /*0184*/ 	.word	0x0500000f


	//   ....[62]....
        /*0188*/ 	.word	0x0500000f


	//   ....[63]....
        /*018c*/ 	.word	0x0500000f


	//   ....[64]....
        /*0190*/ 	.word	0x0500000f


	//   ....[65]....
        /*0194*/ 	.word	0x0500000f


	//   ....[66]....
        /*0198*/ 	.word	0x0500000f


	//   ....[67]....
        /*019c*/ 	.word	0x0500000f


	//   ....[68]....
        /*01a0*/ 	.word	0x0500000f


	//   ....[69]....
        /*01a4*/ 	.word	0x0500000f


	//   ....[70]....
        /*01a8*/ 	.word	0x0500000f


	//   ....[71]....
        /*01ac*/ 	.word	0x0500000f


	//   ....[72]....
        /*01b0*/ 	.word	0x0500000f


	//   ....[73]....
        /*01b4*/ 	.word	0x0500000f


	//   ....[74]....
        /*01b8*/ 	.word	0x0500000f


	//   ....[75]....
        /*01bc*/ 	.word	0x0500000f


	//   ....[76]....
        /*01c0*/ 	.word	0x0500000f


	//   ....[77]....
        /*01c4*/ 	.word	0x0500000f


	//   ....[78]....
        /*01c8*/ 	.word	0x0500000f


	//----- nvinfo : EIATTR_COOP_GROUP_INSTR_OFFSETS
	.align		4
.L_177:
        /*01cc*/ 	.byte	0x04, 0x28
        /*01ce*/ 	.short	(.L_179 - .L_178)


	//   ....[0]....
.L_178:
        /*01d0*/ 	.word	0x00000060


	//   ....[1]....
        /*01d4*/ 	.word	0x00000140


	//   ....[2]....
        /*01d8*/ 	.word	0x00000190


	//   ....[3]....
        /*01dc*/ 	.word	0x000003c0


	//   ....[4]....
        /*01e0*/ 	.word	0x00000520


	//   ....[5]....
        /*01e4*/ 	.word	0x00000640


	//   ....[6]....
        /*01e8*/ 	.word	0x000007a0


	//   ....[7]....
        /*01ec*/ 	.word	0x000016c0


	//   ....[8]....
        /*01f0*/ 	.word	0x00002570


	//   ....[9]....
        /*01f4*/ 	.word	0x00003250


	//   ....[10]....
        /*01f8*/ 	.word	0x00003b50


	//   ....[11]....
        /*01fc*/ 	.word	0x00003b80


	//   ....[12]....
        /*0200*/ 	.word	0x00003f30


	//   ....[13]....
        /*0204*/ 	.word	0x00003fe0


	//   ....[14]....
        /*0208*/ 	.word	0x00006340


	//   ....[15]....
        /*020c*/ 	.word	0x00006930


	//   ....[16]....
        /*0210*/ 	.word	0x000072e0


	//   ....[17]....
        /*0214*/ 	.word	0x000073d0


	//   ....[18]....
        /*0218*/ 	.word	0x000079a0


	//   ....[19]....
        /*021c*/ 	.word	0x00007a00


	//   ....[20]....
        /*0220*/ 	.word	0x00009cb0


	//   ....[21]....
        /*0224*/ 	.word	0x00009ce0


	//   ....[22]....
        /*0228*/ 	.word	0x0000a050


	//   ....[23]....
        /*022c*/ 	.word	0x0000a0b0


	//   ....[24]....
        /*0230*/ 	.word	0x0000be40


	//   ....[25]....
        /*0234*/ 	.word	0x0000c1c0


	//   ....[26]....
        /*0238*/ 	.word	0x0000cf70


	//   ....[27]....
        /*023c*/ 	.word	0x0000d090


	//   ....[28]....
        /*0240*/ 	.word	0x0000d650


	//   ....[29]....
        /*0244*/ 	.word	0x0000d6a0


	//   ....[30]....
        /*0248*/ 	.word	0x0000e720


	//   ....[31]....
        /*024c*/ 	.word	0x0000e750


	//   ....[32]....
        /*0250*/ 	.word	0x0000e840


	//   ....[33]....
        /*0254*/ 	.word	0x0000e850


	//   ....[34]....
        /*0258*/ 	.word	0x0000f8a0


	//   ....[35]....
        /*025c*/ 	.word	0x0000f900


	//   ....[36]....
        /*0260*/ 	.word	0x0000f940


	//   ....[37]....
        /*0264*/ 	.word	0x0000f970


	//   ....[38]....
        /*0268*/ 	.word	0x0000f9a0


	//   ....[39]....
        /*026c*/ 	.word	0x0000f9c0


	//   ....[40]....
        /*0270*/ 	.word	0x00010340


	//   ....[41]....
        /*0274*/ 	.word	0x00010350


	//   ....[42]....
        /*0278*/ 	.word	0x000110c0


	//   ....[43]....
        /*027c*/ 	.word	0x00011fb0


	//   ....[44]....
        /*0280*/ 	.word	0x00012970


	//   ....[45]....
        /*0284*/ 	.word	0x000129b0


	//   ....[46]....
        /*0288*/ 	.word	0x000129e0


	//   ....[47]....
        /*028c*/ 	.word	0x00012a30


	//   ....[48]....
        /*0290*/ 	.word	0x00012ac0


	//   ....[49]....
        /*0294*/ 	.word	0x00012ae0


	//   ....[50]....
        /*0298*/ 	.word	0x00012b70


	//   ....[51]....
        /*029c*/ 	.word	0x00012ba0


	//   ....[52]....
        /*02a0*/ 	.word	0x00012c20


	//   ....[53]....
        /*02a4*/ 	.word	0x00012c50


	//   ....[54]....
        /*02a8*/ 	.word	0x00012cd0


	//   ....[55]....
        /*02ac*/ 	.word	0x00012d00


	//   ....[56]....
        /*02b0*/ 	.word	0x00012d80


	//   ....[57]....
        /*02b4*/ 	.word	0x00012db0


	//   ....[58]....
        /*02b8*/ 	.word	0x00012e20


	//   ....[59]....
        /*02bc*/ 	.word	0x00012e50


	//   ....[60]....
        /*02c0*/ 	.word	0x00015450


	//   ....[61]....
        /*02c4*/ 	.word	0x00015a90


	//   ....[62]....
        /*02c8*/ 	.word	0x00015c00


	//   ....[63]....
        /*02cc*/ 	.word	0x00015c60


	//   ....[64]....
        /*02d0*/ 	.word	0x00015da0


	//   ....[65]....
        /*02d4*/ 	.word	0x00015e10


	//   ....[66]....
        /*02d8*/ 	.word	0x00015f10


	//   ....[67]....
        /*02dc*/ 	.word	0x00015f80


	//   ....[68]....
        /*02e0*/ 	.word	0x00016080


	//   ....[69]....
        /*02e4*/ 	.word	0x000160f0


	//   ....[70]....
        /*02e8*/ 	.word	0x000161f0


	//   ....[71]....
        /*02ec*/ 	.word	0x00016260


	//   ....[72]....
        /*02f0*/ 	.word	0x00016360


	//   ....[73]....
        /*02f4*/ 	.word	0x000163d0


	//   ....[74]....
        /*02f8*/ 	.word	0x000164d0


	//   ....[75]....
        /*02fc*/ 	.word	0x00016530


	//   ....[76]....
        /*0300*/ 	.word	0x00016620


	//   ....[77]....
        /*0304*/ 	.word	0x00016670


	//   ....[78]....
        /*0308*/ 	.word	0x00016a70


	//----- nvinfo : EIATTR_REG_RECONFIG
	.align		4
.L_179:
        /*030c*/ 	.byte	0x01, 0x54
	.zero		2


	//----- nvinfo : EIATTR_SYSCALL_OFFSETS
	.align		4
        /*0310*/ 	.byte	0x04, 0x46
        /*0312*/ 	.short	(.L_181 - .L_180)


	//   ....[0]....
.L_180:
        /*0314*/ 	.word	0x00001880


	//   ....[1]....
        /*0318*/ 	.word	0x00011c20


	//   ....[2]....
        /*031c*/ 	.word	0x00011d60


	//   ....[3]....
        /*0320*/ 	.word	0x00011e50


	//   ....[4]....
        /*0324*/ 	.word	0x000125c0


	//----- nvinfo : EIATTR_MBARRIER_INSTR_OFFSETS
	.align		4
.L_181:
        /*0328*/ 	.byte	0x04, 0x39
        /*032a*/ 	.short	(.L_183 - .L_182)


	//   ....[0]....
.L_182:
        /*032c*/ 	.word	0x00000270
        /*0330*/ 	.word	0x000000ff
        /*0334*/ 	.word	0x00030800
        /*0338*/ 	.short	0x0100
        /*033a*/ 	.byte	0x08
	.zero		1


	//   ....[1]....
        /*033c*/ 	.word	0x00000280
        /*0340*/ 	.word	0x000000ff
        /*0344*/ 	.word	0x00030820
        /*0348*/ 	.short	0x0100
        /*034a*/ 	.byte	0x08
	.zero		1


	//   ....[2]....
        /*034c*/ 	.word	0x00000370
        /*0350*/ 	.word	0x000000ff
        /*0354*/ 	.word	0x00030830
        /*0358*/ 	.short	0x0100
        /*035a*/ 	.byte	0x08
	.zero		1


	//   ....[3]....
        /*035c*/ 	.word	0x00000380
        /*0360*/ 	.word	0x000000ff
        /*0364*/ 	.word	0x00030840
        /*0368*/ 	.short	0x0100
        /*036a*/ 	.byte	0x08
	.zero		1


	//   ....[4]....
        /*036c*/ 	.word	0x00000390
        /*0370*/ 	.word	0x000000ff
        /*0374*/ 	.word	0x00030838
        /*0378*/ 	.short	0x0100
        /*037a*/ 	.byte	0x08
	.zero		1


	//   ....[5]....
        /*037c*/ 	.word	0x000003a0
        /*0380*/ 	.word	0x000000ff
        /*0384*/ 	.word	0x00030848
        /*0388*/ 	.short	0x0100
        /*038a*/ 	.byte	0x08
	.zero		1


	//   ....[6]....
        /*038c*/ 	.word	0x000004d0
        /*0390*/ 	.word	0x000000ff
        /*0394*/ 	.word	0x00030850
        /*0398*/ 	.short	0x0100
        /*039a*/ 	.byte	0x08
	.zero		1


	//   ....[7]....
        /*039c*/ 	.word	0x000004e0
        /*03a0*/ 	.word	0x000000ff
        /*03a4*/ 	.word	0x00030860
        /*03a8*/ 	.short	0x0100
        /*03aa*/ 	.byte	0x08
	.zero		1


	//   ....[8]....
        /*03ac*/ 	.word	0x000004f0
        /*03b0*/ 	.word	0x000000ff
        /*03b4*/ 	.word	0x00030858
        /*03b8*/ 	.short	0x0100
        /*03ba*/ 	.byte	0x08
	.zero		1


	//   ....[9]....
        /*03bc*/ 	.word	0x00000500
        /*03c0*/ 	.word	0x000000ff
        /*03c4*/ 	.word	0x00030868
        /*03c8*/ 	.short	0x0100
        /*03ca*/ 	.byte	0x08
	.zero		1


	//   ....[10]....
        /*03cc*/ 	.word	0x000005f0
        /*03d0*/ 	.word	0x000000ff
        /*03d4*/ 	.word	0x00030870
        /*03d8*/ 	.short	0x0100
        /*03da*/ 	.byte	0x06
	.zero		1


	//   ....[11]....
        /*03dc*/ 	.word	0x00000600
        /*03e0*/ 	.word	0x000000ff
        /*03e4*/ 	.word	0x00030880
        /*03e8*/ 	.short	0x0100
        /*03ea*/ 	.byte	0x06
	.zero		1


	//   ....[12]....
        /*03ec*/ 	.word	0x00000610
        /*03f0*/ 	.word	0x000000ff
        /*03f4*/ 	.word	0x00030878
        /*03f8*/ 	.short	0x0100
        /*03fa*/ 	.byte	0x06
	.zero		1


	//   ....[13]....
        /*03fc*/ 	.word	0x00000620
        /*0400*/ 	.word	0x000000ff
        /*0404*/ 	.word	0x00030888
        /*0408*/ 	.short	0x0100
        /*040a*/ 	.byte	0x06
	.zero		1


	//   ....[14]....
        /*040c*/ 	.word	0x00000750
        /*0410*/ 	.word	0x000000ff
        /*0414*/ 	.word	0x00030890
        /*0418*/ 	.short	0x0100
        /*041a*/ 	.byte	0x08
	.zero		1


	//   ....[15]....
        /*041c*/ 	.word	0x00000760
        /*0420*/ 	.word	0x000000ff
        /*0424*/ 	.word	0x000308a0
        /*0428*/ 	.short	0x0100
        /*042a*/ 	.byte	0x08
	.zero		1


	//   ....[16]....
        /*042c*/ 	.word	0x00000770
        /*0430*/ 	.word	0x000000ff
        /*0434*/ 	.word	0x00030898
        /*0438*/ 	.short	0x0100
        /*043a*/ 	.byte	0x08
	.zero		1


	//   ....[17]....
        /*043c*/ 	.word	0x00000780
        /*0440*/ 	.word	0x000000ff
        /*0444*/ 	.word	0x000308a8
        /*0448*/ 	.short	0x0100
        /*044a*/ 	.byte	0x08
	.zero		1


	//   ....[18]....
        /*044c*/ 	.word	0x000008b0
        /*0450*/ 	.word	0x000000ff
        /*0454*/ 	.word	0x000308b0
        /*0458*/ 	.short	0x0100
        /*045a*/ 	.byte	0x08
	.zero		1


	//   ....[19]....
        /*045c*/ 	.word	0x000008c0
        /*0460*/ 	.word	0x000000ff
        /*0464*/ 	.word	0x000308c0
        /*0468*/ 	.short	0x0100
        /*046a*/ 	.byte	0x08
	.zero		1


	//   ....[20]....
        /*046c*/ 	.word	0x000008d0
        /*0470*/ 	.word	0x000000ff
        /*0474*/ 	.word	0x000308b8
        /*0478*/ 	.short	0x0100
        /*047a*/ 	.byte	0x08
	.zero		1


	//   ....[21]....
        /*047c*/ 	.word	0x000008e0
        /*0480*/ 	.word	0x000000ff
        /*0484*/ 	.word	0x000308c8
        /*0488*/ 	.short	0x0100
        /*048a*/ 	.byte	0x08
	.zero		1


	//   ....[22]....
        /*048c*/ 	.word	0x000018a0
        /*0490*/ 	.word	0x000000ff
        /*0494*/ 	.word	0x00030800
        /*0498*/ 	.short	0x010a
        /*049a*/ 	.byte	0x3a
	.zero		1


	//   ....[23]....
        /*049c*/ 	.word	0x00001930
        /*04a0*/ 	.word	0x000000ff
        /*04a4*/ 	.word	0x00030830
        /*04a8*/ 	.short	0x010a
        /*04aa*/ 	.byte	0x3a
	.zero		1


	//   ....[24]....
        /*04ac*/ 	.word	0x000019c0
        /*04b0*/ 	.word	0x000000ff
        /*04b4*/ 	.word	0x00030830
        /*04b8*/ 	.short	0x010a
        /*04ba*/ 	.byte	0x3a
	.zero		1


	//   ....[25]....
        /*04bc*/ 	.word	0x00002630
        /*04c0*/ 	.word	0x0000000b
        /*04c4*/ 	.word	0x00000000
        /*04c8*/ 	.short	0x0101
        /*04ca*/ 	.byte	0x3f
	.zero		1


	//   ....[26]....
        /*04cc*/ 	.word	0x00004ec0
        /*04d0*/ 	.word	0x000000ff
        /*04d4*/ 	.word	0x00030830
        /*04d8*/ 	.short	0x010a
        /*04da*/ 	.byte	0x3d
	.zero		1


	//   ....[27]....
        /*04dc*/ 	.word	0x00004f00
        /*04e0*/ 	.word	0x000000ff
        /*04e4*/ 	.word	0x00030830
        /*04e8*/ 	.short	0x010a
        /*04ea*/ 	.byte	0x3d
	.zero		1


	//   ....[28]....
        /*04ec*/ 	.word	0x00005960
        /*04f0*/ 	.word	0x000000ff
        /*04f4*/ 	.word	0x00030850
        /*04f8*/ 	.short	0x010a
        /*04fa*/ 	.byte	0x0e
	.zero		1


	//   ....[29]....
        /*04fc*/ 	.word	0x000059a0
        /*0500*/ 	.word	0x000000ff
        /*0504*/ 	.word	0x00030850
        /*0508*/ 	.short	0x010a
        /*050a*/ 	.byte	0x0e
	.zero		1


	//   ....[30]....
        /*050c*/ 	.word	0x00006330
        /*0510*/ 	.word	0x00000091
        /*0514*/ 	.word	0x00000000
        /*0518*/ 	.short	0x0101
        /*051a*/ 	.byte	0x3f
	.zero		1


	//   ....[31]....
        /*051c*/ 	.word	0x00007e00
        /*0520*/ 	.word	0x00000015
        /*0524*/ 	.word	0x00000000
        /*0528*/ 	.short	0x0101
        /*052a*/ 	.byte	0x3f
	.zero		1


	//   ....[32]....
        /*052c*/ 	.word	0x00008770
        /*0530*/ 	.word	0x000000ff
        /*0534*/ 	.word	0x00030830
        /*0538*/ 	.short	0x010a
        /*053a*/ 	.byte	0x39
	.zero		1


	//   ....[33]....
        /*053c*/ 	.word	0x000087b0
        /*0540*/ 	.word	0x000000ff
        /*0544*/ 	.word	0x00030830
        /*0548*/ 	.short	0x010a
        /*054a*/ 	.byte	0x39
	.zero		1


	//   ....[34]....
        /*054c*/ 	.word	0x00009210
        /*0550*/ 	.word	0x000000ff
        /*0554*/ 	.word	0x00030850
        /*0558*/ 	.short	0x010a
        /*055a*/ 	.byte	0x0e
	.zero		1


	//   ....[35]....
        /*055c*/ 	.word	0x00009250
        /*0560*/ 	.word	0x000000ff
        /*0564*/ 	.word	0x00030850
        /*0568*/ 	.short	0x010a
        /*056a*/ 	.byte	0x0e
	.zero		1


	//   ....[36]....
        /*056c*/ 	.word	0x0000a5d0
        /*0570*/ 	.word	0x0000000e
        /*0574*/ 	.word	0x00000000
        /*0578*/ 	.short	0x0101
        /*057a*/ 	.byte	0x3f
	.zero		1


	//   ....[37]....
        /*057c*/ 	.word	0x0000a690
        /*0580*/ 	.word	0x0000000e
        /*0584*/ 	.word	0x00000000
        /*0588*/ 	.short	0x0101
        /*058a*/ 	.byte	0x3f
	.zero		1


	//   ....[38]....
        /*058c*/ 	.word	0x0000ab60
        /*0590*/ 	.word	0x000000ff
        /*0594*/ 	.word	0x00030830
        /*0598*/ 	.short	0x010a
        /*059a*/ 	.byte	0x39
	.zero		1


	//   ....[39]....
        /*059c*/ 	.word	0x0000aba0
        /*05a0*/ 	.word	0x000000ff
        /*05a4*/ 	.word	0x00030830
        /*05a8*/ 	.short	0x010a
        /*05aa*/ 	.byte	0x39
	.zero		1


	//   ....[40]....
        /*05ac*/ 	.word	0x0000b600
        /*05b0*/ 	.word	0x000000ff
        /*05b4*/ 	.word	0x00030850
        /*05b8*/ 	.short	0x010a
        /*05ba*/ 	.byte	0x0e
	.zero		1


	//   ....[41]....
        /*05bc*/ 	.word	0x0000b640
        /*05c0*/ 	.word	0x000000ff
        /*05c4*/ 	.word	0x00030850
        /*05c8*/ 	.short	0x010a
        /*05ca*/ 	.byte	0x0e
	.zero		1


	//   ....[42]....
        /*05cc*/ 	.word	0x0000bf60
        /*05d0*/ 	.word	0x00000091
        /*05d4*/ 	.word	0x00000000
        /*05d8*/ 	.short	0x0101
        /*05da*/ 	.byte	0x3f
	.zero		1


	//   ....[43]....
        /*05dc*/ 	.word	0x0000daf0
        /*05e0*/ 	.word	0x00000015
        /*05e4*/ 	.word	0x00000000
        /*05e8*/ 	.short	0x0101
        /*05ea*/ 	.byte	0x3f
	.zero		1


	//   ....[44]....
        /*05ec*/ 	.word	0x0000e690
        /*05f0*/ 	.word	0x000000ff
        /*05f4*/ 	.word	0x00030850
        /*05f8*/ 	.short	0x010a
        /*05fa*/ 	.byte	0x05
	.zero		1


	//   ....[45]....
        /*05fc*/ 	.word	0x0000e6d0
        /*0600*/ 	.word	0x000000ff
        /*0604*/ 	.word	0x00030850
        /*0608*/ 	.short	0x010a
        /*060a*/ 	.byte	0x05
	.zero		1


	//   ....[46]....
        /*060c*/ 	.word	0x0000eaf0
        /*0610*/ 	.word	0x0000000b
        /*0614*/ 	.word	0x00000000
        /*0618*/ 	.short	0x0101
        /*061a*/ 	.byte	0x3f
	.zero		1


	//   ....[47]....
        /*061c*/ 	.word	0x0000f9d0
        /*0620*/ 	.word	0x000000ff
        /*0624*/ 	.word	0x00000000
        /*0628*/ 	.short	0x0101
        /*062a*/ 	.byte	0x04
	.zero		1


	//   ....[48]....
        /*062c*/ 	.word	0x000121d0
        /*0630*/ 	.word	0x000000ff
        /*0634*/ 	.word	0x00030840
        /*0638*/ 	.short	0x010a
        /*063a*/ 	.byte	0x26
	.zero		1


	//   ....[49]....
        /*063c*/ 	.word	0x00012f90
        /*0640*/ 	.word	0x000000ff
        /*0644*/ 	.word	0x00030800
        /*0648*/ 	.short	0x0107
        /*064a*/ 	.byte	0x26
	.zero		1


	//   ....[50]....
        /*064c*/ 	.word	0x00013000
        /*0650*/ 	.word	0x000000ff
        /*0654*/ 	.word	0x00030800
        /*0658*/ 	.short	0x0101
        /*065a*/ 	.byte	0x26
	.zero		1


	//   ....[51]....
        /*065c*/ 	.word	0x00013010
        /*0660*/ 	.word	0x000000ff
        /*0664*/ 	.word	0x00030820
        /*0668*/ 	.short	0x010a
        /*066a*/ 	.byte	0x26
	.zero		1


	//   ....[52]....
        /*066c*/ 	.word	0x00013420
        /*0670*/ 	.word	0x000000ff
        /*0674*/ 	.word	0x00030848
        /*0678*/ 	.short	0x010a
        /*067a*/ 	.byte	0x26
	.zero		1


	//   ....[53]....
        /*067c*/ 	.word	0x000137d0
        /*0680*/ 	.word	0x000000ff
        /*0684*/ 	.word	0x00030860
        /*0688*/ 	.short	0x010a
        /*068a*/ 	.byte	0x26
	.zero		1


	//   ....[54]....
        /*068c*/ 	.word	0x00013da0
        /*0690*/ 	.word	0x000000ff
        /*0694*/ 	.word	0x00030840
        /*0698*/ 	.short	0x010a
        /*069a*/ 	.byte	0x26
	.zero		1


	//   ....[55]....
        /*069c*/ 	.word	0x00014160
        /*06a0*/ 	.word	0x000000ff
        /*06a4*/ 	.word	0x00030868
        /*06a8*/ 	.short	0x010a
        /*06aa*/ 	.byte	0x26
	.zero		1


	//   ....[56]....
        /*06ac*/ 	.word	0x00014780
        /*06b0*/ 	.word	0x000000ff
        /*06b4*/ 	.word	0x00030848
        /*06b8*/ 	.short	0x010a
        /*06ba*/ 	.byte	0x26
	.zero		1


	//   ....[57]....
        /*06bc*/ 	.word	0x00014b20
        /*06c0*/ 	.word	0x000000ff
        /*06c4*/ 	.word	0x00030860
        /*06c8*/ 	.short	0x010a
        /*06ca*/ 	.byte	0x26
	.zero		1


	//   ....[58]....
        /*06cc*/ 	.word	0x00014f80
        /*06d0*/ 	.word	0x00000003
        /*06d4*/ 	.word	0x00030860
        /*06d8*/ 	.short	0x010a
        /*06da*/ 	.byte	0x3f
	.zero		1


	//   ....[59]....
        /*06dc*/ 	.word	0x000153e0
        /*06e0*/ 	.word	0x00000002
        /*06e4*/ 	.word	0x00030820
        /*06e8*/ 	.short	0x010a
        /*06ea*/ 	.byte	0x3f
	.zero		1


	//   ....[60]....
        /*06ec*/ 	.word	0x00015580
        /*06f0*/ 	.word	0x00000007
        /*06f4*/ 	.word	0x00000000
        /*06f8*/ 	.short	0x010a
        /*06fa*/ 	.byte	0x3f
	.zero		1


	//   ....[61]....
        /*06fc*/ 	.word	0x000155f0
        /*0700*/ 	.word	0x00000008
        /*0704*/ 	.word	0x00000000
        /*0708*/ 	.short	0x010a
        /*070a*/ 	.byte	0x3f
	.zero		1


	//   ....[62]....
        /*070c*/ 	.word	0x00015650
        /*0710*/ 	.word	0x00000007
        /*0714*/ 	.word	0x00000000
        /*0718*/ 	.short	0x010a
        /*071a*/ 	.byte	0x3f
	.zero		1


	//   ....[63]....
        /*071c*/ 	.word	0x00015680
        /*0720*/ 	.word	0x00000006
        /*0724*/ 	.word	0x00000000
        /*0728*/ 	.short	0x010a
        /*072a*/ 	.byte	0x3f
	.zero		1


	//   ....[64]....
        /*072c*/ 	.word	0x000156f0
        /*0730*/ 	.word	0x00000003
        /*0734*/ 	.word	0x00030800
        /*0738*/ 	.short	0x010a
        /*073a*/ 	.byte	0x3f
	.zero		1


	//   ....[65]....
        /*073c*/ 	.word	0x00015750
        /*0740*/ 	.word	0x00000003
        /*0744*/ 	.word	0x00030830
        /*0748*/ 	.short	0x010a
        /*074a*/ 	.byte	0x3f
	.zero		1


	//   ....[66]....
        /*074c*/ 	.word	0x000157b0
        /*0750*/ 	.word	0x0000000f
        /*0754*/ 	.word	0x00030830
        /*0758*/ 	.short	0x010a
        /*075a*/ 	.byte	0x3f
	.zero		1


	//   ....[67]....
        /*075c*/ 	.word	0x00015810
        /*0760*/ 	.word	0x0000000f
        /*0764*/ 	.word	0x00030850
        /*0768*/ 	.short	0x010a
        /*076a*/ 	.byte	0x3f
	.zero		1


	//   ....[68]....
        /*076c*/ 	.word	0x00015870
        /*0770*/ 	.word	0x00000004
        /*0774*/ 	.word	0x00030830
        /*0778*/ 	.short	0x010a
        /*077a*/ 	.byte	0x3f
	.zero		1


	//   ....[69]....
        /*077c*/ 	.word	0x000158d0
        /*0780*/ 	.word	0x00000003
        /*0784*/ 	.word	0x00030850
        /*0788*/ 	.short	0x010a
        /*078a*/ 	.byte	0x3f
	.zero		1


	//   ....[70]....
        /*078c*/ 	.word	0x00015930
        /*0790*/ 	.word	0x00000004
        /*0794*/ 	.word	0x00030830
        /*0798*/ 	.short	0x010a
        /*079a*/ 	.byte	0x3f
	.zero		1


	//   ....[71]....
        /*079c*/ 	.word	0x00015990
        /*07a0*/ 	.word	0x00000003
        /*07a4*/ 	.word	0x00030850
        /*07a8*/ 	.short	0x010a
        /*07aa*/ 	.byte	0x3f
	.zero		1


	//   ....[72]....
        /*07ac*/ 	.word	0x000159f0
        /*07b0*/ 	.word	0x00000007
        /*07b4*/ 	.word	0x00030850
        /*07b8*/ 	.short	0x010a
        /*07ba*/ 	.byte	0x3f
	.zero		1


	//   ....[73]....
        /*07bc*/ 	.word	0x00015b50
        /*07c0*/ 	.word	0x00000003
        /*07c4*/ 	.word	0x00030840
        /*07c8*/ 	.short	0x010a
        /*07ca*/ 	.byte	0x3f
	.zero		1


	//   ....[74]....
        /*07cc*/ 	.word	0x000166b0
        /*07d0*/ 	.word	0x00000003
        /*07d4*/ 	.word	0x00030820
        /*07d8*/ 	.short	0x010a
        /*07da*/ 	.byte	0x3f
	.zero		1


	//   ....[75]....
        /*07dc*/ 	.word	0x00016710
        /*07e0*/ 	.word	0x00000003
        /*07e4*/ 	.word	0x00030848
        /*07e8*/ 	.short	0x010a
        /*07ea*/ 	.byte	0x3f
	.zero		1


	//   ....[76]....
        /*07ec*/ 	.word	0x00016770
        /*07f0*/ 	.word	0x00000003
        /*07f4*/ 	.word	0x00030860
        /*07f8*/ 	.short	0x010a
        /*07fa*/ 	.byte	0x3f
	.zero		1


	//   ....[77]....
        /*07fc*/ 	.word	0x000167d0
        /*0800*/ 	.word	0x00000003
        /*0804*/ 	.word	0x00030840
        /*0808*/ 	.short	0x010a
        /*080a*/ 	.byte	0x3f
	.zero		1


	//   ....[78]....
        /*080c*/ 	.word	0x00016830
        /*0810*/ 	.word	0x00000003
        /*0814*/ 	.word	0x00030868
        /*0818*/ 	.short	0x010a
        /*081a*/ 	.byte	0x3f
	.zero		1


	//   ....[79]....
        /*081c*/ 	.word	0x00016890
        /*0820*/ 	.word	0x00000003
        /*0824*/ 	.word	0x00030848
        /*0828*/ 	.short	0x010a
        /*082a*/ 	.byte	0x3f
	.zero		1


	//   ....[80]....
        /*082c*/ 	.word	0x000168f0
        /*0830*/ 	.word	0x00000003
        /*0834*/ 	.word	0x00030860
        /*0838*/ 	.short	0x010a
        /*083a*/ 	.byte	0x3f
	.zero		1


	//   ....[81]....
        /*083c*/ 	.word	0x00016940
        /*0840*/ 	.word	0x00000003
        /*0844*/ 	.word	0x00030860
        /*0848*/ 	.short	0x010a
        /*084a*/ 	.byte	0x3f
	.zero		1


	//   ....[82]....
        /*084c*/ 	.word	0x00016990
        /*0850*/ 	.word	0x00000002
        /*0854*/ 	.word	0x00030820
        /*0858*/ 	.short	0x010a
        /*085a*/ 	.byte	0x3f
	.zero		1


	//   ....[83]....
        /*085c*/ 	.word	0x00016b30
        /*0860*/ 	.word	0x00000007
        /*0864*/ 	.word	0x00000000
        /*0868*/ 	.short	0x010a
        /*086a*/ 	.byte	0x3f
	.zero		1


	//   ....[84]....
        /*086c*/ 	.word	0x00016b80
        /*0870*/ 	.word	0x00000008
        /*0874*/ 	.word	0x00000000
        /*0878*/ 	.short	0x010a
        /*087a*/ 	.byte	0x3f
	.zero		1


	//   ....[85]....
        /*087c*/ 	.word	0x00016bd0
        /*0880*/ 	.word	0x00000007
        /*0884*/ 	.word	0x00000000
        /*0888*/ 	.short	0x010a
        /*088a*/ 	.byte	0x3f
	.zero		1


	//----- nvinfo : EIATTR_NUM_MBARRIERS
	.align		4
.L_183:
        /*088c*/ 	.byte	0x03, 0x38
        /*088e*/ 	.short	0x0016


	//----- nvinfo : EIATTR_EXIT_INSTR_OFFSETS
	.align		4
        /*0890*/ 	.byte	0x04, 0x1c
        /*0892*/ 	.short	(.L_185 - .L_184)


	//   ....[0]....
.L_184:
        /*0894*/ 	.word	0x000156d0


	//----- nvinfo : EIATTR_MAX_THREADS
	.align		4
.L_185:
        /*0898*/ 	.byte	0x04, 0x05
        /*089a*/ 	.short	(.L_187 - .L_186)
.L_186:
        /*089c*/ 	.word	0x00000180
        /*08a0*/ 	.word	0x00000001
        /*08a4*/ 	.word	0x00000001


	//----- nvinfo : EIATTR_CRS_STACK_SIZE
	.align		4
.L_187:
        /*08a8*/ 	.byte	0x04, 0x1e
        /*08aa*/ 	.short	(.L_189 - .L_188)
.L_188:
        /*08ac*/ 	.word	0x00000000


	//----- nvinfo : EIATTR_CBANK_PARAM_SIZE
	.align		4
.L_189:
        /*08b0*/ 	.byte	0x03, 0x19
        /*08b2*/ 	.short	0x0a70


	//----- nvinfo : EIATTR_PARAM_CBANK
	.align		4
        /*08b4*/ 	.byte	0x04, 0x0a
        /*08b6*/ 	.short	(.L_191 - .L_190)
	.align		4
.L_190:
        /*08b8*/ 	.word	index@(.nv.constant0._ZN7cutlass13device_kernelIN5flash11enable_sm90INS1_16FlashAttnFwdSm90INS1_25CollectiveMainloopFwdSm90ILi2EN4cute5tupleIJNS5_1CILi1EEES8_S8_EEENS6_IJNS7_ILi128EEENS7_ILi96EEENS7_ILi192EEEEEELi192ENS_10bfloat16_tEfNS_4arch4Sm90ELb0ELb1ELb1ELb0ELb0ELb0ELb0ELb1ELb1ELb1ELb1ELb0EEENS1_21CollectiveEpilogueFwdINS6_IJSA_SC_SB_EEES9_SE_SG_Li256ELb0ELb1ELb1ELb0EEENS1_19SingleTileSchedulerILb0ELb1ELb1ELi128EEEEEEEEEvNT_6ParamsE)
        /*08bc*/ 	.short	0x0210
        /*08be*/ 	.short	0x0a70


	//----- nvinfo : EIATTR_SW_WAR
	.align		4
.L_191:
        /*08c0*/ 	.byte	0x04, 0x36
        /*08c2*/ 	.short	(.L_193 - .L_192)
.L_192:
        /*08c4*/ 	.word	0x00000008
.L_193:


//--------------------- .nv.info._ZN7cutlass13device_kernelIN5flash11enable_sm90INS1_16FlashAttnFwdSm90INS1_25CollectiveMainloopFwdSm90ILi2EN4cute5tupleIJNS5_1CILi1EEES8_S8_EEENS6_IJNS7_ILi128EEENS7_ILi96EEENS7_ILi192EEEEEELi192ENS_10bfloat16_tEfNS_4arch4Sm90ELb0ELb1ELb1ELb1ELb0ELb0ELb0ELb1ELb1ELb1ELb1ELb0EEENS1_21CollectiveEpilogueFwdINS6_IJSA_SC_SB_EEES9_SE_SG_Li256ELb1ELb1ELb1ELb0EEENS1_36VarlenDynamicPersistentTileSchedulerILi128ELi96ELi256ELi128ELb1ELb1ELb1ELb1ELb0ELb1EEEEEEEEEvNT_6ParamsE --------------------------
	.section	.nv.info._ZN7cutlass13device_kernelIN5flash11enable_sm90INS1_16FlashAttnFwdSm90INS1_25CollectiveMainloopFwdSm90ILi2EN4cute5tupleIJNS5_1CILi1EEES8_S8_EEENS6_IJNS7_ILi128EEENS7_ILi96EEENS7_ILi192EEEEEELi192ENS_10bfloat16_tEfNS_4arch4Sm90ELb0ELb1ELb1ELb1ELb0ELb0ELb0ELb1ELb1ELb1ELb1ELb0EEENS1_21CollectiveEpilogueFwdINS6_IJSA_SC_SB_EEES9_SE_SG_Li256ELb1ELb1ELb1ELb0EEENS1_36VarlenDynamicPersistentTileSchedulerILi128ELi96ELi256ELi128ELb1ELb1ELb1ELb1ELb0ELb1EEEEEEEEEvNT_6ParamsE,"",@"SHT_CUDA_INFO"
	.sectionflags	@""
	.align	4


	//----- nvinfo : EIATTR_CUDA_API_VERSION
	.align		4
        /*0000*/ 	.byte	0x04, 0x37
        /*0002*/ 	.short	(.L_195 - .L_194)
.L_194:
        /*0004*/ 	.word	0x00000082


	//----- nvinfo : EIATTR_KPARAM_INFO
	.align		4
.L_195:
        /*0008*/ 	.byte	0x04, 0x17
        /*000a*/ 	.short	(.L_197 - .L_196)
.L_196:
        /*000c*/ 	.word	0x00000000
        /*0010*/ 	.short	0x0000
        /*0012*/ 	.short	0x0070
        /*0014*/ 	.byte	0x00, 0xf0, 0x01, 0x2a


	//----- nvinfo : EIATTR_SPARSE_MMA_MASK
	.align		4
.L_197:
        /*0018*/ 	.byte	0x03, 0x50
        /*001a*/ 	.short	0x0000


	//----- nvinfo : EIATTR_MAXREG_COUNT
	.align		4
        /*001c*/ 	.byte	0x03, 0x1b
        /*001e*/ 	.short	0x00a8


	//----- nvinfo : EIATTR_NUM_BARRIERS
	.align		4
        /*0020*/ 	.byte	0x02, 0x4c
        /*0022*/ 	.byte	0x09
	.zero		1


	//----- nvinfo : EIATTR_EXTERNS
	.align		4
        /*0024*/ 	.byte	0x04, 0x0f
        /*0026*/ 	.short	(.L_199 - .L_198)


	//   ....[0]....
	.align		4
.L_198:
        /*0028*/ 	.word	index@(__assertfail)


	//----- nvinfo : EIATTR_ANNOTATIONS
	.align		4
.L_199:
        /*002c*/ 	.byte	0x04, 0x55
        /*002e*/ 	.short	(.L_201 - .L_200)


	//   ....[0]....
.L_200:
        /* <DEDUP_REMOVED lines=79> */


	//----- nvinfo : EIATTR_MERCURY_ISA_VERSION
	.align		4
.L_201:
        /*0510*/ 	.byte	0x03, 0x5f
        /*0512*/ 	.short	0x0101


	//----- nvinfo : EIATTR_UNUSED_LOAD_BYTE_OFFSET
	.align		4
        /*0514*/ 	.byte	0x04, 0x44
        /*0516*/ 	.short	(.L_203 - .L_202)


	//   ....[0]....
.L_202:
        /*0518*/ 	.word	0x00000a10
        /*051c*/ 	.word	0x0000fff0


	//   ....[1]....
        /*0520*/ 	.word	0x0000fd00
        /*0524*/ 	.word	0x0000fff0


	//----- nvinfo : EIATTR_INT_WARP_WIDE_INSTR_OFFSETS
	.align		4
.L_203:
        /*0528*/ 	.byte	0x04, 0x31
        /*052a*/ 	.short	(.L_205 - .L_204)


	//   ....[0]....
.L_204:
        /*052c*/ 	.word	0x00000130


	//   ....[1]....
        /*0530*/ 	.word	0x00000170


	//   ....[2]....
        /*0534*/ 	.word	0x000001e0


	//   ....[3]....
        /*0538*/ 	.word	0x000158d0


	//   ....[4]....
        /*053c*/ 	.word	0x00015970


	//   ....[5]....
        /*0540*/ 	.word	0x000197e0


	//   ....[6]....
        /*0544*/ 	.word	0x00019850


	//----- nvinfo : EIATTR_COOP_GROUP_MASK_REGIDS
	.align		4
.L_205:
        /*0548*/ 	.byte	0x04, 0x29
        /*054a*/ 	.short	(.L_207 - .L_206)


	//   ....[0]....
.L_206:
        /*054c*/ 	.word	0xffffffff


	//   ....[1]....
        /*0550*/ 	.word	0xffffffff


	//   ....[2]....
        /*0554*/ 	.word	0xffffffff


	//   ....[3]....
        /*0558*/ 	.word	0xffffffff


	//   ....[4]....
        /*055c*/ 	.word	0xffffffff


	//   ....[5]....
        /*0560*/ 	.word	0xffffffff


	//   ....[6]....
        /*0564*/ 	.word	0xffffffff


	//   ....[7]....
        /*0568*/ 	.word	0xffffffff


	//   ....[8]....
        /*056c*/ 	.word	0xffffffff


	//   ....[9]....
        /*0570*/ 	.word	0xffffffff


	//   ....[10]....
        /*0574*/ 	.word	0xffffffff


	//   ....[11]....
        /*0578*/ 	.word	0xffffffff


	//   ....[12]....
        /*057c*/ 	.word	0xffffffff


	//   ....[13]....
        /*0580*/ 	.word	0xffffffff


	//   ....[14]....
        /*0584*/ 	.word	0xffffffff


	//   ....[15]....
        /*0588*/ 	.word	0xffffffff


	//   ....[16]....
        /*058c*/ 	.word	0xffffffff


	//   ....[17]....
        /*0590*/ 	.word	0xffffffff


	//   ....[18]....
        /*0594*/ 	.word	0xffffffff


	//   ....[19]....
        /*0598*/ 	.word	0xffffffff


	//   ....[20]....
        /*059c*/ 	.word	0xffffffff


	//   ....[21]....
        /*05a0*/ 	.word	0xffffffff


	//   ....[22]....
        /*05a4*/ 	.word	0xffffffff


	//   ....[23]....
        /*05a8*/ 	.word	0xffffffff


	//   ....[24]....
        /*05ac*/ 	.word	0xffffffff


	//   ....[25]....
        /*05b0*/ 	.word	0xffffffff


	//   ....[26]....
        /*05b4*/ 	.word	0xffffffff


	//   ....[27]....
        /*05b8*/ 	.word	0xffffffff


	//   ....[28]....
        /*05bc*/ 	.word	0xffffffff


	//   ....[29]....
        /*05c0*/ 	.word	0xffffffff


	//   ....[30]....
        /*05c4*/ 	.word	0xffffffff


	//   ....[31]....
        /*05c8*/ 	.word	0xffffffff


	//   ....[32]....
        /*05cc*/ 	.word	0xffffffff


	//   ....[33]....
        /*05d0*/ 	.word	0xffffffff


	//   ....[34]....
        /*05d4*/ 	.word	0xffffffff


	//   ....[35]....
        /*05d8*/ 	.word	0xffffffff


	//   ....[36]....
        /*05dc*/ 	.word	0xffffffff


	//   ....[37]....
        /*05e0*/ 	.word	0xffffffff


	//   ....[38]....
        /*05e4*/ 	.word	0xffffffff


	//   ....[39]....
        /*05e8*/ 	.word	0xffffffff


	//   ....[40]....
        /*05ec*/ 	.word	0xffffffff


	//   ....[41]....
        /*05f0*/ 	.word	0xffffffff


	//   ....[42]....
        /*05f4*/ 	.word	0xffffffff


	//   ....[43]....
        /*05f8*/ 	.word	0xffffffff


	//   ....[44]....
        /*05fc*/ 	.word	0xffffffff


	//   ....[45]....
        /*0600*/ 	.word	0xffffffff


	//   ....[46]....
        /*0604*/ 	.word	0xffffffff


	//   ....[47]....
        /*0608*/ 	.word	0xffffffff


	//   ....[48]....
        /*060c*/ 	.word	0xffffffff


	//   ....[49]....
        /*0610*/ 	.word	0xffffffff


	//   ....[50]....
        /*0614*/ 	.word	0xffffffff


	//   ....[51]....
        /*0618*/ 	.word	0xffffffff


	//   ....[52]....
        /*061c*/ 	.word	0xffffffff


	//   ....[53]....
        /*0620*/ 	.word	0xffffffff


	//   ....[54]....
        /*0624*/ 	.word	0xffffffff


	//   ....[55]....
        /*0628*/ 	.word	0xffffffff


	//   ....[56]....
        /*062c*/ 	.word	0xffffffff


	//   ....[57]....
        /*0630*/ 	.word	0xffffffff


	//   ....[58]....
        /*0634*/ 	.word	0xffffffff


	//   ....[59]....
        /*0638*/ 	.word	0xffffffff


	//   ....[60]....
        /*063c*/ 	.word	0xffffffff


	//   ....[61]....
        /*0640*/ 	.word	0xffffffff


	//   ....[62]....
        /*0644*/ 	.word	0xffffffff


	//   ....[63]....
        /*0648*/ 	.word	0xffffffff


	//   ....[64]....
        /*064c*/ 	.word	0xffffffff


	//   ....[65]....
        /*0650*/ 	.word	0xffffffff


	//   ....[66]....
        /*0654*/ 	.word	0xffffffff


	//   ....[67]....
        /*0658*/ 	.word	0xffffffff


	//   ....[68]....
        /*065c*/ 	.word	0xffffffff


	//   ....[69]....
        /*0660*/ 	.word	0xffffffff


	//   ....[70]....
        /*0664*/ 	.word	0xffffffff


	//   ....[71]....
        /*0668*/ 	.word	0xffffffff


	//   ....[72]....
        /*066c*/ 	.word	0xffffffff


	//   ....[73]....
        /*0670*/ 	.word	0xffffffff


	//   ....[74]....
        /*0674*/ 	.word	0xffffffff


	//   ....[75]....
        /*0678*/ 	.word	0xffffffff


	//   ....[76]....
        /*067c*/ 	.word	0xffffffff


	//   ....[77]....
        /*0680*/ 	.word	0xffffffff


	//   ....[78]....
        /*0684*/ 	.word	0xffffffff


	//   ....[79]....
        /*0688*/ 	.word	0xffffffff


	//   ....[80]....
        /*068c*/ 	.word	0xffffffff


	//   ....[81]....
        /*0690*/ 	.word	0xffffffff


	//   ....[82]....
        /*0694*/ 	.word	0xffffffff


	//   ....[83]....
        /*0698*/ 	.word	0xffffffff


	//   ....[84]....
        /*069c*/ 	.word	0xffffffff


	//   ....[85]....
        /*06a0*/ 	.word	0xffffffff


	//   ....[86]....
        /*06a4*/ 	.word	0xffffffff


	//   ....[87]....
        /*06a8*/ 	.word	0xffffffff


	//   ....[88]....
        /*06ac*/ 	.word	0xffffffff


	//   ....[89]....
        /*06b0*/ 	.word	0xffffffff


	//   ....[90]....
        /*06b4*/ 	.word	0xffffffff


	//   ....[91]....
        /*06b8*/ 	.word	0xffffffff


	//   ....[92]....
        /*06bc*/ 	.word	0xffffffff


	//   ....[93]....
        /*06c0*/ 	.word	0xffffffff


	//   ....[94]....
        /*06c4*/ 	.word	0xffffffff


	//   ....[95]....
        /*06c8*/ 	.word	0xffffffff


	//   ....[96]....
        /*06cc*/ 	.word	0xffffffff


	//   ....[97]....
        /*06d0*/ 	.word	0xffffffff


	//   ....[98]....
        /*06d4*/ 	.word	0xffffffff


	//   ....[99]....
        /*06d8*/ 	.word	0xffffffff


	//   ....[100]....
        /*06dc*/ 	.word	0xffffffff


	//   ....[101]....
        /*06e0*/ 	.word	0xffffffff


	//   ....[102]....
        /*06e4*/ 	.word	0xffffffff


	//   ....[103]....
        /*06e8*/ 	.word	0xffffffff


	//   ....[104]....
        /*06ec*/ 	.word	0xffffffff


	//   ....[105]....
        /*06f0*/ 	.word	0xffffffff


	//   ....[106]....
        /*06f4*/ 	.word	0xffffffff


	//   ....[107]....
        /*06f8*/ 	.word	0xffffffff


	//   ....[108]....
        /*06fc*/ 	.word	0xffffffff


	//   ....[109]....
        /*0700*/ 	.word	0xffffffff


	//   ....[110]....
        /*0704*/ 	.word	0xffffffff


	//   ....[111]....
        /*0708*/ 	.word	0x0500000f


	//   ....[112]....
        /*070c*/ 	.word	0x0500000f


	//   ....[113]....
        /*0710*/ 	.word	0x0500000f


	//   ....[114]....
        /*0714*/ 	.word	0x0500000f


	//   ....[115]....
        /*0718*/ 	.word	0x0500000f


	//   ....[116]....
        /*071c*/ 	.word	0x0500000f


	//   ....[117]....
        /*0720*/ 	.word	0x0500000f


	//   ....[118]....
        /*0724*/ 	.word	0x0500000f


	//   ....[119]....
        /*0728*/ 	.word	0x0500000f


	//   ....[120]....
        /*072c*/ 	.word	0x0500000f


	//   ....[121]....
        /*0730*/ 	.word	0x0500000f


	//   ....[122]....
        /*0734*/ 	.word	0x0500000f


	//   ....[123]....
        /*0738*/ 	.word	0x0500000f


	//   ....[124]....
        /*073c*/ 	.word	0x0500000f


	//   ....[125]....
        /*0740*/ 	.word	0x0500000f


	//   ....[126]....
        /*0744*/ 	.word	0x0500000f


	//   ....[127]....
        /*0748*/ 	.word	0x0500000f


	//   ....[128]....
        /*074c*/ 	.word	0x0500000f


	//   ....[129]....
        /*0750*/ 	.word	0x0500000f


	//   ....[130]....
        /*0754*/ 	.word	0x0500000f


	//   ....[131]....
        /*0758*/ 	.word	0x0500000f


	//   ....[132]....
        /*075c*/ 	.word	0x0500000f


	//   ....[133]....
        /*0760*/ 	.word	0x0500000f


	//   ....[134]....
        /*0764*/ 	.word	0x0500000f


	//   ....[135]....
        /*0768*/ 	.word	0x0500000f


	//   ....[136]....
        /*076c*/ 	.word	0x0500000f


	//   ....[137]....
        /*0770*/ 	.word	0x0500000f


	//   ....[138]....
        /*0774*/ 	.word	0x0500000f


	//   ....[139]....
        /*0778*/ 	.word	0x0500000f


	//   ....[140]....
        /*077c*/ 	.word	0x0500000f


	//   ....[141]....
        /*0780*/ 	.word	0x0500000f


	//   ....[142]....
        /*0784*/ 	.word	0x0500000f


	//   ....[143]....
        /*0788*/ 	.word	0x0500000f


	//   ....[144]....
        /*078c*/ 	.word	0x0500000f


	//   ....[145]....
        /*0790*/ 	.word	0x0500000f


	//   ....[146]....
        /*0794*/ 	.word	0x0500000f


	//----- nvinfo : EIATTR_COOP_GROUP_INSTR_OFFSETS
	.align		4
.L_207:
        /*0798*/ 	.byte	0x04, 0x28
        /*079a*/ 	.short	(.L_209 - .L_208)


	//   ....[0]....
.L_208:
        /*079c*/ 	.word	0x00000060


	//   ....[1]....
        /*07a0*/ 	.word	0x00000140


	//   ....[2]....
        /*07a4*/ 	.word	0x00000190


	//   ....[3]....
        /*07a8*/ 	.word	0x000003c0


	//   ....[4]....
        /*07ac*/ 	.word	0x00000520


	//   ....[5]....
        /*07b0*/ 	.word	0x00000640


	//   ....[6]....
        /*07b4*/ 	.word	0x000007a0


	//   ....[7]....
        /*07b8*/ 	.word	0x00002180


	//   ....[8]....
        /*07bc*/ 	.word	0x00002f30


	//   ....[9]....
        /*07c0*/ 	.word	0x00003af0


	//   ....[10]....
        /*07c4*/ 	.word	0x00004400


	//   ....[11]....
        /*07c8*/ 	.word	0x00004430


	//   ....[12]....
        /*07cc*/ 	.word	0x000048b0


	//   ....[13]....
        /*07d0*/ 	.word	0x00004910


	//   ....[14]....
        /*07d4*/ 	.word	0x00006b70


	//   ....[15]....
        /*07d8*/ 	.word	0x00006d90


	//   ....[16]....
        /*07dc*/ 	.word	0x00007c30


	//   ....[17]....
        /*07e0*/ 	.word	0x00007d40


	//   ....[18]....
        /*07e4*/ 	.word	0x00008300


	//   ....[19]....
        /*07e8*/ 	.word	0x00008390


	//   ....[20]....
        /*07ec*/ 	.word	0x0000a350


	//   ....[21]....
        /*07f0*/ 	.word	0x0000a440


	//   ....[22]....
        /*07f4*/ 	.word	0x0000aa80


	//   ....[23]....
        /*07f8*/ 	.word	0x0000ab00


	//   ....[24]....
        /*07fc*/ 	.word	0x0000c970


	//   ....[25]....
        /*0800*/ 	.word	0x0000cbc0


	//   ....[26]....
        /*0804*/ 	.word	0x0000da50


	//   ....[27]....
        /*0808*/ 	.word	0x0000db60


	//   ....[28]....
        /*080c*/ 	.word	0x0000e160


	//   ....[29]....
        /*0810*/ 	.word	0x0000e1d0


	//   ....[30]....
        /*0814*/ 	.word	0x0000f230


	//   ....[31]....
        /*0818*/ 	.word	0x0000f270


	//   ....[32]....
        /*081c*/ 	.word	0x0000f3a0


	//   ....[33]....
        /*0820*/ 	.word	0x0000f3c0


	//   ....[34]....
        /*0824*/ 	.word	0x00010bd0


	//   ....[35]....
        /*0828*/ 	.word	0x00010be0


	//   ....[36]....
        /*082c*/ 	.word	0x00010bf0


	//   ....[37]....
        /*0830*/ 	.word	0x00010c00


	//   ....[38]....
        /*0834*/ 	.word	0x000114c0


	//   ....[39]....
        /*0838*/ 	.word	0x000114f0


	//   ....[40]....
        /*083c*/ 	.word	0x00011630


	//   ....[41]....
        /*0840*/ 	.word	0x00011650


	//   ....[42]....
        /*0844*/ 	.word	0x00011760


	//   ....[43]....
        /*0848*/ 	.word	0x00011780


	//   ....[44]....
        /*084c*/ 	.word	0x000118a0


	//   ....[45]....
        /*0850*/ 	.word	0x000118c0


	//   ....[46]....
        /*0854*/ 	.word	0x00011da0


	//   ....[47]....
        /*0858*/ 	.word	0x00011db0


	//   ....[48]....
        /*085c*/ 	.word	0x00012400


	//   ....[49]....
        /*0860*/ 	.word	0x00012410


	//   ....[50]....
        /*0864*/ 	.word	0x000134e0


	//   ....[51]....
        /*0868*/ 	.word	0x00013510


	//   ....[52]....
        /*086c*/ 	.word	0x00013620


	//   ....[53]....
        /*0870*/ 	.word	0x00013640


	//   ....[54]....
        /*0874*/ 	.word	0x00013750


	//   ....[55]....
        /*0878*/ 	.word	0x00013770


	//   ....[56]....
        /*087c*/ 	.word	0x00013890


	//   ....[57]....
        /*0880*/ 	.word	0x000138b0


	//   ....[58]....
        /*0884*/ 	.word	0x00013a60


	//   ....[59]....
        /*0888*/ 	.word	0x00013c80


	//   ....[60]....
        /*088c*/ 	.word	0x00013cb0


	//   ....[61]....
        /*0890*/ 	.word	0x00013ce0


	//   ....[62]....
        /*0894*/ 	.word	0x00013d10


	//   ....[63]....
        /*0898*/ 	.word	0x00013d40


	//   ....[64]....
        /*089c*/ 	.word	0x00013d70


	//   ....[65]....
        /*08a0*/ 	.word	0x00013f20


	//   ....[66]....
        /*08a4*/ 	.word	0x00013f50


	//   ....[67]....
        /*08a8*/ 	.word	0x00013f80


	//   ....[68]....
        /*08ac*/ 	.word	0x00013fb0


	//   ....[69]....
        /*08b0*/ 	.word	0x00013fe0


	//   ....[70]....
        /*08b4*/ 	.word	0x00014010


	//   ....[71]....
        /*08b8*/ 	.word	0x000140b0


	//   ....[72]....
        /*08bc*/ 	.word	0x000140e0


	//   ....[73]....
        /*08c0*/ 	.word	0x000140f0


	//   ....[74]....
        /*08c4*/ 	.word	0x00014120


	//   ....[75]....
        /*08c8*/ 	.word	0x00015ec0


	//   ....[76]....
        /*08cc*/ 	.word	0x00016ae0


	//   ....[77]....
        /*08d0*/ 	.word	0x00016b00


	//   ....[78]....
        /*08d4*/ 	.word	0x00016b10


	//   ....[79]....
        /*08d8*/ 	.word	0x00016b40


	//   ....[80]....
        /*08dc*/ 	.word	0x00016c60


	//   ....[81]....
        /*08e0*/ 	.word	0x00016c70


	//   ....[82]....
        /*08e4*/ 	.word	0x00016d10


	//   ....[83]....
        /*08e8*/ 	.word	0x00016d20


	//   ....[84]....
        /*08ec*/ 	.word	0x00016dc0


	//   ....[85]....
        /*08f0*/ 	.word	0x00016dd0


	//   ....[86]....
        /*08f4*/ 	.word	0x00016e70


	//   ....[87]....
        /*08f8*/ 	.word	0x00016e80


	//   ....[88]....
        /*08fc*/ 	.word	0x00016f00


	//   ....[89]....
        /*0900*/ 	.word	0x00016f30


	//   ....[90]....
        /*0904*/ 	.word	0x00016f80


	//   ....[91]....
        /*0908*/ 	.word	0x00016fc0


	//   ....[92]....
        /*090c*/ 	.word	0x0001a040


	//   ....[93]....
        /*0910*/ 	.word	0x0001a0c0


	//   ....[94]....
        /*0914*/ 	.word	0x0001a0f0


	//   ....[95]....
        /*0918*/ 	.word	0x0001a100


	//   ....[96]....
        /*091c*/ 	.word	0x0001a130


	//   ....[97]....
        /*0920*/ 	.word	0x0001a160


	//   ....[98]....
        /*0924*/ 	.word	0x0001a190


	//   ....[99]....
        /*0928*/ 	.word	0x0001a1c0


	//   ....[100]....
        /*092c*/ 	.word	0x0001a390


	//   ....[101]....
        /*0930*/ 	.word	0x0001a3c0


	//   ....[102]....
        /*0934*/ 	.word	0x0001a3f0


	//   ....[103]....
        /*0938*/ 	.word	0x0001a420


	//   ....[104]....
        /*093c*/ 	.word	0x0001a450


	//   ....[105]....
        /*0940*/ 	.word	0x0001a480


	//   ....[106]....
        /*0944*/ 	.word	0x0001a550


	//   ....[107]....
        /*0948*/ 	.word	0x0001a570


	//   ....[108]....
        /*094c*/ 	.word	0x0001a580


	//   ....[109]....
        /*0950*/ 	.word	0x0001a600


	//   ....[110]....
        /*0954*/ 	.word	0x0001b150


	//   ....[111]....
        /*0958*/ 	.word	0x0001b800


	//   ....[112]....
        /*095c*/ 	.word	0x0001b9e0


	//   ....[113]....
        /*0960*/ 	.word	0x0001ba30


	//   ....[114]....
        /*0964*/ 	.word	0x0001bb60


	//   ....[115]....
        /*0968*/ 	.word	0x0001bbb0


	//   ....[116]....
        /*096c*/ 	.word	0x0001bcf0


	//   ....[117]....
        /*0970*/ 	.word	0x0001bd60


	//   ....[118]....
        /*0974*/ 	.word	0x0001be90


	//   ....[119]....
        /*0978*/ 	.word	0x0001bee0


	//   ....[120]....
        /*097c*/ 	.word	0x0001c010


	//   ....[121]....
        /*0980*/ 	.word	0x0001c060


	//   ....[122]....
        /*0984*/ 	.word	0x0001c190


	//   ....[123]....
        /*0988*/ 	.word	0x0001c1e0


	//   ....[124]....
        /*098c*/ 	.word	0x0001c2f0


	//   ....[125]....
        /*0990*/ 	.word	0x0001c360


	//   ....[126]....
        /*0994*/ 	.word	0x0001c470


	//   ....[127]....
        /*0998*/ 	.word	0x0001c4c0


	//   ....[128]....
        /*099c*/ 	.word	0x0001c7f0


	//   ....[129]....
        /*09a0*/ 	.word	0x0001c890


	//   ....[130]....
        /*09a4*/ 	.word	0x0001ca30


	//   ....[131]....
        /*09a8*/ 	.word	0x0001cab0


	//   ....[132]....
        /*09ac*/ 	.word	0x0001cb30


	//   ....[133]....
        /*09b0*/ 	.word	0x0001cbb0


	//   ....[134]....
        /*09b4*/ 	.word	0x0001cc30


	//   ....[135]....
        /*09b8*/ 	.word	0x0001ccc0


	//   ....[136]....
        /*09bc*/ 	.word	0x0001cd60


	//   ....[137]....
        /*09c0*/ 	.word	0x0001ce10


	//   ....[138]....
        /*09c4*/ 	.word	0x0001ce90


	//   ....[139]....
        /*09c8*/ 	.word	0x0001cf10


	//   ....[140]....
        /*09cc*/ 	.word	0x0001cf90


	//   ....[141]....
        /*09d0*/ 	.word	0x0001d020


	//   ....[142]....
        /*09d4*/ 	.word	0x0001d0a0


	//   ....[143]....
        /*09d8*/ 	.word	0x0001d150


	//   ....[144]....
        /*09dc*/ 	.word	0x0001d1a0


	//   ....[145]....
        /*09e0*/ 	.word	0x0001d260


	//   ....[146]....
        /*09e4*/ 	.word	0x0001d390


	//----- nvinfo : EIATTR_REG_RECONFIG
	.align		4
.L_209:
        /*09e8*/ 	.byte	0x01, 0x54
	.zero		2


	//----- nvinfo : EIATTR_SYSCALL_OFFSETS
	.align		4
        /*09ec*/ 	.byte	0x04, 0x46
        /*09ee*/ 	.short	(.L_211 - .L_210)


	//   ....[0]....
.L_210:
        /*09f0*/ 	.word	0x00002300


	//   ....[1]....
        /*09f4*/ 	.word	0x00015ae0


	//   ....[2]....
        /*09f8*/ 	.word	0x00015c30


	//   ....[3]....
        /*09fc*/ 	.word	0x00015d20


	//   ....[4]....
        /*0a00*/ 	.word	0x00016600


	//----- nvinfo : EIATTR_MBARRIER_INSTR_OFFSETS
	.align		4
.L_211:
        /*0a04*/ 	.byte	0x04, 0x39
        /*0a06*/ 	.short	(.L_213 - .L_212)


	//   ....[0]....
.L_212:
        /*0a08*/ 	.word	0x00000270
        /*0a0c*/ 	.word	0x000000ff
        /*0a10*/ 	.word	0x00030800
        /*0a14*/ 	.short	0x0100
        /*0a16*/ 	.byte	0x08
	.zero		1


	//   ....[1]....
        /*0a18*/ 	.word	0x00000280
        /*0a1c*/ 	.word	0x000000ff
        /*0a20*/ 	.word	0x00030820
        /*0a24*/ 	.short	0x0100
        /*0a26*/ 	.byte	0x08
	.zero		1


	//   ....[2]....
        /*0a28*/ 	.word	0x00000370
        /*0a2c*/ 	.word	0x000000ff
        /*0a30*/ 	.word	0x00030830
        /*0a34*/ 	.short	0x0100
        /*0a36*/ 	.byte	0x08
	.zero		1


	//   ....[3]....
        /*0a38*/ 	.word	0x00000380
        /*0a3c*/ 	.word	0x000000ff
        /*0a40*/ 	.word	0x00030840
        /*0a44*/ 	.short	0x0100
        /*0a46*/ 	.byte	0x08
	.zero		1


	//   ....[4]....
        /*0a48*/ 	.word	0x00000390
        /*0a4c*/ 	.word	0x000000ff
        /*0a50*/ 	.word	0x00030838
        /*0a54*/ 	.short	0x0100
        /*0a56*/ 	.byte	0x08
	.zero		1


	//   ....[5]....
        /*0a58*/ 	.word	0x000003a0
        /*0a5c*/ 	.word	0x000000ff
        /*0a60*/ 	.word	0x00030848
        /*0a64*/ 	.short	0x0100
        /*0a66*/ 	.byte	0x08
	.zero		1


	//   ....[6]....
        /*0a68*/ 	.word	0x000004d0
        /*0a6c*/ 	.word	0x000000ff
        /*0a70*/ 	.word	0x00030850
        /*0a74*/ 	.short	0x0100
        /*0a76*/ 	.byte	0x08
	.zero		1


	//   ....[7]....
        /*0a78*/ 	.word	0x000004e0
        /*0a7c*/ 	.word	0x000000ff
        /*0a80*/ 	.word	0x00030860
        /*0a84*/ 	.short	0x0100
        /*0a86*/ 	.byte	0x08
	.zero		1


	//   ....[8]....
        /*0a88*/ 	.word	0x000004f0
        /*0a8c*/ 	.word	0x000000ff
        /*0a90*/ 	.word	0x00030858
        /*0a94*/ 	.short	0x0100
        /*0a96*/ 	.byte	0x08
	.zero		1


	//   ....[9]....
        /*0a98*/ 	.word	0x00000500
        /*0a9c*/ 	.word	0x000000ff
        /*0aa0*/ 	.word	0x00030868
        /*0aa4*/ 	.short	0x0100
        /*0aa6*/ 	.byte	0x08
	.zero		1


	//   ....[10]....
        /*0aa8*/ 	.word	0x000005f0
        /*0aac*/ 	.word	0x000000ff
        /*0ab0*/ 	.word	0x00030870
        /*0ab4*/ 	.short	0x0100
        /*0ab6*/ 	.byte	0x06
	.zero		1


	//   ....[11]....
        /*0ab8*/ 	.word	0x00000600
        /*0abc*/ 	.word	0x000000ff
        /*0ac0*/ 	.word	0x00030880
        /*0ac4*/ 	.short	0x0100
        /*0ac6*/ 	.byte	0x06
	.zero		1


	//   ....[12]....
        /*0ac8*/ 	.word	0x00000610
        /*0acc*/ 	.word	0x000000ff
        /*0ad0*/ 	.word	0x00030878
        /*0ad4*/ 	.short	0x0100
        /*0ad6*/ 	.byte	0x06
	.zero		1


	//   ....[13]....
        /*0ad8*/ 	.word	0x00000620
        /*0adc*/ 	.word	0x000000ff
        /*0ae0*/ 	.word	0x00030888
        /*0ae4*/ 	.short	0x0100
        /*0ae6*/ 	.byte	0x06
	.zero		1


	//   ....[14]....
        /*0ae8*/ 	.word	0x00000750
        /*0aec*/ 	.word	0x000000ff
        /*0af0*/ 	.word	0x00030890
        /*0af4*/ 	.short	0x0100
        /*0af6*/ 	.byte	0x08
	.zero		1


	//   ....[15]....
        /*0af8*/ 	.word	0x00000760
        /*0afc*/ 	.word	0x000000ff
        /*0b00*/ 	.word	0x000308a0
        /*0b04*/ 	.short	0x0100
        /*0b06*/ 	.byte	0x08
	.zero		1


	//   ....[16]....
        /*0b08*/ 	.word	0x00000770
        /*0b0c*/ 	.word	0x000000ff
        /*0b10*/ 	.word	0x00030898
        /*0b14*/ 	.short	0x0100
        /*0b16*/ 	.byte	0x08
	.zero		1


	//   ....[17]....
        /*0b18*/ 	.word	0x00000780
        /*0b1c*/ 	.word	0x000000ff
        /*0b20*/ 	.word	0x000308a8
        /*0b24*/ 	.short	0x0100
        /*0b26*/ 	.byte	0x08
	.zero		1


	//   ....[18]....
        /*0b28*/ 	.word	0x000008b0
        /*0b2c*/ 	.word	0x000000ff
        /*0b30*/ 	.word	0x000308b0
        /*0b34*/ 	.short	0x0100
        /*0b36*/ 	.byte	0x08
	.zero		1


	//   ....[19]....
        /*0b38*/ 	.word	0x000008c0
        /*0b3c*/ 	.word	0x000000ff
        /*0b40*/ 	.word	0x000308c0
        /*0b44*/ 	.short	0x0100
        /*0b46*/ 	.byte	0x08
	.zero		1


	//   ....[20]....
        /*0b48*/ 	.word	0x000008d0
        /*0b4c*/ 	.word	0x000000ff
        /*0b50*/ 	.word	0x000308b8
        /*0b54*/ 	.short	0x0100
        /*0b56*/ 	.byte	0x08
	.zero		1


	//   ....[21]....
        /*0b58*/ 	.word	0x000008e0
        /*0b5c*/ 	.word	0x000000ff
        /*0b60*/ 	.word	0x000308c8
        /*0b64*/ 	.short	0x0100
        /*0b66*/ 	.byte	0x08
	.zero		1


	//   ....[22]....
        /*0b68*/ 	.word	0x00002380
        /*0b6c*/ 	.word	0x000000ff
        /*0b70*/ 	.word	0x00030800
        /*0b74*/ 	.short	0x010a
        /*0b76*/ 	.byte	0x26
	.zero		1


	//   ....[23]....
        /*0b78*/ 	.word	0x00002430
        /*0b7c*/ 	.word	0x00000007
        /*0b80*/ 	.word	0x00030830
        /*0b84*/ 	.short	0x010a
        /*0b86*/ 	.byte	0x3f
	.zero		1


	//   ....[24]....
        /*0b88*/ 	.word	0x000024a0
        /*0b8c*/ 	.word	0x00000007
        /*0b90*/ 	.word	0x00030830
        /*0b94*/ 	.short	0x010a
        /*0b96*/ 	.byte	0x3f
	.zero		1


	//   ....[25]....
        /*0b98*/ 	.word	0x00002f00
        /*0b9c*/ 	.word	0x00000002
        /*0ba0*/ 	.word	0x00000000
        /*0ba4*/ 	.short	0x0101
        /*0ba6*/ 	.byte	0x3f
	.zero		1


	//   ....[26]....
        /*0ba8*/ 	.word	0x00005740
        /*0bac*/ 	.word	0x000000ff
        /*0bb0*/ 	.word	0x00030830
        /*0bb4*/ 	.short	0x010a
        /*0bb6*/ 	.byte	0x07
	.zero		1


	//   ....[27]....
        /*0bb8*/ 	.word	0x000057a0
        /*0bbc*/ 	.word	0x000000ff
        /*0bc0*/ 	.word	0x00030830
        /*0bc4*/ 	.short	0x010a
        /*0bc6*/ 	.byte	0x07
	.zero		1


	//   ....[28]....
        /*0bc8*/ 	.word	0x00006240
        /*0bcc*/ 	.word	0x000000ff
        /*0bd0*/ 	.word	0x00030850
        /*0bd4*/ 	.short	0x010a
        /*0bd6*/ 	.byte	0x06
	.zero		1


	//   ....[29]....
        /*0bd8*/ 	.word	0x00006280
        /*0bdc*/ 	.word	0x000000ff
        /*0be0*/ 	.word	0x00030850
        /*0be4*/ 	.short	0x010a
        /*0be6*/ 	.byte	0x06
	.zero		1


	//   ....[30]....
        /*0be8*/ 	.word	0x00006bb0
        /*0bec*/ 	.word	0x0000000a
        /*0bf0*/ 	.word	0x00000000
        /*0bf4*/ 	.short	0x0101
        /*0bf6*/ 	.byte	0x3f
	.zero		1


	//   ....[31]....
        /*0bf8*/ 	.word	0x00008800
        /*0bfc*/ 	.word	0x00000084
        /*0c00*/ 	.word	0x00000000
        /*0c04*/ 	.short	0x0101
        /*0c06*/ 	.byte	0x3f
	.zero		1


	//   ....[32]....
        /*0c08*/ 	.word	0x000090f0
        /*0c0c*/ 	.word	0x000000ff
        /*0c10*/ 	.word	0x00030830
        /*0c14*/ 	.short	0x010a
        /*0c16*/ 	.byte	0x06
	.zero		1


	//   ....[33]....
        /*0c18*/ 	.word	0x00009150
        /*0c1c*/ 	.word	0x000000ff
        /*0c20*/ 	.word	0x00030830
        /*0c24*/ 	.short	0x010a
        /*0c26*/ 	.byte	0x06
	.zero		1


	//   ....[34]....
        /*0c28*/ 	.word	0x00009bf0
        /*0c2c*/ 	.word	0x000000ff
        /*0c30*/ 	.word	0x00030850
        /*0c34*/ 	.short	0x010a
        /*0c36*/ 	.byte	0x0b
	.zero		1


	//   ....[35]....
        /*0c38*/ 	.word	0x00009c30
        /*0c3c*/ 	.word	0x000000ff
        /*0c40*/ 	.word	0x00030850
        /*0c44*/ 	.short	0x010a
        /*0c46*/ 	.byte	0x0b
	.zero		1


	//   ....[36]....
        /*0c48*/ 	.word	0x0000af40
        /*0c4c*/ 	.word	0x0000000b
        /*0c50*/ 	.word	0x00000000
        /*0c54*/ 	.short	0x0101
        /*0c56*/ 	.byte	0x3f
	.zero		1


	//   ....[37]....
        /*0c58*/ 	.word	0x0000afa0
        /*0c5c*/ 	.word	0x0000000d
        /*0c60*/ 	.word	0x00000000
        /*0c64*/ 	.short	0x0101
        /*0c66*/ 	.byte	0x3f
	.zero		1


	//   ....[38]....
        /*0c68*/ 	.word	0x0000b560
        /*0c6c*/ 	.word	0x000000ff
        /*0c70*/ 	.word	0x00030830
        /*0c74*/ 	.short	0x010a
        /*0c76*/ 	.byte	0x06
	.zero		1


	//   ....[39]....
        /*0c78*/ 	.word	0x0000b5c0
        /*0c7c*/ 	.word	0x000000ff
        /*0c80*/ 	.word	0x00030830
        /*0c84*/ 	.short	0x010a
        /*0c86*/ 	.byte	0x06
	.zero		1


	//   ....[40]....
        /*0c88*/ 	.word	0x0000c060
        /*0c8c*/ 	.word	0x000000ff
        /*0c90*/ 	.word	0x00030850
        /*0c94*/ 	.short	0x010a
        /*0c96*/ 	.byte	0x0b
	.zero		1


	//   ....[41]....
        /*0c98*/ 	.word	0x0000c0a0
        /*0c9c*/ 	.word	0x000000ff
        /*0ca0*/ 	.word	0x00030850
        /*0ca4*/ 	.short	0x010a
        /*0ca6*/ 	.byte	0x0b
	.zero		1


	//   ....[42]....
        /*0ca8*/ 	.word	0x0000c9e0
        /*0cac*/ 	.word	0x00000002
        /*0cb0*/ 	.word	0x00000000
        /*0cb4*/ 	.short	0x0101
        /*0cb6*/ 	.byte	0x3f
	.zero		1


	//   ....[43]....
        /*0cb8*/ 	.word	0x0000e620
        /*0cbc*/ 	.word	0x00000084
        /*0cc0*/ 	.word	0x00000000
        /*0cc4*/ 	.short	0x0101
        /*0cc6*/ 	.byte	0x3f
	.zero		1


	//   ....[44]....
        /*0cc8*/ 	.word	0x0000f1a0
        /*0ccc*/ 	.word	0x000000ff
        /*0cd0*/ 	.word	0x00030850
        /*0cd4*/ 	.short	0x010a
        /*0cd6*/ 	.byte	0x05
	.zero		1


	//   ....[45]....
        /*0cd8*/ 	.word	0x0000f1e0
        /*0cdc*/ 	.word	0x000000ff
        /*0ce0*/ 	.word	0x00030850
        /*0ce4*/ 	.short	0x010a
        /*0ce6*/ 	.byte	0x05
	.zero		1


	//   ....[46]....
        /*0ce8*/ 	.word	0x0000f6a0
        /*0cec*/ 	.word	0x0000000a
        /*0cf0*/ 	.word	0x00000000
        /*0cf4*/ 	.short	0x0101
        /*0cf6*/ 	.byte	0x3f
	.zero		1


	//   ....[47]....
        /*0cf8*/ 	.word	0x000114d0
        /*0cfc*/ 	.word	0x000000ff
        /*0d00*/ 	.word	0x00000000
        /*0d04*/ 	.short	0x0101
        /*0d06*/ 	.byte	0x08
	.zero		1


	//   ....[48]....
        /*0d08*/ 	.word	0x00011bc0
        /*0d0c*/ 	.word	0x000000ff
        /*0d10*/ 	.word	0x00000000
        /*0d14*/ 	.short	0x0101
        /*0d16*/ 	.byte	0x08
	.zero		1


	//   ....[49]....
        /*0d18*/ 	.word	0x00016130
        /*0d1c*/ 	.word	0x00000000
        /*0d20*/ 	.word	0x00030840
        /*0d24*/ 	.short	0x010a
        /*0d26*/ 	.byte	0x3f
	.zero		1


	//   ....[50]....
        /*0d28*/ 	.word	0x000170e0
        /*0d2c*/ 	.word	0x00000013
        /*0d30*/ 	.word	0x00030800
        /*0d34*/ 	.short	0x0107
        /*0d36*/ 	.byte	0x3f
	.zero		1


	//   ....[51]....
        /*0d38*/ 	.word	0x000171f0
        /*0d3c*/ 	.word	0x00000013
        /*0d40*/ 	.word	0x00030800
        /*0d44*/ 	.short	0x0101
        /*0d46*/ 	.byte	0x3f
	.zero		1


	//   ....[52]....
        /*0d48*/ 	.word	0x00017210
        /*0d4c*/ 	.word	0x00000013
        /*0d50*/ 	.word	0x00030820
        /*0d54*/ 	.short	0x010a
        /*0d56*/ 	.byte	0x3f
	.zero		1


	//   ....[53]....
        /*0d58*/ 	.word	0x00017640
        /*0d5c*/ 	.word	0x00000003
        /*0d60*/ 	.word	0x00030840
        /*0d64*/ 	.short	0x010a
        /*0d66*/ 	.byte	0x3f
	.zero		1


	//   ....[54]....
        /*0d68*/ 	.word	0x00017af0
        /*0d6c*/ 	.word	0x00000003
        /*0d70*/ 	.word	0x00000060
        /*0d74*/ 	.short	0x010a
        /*0d76*/ 	.byte	0x3f
	.zero		1


	//   ....[55]....
        /*0d78*/ 	.word	0x00018290
        /*0d7c*/ 	.word	0x00000003
        /*0d80*/ 	.word	0x00030840
        /*0d84*/ 	.short	0x010a
        /*0d86*/ 	.byte	0x3f
	.zero		1


	//   ....[56]....
        /*0d88*/ 	.word	0x00018740
        /*0d8c*/ 	.word	0x00000002
        /*0d90*/ 	.word	0x00000060
        /*0d94*/ 	.short	0x010a
        /*0d96*/ 	.byte	0x3f
	.zero		1


	//   ....[57]....
        /*0d98*/ 	.word	0x00018e20
        /*0d9c*/ 	.word	0x00000002
        /*0da0*/ 	.word	0x00030840
        /*0da4*/ 	.short	0x010a
        /*0da6*/ 	.byte	0x3f
	.zero		1


	//   ....[58]....
        /*0da8*/ 	.word	0x000192d0
        /*0dac*/ 	.word	0x00000002
        /*0db0*/ 	.word	0x00000060
        /*0db4*/ 	.short	0x010a
        /*0db6*/ 	.byte	0x3f
	.zero		1


	//   ....[59]....
        /*0db8*/ 	.word	0x00019950
        /*0dbc*/ 	.word	0x00000000
        /*0dc0*/ 	.word	0x00030860
        /*0dc4*/ 	.short	0x010a
        /*0dc6*/ 	.byte	0x3f
	.zero		1


	//   ....[60]....
        /*0dc8*/ 	.word	0x0001b0d0
        /*0dcc*/ 	.word	0x00000000
        /*0dd0*/ 	.word	0x00030820
        /*0dd4*/ 	.short	0x010a
        /*0dd6*/ 	.byte	0x3f
	.zero		1


	//   ....[61]....
        /*0dd8*/ 	.word	0x0001b2b0
        /*0ddc*/ 	.word	0x00000006
        /*0de0*/ 	.word	0x00000000
        /*0de4*/ 	.short	0x010a
        /*0de6*/ 	.byte	0x3f
	.zero		1


	//   ....[62]....
        /*0de8*/ 	.word	0x0001b320
        /*0dec*/ 	.word	0x00000007
        /*0df0*/ 	.word	0x00000000
        /*0df4*/ 	.short	0x010a
        /*0df6*/ 	.byte	0x3f
	.zero		1


	//   ....[63]....
        /*0df8*/ 	.word	0x0001b390
        /*0dfc*/ 	.word	0x00000004
        /*0e00*/ 	.word	0x00000000
        /*0e04*/ 	.short	0x010a
        /*0e06*/ 	.byte	0x3f
	.zero		1


	//   ....[64]....
        /*0e08*/ 	.word	0x0001b3c0
        /*0e0c*/ 	.word	0x00000003
        /*0e10*/ 	.word	0x00000000
        /*0e14*/ 	.short	0x010a
        /*0e16*/ 	.byte	0x3f
	.zero		1


	//   ....[65]....
        /*0e18*/ 	.word	0x0001b430
        /*0e1c*/ 	.word	0x00000003
        /*0e20*/ 	.word	0x00030800
        /*0e24*/ 	.short	0x010a
        /*0e26*/ 	.byte	0x3f
	.zero		1


	//   ....[66]....
        /*0e28*/ 	.word	0x0001b480
        /*0e2c*/ 	.word	0x00000007
        /*0e30*/ 	.word	0x00030830
        /*0e34*/ 	.short	0x010a
        /*0e36*/ 	.byte	0x3f
	.zero		1


	//   ....[67]....
        /*0e38*/ 	.word	0x0001b4e0
        /*0e3c*/ 	.word	0x0000000a
        /*0e40*/ 	.word	0x00030830
        /*0e44*/ 	.short	0x010a
        /*0e46*/ 	.byte	0x3f
	.zero		1


	//   ....[68]....
        /*0e48*/ 	.word	0x0001b540
        /*0e4c*/ 	.word	0x00000009
        /*0e50*/ 	.word	0x00030850
        /*0e54*/ 	.short	0x010a
        /*0e56*/ 	.byte	0x3f
	.zero		1


	//   ....[69]....
        /*0e58*/ 	.word	0x0001b5a0
        /*0e5c*/ 	.word	0x00000003
        /*0e60*/ 	.word	0x00030830
        /*0e64*/ 	.short	0x010a
        /*0e66*/ 	.byte	0x3f
	.zero		1


	//   ....[70]....
        /*0e68*/ 	.word	0x0001b600
        /*0e6c*/ 	.word	0x00000002
        /*0e70*/ 	.word	0x00030850
        /*0e74*/ 	.short	0x010a
        /*0e76*/ 	.byte	0x3f
	.zero		1


	//   ....[71]....
        /*0e78*/ 	.word	0x0001b660
        /*0e7c*/ 	.word	0x00000003
        /*0e80*/ 	.word	0x00030830
        /*0e84*/ 	.short	0x010a
        /*0e86*/ 	.byte	0x3f
	.zero		1


	//   ....[72]....
        /*0e88*/ 	.word	0x0001b6c0
        /*0e8c*/ 	.word	0x00000002
        /*0e90*/ 	.word	0x00030850
        /*0e94*/ 	.short	0x010a
        /*0e96*/ 	.byte	0x3f
	.zero		1


	//   ....[73]....
        /*0e98*/ 	.word	0x0001b720
        /*0e9c*/ 	.word	0x00000005
        /*0ea0*/ 	.word	0x00030850
        /*0ea4*/ 	.short	0x010a
        /*0ea6*/ 	.byte	0x3f
	.zero		1


	//   ....[74]....
        /*0ea8*/ 	.word	0x0001b8c0
        /*0eac*/ 	.word	0x00000000
        /*0eb0*/ 	.word	0x00030840
        /*0eb4*/ 	.short	0x010a
        /*0eb6*/ 	.byte	0x3f
	.zero		1


	//   ....[75]....
        /*0eb8*/ 	.word	0x0001c500
        /*0ebc*/ 	.word	0x00000013
        /*0ec0*/ 	.word	0x00030820
        /*0ec4*/ 	.short	0x010a
        /*0ec6*/ 	.byte	0x3f
	.zero		1


	//   ....[76]....
        /*0ec8*/ 	.word	0x0001c550
        /*0ecc*/ 	.word	0x00000003
        /*0ed0*/ 	.word	0x00030840
        /*0ed4*/ 	.short	0x010a
        /*0ed6*/ 	.byte	0x3f
	.zero		1


	//   ....[77]....
        /*0ed8*/ 	.word	0x0001c5a0
        /*0edc*/ 	.word	0x00000003
        /*0ee0*/ 	.word	0x00000060
        /*0ee4*/ 	.short	0x010a
        /*0ee6*/ 	.byte	0x3f
	.zero		1


	//   ....[78]....
        /*0ee8*/ 	.word	0x0001c5f0
        /*0eec*/ 	.word	0x00000003
        /*0ef0*/ 	.word	0x00030840
        /*0ef4*/ 	.short	0x010a
        /*0ef6*/ 	.byte	0x3f
	.zero		1


	//   ....[79]....
        /*0ef8*/ 	.word	0x0001c640
        /*0efc*/ 	.word	0x00000002
        /*0f00*/ 	.word	0x00000060
        /*0f04*/ 	.short	0x010a
        /*0f06*/ 	.byte	0x3f
	.zero		1


	//   ....[80]....
        /*0f08*/ 	.word	0x0001c690
        /*0f0c*/ 	.word	0x00000002
        /*0f10*/ 	.word	0x00030840
        /*0f14*/ 	.short	0x010a
        /*0f16*/ 	.byte	0x3f
	.zero		1


	//   ....[81]....
        /*0f18*/ 	.word	0x0001c6e0
        /*0f1c*/ 	.word	0x00000002
        /*0f20*/ 	.word	0x00000060
        /*0f24*/ 	.short	0x010a
        /*0f26*/ 	.byte	0x3f
	.zero		1


	//   ....[82]....
        /*0f28*/ 	.word	0x0001c730
        /*0f2c*/ 	.word	0x00000000
        /*0f30*/ 	.word	0x00030860
        /*0f34*/ 	.short	0x010a
        /*0f36*/ 	.byte	0x3f
	.zero		1


	//   ....[83]....
        /*0f38*/ 	.word	0x0001d2b0
        /*0f3c*/ 	.word	0x00000000
        /*0f40*/ 	.word	0x00030820
        /*0f44*/ 	.short	0x010a
        /*0f46*/ 	.byte	0x3f
	.zero		1


	//   ....[84]....
        /*0f48*/ 	.word	0x0001d450
        /*0f4c*/ 	.word	0x00000006
        /*0f50*/ 	.word	0x00000000
        /*0f54*/ 	.short	0x010a
        /*0f56*/ 	.byte	0x3f
	.zero		1


	//   ....[85]....
        /*0f58*/ 	.word	0x0001d4a0
        /*0f5c*/ 	.word	0x00000007
        /*0f60*/ 	.word	0x00000000
        /*0f64*/ 	.short	0x010a
        /*0f66*/ 	.byte	0x3f
	.zero		1


	//   ....[86]....
        /*0f68*/ 	.word	0x0001d4f0
        /*0f6c*/ 	.word	0x00000004
        /*0f70*/ 	.word	0x00000000
        /*0f74*/ 	.short	0x010a
        /*0f76*/ 	.byte	0x3f
	.zero		1


	//----- nvinfo : EIATTR_NUM_MBARRIERS
	.align		4
.L_213:
        /*0f78*/ 	.byte	0x03, 0x38
        /*0f7a*/ 	.short	0x0016


	//----- nvinfo : EIATTR_EXIT_INSTR_OFFSETS
	.align		4
        /*0f7c*/ 	.byte	0x04, 0x1c
        /*0f7e*/ 	.short	(.L_215 - .L_214)


	//   ....[0]....
.L_214:
        /*0f80*/ 	.word	0x00000a50


	//   ....[1]....
        /*0f84*/ 	.word	0x00013a00


	//   ....[2]....
        /*0f88*/ 	.word	0x0001b410


	//----- nvinfo : EIATTR_MAX_THREADS
	.align		4
.L_215:
        /*0f8c*/ 	.byte	0x04, 0x05
        /*0f8e*/ 	.short	(.L_217 - .L_216)
.L_216:
        /*0f90*/ 	.word	0x00000180
        /*0f94*/ 	.word	0x00000001
        /*0f98*/ 	.word	0x00000001


	//----- nvinfo : EIATTR_CRS_STACK_SIZE
	.align		4
.L_217:
        /*0f9c*/ 	.byte	0x04, 0x1e
        /*0f9e*/ 	.short	(.L_219 - .L_218)
.L_218:
        /*0fa0*/ 	.word	0x00000000


	//----- nvinfo : EIATTR_CBANK_PARAM_SIZE
	.align		4
.L_219:
        /*0fa4*/ 	.byte	0x03, 0x19
        /*0fa6*/ 	.short	0x0af0


	//----- nvinfo : EIATTR_PARAM_CBANK
	.align		4
        /*0fa8*/ 	.byte	0x04, 0x0a
        /*0faa*/ 	.short	(.L_221 - .L_220)
	.align		4
.L_220:
        /*0fac*/ 	.word	index@(.nv.constant0._ZN7cutlass13device_kernelIN5flash11enable_sm90INS1_16FlashAttnFwdSm90INS1_25CollectiveMainloopFwdSm90ILi2EN4cute5tupleIJNS5_1CILi1EEES8_S8_EEENS6_IJNS7_ILi128EEENS7_ILi96EEENS7_ILi192EEEEEELi192ENS_10bfloat16_tEfNS_4arch4Sm90ELb0ELb1ELb1ELb1ELb0ELb0ELb0ELb1ELb1ELb1ELb1ELb0EEENS1_21CollectiveEpilogueFwdINS6_IJSA_SC_SB_EEES9_SE_SG_Li256ELb1ELb1ELb1ELb0EEENS1_36VarlenDynamicPersistentTileSchedulerILi128ELi96ELi256ELi128ELb1ELb1ELb1ELb1ELb0ELb1EEEEEEEEEvNT_6ParamsE)
        /*0fb0*/ 	.short	0x0210
        /*0fb2*/ 	.short	0x0af0


	//----- nvinfo : EIATTR_SW_WAR
	.align		4
.L_221:
        /*0fb4*/ 	.byte	0x04, 0x36
        /*0fb6*/ 	.short	(.L_223 - .L_222)
.L_222:
        /*0fb8*/ 	.word	0x00000008
.L_223:


//--------------------- .nv.info._ZN7cutlass13device_kernelIN5flash11enable_sm90INS1_16FlashAttnFwdSm90INS1_25CollectiveMainloopFwdSm90ILi2EN4cute5tupleIJNS5_1CILi1EEES8_S8_EEENS6_IJNS7_ILi128EEENS7_ILi96EEENS7_ILi192EEEEEELi192ENS_10bfloat16_tEfNS_4arch4Sm90ELb0ELb1ELb1ELb1ELb0ELb1ELb0ELb1ELb1ELb1ELb1ELb0EEENS1_21CollectiveEpilogueFwdINS6_IJSA_SC_SB_EEES9_SE_SG_Li256ELb1ELb1ELb1ELb0EEENS1_36VarlenDynamicPersistentTileSchedulerILi128ELi96ELi256ELi128ELb1ELb1ELb1ELb1ELb0ELb1EEEEEEEEEvNT_6ParamsE --------------------------
	.section	.nv.info._ZN7cutlass13device_kernelIN5flash11enable_sm90INS1_16FlashAttnFwdSm90INS1_25CollectiveMainloopFwdSm90ILi2EN4cute5tupleIJNS5_1CILi1EEES8_S8_EEENS6_IJNS7_ILi128EEENS7_ILi96EEENS7_ILi192EEEEEELi192ENS_10bfloat16_tEfNS_4arch4Sm90ELb0ELb1ELb1ELb1ELb0ELb1ELb0ELb1ELb1ELb1ELb1ELb0EEENS1_21CollectiveEpilogueFwdINS6_IJSA_SC_SB_EEES9_SE_SG_Li256ELb1ELb1ELb1ELb0EEENS1_36VarlenDynamicPersistentTileSchedulerILi128ELi96ELi256ELi128ELb1ELb1ELb1ELb1ELb0ELb1EEEEEEEEEvNT_6ParamsE,"",@"SHT_CUDA_INFO"
	.sectionflags	@""
	.align	4


	//----- nvinfo : EIATTR_CUDA_API_VERSION
	.align		4
        /*0000*/ 	.byte	0x04, 0x37
        /*0002*/ 	.short	(.L_225 - .L_224)
.L_224:
        /*0004*/ 	.word	0x00000082


	//----- nvinfo : EIATTR_KPARAM_INFO
	.align		4
.L_225:
        /*0008*/ 	.byte	0x04, 0x17
        /*000a*/ 	.short	(.L_227 - .L_226)
.L_226:
        /*000c*/ 	.word	0x00000000
        /*0010*/ 	.short	0x0000
        /*0012*/ 	.short	0x0070
        /*0014*/ 	.byte	0x00, 0xf0, 0x01, 0x2a


	//----- nvinfo : EIATTR_SPARSE_MMA_MASK
	.align		4
.L_227:
        /*0018*/ 	.byte	0x03, 0x50
        /*001a*/ 	.short	0x0000


	//----- nvinfo : EIATTR_MAXREG_COUNT
	.align		4
        /*001c*/ 	.byte	0x03, 0x1b
        /*001e*/ 	.short	0x00a8


	//----- nvinfo : EIATTR_NUM_BARRIERS
	.align		4
        /*0020*/ 	.byte	0x02, 0x4c
        /*0022*/ 	.byte	0x10
	.zero		1


	//----- nvinfo : EIATTR_EXTERNS
	.align		4
        /*0024*/ 	.byte	0x04, 0x0f
        /*0026*/ 	.short	(.L_229 - .L_228)


	//   ....[0]....
	.align		4
.L_228:
        /*0028*/ 	.word	index@(__assertfail)


	//----- nvinfo : EIATTR_ANNOTATIONS
	.align		4
.L_229:
        /*002c*/ 	.byte	0x04, 0x55
        /*002e*/ 	.short	(.L_231 - .L_230)


	//   ....[0]....
.L_230:
        /* <DEDUP_REMOVED lines=106> */


	//----- nvinfo : EIATTR_MERCURY_ISA_VERSION
	.align		4
.L_231:
        /*06c0*/ 	.byte	0x03, 0x5f
        /*06c2*/ 	.short	0x0101


	//----- nvinfo : EIATTR_UNUSED_LOAD_BYTE_OFFSET
	.align		4
        /*06c4*/ 	.byte	0x04, 0x44
        /*06c6*/ 	.short	(.L_233 - .L_232)


	//   ....[0]....
.L_232:
        /*06c8*/ 	.word	0x00000b40
        /*06cc*/ 	.word	0x0000fff0


	//   ....[1]....
        /*06d0*/ 	.word	0x0001a700
        /*06d4*/ 	.word	0x0000fff0


	//----- nvinfo : EIATTR_INT_WARP_WIDE_INSTR_OFFSETS
	.align		4
.L_233:
        /*06d8*/ 	.byte	0x04, 0x31
        /*06da*/ 	.short	(.L_235 - .L_234)


	//   ....[0]....
.L_234:
        /*06dc*/ 	.word	0x00000220


	//   ....[1]....
        /*06e0*/ 	.word	0x00000260


	//   ....[2]....
        /*06e4*/ 	.word	0x000002d0


	//   ....[3]....
        /*06e8*/ 	.word	0x00021c80


	//   ....[4]....
        /*06ec*/ 	.word	0x00021d10


	//   ....[5]....
        /*06f0*/ 	.word	0x00025b00


	//   ....[6]....
        /*06f4*/ 	.word	0x00025b60


	//----- nvinfo : EIATTR_COOP_GROUP_MASK_REGIDS
	.align		4
.L_235:
        /*06f8*/ 	.byte	0x04, 0x29
        /*06fa*/ 	.short	(.L_237 - .L_236)


	//   ....[0]....
.L_236:
        /*06fc*/ 	.word	0xffffffff


	//   ....[1]....
        /*0700*/ 	.word	0xffffffff


	//   ....[2]....
        /*0704*/ 	.word	0xffffffff


	//   ....[3]....
        /*0708*/ 	.word	0xffffffff


	//   ....[4]....
        /*070c*/ 	.word	0xffffffff


	//   ....[5]....
        /*0710*/ 	.word	0xffffffff


	//   ....[6]....
        /*0714*/ 	.word	0xffffffff


	//   ....[7]....
        /*0718*/ 	.word	0xffffffff


	//   ....[8]....
        /*071c*/ 	.word	0xffffffff


	//   ....[9]....
        /*0720*/ 	.word	0xffffffff


	//   ....[10]....
        /*0724*/ 	.word	0xffffffff


	//   ....[11]....
        /*0728*/ 	.word	0xffffffff


	//   ....[12]....
        /*072c*/ 	.word	0xffffffff


	//   ....[13]....
        /*0730*/ 	.word	0xffffffff


	//   ....[14]....
        /*0734*/ 	.word	0xffffffff


	//   ....[15]....
        /*0738*/ 	.word	0xffffffff


	//   ....[16]....
        /*073c*/ 	.word	0xffffffff


	//   ....[17]....
        /*0740*/ 	.word	0xffffffff


	//   ....[18]....
        /*0744*/ 	.word	0xffffffff


	//   ....[19]....
        /*0748*/ 	.word	0xffffffff


	//   ....[20]....
        /*074c*/ 	.word	0xffffffff


	//   ....[21]....
        /*0750*/ 	.word	0xffffffff


	//   ....[22]....
        /*0754*/ 	.word	0xffffffff


	//   ....[23]....
        /*0758*/ 	.word	0xffffffff


	//   ....[24]....
        /*075c*/ 	.word	0xffffffff


	//   ....[25]....
        /*0760*/ 	.word	0xffffffff


	//   ....[26]....
        /*0764*/ 	.word	0xffffffff


	//   ....[27]....
        /*0768*/ 	.word	0xffffffff


	//   ....[28]....
        /*076c*/ 	.word	0xffffffff


	//   ....[29]....
        /*0770*/ 	.word	0xffffffff


	//   ....[30]....
        /*0774*/ 	.word	0xffffffff


	//   ....[31]....
        /*0778*/ 	.word	0xffffffff


	//   ....[32]....
        /*077c*/ 	.word	0xffffffff


	//   ....[33]....
        /*0780*/ 	.word	0xffffffff


	//   ....[34]....
        /*0784*/ 	.word	0xffffffff


	//   ....[35]....
        /*0788*/ 	.word	0xffffffff


	//   ....[36]....
        /*078c*/ 	.word	0xffffffff


	//   ....[37]....
        /*0790*/ 	.word	0xffffffff


	//   ....[38]....
        /*0794*/ 	.word	0xffffffff


	//   ....[39]....
        /*0798*/ 	.word	0xffffffff


	//   ....[40]....
        /*079c*/ 	.word	0xffffffff


	//   ....[41]....
        /*07a0*/ 	.word	0xffffffff


	//   ....[42]....
        /*07a4*/ 	.word	0xffffffff


	//   ....[43]....
        /*07a8*/ 	.word	0xffffffff


	//   ....[44]....
        /*07ac*/ 	.word	0xffffffff


	//   ....[45]....
        /*07b0*/ 	.word	0xffffffff


	//   ....[46]....
        /*07b4*/ 	.word	0xffffffff


	//   ....[47]....
        /*07b8*/ 	.word	0xffffffff


	//   ....[48]....
        /*07bc*/ 	.word	0xffffffff


	//   ....[49]....
        /*07c0*/ 	.word	0xffffffff


	//   ....[50]....
        /*07c4*/ 	.word	0xffffffff


	//   ....[51]....
        /*07c8*/ 	.word	0xffffffff


	//   ....[52]....
        /*07cc*/ 	.word	0xffffffff


	//   ....[53]....
        /*07d0*/ 	.word	0xffffffff


	//   ....[54]....
        /*07d4*/ 	.word	0xffffffff


	//   ....[55]....
        /*07d8*/ 	.word	0xffffffff


	//   ....[56]....
        /*07dc*/ 	.word	0xffffffff


	//   ....[57]....
        /*07e0*/ 	.word	0xffffffff


	//   ....[58]....
        /*07e4*/ 	.word	0xffffffff


	//   ....[59]....
        /*07e8*/ 	.word	0xffffffff


	//   ....[60]....
        /*07ec*/ 	.word	0xffffffff


	//   ....[61]....
        /*07f0*/ 	.word	0xffffffff


	//   ....[62]....
        /*07f4*/ 	.word	0xffffffff


	//   ....[63]....
        /*07f8*/ 	.word	0xffffffff


	//   ....[64]....
        /*07fc*/ 	.word	0xffffffff


	//   ....[65]....
        /*0800*/ 	.word	0xffffffff


	//   ....[66]....
        /*0804*/ 	.word	0xffffffff


	//   ....[67]....
        /*0808*/ 	.word	0xffffffff


	//   ....[68]....
        /*080c*/ 	.word	0xffffffff


	//   ....[69]....
        /*0810*/ 	.word	0xffffffff


	//   ....[70]....
        /*0814*/ 	.word	0xffffffff


	//   ....[71]....
        /*0818*/ 	.word	0xffffffff


	//   ....[72]....
        /*081c*/ 	.word	0xffffffff


	//   ....[73]....
        /*0820*/ 	.word	0xffffffff


	//   ....[74]....
        /*0824*/ 	.word	0xffffffff


	//   ....[75]....
        /*0828*/ 	.word	0xffffffff


	//   ....[76]....
        /*082c*/ 	.word	0xffffffff


	//   ....[77]....
        /*0830*/ 	.word	0xffffffff


	//   ....[78]....
        /*0834*/ 	.word	0xffffffff


	//   ....[79]....
        /*0838*/ 	.word	0xffffffff


	//   ....[80]....
        /*083c*/ 	.word	0xffffffff


	//   ....[81]....
        /*0840*/ 	.word	0xffffffff


	//   ....[82]....
        /*0844*/ 	.word	0xffffffff


	//   ....[83]....
        /*0848*/ 	.word	0xffffffff


	//   ....[84]....
        /*084c*/ 	.word	0xffffffff


	//   ....[85]....
        /*0850*/ 	.word	0xffffffff


	//   ....[86]....
        /*0854*/ 	.word	0xffffffff


	//   ....[87]....
        /*0858*/ 	.word	0xffffffff


	//   ....[88]....
        /*085c*/ 	.word	0xffffffff


	//   ....[89]....
        /*0860*/ 	.word	0xffffffff


	//   ....[90]....
        /*0864*/ 	.word	0xffffffff


	//   ....[91]....
        /*0868*/ 	.word	0xffffffff


	//   ....[92]....
        /*086c*/ 	.word	0xffffffff


	//   ....[93]....
        /*0870*/ 	.word	0xffffffff


	//   ....[94]....
        /*0874*/ 	.word	0xffffffff


	//   ....[95]....
        /*0878*/ 	.word	0xffffffff


	//   ....[96]....
        /*087c*/ 	.word	0xffffffff


	//   ....[97]....
        /*0880*/ 	.word	0xffffffff


	//   ....[98]....
        /*0884*/ 	.word	0xffffffff


	//   ....[99]....
        /*0888*/ 	.word	0xffffffff


	//   ....[100]....
        /*088c*/ 	.word	0xffffffff


	//   ....[101]....
        /*0890*/ 	.word	0xffffffff


	//   ....[102]....
        /*0894*/ 	.word	0xffffffff


	//   ....[103]....
        /*0898*/ 	.word	0xffffffff


	//   ....[104]....
        /*089c*/ 	.word	0xffffffff


	//   ....[105]....
        /*08a0*/ 	.word	0xffffffff


	//   ....[106]....
        /*08a4*/ 	.word	0xffffffff


	//   ....[107]....
        /*08a8*/ 	.word	0xffffffff


	//   ....[108]....
        /*08ac*/ 	.word	0xffffffff


	//   ....[109]....
        /*08b0*/ 	.word	0xffffffff


	//   ....[110]....
        /*08b4*/ 	.word	0xffffffff


	//   ....[111]....
        /*08b8*/ 	.word	0xffffffff


	//   ....[112]....
        /*08bc*/ 	.word	0xffffffff


	//   ....[113]....
        /*08c0*/ 	.word	0xffffffff


	//   ....[114]....
        /*08c4*/ 	.word	0xffffffff


	//   ....[115]....
        /*08c8*/ 	.word	0xffffffff


	//   ....[116]....
        /*08cc*/ 	.word	0xffffffff


	//   ....[117]....
        /*08d0*/ 	.word	0xffffffff


	//   ....[118]....
        /*08d4*/ 	.word	0xffffffff


	//   ....[119]....
        /*08d8*/ 	.word	0xffffffff


	//   ....[120]....
        /*08dc*/ 	.word	0xffffffff


	//   ....[121]....
        /*08e0*/ 	.word	0xffffffff


	//   ....[122]....
        /*08e4*/ 	.word	0xffffffff


	//   ....[123]....
        /*08e8*/ 	.word	0xffffffff


	//   ....[124]....
        /*08ec*/ 	.word	0xffffffff


	//   ....[125]....
        /*08f0*/ 	.word	0xffffffff


	//   ....[126]....
        /*08f4*/ 	.word	0xffffffff


	//   ....[127]....
        /*08f8*/ 	.word	0xffffffff


	//   ....[128]....
        /*08fc*/ 	.word	0x0500000f


	//   ....[129]....
        /*0900*/ 	.word	0x0500000f


	//   ....[130]....
        /*0904*/ 	.word	0x0500000f


	//   ....[131]....
        /*0908*/ 	.word	0x0500000f


	//   ....[132]....
        /*090c*/ 	.word	0x0500000f


	//   ....[133]....
        /*0910*/ 	.word	0x0500000f


	//   ....[134]....
        /*0914*/ 	.word	0x0500000f


	//   ....[135]....
        /*0918*/ 	.word	0x0500000f


	//   ....[136]....
        /*091c*/ 	.word	0x0500000f


	//   ....[137]....
        /*0920*/ 	.word	0x0500000f


	//   ....[138]....
        /*0924*/ 	.word	0x0500000f


	//   ....[139]....
        /*0928*/ 	.word	0x0500000f


	//   ....[140]....
        /*092c*/ 	.word	0x0500000f


	//   ....[141]....
        /*0930*/ 	.word	0x0500000f


	//   ....[142]....
        /*0934*/ 	.word	0x0500000f


	//   ....[143]....
        /*0938*/ 	.word	0x0500000f


	//   ....[144]....
        /*093c*/ 	.word	0x0500000f


	//   ....[145]....
        /*0940*/ 	.word	0x0500000f


	//   ....[146]....
        /*0944*/ 	.word	0x0500000f


	//   ....[147]....
        /*0948*/ 	.word	0x0500000f


	//   ....[148]....
        /*094c*/ 	.word	0x0500000f


	//   ....[149]....
        /*0950*/ 	.word	0x0500000f


	//   ....[150]....
        /*0954*/ 	.word	0x0500000f


	//   ....[151]....
        /*0958*/ 	.word	0x0500000f


	//   ....[152]....
        /*095c*/ 	.word	0x0500000f


	//   ....[153]....
        /*0960*/ 	.word	0x0500000f


	//   ....[154]....
        /*0964*/ 	.word	0x0500000f


	//   ....[155]....
        /*0968*/ 	.word	0x0500000f


	//   ....[156]....
        /*096c*/ 	.word	0x0500000f


	//   ....[157]....
        /*0970*/ 	.word	0x0500000f


	//   ....[158]....
        /*0974*/ 	.word	0x0500000f


	//   ....[159]....
        /*0978*/ 	.word	0x0500000f


	//   ....[160]....
        /*097c*/ 	.word	0x0500000f


	//   ....[161]....
        /*0980*/ 	.word	0x0500000f


	//   ....[162]....
        /*0984*/ 	.word	0x0500000f


	//   ....[163]....
        /*0988*/ 	.word	0x0500000f


	//   ....[164]....
        /*098c*/ 	.word	0x0500000f


	//   ....[165]....
        /*0990*/ 	.word	0x0500000f


	//   ....[166]....
        /*0994*/ 	.word	0x0500000f


	//   ....[167]....
        /*0998*/ 	.word	0x0500000f


	//   ....[168]....
        /*099c*/ 	.word	0x0500000f


	//   ....[169]....
        /*09a0*/ 	.word	0x0500000f


	//   ....[170]....
        /*09a4*/ 	.word	0x0500000f


	//   ....[171]....
        /*09a8*/ 	.word	0x0500000f


	//   ....[172]....
        /*09ac*/ 	.word	0x0500000f


	//   ....[173]....
        /*09b0*/ 	.word	0x0500000f


	//   ....[174]....
        /*09b4*/ 	.word	0x0500000f


	//   ....[175]....
        /*09b8*/ 	.word	0x0500000f


	//   ....[176]....
        /*09bc*/ 	.word	0x0500000f


	//   ....[177]....
        /*09c0*/ 	.word	0x0500000f


	//   ....[178]....
        /*09c4*/ 	.word	0x0500000f


	//   ....[179]....
        /*09c8*/ 	.word	0x0500000f


	//   ....[180]....
        /*09cc*/ 	.word	0x0500000f


	//----- nvinfo : EIATTR_COOP_GROUP_INSTR_OFFSETS
	.align		4
.L_237:
        /*09d0*/ 	.byte	0x04, 0x28
        /*09d2*/ 	.short	(.L_239 - .L_238)


	//   ....[0]....
.L_238:
        /*09d4*/ 	.word	0x000000d0


	//   ....[1]....
        /*09d8*/ 	.word	0x00000230


	//   ....[2]....
        /*09dc*/ 	.word	0x00000280


	//   ....[3]....
        /*09e0*/ 	.word	0x000004b0


	//   ....[4]....
        /*09e4*/ 	.word	0x00000610


	//   ....[5]....
        /*09e8*/ 	.word	0x00000730


	//   ....[6]....
        /*09ec*/ 	.word	0x00000890


	//   ....[7]....
        /*09f0*/ 	.word	0x000051c0


	//   ....[8]....
        /*09f4*/ 	.word	0x00005990


	//   ....[9]....
        /*09f8*/ 	.word	0x000059a0


	//   ....[10]....
        /*09fc*/ 	.word	0x000059b0


	//   ....[11]....
        /*0a00*/ 	.word	0x000059c0


	//   ....[12]....
        /*0a04*/ 	.word	0x00006220


	//   ....[13]....
        /*0a08*/ 	.word	0x00006230


	//   ....[14]....
        /*0a0c*/ 	.word	0x00006240


	//   ....[15]....
        /*0a10*/ 	.word	0x00006250


	//   ....[16]....
        /*0a14*/ 	.word	0x000093c0


	//   ....[17]....
        /*0a18*/ 	.word	0x000093d0


	//   ....[18]....
        /*0a1c*/ 	.word	0x000093e0


	//   ....[19]....
        /*0a20*/ 	.word	0x000093f0


	//   ....[20]....
        /*0a24*/ 	.word	0x00009a80


	//   ....[21]....
        /*0a28*/ 	.word	0x00009a90


	//   ....[22]....
        /*0a2c*/ 	.word	0x00009aa0


	//   ....[23]....
        /*0a30*/ 	.word	0x00009ab0


	//   ....[24]....
        /*0a34*/ 	.word	0x0000d8b0


	//   ....[25]....
        /*0a38*/ 	.word	0x0000e520


	//   ....[26]....
        /*0a3c*/ 	.word	0x0000ee30


	//   ....[27]....
        /*0a40*/ 	.word	0x0000ee60


	//   ....[28]....
        /*0a44*/ 	.word	0x0000f2d0


	//   ....[29]....
        /*0a48*/ 	.word	0x0000f380


	//   ....[30]....
        /*0a4c*/ 	.word	0x000115a0


	//   ....[31]....
        /*0a50*/ 	.word	0x000117a0


	//   ....[32]....
        /*0a54*/ 	.word	0x00012650


	//   ....[33]....
        /*0a58*/ 	.word	0x00012760


	//   ....[34]....
        /*0a5c*/ 	.word	0x00012d20


	//   ....[35]....
        /*0a60*/ 	.word	0x00012da0


	//   ....[36]....
        /*0a64*/ 	.word	0x00014d60


	//   ....[37]....
        /*0a68*/ 	.word	0x00014e10


	//   ....[38]....
        /*0a6c*/ 	.word	0x000151b0


	//   ....[39]....
        /*0a70*/ 	.word	0x00015460


	//   ....[40]....
        /*0a74*/ 	.word	0x00017380


	//   ....[41]....
        /*0a78*/ 	.word	0x000175c0


	//   ....[42]....
        /*0a7c*/ 	.word	0x00018450


	//   ....[43]....
        /*0a80*/ 	.word	0x00018560


	//   ....[44]....
        /*0a84*/ 	.word	0x00018b50


	//   ....[45]....
        /*0a88*/ 	.word	0x00018ba0


	//   ....[46]....
        /*0a8c*/ 	.word	0x00019c30


	//   ....[47]....
        /*0a90*/ 	.word	0x00019c70


	//   ....[48]....
        /*0a94*/ 	.word	0x00019d70


	//   ....[49]....
        /*0a98*/ 	.word	0x00019d90


	//   ....[50]....
        /*0a9c*/ 	.word	0x0001b4d0


	//   ....[51]....
        /*0aa0*/ 	.word	0x0001b4e0


	//   ....[52]....
        /*0aa4*/ 	.word	0x0001b4f0


	//   ....[53]....
        /*0aa8*/ 	.word	0x0001b500


	//   ....[54]....
        /*0aac*/ 	.word	0x0001bd80


	//   ....[55]....
        /*0ab0*/ 	.word	0x0001bda0


	//   ....[56]....
        /*0ab4*/ 	.word	0x0001bef0


	//   ....[57]....
        /*0ab8*/ 	.word	0x0001bf10


	//   ....[58]....
        /*0abc*/ 	.word	0x0001c010


	//   ....[59]....
        /*0ac0*/ 	.word	0x0001c030


	//   ....[60]....
        /*0ac4*/ 	.word	0x0001c140


	//   ....[61]....
        /*0ac8*/ 	.word	0x0001c160


	//   ....[62]....
        /*0acc*/ 	.word	0x0001c600


	//   ....[63]....
        /*0ad0*/ 	.word	0x0001c610


	//   ....[64]....
        /*0ad4*/ 	.word	0x0001cca0


	//   ....[65]....
        /*0ad8*/ 	.word	0x0001ccb0


	//   ....[66]....
        /*0adc*/ 	.word	0x0001db90


	//   ....[67]....
        /*0ae0*/ 	.word	0x0001dbc0


	//   ....[68]....
        /*0ae4*/ 	.word	0x0001dce0


	//   ....[69]....
        /*0ae8*/ 	.word	0x0001dd00


	//   ....[70]....
        /*0aec*/ 	.word	0x0001de00


	//   ....[71]....
        /*0af0*/ 	.word	0x0001de20


	//   ....[72]....
        /*0af4*/ 	.word	0x0001df30


	//   ....[73]....
        /*0af8*/ 	.word	0x0001df50


	//   ....[74]....
        /*0afc*/ 	.word	0x0001e0f0


	//   ....[75]....
        /*0b00*/ 	.word	0x0001e300


	//   ....[76]....
        /*0b04*/ 	.word	0x0001e330


	//   ....[77]....
        /*0b08*/ 	.word	0x0001e360


	//   ....[78]....
        /*0b0c*/ 	.word	0x0001e390


	//   ....[79]....
        /*0b10*/ 	.word	0x0001e3c0


	//   ....[80]....
        /*0b14*/ 	.word	0x0001e3f0


	//   ....[81]....
        /*0b18*/ 	.word	0x0001e590


	//   ....[82]....
        /*0b1c*/ 	.word	0x0001e5c0


	//   ....[83]....
        /*0b20*/ 	.word	0x0001e5f0


	//   ....[84]....
        /*0b24*/ 	.word	0x0001e620


	//   ....[85]....
        /*0b28*/ 	.word	0x0001e650


	//   ....[86]....
        /*0b2c*/ 	.word	0x0001e680


	//   ....[87]....
        /*0b30*/ 	.word	0x0001e720


	//   ....[88]....
        /*0b34*/ 	.word	0x0001e750


	//   ....[89]....
        /*0b38*/ 	.word	0x0001e760


	//   ....[90]....
        /*0b3c*/ 	.word	0x0001e790


	//   ....[91]....
        /*0b40*/ 	.word	0x00020070


	//   ....[92]....
        /*0b44*/ 	.word	0x00022250


	//   ....[93]....
        /*0b48*/ 	.word	0x00022e30


	//   ....[94]....
        /*0b4c*/ 	.word	0x00022e70


	//   ....[95]....
        /*0b50*/ 	.word	0x00022e90


	//   ....[96]....
        /*0b54*/ 	.word	0x00022eb0


	//   ....[97]....
        /*0b58*/ 	.word	0x00022fd0


	//   ....[98]....
        /*0b5c*/ 	.word	0x00022fe0


	//   ....[99]....
        /*0b60*/ 	.word	0x00023080


	//   ....[100]....
        /*0b64*/ 	.word	0x00023090


	//   ....[101]....
        /*0b68*/ 	.word	0x00023130


	//   ....[102]....
        /*0b6c*/ 	.word	0x00023140


	//   ....[103]....
        /*0b70*/ 	.word	0x000231e0


	//   ....[104]....
        /*0b74*/ 	.word	0x000231f0


	//   ....[105]....
        /*0b78*/ 	.word	0x00023270


	//   ....[106]....
        /*0b7c*/ 	.word	0x000232a0


	//   ....[107]....
        /*0b80*/ 	.word	0x000232f0


	//   ....[108]....
        /*0b84*/ 	.word	0x00023330


	//   ....[109]....
        /*0b88*/ 	.word	0x00026360


	//   ....[110]....
        /*0b8c*/ 	.word	0x00026370


	//   ....[111]....
        /*0b90*/ 	.word	0x000263b0


	//   ....[112]....
        /*0b94*/ 	.word	0x000263f0


	//   ....[113]....
        /*0b98*/ 	.word	0x00026420


	//   ....[114]....
        /*0b9c*/ 	.word	0x00026450


	//   ....[115]....
        /*0ba0*/ 	.word	0x00026480


	//   ....[116]....
        /*0ba4*/ 	.word	0x000264b0


	//   ....[117]....
        /*0ba8*/ 	.word	0x00026680


	//   ....[118]....
        /*0bac*/ 	.word	0x000266b0


	//   ....[119]....
        /*0bb0*/ 	.word	0x000266e0


	//   ....[120]....
        /*0bb4*/ 	.word	0x00026710


	//   ....[121]....
        /*0bb8*/ 	.word	0x00026740


	//   ....[122]....
        /*0bbc*/ 	.word	0x00026770


	//   ....[123]....
        /*0bc0*/ 	.word	0x00026840


	//   ....[124]....
        /*0bc4*/ 	.word	0x00026860


	//   ....[125]....
        /*0bc8*/ 	.word	0x00026870


	//   ....[126]....
        /*0bcc*/ 	.word	0x000268f0


	//   ....[127]....
        /*0bd0*/ 	.word	0x00027430


	//   ....[128]....
        /*0bd4*/ 	.word	0x000277a0


	//   ....[129]....
        /*0bd8*/ 	.word	0x000277f0


	//   ....[130]....
        /*0bdc*/ 	.word	0x00027840


	//   ....[131]....
        /*0be0*/ 	.word	0x00027890


	//   ....[132]....
        /*0be4*/ 	.word	0x00027920


	//   ....[133]....
        /*0be8*/ 	.word	0x000279b0


	//   ....[134]....
        /*0bec*/ 	.word	0x00027a00


	//   ....[135]....
        /*0bf0*/ 	.word	0x00027a50


	//   ....[136]....
        /*0bf4*/ 	.word	0x00027b40


	//   ....[137]....
        /*0bf8*/ 	.word	0x00027b90


	//   ....[138]....
        /*0bfc*/ 	.word	0x00027be0


	//   ....[139]....
        /*0c00*/ 	.word	0x00027c30


	//   ....[140]....
        /*0c04*/ 	.word	0x00027ce0


	//   ....[141]....
        /*0c08*/ 	.word	0x00027d70


	//   ....[142]....
        /*0c0c*/ 	.word	0x00027dc0


	//   ....[143]....
        /*0c10*/ 	.word	0x00027e10


	//   ....[144]....
        /*0c14*/ 	.word	0x00028220


	//   ....[145]....
        /*0c18*/ 	.word	0x00028500


	//   ....[146]....
        /*0c1c*/ 	.word	0x000286d0


	//   ....[147]....
        /*0c20*/ 	.word	0x00028720


	//   ....[148]....
        /*0c24*/ 	.word	0x00028780


	//   ....[149]....
        /*0c28*/ 	.word	0x00028820


	//   ....[150]....
        /*0c2c*/ 	.word	0x000288f0


	//   ....[151]....
        /*0c30*/ 	.word	0x000289f0


	//   ....[152]....
        /*0c34*/ 	.word	0x00028ac0


	//   ....[153]....
        /*0c38*/ 	.word	0x00028bd0


	//   ....[154]....
        /*0c3c*/ 	.word	0x00028c30


	//   ....[155]....
        /*0c40*/ 	.word	0x00028d40


	//   ....[156]....
        /*0c44*/ 	.word	0x00028da0


	//   ....[157]....
        /*0c48*/ 	.word	0x00028eb0


	//   ....[158]....
        /*0c4c*/ 	.word	0x00028f10


	//   ....[159]....
        /*0c50*/ 	.word	0x00029000


	//   ....[160]....
        /*0c54*/ 	.word	0x00029080


	//   ....[161]....
        /*0c58*/ 	.word	0x00029160


	//   ....[162]....
        /*0c5c*/ 	.word	0x000294d0


	//   ....[163]....
        /*0c60*/ 	.word	0x00029570


	//   ....[164]....
        /*0c64*/ 	.word	0x00029710


	//   ....[165]....
        /*0c68*/ 	.word	0x00029790


	//   ....[166]....
        /*0c6c*/ 	.word	0x00029810


	//   ....[167]....
        /*0c70*/ 	.word	0x00029890


	//   ....[168]....
        /*0c74*/ 	.word	0x00029910


	//   ....[169]....
        /*0c78*/ 	.word	0x000299a0


	//   ....[170]....
        /*0c7c*/ 	.word	0x00029a40


	//   ....[171]....
        /*0c80*/ 	.word	0x00029af0


	//   ....[172]....
        /*0c84*/ 	.word	0x00029b70


	//   ....[173]....
        /*0c88*/ 	.word	0x00029bf0


	//   ....[174]....
        /*0c8c*/ 	.word	0x00029c70


	//   ....[175]....
        /*0c90*/ 	.word	0x00029d00


	//   ....[176]....
        /*0c94*/ 	.word	0x00029d80


	//   ....[177]....
        /*0c98*/ 	.word	0x00029e30


	//   ....[178]....
        /*0c9c*/ 	.word	0x00029e80


	//   ....[179]....
        /*0ca0*/ 	.word	0x00029f40


	//   ....[180]....
        /*0ca4*/ 	.word	0x0002a070


	//----- nvinfo : EIATTR_REG_RECONFIG
	.align		4
.L_239:
        /*0ca8*/ 	.byte	0x01, 0x54
	.zero		2


	//----- nvinfo : EIATTR_SYSCALL_OFFSETS
	.align		4
        /*0cac*/ 	.byte	0x04, 0x46
        /*0cae*/ 	.short	(.L_241 - .L_240)


	//   ....[0]....
.L_240:
        /*0cb0*/ 	.word	0x000023d0


	//   ....[1]....
        /*0cb4*/ 	.word	0x00002600


	//   ....[2]....
        /*0cb8*/ 	.word	0x00005340


	//   ....[3]....
        /*0cbc*/ 	.word	0x00005690


	//   ....[4]....
        /*0cc0*/ 	.word	0x00021e80


	//   ....[5]....
        /*0cc4*/ 	.word	0x00021fd0


	//   ....[6]....
        /*0cc8*/ 	.word	0x000220c0


	//   ....[7]....
        /*0ccc*/ 	.word	0x00022980


	//----- nvinfo : EIATTR_MBARRIER_INSTR_OFFSETS
	.align		4
.L_241:
        /*0cd0*/ 	.byte	0x04, 0x39
        /*0cd2*/ 	.short	(.L_243 - .L_242)


	//   ....[0]....
.L_242:
        /*0cd4*/ 	.word	0x00000360
        /*0cd8*/ 	.word	0x000000ff
        /*0cdc*/ 	.word	0x00030800
        /*0ce0*/ 	.short	0x0100
        /*0ce2*/ 	.byte	0x08
	.zero		1


	//   ....[1]....
        /*0ce4*/ 	.word	0x00000370
        /*0ce8*/ 	.word	0x000000ff
        /*0cec*/ 	.word	0x00030820
        /*0cf0*/ 	.short	0x0100
        /*0cf2*/ 	.byte	0x08
	.zero		1


	//   ....[2]....
        /*0cf4*/ 	.word	0x00000460
        /*0cf8*/ 	.word	0x000000ff
        /*0cfc*/ 	.word	0x00030830
        /*0d00*/ 	.short	0x0100
        /*0d02*/ 	.byte	0x08
	.zero		1


	//   ....[3]....
        /*0d04*/ 	.word	0x00000470
        /*0d08*/ 	.word	0x000000ff
        /*0d0c*/ 	.word	0x00030840
        /*0d10*/ 	.short	0x0100
        /*0d12*/ 	.byte	0x08
	.zero		1


	//   ....[4]....
        /*0d14*/ 	.word	0x00000480
        /*0d18*/ 	.word	0x000000ff
        /*0d1c*/ 	.word	0x00030838
        /*0d20*/ 	.short	0x0100
        /*0d22*/ 	.byte	0x08
	.zero		1


	//   ....[5]....
        /*0d24*/ 	.word	0x00000490
        /*0d28*/ 	.word	0x000000ff
        /*0d2c*/ 	.word	0x00030848
        /*0d30*/ 	.short	0x0100
        /*0d32*/ 	.byte	0x08
	.zero		1


	//   ....[6]....
        /*0d34*/ 	.word	0x000005c0
        /*0d38*/ 	.word	0x000000ff
        /*0d3c*/ 	.word	0x00030850
        /*0d40*/ 	.short	0x0100
        /*0d42*/ 	.byte	0x08
	.zero		1


	//   ....[7]....
        /*0d44*/ 	.word	0x000005d0
        /*0d48*/ 	.word	0x000000ff
        /*0d4c*/ 	.word	0x00030860
        /*0d50*/ 	.short	0x0100
        /*0d52*/ 	.byte	0x08
	.zero		1


	//   ....[8]....
        /*0d54*/ 	.word	0x000005e0
        /*0d58*/ 	.word	0x000000ff
        /*0d5c*/ 	.word	0x00030858
        /*0d60*/ 	.short	0x0100
        /*0d62*/ 	.byte	0x08
	.zero		1


	//   ....[9]....
        /*0d64*/ 	.word	0x000005f0
        /*0d68*/ 	.word	0x000000ff
        /*0d6c*/ 	.word	0x00030868
        /*0d70*/ 	.short	0x0100
        /*0d72*/ 	.byte	0x08
	.zero		1


	//   ....[10]....
        /*0d74*/ 	.word	0x000006e0
        /*0d78*/ 	.word	0x000000ff
        /*0d7c*/ 	.word	0x00030870
        /*0d80*/ 	.short	0x0100
        /*0d82*/ 	.byte	0x06
	.zero		1


	//   ....[11]....
        /*0d84*/ 	.word	0x000006f0
        /*0d88*/ 	.word	0x000000ff
        /*0d8c*/ 	.word	0x00030880
        /*0d90*/ 	.short	0x0100
        /*0d92*/ 	.byte	0x06
	.zero		1


	//   ....[12]....
        /*0d94*/ 	.word	0x00000700
        /*0d98*/ 	.word	0x000000ff
        /*0d9c*/ 	.word	0x00030878
        /*0da0*/ 	.short	0x0100
        /*0da2*/ 	.byte	0x06
	.zero		1


	//   ....[13]....
        /*0da4*/ 	.word	0x00000710
        /*0da8*/ 	.word	0x000000ff
        /*0dac*/ 	.word	0x00030888
        /*0db0*/ 	.short	0x0100
        /*0db2*/ 	.byte	0x06
	.zero		1


	//   ....[14]....
        /*0db4*/ 	.word	0x00000840
        /*0db8*/ 	.word	0x000000ff
        /*0dbc*/ 	.word	0x00030890
        /*0dc0*/ 	.short	0x0100
        /*0dc2*/ 	.byte	0x08
	.zero		1


	//   ....[15]....
        /*0dc4*/ 	.word	0x00000850
        /*0dc8*/ 	.word	0x000000ff
        /*0dcc*/ 	.word	0x000308a0
        /*0dd0*/ 	.short	0x0100
        /*0dd2*/ 	.byte	0x08
	.zero		1


	//   ....[16]....
        /*0dd4*/ 	.word	0x00000860
        /*0dd8*/ 	.word	0x000000ff
        /*0ddc*/ 	.word	0x00030898
        /*0de0*/ 	.short	0x0100
        /*0de2*/ 	.byte	0x08
	.zero		1


	//   ....[17]....
        /*0de4*/ 	.word	0x00000870
        /*0de8*/ 	.word	0x000000ff
        /*0dec*/ 	.word	0x000308a8
        /*0df0*/ 	.short	0x0100
        /*0df2*/ 	.byte	0x08
	.zero		1


	//   ....[18]....
        /*0df4*/ 	.word	0x000009a0
        /*0df8*/ 	.word	0x000000ff
        /*0dfc*/ 	.word	0x000308b0
        /*0e00*/ 	.short	0x0100
        /*0e02*/ 	.byte	0x08
	.zero		1


	//   ....[19]....
        /*0e04*/ 	.word	0x000009b0
        /*0e08*/ 	.word	0x000000ff
        /*0e0c*/ 	.word	0x000308c0
        /*0e10*/ 	.short	0x0100
        /*0e12*/ 	.byte	0x08
	.zero		1


	//   ....[20]....
        /*0e14*/ 	.word	0x000009c0
        /*0e18*/ 	.word	0x000000ff
        /*0e1c*/ 	.word	0x000308b8
        /*0e20*/ 	.short	0x0100
        /*0e22*/ 	.byte	0x08
	.zero		1


	//   ....[21]....
        /*0e24*/ 	.word	0x000009d0
        /*0e28*/ 	.word	0x000000ff
        /*0e2c*/ 	.word	0x000308c8
        /*0e30*/ 	.short	0x0100
        /*0e32*/ 	.byte	0x08
	.zero		1


	//   ....[22]....
        /*0e34*/ 	.word	0x00004070
        /*0e38*/ 	.word	0x00000032
        /*0e3c*/ 	.word	0x000308b0
        /*0e40*/ 	.short	0x010a
        /*0e42*/ 	.byte	0x3f
	.zero		1


	//   ....[23]....
        /*0e44*/ 	.word	0x00004620
        /*0e48*/ 	.word	0x00000032
        /*0e4c*/ 	.word	0x00000000
        /*0e50*/ 	.short	0x0101
        /*0e52*/ 	.byte	0x3f
	.zero		1


	//   ....[24]....
        /*0e54*/ 	.word	0x000053f0
        /*0e58*/ 	.word	0x00000003
        /*0e5c*/ 	.word	0x00030800
        /*0e60*/ 	.short	0x010a
        /*0e62*/ 	.byte	0x3f
	.zero		1


	//   ....[25]....
        /*0e64*/ 	.word	0x00005440
        /*0e68*/ 	.word	0x00000003
        /*0e6c*/ 	.word	0x00030800
        /*0e70*/ 	.short	0x010a
        /*0e72*/ 	.byte	0x3f
	.zero		1


	//   ....[26]....
        /*0e74*/ 	.word	0x00006a00
        /*0e78*/ 	.word	0x000000ff
        /*0e7c*/ 	.word	0x00030800
        /*0e80*/ 	.short	0x010a
        /*0e82*/ 	.byte	0x25
	.zero		1


	//   ....[27]....
        /*0e84*/ 	.word	0x0000a010
        /*0e88*/ 	.word	0x000000ff
        /*0e8c*/ 	.word	0x00030800
        /*0e90*/ 	.short	0x010a
        /*0e92*/ 	.byte	0x25
	.zero		1


	//   ....[28]....
        /*0e94*/ 	.word	0x0000ce50
        /*0e98*/ 	.word	0x00000009
        /*0e9c*/ 	.word	0x00030830
        /*0ea0*/ 	.short	0x010a
        /*0ea2*/ 	.byte	0x3f
	.zero		1


	//   ....[29]....
        /*0ea4*/ 	.word	0x0000cec0
        /*0ea8*/ 	.word	0x00000009
        /*0eac*/ 	.word	0x00030830
        /*0eb0*/ 	.short	0x010a
        /*0eb2*/ 	.byte	0x3f
	.zero		1


	//   ....[30]....
        /*0eb4*/ 	.word	0x0000d8e0
        /*0eb8*/ 	.word	0x00000007
        /*0ebc*/ 	.word	0x00000000
        /*0ec0*/ 	.short	0x0101
        /*0ec2*/ 	.byte	0x3f
	.zero		1


	//   ....[31]....
        /*0ec4*/ 	.word	0x00010150
        /*0ec8*/ 	.word	0x000000ff
        /*0ecc*/ 	.word	0x00030830
        /*0ed0*/ 	.short	0x010a
        /*0ed2*/ 	.byte	0x07
	.zero		1


	//   ....[32]....
        /*0ed4*/ 	.word	0x000101b0
        /*0ed8*/ 	.word	0x000000ff
        /*0edc*/ 	.word	0x00030830
        /*0ee0*/ 	.short	0x010a
        /*0ee2*/ 	.byte	0x07
	.zero		1


	//   ....[33]....
        /*0ee4*/ 	.word	0x00010c30
        /*0ee8*/ 	.word	0x000000ff
        /*0eec*/ 	.word	0x00030850
        /*0ef0*/ 	.short	0x010a
        /*0ef2*/ 	.byte	0x06
	.zero		1


	//   ....[34]....
        /*0ef4*/ 	.word	0x00010c70
        /*0ef8*/ 	.word	0x000000ff
        /*0efc*/ 	.word	0x00030850
        /*0f00*/ 	.short	0x010a
        /*0f02*/ 	.byte	0x06
	.zero		1


	//   ....[35]....
        /*0f04*/ 	.word	0x000115c0
        /*0f08*/ 	.word	0x00000009
        /*0f0c*/ 	.word	0x00000000
        /*0f10*/ 	.short	0x0101
        /*0f12*/ 	.byte	0x3f
	.zero		1


	//   ....[36]....
        /*0f14*/ 	.word	0x00013200
        /*0f18*/ 	.word	0x00000081
        /*0f1c*/ 	.word	0x00000000
        /*0f20*/ 	.short	0x0101
        /*0f22*/ 	.byte	0x3f
	.zero		1


	//   ....[37]....
        /*0f24*/ 	.word	0x00013b20
        /*0f28*/ 	.word	0x000000ff
        /*0f2c*/ 	.word	0x00030830
        /*0f30*/ 	.short	0x010a
        /*0f32*/ 	.byte	0x06
	.zero		1


	//   ....[38]....
        /*0f34*/ 	.word	0x00013b80
        /*0f38*/ 	.word	0x000000ff
        /*0f3c*/ 	.word	0x00030830
        /*0f40*/ 	.short	0x010a
        /*0f42*/ 	.byte	0x06
	.zero		1


	//   ....[39]....
        /*0f44*/ 	.word	0x00014600
        /*0f48*/ 	.word	0x000000ff
        /*0f4c*/ 	.word	0x00030850
        /*0f50*/ 	.short	0x010a
        /*0f52*/ 	.byte	0x0a
	.zero		1


	//   ....[40]....
        /*0f54*/ 	.word	0x00014640
        /*0f58*/ 	.word	0x000000ff
        /*0f5c*/ 	.word	0x00030850
        /*0f60*/ 	.short	0x010a
        /*0f62*/ 	.byte	0x0a
	.zero		1


	//   ....[41]....
        /*0f64*/ 	.word	0x00015930
        /*0f68*/ 	.word	0x0000007f
        /*0f6c*/ 	.word	0x00000000
        /*0f70*/ 	.short	0x0101
        /*0f72*/ 	.byte	0x3f
	.zero		1


	//   ....[42]....
        /*0f74*/ 	.word	0x000159a0
        /*0f78*/ 	.word	0x00000081
        /*0f7c*/ 	.word	0x00000000
        /*0f80*/ 	.short	0x0101
        /*0f82*/ 	.byte	0x3f
	.zero		1


	//   ....[43]....
        /*0f84*/ 	.word	0x00015f70
        /*0f88*/ 	.word	0x000000ff
        /*0f8c*/ 	.word	0x00030830
        /*0f90*/ 	.short	0x010a
        /*0f92*/ 	.byte	0x06
	.zero		1


	//   ....[44]....
        /*0f94*/ 	.word	0x00015fd0
        /*0f98*/ 	.word	0x000000ff
        /*0f9c*/ 	.word	0x00030830
        /*0fa0*/ 	.short	0x010a
        /*0fa2*/ 	.byte	0x06
	.zero		1


	//   ....[45]....
        /*0fa4*/ 	.word	0x00016a50
        /*0fa8*/ 	.word	0x000000ff
        /*0fac*/ 	.word	0x00030850
        /*0fb0*/ 	.short	0x010a
        /*0fb2*/ 	.byte	0x0a
	.zero		1


	//   ....[46]....
        /*0fb4*/ 	.word	0x00016a90
        /*0fb8*/ 	.word	0x000000ff
        /*0fbc*/ 	.word	0x00030850
        /*0fc0*/ 	.short	0x010a
        /*0fc2*/ 	.byte	0x0a
	.zero		1


	//   ....[47]....
        /*0fc4*/ 	.word	0x000173e0
        /*0fc8*/ 	.word	0x0000000d
        /*0fcc*/ 	.word	0x00000000
        /*0fd0*/ 	.short	0x0101
        /*0fd2*/ 	.byte	0x3f
	.zero		1


	//   ....[48]....
        /*0fd4*/ 	.word	0x00019090
        /*0fd8*/ 	.word	0x0000007d
        /*0fdc*/ 	.word	0x00000000
        /*0fe0*/ 	.short	0x0101
        /*0fe2*/ 	.byte	0x3f
	.zero		1


	//   ....[49]....
        /*0fe4*/ 	.word	0x00019ba0
        /*0fe8*/ 	.word	0x000000ff
        /*0fec*/ 	.word	0x00030850
        /*0ff0*/ 	.short	0x010a
        /*0ff2*/ 	.byte	0x05
	.zero		1


	//   ....[50]....
        /*0ff4*/ 	.word	0x00019be0
        /*0ff8*/ 	.word	0x000000ff
        /*0ffc*/ 	.word	0x00030850
        /*1000*/ 	.short	0x010a
        /*1002*/ 	.byte	0x05
	.zero		1


	//   ....[51]....
        /*1004*/ 	.word	0x0001a0a0
        /*1008*/ 	.word	0x00000008
        /*100c*/ 	.word	0x00000000
        /*1010*/ 	.short	0x0101
        /*1012*/ 	.byte	0x3f
	.zero		1


	//   ....[52]....
        /*1014*/ 	.word	0x0001bd60
        /*1018*/ 	.word	0x000000ff
        /*101c*/ 	.word	0x00000000
        /*1020*/ 	.short	0x0101
        /*1022*/ 	.byte	0x05
	.zero		1


	//   ....[53]....
        /*1024*/ 	.word	0x0001c440
        /*1028*/ 	.word	0x000000ff
        /*102c*/ 	.word	0x00000000
        /*1030*/ 	.short	0x0101
        /*1032*/ 	.byte	0x05
	.zero		1


	//   ....[54]....
        /*1034*/ 	.word	0x00020150
        /*1038*/ 	.word	0x00000013
        /*103c*/ 	.word	0x00030820
        /*1040*/ 	.short	0x010a
        /*1042*/ 	.byte	0x3f
	.zero		1


	//   ....[55]....
        /*1044*/ 	.word	0x00020220
        /*1048*/ 	.word	0x00000007
        /*104c*/ 	.word	0x000308a0
        /*1050*/ 	.short	0x010a
        /*1052*/ 	.byte	0x3f
	.zero		1


	//   ....[56]....
        /*1054*/ 	.word	0x00020660
        /*1058*/ 	.word	0x00000007
        /*105c*/ 	.word	0x000308c0
        /*1060*/ 	.short	0x010a
        /*1062*/ 	.byte	0x3f
	.zero		1


	//   ....[57]....
        /*1064*/ 	.word	0x00020bf0
        /*1068*/ 	.word	0x00000008
        /*106c*/ 	.word	0x000308a0
        /*1070*/ 	.short	0x010a
        /*1072*/ 	.byte	0x3f
	.zero		1


	//   ....[58]....
        /*1074*/ 	.word	0x00021020
        /*1078*/ 	.word	0x00000008
        /*107c*/ 	.word	0x000308c0
        /*1080*/ 	.short	0x010a
        /*1082*/ 	.byte	0x3f
	.zero		1


	//   ....[59]....
        /*1084*/ 	.word	0x000224b0
        /*1088*/ 	.word	0x00000000
        /*108c*/ 	.word	0x00030840
        /*1090*/ 	.short	0x010a
        /*1092*/ 	.byte	0x3f
	.zero		1


	//   ....[60]....
        /*1094*/ 	.word	0x00023440
        /*1098*/ 	.word	0x00000013
        /*109c*/ 	.word	0x00030800
        /*10a0*/ 	.short	0x0107
        /*10a2*/ 	.byte	0x3f
	.zero		1


	//   ....[61]....
        /*10a4*/ 	.word	0x00023550
        /*10a8*/ 	.word	0x00000013
        /*10ac*/ 	.word	0x00030800
        /*10b0*/ 	.short	0x0101
        /*10b2*/ 	.byte	0x3f
	.zero		1


	//   ....[62]....
        /*10b4*/ 	.word	0x00023570
        /*10b8*/ 	.word	0x00000013
        /*10bc*/ 	.word	0x00030820
        /*10c0*/ 	.short	0x010a
        /*10c2*/ 	.byte	0x3f
	.zero		1


	//   ....[63]....
        /*10c4*/ 	.word	0x00023990
        /*10c8*/ 	.word	0x00000003
        /*10cc*/ 	.word	0x00030840
        /*10d0*/ 	.short	0x010a
        /*10d2*/ 	.byte	0x3f
	.zero		1


	//   ....[64]....
        /*10d4*/ 	.word	0x00023e40
        /*10d8*/ 	.word	0x00000003
        /*10dc*/ 	.word	0x00000060
        /*10e0*/ 	.short	0x010a
        /*10e2*/ 	.byte	0x3f
	.zero		1


	//   ....[65]....
        /*10e4*/ 	.word	0x000245c0
        /*10e8*/ 	.word	0x00000003
        /*10ec*/ 	.word	0x00030840
        /*10f0*/ 	.short	0x010a
        /*10f2*/ 	.byte	0x3f
	.zero		1


	//   ....[66]....
        /*10f4*/ 	.word	0x00024a70
        /*10f8*/ 	.word	0x00000002
        /*10fc*/ 	.word	0x00000060
        /*1100*/ 	.short	0x010a
        /*1102*/ 	.byte	0x3f
	.zero		1


	//   ....[67]....
        /*1104*/ 	.word	0x00025140
        /*1108*/ 	.word	0x00000002
        /*110c*/ 	.word	0x00030840
        /*1110*/ 	.short	0x010a
        /*1112*/ 	.byte	0x3f
	.zero		1


	//   ....[68]....
        /*1114*/ 	.word	0x000255f0
        /*1118*/ 	.word	0x00000002
        /*111c*/ 	.word	0x00000060
        /*1120*/ 	.short	0x010a
        /*1122*/ 	.byte	0x3f
	.zero		1


	//   ....[69]....
        /*1124*/ 	.word	0x00025c60
        /*1128*/ 	.word	0x00000000
        /*112c*/ 	.word	0x00030860
        /*1130*/ 	.short	0x010a
        /*1132*/ 	.byte	0x3f
	.zero		1


	//   ....[70]....
        /*1134*/ 	.word	0x000273b0
        /*1138*/ 	.word	0x00000000
        /*113c*/ 	.word	0x00030820
        /*1140*/ 	.short	0x010a
        /*1142*/ 	.byte	0x3f
	.zero		1


	//   ....[71]....
        /*1144*/ 	.word	0x00027590
        /*1148*/ 	.word	0x00000006
        /*114c*/ 	.word	0x00000000
        /*1150*/ 	.short	0x010a
        /*1152*/ 	.byte	0x3f
	.zero		1


	//   ....[72]....
        /*1154*/ 	.word	0x00027600
        /*1158*/ 	.word	0x00000007
        /*115c*/ 	.word	0x00000000
        /*1160*/ 	.short	0x010a
        /*1162*/ 	.byte	0x3f
	.zero		1


	//   ....[73]....
        /*1164*/ 	.word	0x00027670
        /*1168*/ 	.word	0x00000004
        /*116c*/ 	.word	0x00000000
        /*1170*/ 	.short	0x010a
        /*1172*/ 	.byte	0x3f
	.zero		1


	//   ....[74]....
        /*1174*/ 	.word	0x000276a0
        /*1178*/ 	.word	0x00000003
        /*117c*/ 	.word	0x00000000
        /*1180*/ 	.short	0x010a
        /*1182*/ 	.byte	0x3f
	.zero		1


	//   ....[75]....
        /*1184*/ 	.word	0x00027700
        /*1188*/ 	.word	0x00000032
        /*118c*/ 	.word	0x000308b0
        /*1190*/ 	.short	0x010a
        /*1192*/ 	.byte	0x3f
	.zero		1


	//   ....[76]....
        /*1194*/ 	.word	0x00027aa0
        /*1198*/ 	.word	0x00000005
        /*119c*/ 	.word	0x00030800
        /*11a0*/ 	.short	0x010a
        /*11a2*/ 	.byte	0x3f
	.zero		1


	//   ....[77]....
        /*11a4*/ 	.word	0x00027e50
        /*11a8*/ 	.word	0x0000003d
        /*11ac*/ 	.word	0x00030800
        /*11b0*/ 	.short	0x010a
        /*11b2*/ 	.byte	0x3f
	.zero		1


	//   ....[78]....
        /*11b4*/ 	.word	0x00027ea0
        /*11b8*/ 	.word	0x00000009
        /*11bc*/ 	.word	0x00030830
        /*11c0*/ 	.short	0x010a
        /*11c2*/ 	.byte	0x3f
	.zero		1


	//   ....[79]....
        /*11c4*/ 	.word	0x00027f00
        /*11c8*/ 	.word	0x0000000a
        /*11cc*/ 	.word	0x00030830
        /*11d0*/ 	.short	0x010a
        /*11d2*/ 	.byte	0x3f
	.zero		1


	//   ....[80]....
        /*11d4*/ 	.word	0x00027f60
        /*11d8*/ 	.word	0x00000009
        /*11dc*/ 	.word	0x00030850
        /*11e0*/ 	.short	0x010a
        /*11e2*/ 	.byte	0x3f
	.zero		1


	//   ....[81]....
        /*11e4*/ 	.word	0x00027fc0
        /*11e8*/ 	.word	0x0000000d
        /*11ec*/ 	.word	0x00030830
        /*11f0*/ 	.short	0x010a
        /*11f2*/ 	.byte	0x3f
	.zero		1


	//   ....[82]....
        /*11f4*/ 	.word	0x00028020
        /*11f8*/ 	.word	0x00000002
        /*11fc*/ 	.word	0x00030850
        /*1200*/ 	.short	0x010a
        /*1202*/ 	.byte	0x3f
	.zero		1


	//   ....[83]....
        /*1204*/ 	.word	0x00028080
        /*1208*/ 	.word	0x0000000d
        /*120c*/ 	.word	0x00030830
        /*1210*/ 	.short	0x010a
        /*1212*/ 	.byte	0x3f
	.zero		1


	//   ....[84]....
        /*1214*/ 	.word	0x000280e0
        /*1218*/ 	.word	0x00000002
        /*121c*/ 	.word	0x00030850
        /*1220*/ 	.short	0x010a
        /*1222*/ 	.byte	0x3f
	.zero		1


	//   ....[85]....
        /*1224*/ 	.word	0x00028140
        /*1228*/ 	.word	0x00000005
        /*122c*/ 	.word	0x00030850
        /*1230*/ 	.short	0x010a
        /*1232*/ 	.byte	0x3f
	.zero		1


	//   ....[86]....
        /*1234*/ 	.word	0x000282e0
        /*1238*/ 	.word	0x00000013
        /*123c*/ 	.word	0x00030820
        /*1240*/ 	.short	0x010a
        /*1242*/ 	.byte	0x3f
	.zero		1


	//   ....[87]....
        /*1244*/ 	.word	0x00028330
        /*1248*/ 	.word	0x00000007
        /*124c*/ 	.word	0x000308a0
        /*1250*/ 	.short	0x010a
        /*1252*/ 	.byte	0x3f
	.zero		1


	//   ....[88]....
        /*1254*/ 	.word	0x00028380
        /*1258*/ 	.word	0x00000007
        /*125c*/ 	.word	0x000308c0
        /*1260*/ 	.short	0x010a
        /*1262*/ 	.byte	0x3f
	.zero		1


	//   ....[89]....
        /*1264*/ 	.word	0x000283d0
        /*1268*/ 	.word	0x00000008
        /*126c*/ 	.word	0x000308a0
        /*1270*/ 	.short	0x010a
        /*1272*/ 	.byte	0x3f
	.zero		1


	//   ....[90]....
        /*1274*/ 	.word	0x00028420
        /*1278*/ 	.word	0x00000008
        /*127c*/ 	.word	0x000308c0
        /*1280*/ 	.short	0x010a
        /*1282*/ 	.byte	0x3f
	.zero		1


	//   ....[91]....
        /*1284*/ 	.word	0x000285c0
        /*1288*/ 	.word	0x00000000
        /*128c*/ 	.word	0x00030840
        /*1290*/ 	.short	0x010a
        /*1292*/ 	.byte	0x3f
	.zero		1


	//   ....[92]....
        /*1294*/ 	.word	0x000291e0
        /*1298*/ 	.word	0x00000013
        /*129c*/ 	.word	0x00030820
        /*12a0*/ 	.short	0x010a
        /*12a2*/ 	.byte	0x3f
	.zero		1


	//   ....[93]....
        /*12a4*/ 	.word	0x00029230
        /*12a8*/ 	.word	0x00000003
        /*12ac*/ 	.word	0x00030840
        /*12b0*/ 	.short	0x010a
        /*12b2*/ 	.byte	0x3f
	.zero		1


	//   ....[94]....
        /*12b4*/ 	.word	0x00029280
        /*12b8*/ 	.word	0x00000003
        /*12bc*/ 	.word	0x00000060
        /*12c0*/ 	.short	0x010a
        /*12c2*/ 	.byte	0x3f
	.zero		1


	//   ....[95]....
        /*12c4*/ 	.word	0x000292d0
        /*12c8*/ 	.word	0x00000003
        /*12cc*/ 	.word	0x00030840
        /*12d0*/ 	.short	0x010a
        /*12d2*/ 	.byte	0x3f
	.zero		1


	//   ....[96]....
        /*12d4*/ 	.word	0x00029320
        /*12d8*/ 	.word	0x00000002
        /*12dc*/ 	.word	0x00000060
        /*12e0*/ 	.short	0x010a
        /*12e2*/ 	.byte	0x3f
	.zero		1


	//   ....[97]....
        /*12e4*/ 	.word	0x00029370
        /*12e8*/ 	.word	0x00000002
        /*12ec*/ 	.word	0x00030840
        /*12f0*/ 	.short	0x010a
        /*12f2*/ 	.byte	0x3f
	.zero		1


	//   ....[98]....
        /*12f4*/ 	.word	0x000293c0
        /*12f8*/ 	.word	0x00000002
        /*12fc*/ 	.word	0x00000060
        /*1300*/ 	.short	0x010a
        /*1302*/ 	.byte	0x3f
	.zero		1


	//   ....[99]....
        /*1304*/ 	.word	0x00029410
        /*1308*/ 	.word	0x00000000
        /*130c*/ 	.word	0x00030860
        /*1310*/ 	.short	0x010a
        /*1312*/ 	.byte	0x3f
	.zero		1


	//   ....[100]....
        /*1314*/ 	.word	0x00029f90
        /*1318*/ 	.word	0x00000000
        /*131c*/ 	.word	0x00030820
        /*1320*/ 	.short	0x010a
        /*1322*/ 	.byte	0x3f
	.zero		1


	//   ....[101]....
        /*1324*/ 	.word	0x0002a130
        /*1328*/ 	.word	0x00000006
        /*132c*/ 	.word	0x00000000
        /*1330*/ 	.short	0x010a
        /*1332*/ 	.byte	0x3f
	.zero		1


	//   ....[102]....
        /*1334*/ 	.word	0x0002a180
        /*1338*/ 	.word	0x00000007
        /*133c*/ 	.word	0x00000000
        /*1340*/ 	.short	0x010a
        /*1342*/ 	.byte	0x3f
	.zero		1


	//   ....[103]....
        /*1344*/ 	.word	0x0002a1d0
        /*1348*/ 	.word	0x00000004
        /*134c*/ 	.word	0x00000000
        /*1350*/ 	.short	0x010a
        /*1352*/ 	.byte	0x3f
	.zero		1


	//   ....[104]....
        /*1354*/ 	.word	0x0002b4d0
        /*1358*/ 	.word	0x00000008
        /*135c*/ 	.word	0x00000000
        /*1360*/ 	.short	0x010a
        /*1362*/ 	.byte	0x3f
	.zero		1


	//   ....[105]....
        /*1364*/ 	.word	0x0002fb50
        /*1368*/ 	.word	0x0000004a
        /*136c*/ 	.word	0x00000000
        /*1370*/ 	.short	0x010a
        /*1372*/ 	.byte	0x3f
	.zero		1


	//   ....[106]....
        /*1374*/ 	.word	0x00033ec0
        /*1378*/ 	.word	0x0000000a
        /*137c*/ 	.word	0x00000000
        /*1380*/ 	.short	0x010a
        /*1382*/ 	.byte	0x3f
	.zero		1


	//   ....[107]....
        /*1384*/ 	.word	0x00034b80
        /*1388*/ 	.word	0x0000000a
        /*138c*/ 	.word	0x00000000
        /*1390*/ 	.short	0x0101
        /*1392*/ 	.byte	0x3f
	.zero		1


	//   ....[108]....
        /*1394*/ 	.word	0x00034bb0
        /*1398*/ 	.word	0x00000008
        /*139c*/ 	.word	0x00000000
        /*13a0*/ 	.short	0x010a
        /*13a2*/ 	.byte	0x3f
	.zero		1


	//   ....[109]....
        /*13a4*/ 	.word	0x00034c00
        /*13a8*/ 	.word	0x0000004a
        /*13ac*/ 	.word	0x00000000
        /*13b0*/ 	.short	0x010a
        /*13b2*/ 	.byte	0x3f
	.zero		1


	//   ....[110]....
        /*13b4*/ 	.word	0x00034c50
        /*13b8*/ 	.word	0x0000000a
        /*13bc*/ 	.word	0x00000000
        /*13c0*/ 	.short	0x010a
        /*13c2*/ 	.byte	0x3f
	.zero		1


	//----- nvinfo : EIATTR_NUM_MBARRIERS
	.align		4
.L_243:
        /*13c4*/ 	.byte	0x03, 0x38
        /*13c6*/ 	.short	0x0016


	//----- nvinfo : EIATTR_EXIT_INSTR_OFFSETS
	.align		4
        /*13c8*/ 	.byte	0x04, 0x1c
        /*13ca*/ 	.short	(.L_245 - .L_244)


	//   ....[0]....
.L_244:
        /*13cc*/ 	.word	0x00000b70


	//   ....[1]....
        /*13d0*/ 	.word	0x0001e090


	//   ....[2]....
        /*13d4*/ 	.word	0x000276f0


	//----- nvinfo : EIATTR_MAX_THREADS
	.align		4
.L_245:
        /*13d8*/ 	.byte	0x04, 0x05
        /*13da*/ 	.short	(.L_247 - .L_246)
.L_246:
        /*13dc*/ 	.word	0x00000180
        /*13e0*/ 	.word	0x00000001
        /*13e4*/ 	.word	0x00000001


	//----- nvinfo : EIATTR_CRS_STACK_SIZE
	.align		4
.L_247:
        /*13e8*/ 	.byte	0x04, 0x1e
        /*13ea*/ 	.short	(.L_249 - .L_248)
.L_248:
        /*13ec*/ 	.word	0x00000000


	//----- nvinfo : EIATTR_CBANK_PARAM_SIZE
	.align		4
.L_249:
        /*13f0*/ 	.byte	0x03, 0x19
        /*13f2*/ 	.short	0x0af0


	//----- nvinfo : EIATTR_PARAM_CBANK
	.align		4
        /*13f4*/ 	.byte	0x04, 0x0a
        /*13f6*/ 	.short	(.L_251 - .L_250)
	.align		4
.L_250:
        /*13f8*/ 	.word	index@(.nv.constant0._ZN7cutlass13device_kernelIN5flash11enable_sm90INS1_16FlashAttnFwdSm90INS1_25CollectiveMainloopFwdSm90ILi2EN4cute5tupleIJNS5_1CILi1EEES8_S8_EEENS6_IJNS7_ILi128EEENS7_ILi96EEENS7_ILi192EEEEEELi192ENS_10bfloat16_tEfNS_4arch4Sm90ELb0ELb1ELb1ELb1ELb0ELb1ELb0ELb1ELb1ELb1ELb1ELb0EEENS1_21CollectiveEpilogueFwdINS6_IJSA_SC_SB_EEES9_SE_SG_Li256ELb1ELb1ELb1ELb0EEENS1_36VarlenDynamicPersistentTileSchedulerILi128ELi96ELi256ELi128ELb1ELb1ELb1ELb1ELb0ELb1EEEEEEEEEvNT_6ParamsE)
        /*13fc*/ 	.short	0x0210
        /*13fe*/ 	.short	0x0af0


	//----- nvinfo : EIATTR_SW_WAR
	.align		4
.L_251:
        /*1400*/ 	.byte	0x04, 0x36
        /*1402*/ 	.short	(.L_253 - .L_252)
.L_252:
        /*1404*/ 	.word	0x00000008
.L_253:


//--------------------- .nv.info._ZN7cutlass13device_kernelIN5flash11enable_sm90INS1_16FlashAttnFwdSm90INS1_25CollectiveMainloopFwdSm90ILi2EN4cute5tupleIJNS5_1CILi1EEES8_S8_EEENS6_IJNS7_ILi128EEENS7_ILi112EEENS7_ILi192EEEEEELi192ENS_10bfloat16_tEfNS_4arch4Sm90ELb1ELb0ELb1ELb0ELb0ELb0ELb0ELb1ELb1ELb1ELb1ELb0EEENS1_21CollectiveEpilogueFwdINS6_IJSA_SC_SB_EEES9_SE_SG_Li256ELb0ELb1ELb1ELb0EEENS1_19SingleTileSchedulerILb0ELb1ELb1ELi128EEEEEEEEEvNT_6ParamsE --------------------------
	.section	.nv.info._ZN7cutlass13device_kernelIN5flash11enable_sm90INS1_16FlashAttnFwdSm90INS1_25CollectiveMainloopFwdSm90ILi2EN4cute5tupleIJNS5_1CILi1EEES8_S8_EEENS6_IJNS7_ILi128EEENS7_ILi112EEENS7_ILi192EEEEEELi192ENS_10bfloat16_tEfNS_4arch4Sm90ELb1ELb0ELb1ELb0ELb0ELb0ELb0ELb1ELb1ELb1ELb1ELb0EEENS1_21CollectiveEpilogueFwdINS6_IJSA_SC_SB_EEES9_SE_SG_Li256ELb0ELb1ELb1ELb0EEENS1_19SingleTileSchedulerILb0ELb1ELb1ELi128EEEEEEEEEvNT_6ParamsE,"",@"SHT_CUDA_INFO"
	.sectionflags	@""
	.align	4


	//----- nvinfo : EIATTR_CUDA_API_VERSION
	.align		4
        /*0000*/ 	.byte	0x04, 0x37
        /*0002*/ 	.short	(.L_255 - .L_254)
.L_254:
        /*0004*/ 	.word	0x00000082


	//----- nvinfo : EIATTR_KPARAM_INFO
	.align		4
.L_255:
        /*0008*/ 	.byte	0x04, 0x17
        /*000a*/ 	.short	(.L_257 - .L_256)
.L_256:
        /*000c*/ 	.word	0x00000000
        /*0010*/ 	.short	0x0000
        /*0012*/ 	.short	0x0070
        /*0014*/ 	.byte	0x00, 0xf0, 0x01, 0x28


	//----- nvinfo : EIATTR_SPARSE_MMA_MASK
	.align		4
.L_257:
        /*0018*/ 	.byte	0x03, 0x50
        /*001a*/ 	.short	0x0000


	//----- nvinfo : EIATTR_MAXREG_COUNT
	.align		4
        /*001c*/ 	.byte	0x03, 0x1b
        /*001e*/ 	.short	0x00a8


	//----- nvinfo : EIATTR_NUM_BARRIERS
	.align		4
        /*0020*/ 	.byte	0x02, 0x4c
        /*0022*/ 	.byte	0x09
	.zero		1


	//----- nvinfo : EIATTR_EXTERNS
	.align		4
        /*0024*/ 	.byte	0x04, 0x0f
        /*0026*/ 	.short	(.L_259 - .L_258)


	//   ....[0]....
	.align		4
.L_258:
        /*0028*/ 	.word	index@(__assertfail)


	//----- nvinfo : EIATTR_ANNOTATIONS
	.align		4
.L_259:
        /*002c*/ 	.byte	0x04, 0x55
        /*002e*/ 	.short	(.L_261 - .L_260)


	//   ....[0]....
.L_260:
        /* <DEDUP_REMOVED lines=9> */


	//----- nvinfo : EIATTR_MERCURY_ISA_VERSION
	.align		4
.L_261:
        /*00a8*/ 	.byte	0x03, 0x5f
        /*00aa*/ 	.short	0x0101


	//----- nvinfo : EIATTR_INT_WARP_WIDE_INSTR_OFFSETS
	.align		4
        /*00ac*/ 	.byte	0x04, 0x31
        /*00ae*/ 	.short	(.L_263 - .L_262)


	//   ....[0]....
.L_262:
        /*00b0*/ 	.word	0x00000130


	//   ....[1]....
        /*00b4*/ 	.word	0x00000170


	//   ....[2]....
        /*00b8*/ 	.word	0x000001e0


	//----- nvinfo : EIATTR_COOP_GROUP_MASK_REGIDS
	.align		4
.L_263:
        /*00bc*/ 	.byte	0x04, 0x29
        /*00be*/ 	.short	(.L_265 - .L_264)


	//   ....[0]....
.L_264:
        /*00c0*/ 	.word	0xffffffff


	//   ....[1]....
        /*00c4*/ 	.word	0xffffffff


	//   ....[2]....
        /*00c8*/ 	.word	0xffffffff


	//   ....[3]....
        /*00cc*/ 	.word	0xffffffff


	//   ....[4]....
        /*00d0*/ 	.word	0xffffffff


	//   ....[5]....
        /*00d4*/ 	.word	0xffffffff


	//   ....[6]....
        /*00d8*/ 	.word	0xffffffff


	//   ....[7]....
        /*00dc*/ 	.word	0xffffffff


	//   ....[8]....
        /*00e0*/ 	.word	0xffffffff


	//   ....[9]....
        /*00e4*/ 	.word	0xffffffff


	//   ....[10]....
        /*00e8*/ 	.word	0xffffffff


	//   ....[11]....
        /*00ec*/ 	.word	0xffffffff


	//   ....[12]....
        /*00f0*/ 	.word	0xffffffff


	//   ....[13]....
        /*00f4*/ 	.word	0xffffffff


	//   ....[14]....
        /*00f8*/ 	.word	0xffffffff


	//   ....[15]....
        /*00fc*/ 	.word	0xffffffff


	//   ....[16]....
        /*0100*/ 	.word	0xffffffff


	//   ....[17]....
        /*0104*/ 	.word	0xffffffff


	//   ....[18]....
        /*0108*/ 	.word	0xffffffff


	//   ....[19]....
        /*010c*/ 	.word	0xffffffff


	//   ....[20]....
        /*0110*/ 	.word	0xffffffff


	//   ....[21]....
        /*0114*/ 	.word	0xffffffff


	//   ....[22]....
        /*0118*/ 	.word	0xffffffff


	//   ....[23]....
        /*011c*/ 	.word	0xffffffff


	//   ....[24]....
        /*0120*/ 	.word	0xffffffff


	//   ....[25]....
        /*0124*/ 	.word	0xffffffff


	//   ....[26]....
        /*0128*/ 	.word	0xffffffff


	//   ....[27]....
        /*012c*/ 	.word	0xffffffff


	//   ....[28]....
        /*0130*/ 	.word	0xffffffff


	//   ....[29]....
        /*0134*/ 	.word	0xffffffff


	//   ....[30]....
        /*0138*/ 	.word	0xffffffff


	//   ....[31]....
        /*013c*/ 	.word	0xffffffff


	//   ....[32]....
        /*0140*/ 	.word	0xffffffff


	//   ....[33]....
        /*0144*/ 	.word	0xffffffff


	//   ....[34]....
        /*0148*/ 	.word	0xffffffff


	//   ....[35]....
        /*014c*/ 	.word	0xffffffff


	//   ....[36]....
        /*0150*/ 	.word	0xffffffff


	//   ....[37]....
        /*0154*/ 	.word	0xffffffff


	//   ....[38]....
        /*0158*/ 	.word	0xffffffff


	//   ....[39]....
        /*015c*/ 	.word	0xffffffff


	//   ....[40]....
        /*0160*/ 	.word	0xffffffff


	//   ....[41]....
        /*0164*/ 	.word	0xffffffff


	//   ....[42]....
        /*0168*/ 	.word	0xffffffff


	//   ....[43]....
        /*016c*/ 	.word	0xffffffff


	//   ....[44]....
        /*0170*/ 	.word	0xffffffff


	//   ....[45]....
        /*0174*/ 	.word	0xffffffff


	//   ....[46]....
        /*0178*/ 	.word	0xffffffff


	//   ....[47]....
        /*017c*/ 	.word	0xffffffff


	//   ....[48]....
        /*0180*/ 	.word	0xffffffff


	//   ....[49]....
        /*0184*/ 	.word	0xffffffff


	//   ....[50]....
        /*0188*/ 	.word	0xffffffff


	//   ....[51]....
        /*018c*/ 	.word	0xffffffff


	//   ....[52]....
        /*0190*/ 	.word	0xffffffff


	//   ....[53]....
        /*0194*/ 	.word	0xffffffff


	//   ....[54]....
        /*0198*/ 	.word	0xffffffff


	//   ....[55]....
        /*019c*/ 	.word	0x0500000f


	//   ....[56]....
        /*01a0*/ 	.word	0x0500000f


	//   ....[57]....
        /*01a4*/ 	.word	0x0500000f


	//   ....[58]....
        /*01a8*/ 	.word	0x0500000f


	//   ....[59]....
        /*01ac*/ 	.word	0x0500000f


	//   ....[60]....
        /*01b0*/ 	.word	0x0500000f


	//   ....[61]....
        /*01b4*/ 	.word	0x0500000f


	//   ....[62]....
        /*01b8*/ 	.word	0x0500000f


	//   ....[63]....
        /*01bc*/ 	.word	0x0500000f


	//   ....[64]....
        /*01c0*/ 	.word	0x0500000f


	//   ....[65]....
        /*01c4*/ 	.word	0x0500000f


	//   ....[66]....
        /*01c8*/ 	.word	0x0500000f


	//   ....[67]....
        /*01cc*/ 	.word	0x0500000f


	//   ....[68]....
        /*01d0*/ 	.word	0x0500000f


	//   ....[69]....
        /*01d4*/ 	.word	0x0500000f


	//   ....[70]....
        /*01d8*/ 	.word	0x0500000f


	//   ....[71]....
        /*01dc*/ 	.word	0x0500000f


	//   ....[72]....
        /*01e0*/ 	.word	0x0500000f


	//----- nvinfo : EIATTR_COOP_GROUP_INSTR_OFFSETS
	.align		4
.L_265:
        /*01e4*/ 	.byte	0x04, 0x28
        /*01e6*/ 	.short	(.L_267 - .L_266)


	//   ....[0]....
.L_266:
        /*01e8*/ 	.word	0x00000060


	//   ....[1]....
        /*01ec*/ 	.word	0x00000140


	//   ....[2]....
        /*01f0*/ 	.word	0x00000190


	//   ....[3]....
        /*01f4*/ 	.word	0x000003c0


	//   ....[4]....
        /*01f8*/ 	.word	0x00000520


	//   ....[5]....
        /*01fc*/ 	.word	0x00000640


	//   ....[6]....
        /*0200*/ 	.word	0x000007a0


	//   ....[7]....
        /*0204*/ 	.word	0x000013a0


	//   ....[8]....
        /*0208*/ 	.word	0x00003ec0


	//   ....[9]....
        /*020c*/ 	.word	0x000047e0


	//   ....[10]....
        /*0210*/ 	.word	0x000048e0


	//   ....[11]....
        /*0214*/ 	.word	0x00004980


	//   ....[12]....
        /*0218*/ 	.word	0x00005330


	//   ....[13]....
        /*021c*/ 	.word	0x000053c0


	//   ....[14]....
        /*0220*/ 	.word	0x00008f20


	//   ....[15]....
        /*0224*/ 	.word	0x00009490


	//   ....[16]....
        /*0228*/ 	.word	0x000097b0


	//   ....[17]....
        /*022c*/ 	.word	0x000098f0


	//   ....[18]....
        /*0230*/ 	.word	0x0000a080


	//   ....[19]....
        /*0234*/ 	.word	0x0000a0e0


	//   ....[20]....
        /*0238*/ 	.word	0x0000e1e0


	//   ....[21]....
        /*023c*/ 	.word	0x0000e270


	//   ....[22]....
        /*0240*/ 	.word	0x0000e320


	//   ....[23]....
        /*0244*/ 	.word	0x0000e490


	//   ....[24]....
        /*0248*/ 	.word	0x0000f8a0


	//   ....[25]....
        /*024c*/ 	.word	0x0000f8d0


	//   ....[26]....
        /*0250*/ 	.word	0x0000f980


	//   ....[27]....
        /*0254*/ 	.word	0x0000f9e0


	//   ....[28]....
        /*0258*/ 	.word	0x00010ad0


	//   ....[29]....
        /*025c*/ 	.word	0x00010b20


	//   ....[30]....
        /*0260*/ 	.word	0x00010b60


	//   ....[31]....
        /*0264*/ 	.word	0x00010b90


	//   ....[32]....
        /*0268*/ 	.word	0x00010bd0


	//   ....[33]....
        /*026c*/ 	.word	0x00010bf0


	//   ....[34]....
        /*0270*/ 	.word	0x00011570


	//   ....[35]....
        /*0274*/ 	.word	0x00011580


	//   ....[36]....
        /*0278*/ 	.word	0x000122f0


	//   ....[37]....
        /*027c*/ 	.word	0x00012e80


	//   ....[38]....
        /*0280*/ 	.word	0x00013850


	//   ....[39]....
        /*0284*/ 	.word	0x00013890


	//   ....[40]....
        /*0288*/ 	.word	0x000138c0


	//   ....[41]....
        /*028c*/ 	.word	0x00013910


	//   ....[42]....
        /*0290*/ 	.word	0x00013990


	//   ....[43]....
        /*0294*/ 	.word	0x000139c0


	//   ....[44]....
        /*0298*/ 	.word	0x00013a40


	//   ....[45]....
        /*029c*/ 	.word	0x00013a70


	//   ....[46]....
        /*02a0*/ 	.word	0x00013af0


	//   ....[47]....
        /*02a4*/ 	.word	0x00013b30


	//   ....[48]....
        /*02a8*/ 	.word	0x00013ba0


	//   ....[49]....
        /*02ac*/ 	.word	0x00013bd0


	//   ....[50]....
        /*02b0*/ 	.word	0x00013c50


	//   ....[51]....
        /*02b4*/ 	.word	0x00013c90


	//   ....[52]....
        /*02b8*/ 	.word	0x00013d00


	//   ....[53]....
        /*02bc*/ 	.word	0x00013d30


	//   ....[54]....
        /*02c0*/ 	.word	0x00016370


	//   ....[55]....
        /*02c4*/ 	.word	0x00016920


	//   ....[56]....
        /*02c8*/ 	.word	0x00016aa0


	//   ....[57]....
        /*02cc*/ 	.word	0x00016af0


	//   ....[58]....
        /*02d0*/ 	.word	0x00016c30


	//   ....[59]....
        /*02d4*/ 	.word	0x00016ca0


	//   ....[60]....
        /*02d8*/ 	.word	0x00016da0


	//   ....[61]....
        /*02dc*/ 	.word	0x00016e10


	//   ....[62]....
        /*02e0*/ 	.word	0x00016f10


	//   ....[63]....
        /*02e4*/ 	.word	0x00016f80


	//   ....[64]....
        /*02e8*/ 	.word	0x00017080


	//   ....[65]....
        /*02ec*/ 	.word	0x000170f0


	//   ....[66]....
        /*02f0*/ 	.word	0x000171f0


	//   ....[67]....
        /*02f4*/ 	.word	0x00017260


	//   ....[68]....
        /*02f8*/ 	.word	0x00017360


	//   ....[69]....
        /*02fc*/ 	.word	0x000173c0


	//   ....[70]....
        /*0300*/ 	.word	0x000174b0


	//   ....[71]....
        /*0304*/ 	.word	0x00017500


	//   ....[72]....
        /*0308*/ 	.word	0x00017900


	//----- nvinfo : EIATTR_REG_RECONFIG
	.align		4
.L_267:
        /*030c*/ 	.byte	0x01, 0x54
	.zero		2


	//----- nvinfo : EIATTR_SYSCALL_OFFSETS
	.align		4
        /*0310*/ 	.byte	0x04, 0x46
        /*0312*/ 	.short	(.L_269 - .L_268)


	//   ....[0]....
.L_268:
        /*0314*/ 	.word	0x00001570


	//   ....[1]....
        /*0318*/ 	.word	0x00012b00


	//   ....[2]....
        /*031c*/ 	.word	0x00012c40


	//   ....[3]....
        /*0320*/ 	.word	0x00012d30


	//   ....[4]....
        /*0324*/ 	.word	0x00013490


	//----- nvinfo : EIATTR_MBARRIER_INSTR_OFFSETS
	.align		4
.L_269:
        /*0328*/ 	.byte	0x04, 0x39
        /*032a*/ 	.short	(.L_271 - .L_270)


	//   ....[0]....
.L_270:
        /*032c*/ 	.word	0x00000270
        /*0330*/ 	.word	0x000000ff
        /*0334*/ 	.word	0x00036800
        /*0338*/ 	.short	0x0100
        /*033a*/ 	.byte	0x08
	.zero		1


	//   ....[1]....
        /*033c*/ 	.word	0x00000280
        /*0340*/ 	.word	0x000000ff
        /*0344*/ 	.word	0x00036820
        /*0348*/ 	.short	0x0100
        /*034a*/ 	.byte	0x08
	.zero		1


	//   ....[2]....
        /*034c*/ 	.word	0x00000370
        /*0350*/ 	.word	0x000000ff
        /*0354*/ 	.word	0x00036830
        /*0358*/ 	.short	0x0100
        /*035a*/ 	.byte	0x08
	.zero		1


	//   ....[3]....
        /*035c*/ 	.word	0x00000380
        /*0360*/ 	.word	0x000000ff
        /*0364*/ 	.word	0x00036840
        /*0368*/ 	.short	0x0100
        /*036a*/ 	.byte	0x08
	.zero		1


	//   ....[4]....
        /*036c*/ 	.word	0x00000390
        /*0370*/ 	.word	0x000000ff
        /*0374*/ 	.word	0x00036838
        /*0378*/ 	.short	0x0100
        /*037a*/ 	.byte	0x08
	.zero		1


	//   ....[5]....
        /*037c*/ 	.word	0x000003a0
        /*0380*/ 	.word	0x000000ff
        /*0384*/ 	.word	0x00036848
        /*0388*/ 	.short	0x0100
        /*038a*/ 	.byte	0x08
	.zero		1


	//   ....[6]....
        /*038c*/ 	.word	0x000004d0
        /*0390*/ 	.word	0x000000ff
        /*0394*/ 	.word	0x00036850
        /*0398*/ 	.short	0x0100
        /*039a*/ 	.byte	0x08
	.zero		1


	//   ....[7]....
        /*039c*/ 	.word	0x000004e0
        /*03a0*/ 	.word	0x000000ff
        /*03a4*/ 	.word	0x00036860
        /*03a8*/ 	.short	0x0100
        /*03aa*/ 	.byte	0x08
	.zero		1


	//   ....[8]....
        /*03ac*/ 	.word	0x000004f0
        /*03b0*/ 	.word	0x000000ff
        /*03b4*/ 	.word	0x00036858
        /*03b8*/ 	.short	0x0100
        /*03ba*/ 	.byte	0x08
	.zero		1


	//   ....[9]....
        /*03bc*/ 	.word	0x00000500
        /*03c0*/ 	.word	0x000000ff
        /*03c4*/ 	.word	0x00036868
        /*03c8*/ 	.short	0x0100
        /*03ca*/ 	.byte	0x08
	.zero		1


	//   ....[10]....
        /*03cc*/ 	.word	0x000005f0
        /*03d0*/ 	.word	0x000000ff
        /*03d4*/ 	.word	0x00036870
        /*03d8*/ 	.short	0x0100
        /*03da*/ 	.byte	0x06
	.zero		1


	//   ....[11]....
        /*03dc*/ 	.word	0x00000600
        /*03e0*/ 	.word	0x000000ff
        /*03e4*/ 	.word	0x00036880
        /*03e8*/ 	.short	0x0100
        /*03ea*/ 	.byte	0x06
	.zero		1


	//   ....[12]....
        /*03ec*/ 	.word	0x00000610
        /*03f0*/ 	.word	0x000000ff
        /*03f4*/ 	.word	0x00036878
        /*03f8*/ 	.short	0x0100
        /*03fa*/ 	.byte	0x06
	.zero		1


	//   ....[13]....
        /*03fc*/ 	.word	0x00000620
        /*0400*/ 	.word	0x000000ff
        /*0404*/ 	.word	0x00036888
        /*0408*/ 	.short	0x0100
        /*040a*/ 	.byte	0x06
	.zero		1


	//   ....[14]....
        /*040c*/ 	.word	0x00000750
        /*0410*/ 	.word	0x000000ff
        /*0414*/ 	.word	0x00036890
        /*0418*/ 	.short	0x0100
        /*041a*/ 	.byte	0x08
	.zero		1


	//   ....[15]....
        /*041c*/ 	.word	0x00000760
        /*0420*/ 	.word	0x000000ff
        /*0424*/ 	.word	0x000368a0
        /*0428*/ 	.short	0x0100
        /*042a*/ 	.byte	0x08
	.zero		1


	//   ....[16]....
        /*042c*/ 	.word	0x00000770
        /*0430*/ 	.word	0x000000ff
        /*0434*/ 	.word	0x00036898
        /*0438*/ 	.short	0x0100
        /*043a*/ 	.byte	0x08
	.zero		1


	//   ....[17]....
        /*043c*/ 	.word	0x00000780
        /*0440*/ 	.word	0x000000ff
        /*0444*/ 	.word	0x000368a8
        /*0448*/ 	.short	0x0100
        /*044a*/ 	.byte	0x08
	.zero		1


	//   ....[18]....
        /*044c*/ 	.word	0x000008b0
        /*0450*/ 	.word	0x000000ff
        /*0454*/ 	.word	0x000368b0
        /*0458*/ 	.short	0x0100
        /*045a*/ 	.byte	0x08
	.zero		1


	//   ....[19]....
        /*045c*/ 	.word	0x000008c0
        /*0460*/ 	.word	0x000000ff
        /*0464*/ 	.word	0x000368c0
        /*0468*/ 	.short	0x0100
        /*046a*/ 	.byte	0x08
	.zero		1


	//   ....[20]....
        /*046c*/ 	.word	0x000008d0
        /*0470*/ 	.word	0x000000ff
        /*0474*/ 	.word	0x000368b8
        /*0478*/ 	.short	0x0100
        /*047a*/ 	.byte	0x08
	.zero		1


	//   ....[21]....
        /*047c*/ 	.word	0x000008e0
        /*0480*/ 	.word	0x000000ff
        /*0484*/ 	.word	0x000368c8
        /*0488*/ 	.short	0x0100
        /*048a*/ 	.byte	0x08
	.zero		1


	//   ....[22]....
        /*048c*/ 	.word	0x000015a0
        /*0490*/ 	.word	0x000000ff
        /*0494*/ 	.word	0x00036800
        /*0498*/ 	.short	0x010a
        /*049a*/ 	.byte	0x04
	.zero		1


	//   ....[23]....
        /*049c*/ 	.word	0x00001640
        /*04a0*/ 	.word	0x000000ff
        /*04a4*/ 	.word	0x00036830
        /*04a8*/ 	.short	0x010a
        /*04aa*/ 	.byte	0x04
	.zero		1


	//   ....[24]....
        /*04ac*/ 	.word	0x000016e0
        /*04b0*/ 	.word	0x000000ff
        /*04b4*/ 	.word	0x00036830
        /*04b8*/ 	.short	0x010a
        /*04ba*/ 	.byte	0x04
	.zero		1


	//   ....[25]....
        /*04bc*/ 	.word	0x000059f0
        /*04c0*/ 	.word	0x00000003
        /*04c4*/ 	.word	0x00000000
        /*04c8*/ 	.short	0x0101
        /*04ca*/ 	.byte	0x3f
	.zero		1


	//   ....[26]....
        /*04cc*/ 	.word	0x00006110
        /*04d0*/ 	.word	0x000000ff
        /*04d4*/ 	.word	0x00036830
        /*04d8*/ 	.short	0x010a
        /*04da*/ 	.byte	0x3d
	.zero		1


	//   ....[27]....
        /*04dc*/ 	.word	0x00006150
        /*04e0*/ 	.word	0x000000ff
        /*04e4*/ 	.word	0x00036830
        /*04e8*/ 	.short	0x010a
        /*04ea*/ 	.byte	0x3d
	.zero		1


	//   ....[28]....
        /*04ec*/ 	.word	0x000087f0
        /*04f0*/ 	.word	0x000000ff
        /*04f4*/ 	.word	0x00036850
        /*04f8*/ 	.short	0x010a
        /*04fa*/ 	.byte	0x0b
	.zero		1


	//   ....[29]....
        /*04fc*/ 	.word	0x00008830
        /*0500*/ 	.word	0x000000ff
        /*0504*/ 	.word	0x00036850
        /*0508*/ 	.short	0x010a
        /*050a*/ 	.byte	0x0b
	.zero		1


	//   ....[30]....
        /*050c*/ 	.word	0x0000a700
        /*0510*/ 	.word	0x0000000e
        /*0514*/ 	.word	0x00000000
        /*0518*/ 	.short	0x0101
        /*051a*/ 	.byte	0x3f
	.zero		1


	//   ....[31]....
        /*051c*/ 	.word	0x0000a730
        /*0520*/ 	.word	0x00000008
        /*0524*/ 	.word	0x00000000
        /*0528*/ 	.short	0x0101
        /*052a*/ 	.byte	0x3f
	.zero		1


	//   ....[32]....
        /*052c*/ 	.word	0x0000ae00
        /*0530*/ 	.word	0x000000ff
        /*0534*/ 	.word	0x00036830
        /*0538*/ 	.short	0x010a
        /*053a*/ 	.byte	0x07
	.zero		1


	//   ....[33]....
        /*053c*/ 	.word	0x0000ae50
        /*0540*/ 	.word	0x000000ff
        /*0544*/ 	.word	0x00036830
        /*0548*/ 	.short	0x010a
        /*054a*/ 	.byte	0x07
	.zero		1


	//   ....[34]....
        /*054c*/ 	.word	0x0000d570
        /*0550*/ 	.word	0x000000ff
        /*0554*/ 	.word	0x00036850
        /*0558*/ 	.short	0x010a
        /*055a*/ 	.byte	0x0b
	.zero		1


	//   ....[35]....
        /*055c*/ 	.word	0x0000d5b0
        /*0560*/ 	.word	0x000000ff
        /*0564*/ 	.word	0x00036850
        /*0568*/ 	.short	0x010a
        /*056a*/ 	.byte	0x0b
	.zero		1


	//   ....[36]....
        /*056c*/ 	.word	0x0000eba0
        /*0570*/ 	.word	0x00000015
        /*0574*/ 	.word	0x00000000
        /*0578*/ 	.short	0x0101
        /*057a*/ 	.byte	0x3f
	.zero		1


	//   ....[37]....
        /*057c*/ 	.word	0x0000ec40
        /*0580*/ 	.word	0x00000008
        /*0584*/ 	.word	0x00000000
        /*0588*/ 	.short	0x0101
        /*058a*/ 	.byte	0x3f
	.zero		1


	//   ....[38]....
        /*058c*/ 	.word	0x0000f810
        /*0590*/ 	.word	0x000000ff
        /*0594*/ 	.word	0x00036850
        /*0598*/ 	.short	0x010a
        /*059a*/ 	.byte	0x05
	.zero		1


	//   ....[39]....
        /*059c*/ 	.word	0x0000f850
        /*05a0*/ 	.word	0x000000ff
        /*05a4*/ 	.word	0x00036850
        /*05a8*/ 	.short	0x010a
        /*05aa*/ 	.byte	0x05
	.zero		1


	//   ....[40]....
        /*05ac*/ 	.word	0x0000fd20
        /*05b0*/ 	.word	0x0000000c
        /*05b4*/ 	.word	0x00000000
        /*05b8*/ 	.short	0x0101
        /*05ba*/ 	.byte	0x3f
	.zero		1


	//   ....[41]....
        /*05bc*/ 	.word	0x00010c00
        /*05c0*/ 	.word	0x000000ff
        /*05c4*/ 	.word	0x00000000
        /*05c8*/ 	.short	0x0101
        /*05ca*/ 	.byte	0x04
	.zero		1


	//   ....[42]....
        /*05cc*/ 	.word	0x000130a0
        /*05d0*/ 	.word	0x000000ff
        /*05d4*/ 	.word	0x00036840
        /*05d8*/ 	.short	0x010a
        /*05da*/ 	.byte	0x26
	.zero		1


	//   ....[43]....
        /*05dc*/ 	.word	0x00013e70
        /*05e0*/ 	.word	0x000000ff
        /*05e4*/ 	.word	0x00036800
        /*05e8*/ 	.short	0x0107
        /*05ea*/ 	.byte	0x26
	.zero		1


	//   ....[44]....
        /*05ec*/ 	.word	0x00013ee0
        /*05f0*/ 	.word	0x000000ff
        /*05f4*/ 	.word	0x00036800
        /*05f8*/ 	.short	0x0101
        /*05fa*/ 	.byte	0x26
	.zero		1


	//   ....[45]....
        /*05fc*/ 	.word	0x00013ef0
        /*0600*/ 	.word	0x000000ff
        /*0604*/ 	.word	0x00036820
        /*0608*/ 	.short	0x010a
        /*060a*/ 	.byte	0x26
	.zero		1


	//   ....[46]....
        /*060c*/ 	.word	0x00014310
        /*0610*/ 	.word	0x000000ff
        /*0614*/ 	.word	0x00036848
        /*0618*/ 	.short	0x010a
        /*061a*/ 	.byte	0x26
	.zero		1


	//   ....[47]....
        /*061c*/ 	.word	0x000146c0
        /*0620*/ 	.word	0x000000ff
        /*0624*/ 	.word	0x00036860
        /*0628*/ 	.short	0x010a
        /*062a*/ 	.byte	0x26
	.zero		1


	//   ....[48]....
        /*062c*/ 	.word	0x00014ca0
        /*0630*/ 	.word	0x000000ff
        /*0634*/ 	.word	0x00036840
        /*0638*/ 	.short	0x010a
        /*063a*/ 	.byte	0x26
	.zero		1


	//   ....[49]....
        /*063c*/ 	.word	0x00015060
        /*0640*/ 	.word	0x000000ff
        /*0644*/ 	.word	0x00036868
        /*0648*/ 	.short	0x010a
        /*064a*/ 	.byte	0x26
	.zero		1


	//   ....[50]....
        /*064c*/ 	.word	0x00015690
        /*0650*/ 	.word	0x000000ff
        /*0654*/ 	.word	0x00036848
        /*0658*/ 	.short	0x010a
        /*065a*/ 	.byte	0x26
	.zero		1


	//   ....[51]....
        /*065c*/ 	.word	0x00015a30
        /*0660*/ 	.word	0x000000ff
        /*0664*/ 	.word	0x00036860
        /*0668*/ 	.short	0x010a
        /*066a*/ 	.byte	0x26
	.zero		1


	//   ....[52]....
        /*066c*/ 	.word	0x00015ea0
        /*0670*/ 	.word	0x00000003
        /*0674*/ 	.word	0x00036860
        /*0678*/ 	.short	0x010a
        /*067a*/ 	.byte	0x3f
	.zero		1


	//   ....[53]....
        /*067c*/ 	.word	0x00016300
        /*0680*/ 	.word	0x00000002
        /*0684*/ 	.word	0x00036820
        /*0688*/ 	.short	0x010a
        /*068a*/ 	.byte	0x3f
	.zero		1


	//   ....[54]....
        /*068c*/ 	.word	0x000164a0
        /*0690*/ 	.word	0x00000006
        /*0694*/ 	.word	0x00000000
        /*0698*/ 	.short	0x010a
        /*069a*/ 	.byte	0x3f
	.zero		1


	//   ....[55]....
        /*069c*/ 	.word	0x00016510
        /*06a0*/ 	.word	0x00000003
        /*06a4*/ 	.word	0x00000000
        /*06a8*/ 	.short	0x010a
        /*06aa*/ 	.byte	0x3f
	.zero		1


	//   ....[56]....
        /*06ac*/ 	.word	0x00016570
        /*06b0*/ 	.word	0x00000000
        /*06b4*/ 	.word	0x00000000
        /*06b8*/ 	.short	0x010a
        /*06ba*/ 	.byte	0x3f
	.zero		1


	//   ....[57]....
        /*06bc*/ 	.word	0x000165a0
        /*06c0*/ 	.word	0x00000003
        /*06c4*/ 	.word	0x00000000
        /*06c8*/ 	.short	0x010a
        /*06ca*/ 	.byte	0x3f
	.zero		1


	//   ....[58]....
        /*06cc*/ 	.word	0x00016620
        /*06d0*/ 	.word	0x00000003
        /*06d4*/ 	.word	0x00036800
        /*06d8*/ 	.short	0x010a
        /*06da*/ 	.byte	0x3f
	.zero		1


	//   ....[59]....
        /*06dc*/ 	.word	0x00016690
        /*06e0*/ 	.word	0x00000003
        /*06e4*/ 	.word	0x00036830
        /*06e8*/ 	.short	0x010a
        /*06ea*/ 	.byte	0x3f
	.zero		1


	//   ....[60]....
        /*06ec*/ 	.word	0x000166f0
        /*06f0*/ 	.word	0x0000000b
        /*06f4*/ 	.word	0x00036830
        /*06f8*/ 	.short	0x010a
        /*06fa*/ 	.byte	0x3f
	.zero		1


	//   ....[61]....
        /*06fc*/ 	.word	0x00016750
        /*0700*/ 	.word	0x0000000b
        /*0704*/ 	.word	0x00036850
        /*0708*/ 	.short	0x010a
        /*070a*/ 	.byte	0x3f
	.zero		1


	//   ....[62]....
        /*070c*/ 	.word	0x000167c0
        /*0710*/ 	.word	0x0000000b
        /*0714*/ 	.word	0x00036830
        /*0718*/ 	.short	0x010a
        /*071a*/ 	.byte	0x3f
	.zero		1


	//   ....[63]....
        /*071c*/ 	.word	0x00016820
        /*0720*/ 	.word	0x0000000b
        /*0724*/ 	.word	0x00036850
        /*0728*/ 	.short	0x010a
        /*072a*/ 	.byte	0x3f
	.zero		1


	//   ....[64]....
        /*072c*/ 	.word	0x00016880
        /*0730*/ 	.word	0x00000003
        /*0734*/ 	.word	0x00036850
        /*0738*/ 	.short	0x010a
        /*073a*/ 	.byte	0x3f
	.zero		1


	//   ....[65]....
        /*073c*/ 	.word	0x000169e0
        /*0740*/ 	.word	0x00000003
        /*0744*/ 	.word	0x00036840
        /*0748*/ 	.short	0x010a
        /*074a*/ 	.byte	0x3f
	.zero		1


	//   ....[66]....
        /*074c*/ 	.word	0x00017540
        /*0750*/ 	.word	0x00000003
        /*0754*/ 	.word	0x00036820
        /*0758*/ 	.short	0x010a
        /*075a*/ 	.byte	0x3f
	.zero		1


	//   ....[67]....
        /*075c*/ 	.word	0x000175a0
        /*0760*/ 	.word	0x00000003
        /*0764*/ 	.word	0x00036848
        /*0768*/ 	.short	0x010a
        /*076a*/ 	.byte	0x3f
	.zero		1


	//   ....[68]....
        /*076c*/ 	.word	0x00017600
        /*0770*/ 	.word	0x00000003
        /*0774*/ 	.word	0x00036860
        /*0778*/ 	.short	0x010a
        /*077a*/ 	.byte	0x3f
	.zero		1


	//   ....[69]....
        /*077c*/ 	.word	0x00017660
        /*0780*/ 	.word	0x00000003
        /*0784*/ 	.word	0x00036840
        /*0788*/ 	.short	0x010a
        /*078a*/ 	.byte	0x3f
	.zero		1


	//   ....[70]....
        /*078c*/ 	.word	0x000176c0
        /*0790*/ 	.word	0x00000003
        /*0794*/ 	.word	0x00036868
        /*0798*/ 	.short	0x010a
        /*079a*/ 	.byte	0x3f
	.zero		1


	//   ....[71]....
        /*079c*/ 	.word	0x00017720
        /*07a0*/ 	.word	0x00000003
        /*07a4*/ 	.word	0x00036848
        /*07a8*/ 	.short	0x010a
        /*07aa*/ 	.byte	0x3f
	.zero		1


	//   ....[72]....
        /*07ac*/ 	.word	0x00017780
        /*07b0*/ 	.word	0x00000003
        /*07b4*/ 	.word	0x00036860
        /*07b8*/ 	.short	0x010a
        /*07ba*/ 	.byte	0x3f
	.zero		1


	//   ....[73]....
        /*07bc*/ 	.word	0x000177d0
        /*07c0*/ 	.word	0x00000003
        /*07c4*/ 	.word	0x00036860
        /*07c8*/ 	.short	0x010a
        /*07ca*/ 	.byte	0x3f
	.zero		1


	//   ....[74]....
        /*07cc*/ 	.word	0x00017820
        /*07d0*/ 	.word	0x00000002
        /*07d4*/ 	.word	0x00036820
        /*07d8*/ 	.short	0x010a
        /*07da*/ 	.byte	0x3f
	.zero		1


	//   ....[75]....
        /*07dc*/ 	.word	0x000179c0
        /*07e0*/ 	.word	0x00000006
        /*07e4*/ 	.word	0x00000000
        /*07e8*/ 	.short	0x010a
        /*07ea*/ 	.byte	0x3f
	.zero		1


	//   ....[76]....
        /*07ec*/ 	.word	0x00017a10
        /*07f0*/ 	.word	0x00000003
        /*07f4*/ 	.word	0x00000000
        /*07f8*/ 	.short	0x010a
        /*07fa*/ 	.byte	0x3f
	.zero		1


	//   ....[77]....
        /*07fc*/ 	.word	0x00017a60
        /*0800*/ 	.word	0x00000000
        /*0804*/ 	.word	0x00000000
        /*0808*/ 	.short	0x010a
        /*080a*/ 	.byte	0x3f
	.zero		1


	//----- nvinfo : EIATTR_NUM_MBARRIERS
	.align		4
.L_271:
        /*080c*/ 	.byte	0x03, 0x38
        /*080e*/ 	.short	0x0016


	//----- nvinfo : EIATTR_EXIT_INSTR_OFFSETS
	.align		4
        /*0810*/ 	.byte	0x04, 0x1c
        /*0812*/ 	.short	(.L_273 - .L_272)


	//   ....[0]....
.L_272:
        /*0814*/ 	.word	0x000165f0


	//----- nvinfo : EIATTR_MAX_THREADS
	.align		4
.L_273:
        /*0818*/ 	.byte	0x04, 0x05
        /*081a*/ 	.short	(.L_275 - .L_274)
.L_274:
        /*081c*/ 	.word	0x00000180
        /*0820*/ 	.word	0x00000001
        /*0824*/ 	.word	0x00000001


	//----- nvinfo : EIATTR_CRS_STACK_SIZE
	.align		4
.L_275:
        /*0828*/ 	.byte	0x04, 0x1e
        /*082a*/ 	.short	(.L_277 - .L_276)
.L_276:
        /*082c*/ 	.word	0x00000000


	//----- nvinfo : EIATTR_CBANK_PARAM_SIZE
	.align		4
.L_277:
        /*0830*/ 	.byte	0x03, 0x19
        /*0832*/ 	.short	0x0a70


	//----- nvinfo : EIATTR_PARAM_CBANK
	.align		4
        /*0834*/ 	.byte	0x04, 0x0a
        /*0836*/ 	.short	(.L_279 - .L_278)
	.align		4
.L_278:
        /*0838*/ 	.word	index@(.nv.constant0._ZN7cutlass13device_kernelIN5flash11enable_sm90INS1_16FlashAttnFwdSm90INS1_25CollectiveMainloopFwdSm90ILi2EN4cute5tupleIJNS5_1CILi1EEES8_S8_EEENS6_IJNS7_ILi128EEENS7_ILi112EEENS7_ILi192EEEEEELi192ENS_10bfloat16_tEfNS_4arch4Sm90ELb1ELb0ELb1ELb0ELb0ELb0ELb0ELb1ELb1ELb1ELb1ELb0EEENS1_21CollectiveEpilogueFwdINS6_IJSA_SC_SB_EEES9_SE_SG_Li256ELb0ELb1ELb1ELb0EEENS1_19SingleTileSchedulerILb0ELb1ELb1ELi128EEEEEEEEEvNT_6ParamsE)
        /*083c*/ 	.short	0x0210
        /*083e*/ 	.short	0x0a70


	//----- nvinfo : EIATTR_SW_WAR
	.align		4
.L_279:
        /*0840*/ 	.byte	0x04, 0x36
        /*0842*/ 	.short	(.L_281 - .L_280)
.L_280:
        /*0844*/ 	.word	0x00000008
.L_281:


//--------------------- .nv.info._ZN7cutlass13device_kernelIN5flash11enable_sm90INS1_16FlashAttnFwdSm90INS1_25CollectiveMainloopFwdSm90ILi2EN4cute5tupleIJNS5_1CILi1EEES8_S8_EEENS6_IJNS7_ILi128EEENS7_ILi112EEENS7_ILi192EEEEEELi192ENS_10bfloat16_tEfNS_4arch4Sm90ELb1ELb0ELb1ELb1ELb0ELb0ELb0ELb1ELb1ELb1ELb1ELb0EEENS1_21CollectiveEpilogueFwdINS6_IJSA_SC_SB_EEES9_SE_SG_Li256ELb1ELb1ELb1ELb0EEENS1_36VarlenDynamicPersistentTileSchedulerILi128ELi112ELi256ELi128ELb1ELb1ELb1ELb1ELb1ELb1EEEEEEEEEvNT_6ParamsE --------------------------
	.section	.nv.info._ZN7cutlass13device_kernelIN5flash11enable_sm90INS1_16FlashAttnFwdSm90INS1_25CollectiveMainloopFwdSm90ILi2EN4cute5tupleIJNS5_1CILi1EEES8_S8_EEENS6_IJNS7_ILi128EEENS7_ILi112EEENS7_ILi192EEEEEELi192ENS_10bfloat16_tEfNS_4arch4Sm90ELb1ELb0ELb1ELb1ELb0ELb0ELb0ELb1ELb1ELb1ELb1ELb0EEENS1_21CollectiveEpilogueFwdINS6_IJSA_SC_SB_EEES9_SE_SG_Li256ELb1ELb1ELb1ELb0EEENS1_36VarlenDynamicPersistentTileSchedulerILi128ELi112ELi256ELi128ELb1ELb1ELb1ELb1ELb1ELb1EEEEEEEEEvNT_6ParamsE,"",@"SHT_CUDA_INFO"
	.sectionflags	@""
	.align	4


	//----- nvinfo : EIATTR_CUDA_API_VERSION
	.align		4
        /*0000*/ 	.byte	0x04, 0x37
        /*0002*/ 	.short	(.L_283 - .L_282)
.L_282:
        /*0004*/ 	.word	0x00000082


	//----- nvinfo : EIATTR_KPARAM_INFO
	.align		4
.L_283:
        /*0008*/ 	.byte	0x04, 0x17
        /*000a*/ 	.short	(.L_285 - .L_284)
.L_284:
        /*000c*/ 	.word	0x00000000
        /*0010*/ 	.short	0x0000
        /*0012*/ 	.short	0x0070
        /*0014*/ 	.byte	0x00, 0xf0, 0x01, 0x2a


	//----- nvinfo : EIATTR_SPARSE_MMA_MASK
	.align		4
.L_285:
        /*0018*/ 	.byte	0x03, 0x50
        /*001a*/ 	.short	0x0000


	//----- nvinfo : EIATTR_MAXREG_COUNT
	.align		4
        /*001c*/ 	.byte	0x03, 0x1b
        /*001e*/ 	.short	0x00a8


	//----- nvinfo : EIATTR_NUM_BARRIERS
	.align		4
        /*0020*/ 	.byte	0x02, 0x4c
        /*0022*/ 	.byte	0x09
	.zero		1


	//----- nvinfo : EIATTR_EXTERNS
	.align		4
        /*0024*/ 	.byte	0x04, 0x0f
        /*0026*/ 	.short	(.L_287 - .L_286)


	//   ....[0]....
	.align		4
.L_286:
        /*0028*/ 	.word	index@(__assertfail)


	//----- nvinfo : EIATTR_ANNOTATIONS
	.align		4
.L_287:
        /*002c*/ 	.byte	0x04, 0x55
        /*002e*/ 	.short	(.L_289 - .L_288)


	//   ....[0]....
.L_288:
        /* <DEDUP_REMOVED lines=76> */


	//----- nvinfo : EIATTR_MERCURY_ISA_VERSION
	.align		4
.L_289:
        /*04d8*/ 	.byte	0x03, 0x5f
        /*04da*/ 	.short	0x0101


	//----- nvinfo : EIATTR_UNUSED_LOAD_BYTE_OFFSET
	.align		4
        /*04dc*/ 	.byte	0x04, 0x44
        /*04de*/ 	.short	(.L_291 - .L_290)


	//   ....[0]....
.L_290:
        /*04e0*/ 	.word	0x00000a10
        /*04e4*/ 	.word	0x0000fff0


	//   ....[1]....
        /*04e8*/ 	.word	0x00010d90
        /*04ec*/ 	.word	0x0000fff0


	//----- nvinfo : EIATTR_INT_WARP_WIDE_INSTR_OFFSETS
	.align		4
.L_291:
        /*04f0*/ 	.byte	0x04, 0x31
        /*04f2*/ 	.short	(.L_293 - .L_292)


	//   ....[0]....
.L_292:
        /*04f4*/ 	.word	0x00000130


	//   ....[1]....
        /*04f8*/ 	.word	0x00000170


	//   ....[2]....
        /*04fc*/ 	.word	0x000001e0


	//   ....[3]....
        /*0500*/ 	.word	0x000167f0


	//   ....[4]....
        /*0504*/ 	.word	0x00016890


	//   ....[5]....
        /*0508*/ 	.word	0x0001a680


	//   ....[6]....
        /*050c*/ 	.word	0x0001a6f0


	//----- nvinfo : EIATTR_COOP_GROUP_MASK_REGIDS
	.align		4
.L_293:
        /*0510*/ 	.byte	0x04, 0x29
        /*0512*/ 	.short	(.L_295 - .L_294)


	//   ....[0]....
.L_294:
        /*0514*/ 	.word	0xffffffff


	//   ....[1]....
        /*0518*/ 	.word	0xffffffff


	//   ....[2]....
        /*051c*/ 	.word	0xffffffff


	//   ....[3]....
        /*0520*/ 	.word	0xffffffff


	//   ....[4]....
        /*0524*/ 	.word	0xffffffff


	//   ....[5]....
        /*0528*/ 	.word	0xffffffff


	//   ....[6]....
        /*052c*/ 	.word	0xffffffff


	//   ....[7]....
        /*0530*/ 	.word	0xffffffff


	//   ....[8]....
        /*0534*/ 	.word	0xffffffff


	//   ....[9]....
        /*0538*/ 	.word	0xffffffff


	//   ....[10]....
        /*053c*/ 	.word	0xffffffff


	//   ....[11]....
        /*0540*/ 	.word	0xffffffff


	//   ....[12]....
        /*0544*/ 	.word	0xffffffff


	//   ....[13]....
        /*0548*/ 	.word	0xffffffff


	//   ....[14]....
        /*054c*/ 	.word	0xffffffff


	//   ....[15]....
        /*0550*/ 	.word	0xffffffff


	//   ....[16]....
        /*0554*/ 	.word	0xffffffff


	//   ....[17]....
        /*0558*/ 	.word	0xffffffff


	//   ....[18]....
        /*055c*/ 	.word	0xffffffff


	//   ....[19]....
        /*0560*/ 	.word	0xffffffff


	//   ....[20]....
        /*0564*/ 	.word	0xffffffff


	//   ....[21]....
        /*0568*/ 	.word	0xffffffff


	//   ....[22]....
        /*056c*/ 	.word	0xffffffff


	//   ....[23]....
        /*0570*/ 	.word	0xffffffff


	//   ....[24]....
        /*0574*/ 	.word	0xffffffff


	//   ....[25]....
        /*0578*/ 	.word	0xffffffff


	//   ....[26]....
        /*057c*/ 	.word	0xffffffff


	//   ....[27]....
        /*0580*/ 	.word	0xffffffff


	//   ....[28]....
        /*0584*/ 	.word	0xffffffff


	//   ....[29]....
        /*0588*/ 	.word	0xffffffff


	//   ....[30]....
        /*058c*/ 	.word	0xffffffff


	//   ....[31]....
        /*0590*/ 	.word	0xffffffff


	//   ....[32]....
        /*0594*/ 	.word	0xffffffff


	//   ....[33]....
        /*0598*/ 	.word	0xffffffff


	//   ....[34]....
        /*059c*/ 	.word	0xffffffff


	//   ....[35]....
        /*05a0*/ 	.word	0xffffffff


	//   ....[36]....
        /*05a4*/ 	.word	0xffffffff


	//   ....[37]....
        /*05a8*/ 	.word	0xffffffff


	//   ....[38]....
        /*05ac*/ 	.word	0xffffffff


	//   ....[39]....
        /*05b0*/ 	.word	0xffffffff


	//   ....[40]....
        /*05b4*/ 	.word	0xffffffff


	//   ....[41]....
        /*05b8*/ 	.word	0xffffffff


	//   ....[42]....
        /*05bc*/ 	.word	0xffffffff


	//   ....[43]....
        /*05c0*/ 	.word	0xffffffff


	//   ....[44]....
        /*05c4*/ 	.word	0xffffffff


	//   ....[45]....
        /*05c8*/ 	.word	0xffffffff


	//   ....[46]....
        /*05cc*/ 	.word	0xffffffff


	//   ....[47]....
        /*05d0*/ 	.word	0xffffffff


	//   ....[48]....
        /*05d4*/ 	.word	0xffffffff


	//   ....[49]....
        /*05d8*/ 	.word	0xffffffff


	//   ....[50]....
        /*05dc*/ 	.word	0xffffffff


	//   ....[51]....
        /*05e0*/ 	.word	0xffffffff


	//   ....[52]....
        /*05e4*/ 	.word	0xffffffff


	//   ....[53]....
        /*05e8*/ 	.word	0xffffffff


	//   ....[54]....
        /*05ec*/ 	.word	0xffffffff


	//   ....[55]....
        /*05f0*/ 	.word	0xffffffff


	//   ....[56]....
        /*05f4*/ 	.word	0xffffffff


	//   ....[57]....
        /*05f8*/ 	.word	0xffffffff


	//   ....[58]....
        /*05fc*/ 	.word	0xffffffff


	//   ....[59]....
        /*0600*/ 	.word	0xffffffff


	//   ....[60]....
        /*0604*/ 	.word	0xffffffff


	//   ....[61]....
        /*0608*/ 	.word	0xffffffff


	//   ....[62]....
        /*060c*/ 	.word	0xffffffff


	//   ....[63]....
        /*0610*/ 	.word	0xffffffff


	//   ....[64]....
        /*0614*/ 	.word	0xffffffff


	//   ....[65]....
        /*0618*/ 	.word	0xffffffff


	//   ....[66]....
        /*061c*/ 	.word	0xffffffff


	//   ....[67]....
        /*0620*/ 	.word	0xffffffff


	//   ....[68]....
        /*0624*/ 	.word	0xffffffff


	//   ....[69]....
        /*0628*/ 	.word	0xffffffff


	//   ....[70]....
        /*062c*/ 	.word	0xffffffff


	//   ....[71]....
        /*0630*/ 	.word	0xffffffff


	//   ....[72]....
        /*0634*/ 	.word	0xffffffff


	//   ....[73]....
        /*0638*/ 	.word	0xffffffff


	//   ....[74]....
        /*063c*/ 	.word	0xffffffff


	//   ....[75]....
        /*0640*/ 	.word	0xffffffff


	//   ....[76]....
        /*0644*/ 	.word	0xffffffff


	//   ....[77]....
        /*0648*/ 	.word	0xffffffff


	//   ....[78]....
        /*064c*/ 	.word	0xffffffff


	//   ....[79]....
        /*0650*/ 	.word	0xffffffff


	//   ....[80]....
        /*0654*/ 	.word	0xffffffff


	//   ....[81]....
        /*0658*/ 	.word	0xffffffff


	//   ....[82]....
        /*065c*/ 	.word	0xffffffff


	//   ....[83]....
        /*0660*/ 	.word	0xffffffff


	//   ....[84]....
        /*0664*/ 	.word	0xffffffff


	//   ....[85]....
        /*0668*/ 	.word	0xffffffff


	//   ....[86]....
        /*066c*/ 	.word	0xffffffff


	//   ....[87]....
        /*0670*/ 	.word	0xffffffff


	//   ....[88]....
        /*0674*/ 	.word	0xffffffff


	//   ....[89]....
        /*0678*/ 	.word	0xffffffff


	//   ....[90]....
        /*067c*/ 	.word	0xffffffff


	//   ....[91]....
        /*0680*/ 	.word	0xffffffff


	//   ....[92]....
        /*0684*/ 	.word	0xffffffff


	//   ....[93]....
        /*0688*/ 	.word	0xffffffff


	//   ....[94]....
        /*068c*/ 	.word	0xffffffff


	//   ....[95]....
        /*0690*/ 	.word	0xffffffff


	//   ....[96]....
        /*0694*/ 	.word	0xffffffff


	//   ....[97]....
        /*0698*/ 	.word	0xffffffff


	//   ....[98]....
        /*069c*/ 	.word	0xffffffff


	//   ....[99]....
        /*06a0*/ 	.word	0xffffffff


	//   ....[100]....
        /*06a4*/ 	.word	0xffffffff


	//   ....[101]....
        /*06a8*/ 	.word	0xffffffff


	//   ....[102]....
        /*06ac*/ 	.word	0xffffffff


	//   ....[103]....
        /*06b0*/ 	.word	0xffffffff


	//   ....[104]....
        /*06b4*/ 	.word	0xffffffff


	//   ....[105]....
        /*06b8*/ 	.word	0x0500000f


	//   ....[106]....
        /*06bc*/ 	.word	0x0500000f


	//   ....[107]....
        /*06c0*/ 	.word	0x0500000f


	//   ....[108]....
        /*06c4*/ 	.word	0x0500000f


	//   ....[109]....
        /*06c8*/ 	.word	0x0500000f


	//   ....[110]....
        /*06cc*/ 	.word	0x0500000f


	//   ....[111]....
        /*06d0*/ 	.word	0x0500000f


	//   ....[112]....
        /*06d4*/ 	.word	0x0500000f


	//   ....[113]....
        /*06d8*/ 	.word	0x0500000f


	//   ....[114]....
        /*06dc*/ 	.word	0x0500000f


	//   ....[115]....
        /*06e0*/ 	.word	0x0500000f


	//   ....[116]....
        /*06e4*/ 	.word	0x0500000f


	//   ....[117]....
        /*06e8*/ 	.word	0x0500000f


	//   ....[118]....
        /*06ec*/ 	.word	0x0500000f


	//   ....[119]....
        /*06f0*/ 	.word	0x0500000f


	//   ....[120]....
        /*06f4*/ 	.word	0x0500000f


	//   ....[121]....
        /*06f8*/ 	.word	0x0500000f


	//   ....[122]....
        /*06fc*/ 	.word	0x0500000f


	//   ....[123]....
        /*0700*/ 	.word	0x0500000f


	//   ....[124]....
        /*0704*/ 	.word	0x0500000f


	//   ....[125]....
        /*0708*/ 	.word	0x0500000f


	//   ....[126]....
        /*070c*/ 	.word	0x0500000f


	//   ....[127]....
        /*0710*/ 	.word	0x0500000f


	//   ....[128]....
        /*0714*/ 	.word	0x0500000f


	//   ....[129]....
        /*0718*/ 	.word	0x0500000f


	//   ....[130]....
        /*071c*/ 	.word	0x0500000f


	//   ....[131]....
        /*0720*/ 	.word	0x0500000f


	//   ....[132]....
        /*0724*/ 	.word	0x0500000f


	//   ....[133]....
        /*0728*/ 	.word	0x0500000f


	//   ....[134]....
        /*072c*/ 	.word	0x0500000f


	//   ....[135]....
        /*0730*/ 	.word	0x0500000f


	//   ....[136]....
        /*0734*/ 	.word	0x0500000f


	//   ....[137]....
        /*0738*/ 	.word	0x0500000f


	//   ....[138]....
        /*073c*/ 	.word	0x0500000f


	//   ....[139]....
        /*0740*/ 	.word	0x0500000f


	//   ....[140]....
        /*0744*/ 	.word	0x0500000f


	//----- nvinfo : EIATTR_COOP_GROUP_INSTR_OFFSETS
	.align		4
.L_295:
        /*0748*/ 	.byte	0x04, 0x28
        /*074a*/ 	.short	(.L_297 - .L_296)


	//   ....[0]....
.L_296:
        /*074c*/ 	.word	0x00000060


	//   ....[1]....
        /*0750*/ 	.word	0x00000140


	//   ....[2]....
        /*0754*/ 	.word	0x00000190


	//   ....[3]....
        /*0758*/ 	.word	0x000003c0


	//   ....[4]....
        /*075c*/ 	.word	0x00000520


	//   ....[5]....
        /*0760*/ 	.word	0x00000640


	//   ....[6]....
        /*0764*/ 	.word	0x000007a0


	//   ....[7]....
        /*0768*/ 	.word	0x00001f70


	//   ....[8]....
        /*076c*/ 	.word	0x000048f0


	//   ....[9]....
        /*0770*/ 	.word	0x00004930


	//   ....[10]....
        /*0774*/ 	.word	0x00005540


	//   ....[11]....
        /*0778*/ 	.word	0x000055f0


	//   ....[12]....
        /*077c*/ 	.word	0x00005f20


	//   ....[13]....
        /*0780*/ 	.word	0x00005fb0


	//   ....[14]....
        /*0784*/ 	.word	0x00009bb0


	//   ....[15]....
        /*0788*/ 	.word	0x0000a110


	//   ....[16]....
        /*078c*/ 	.word	0x0000a310


	//   ....[17]....
        /*0790*/ 	.word	0x0000a380


	//   ....[18]....
        /*0794*/ 	.word	0x0000ab60


	//   ....[19]....
        /*0798*/ 	.word	0x0000abc0


	//   ....[20]....
        /*079c*/ 	.word	0x0000e870


	//   ....[21]....
        /*07a0*/ 	.word	0x0000e8d0


	//   ....[22]....
        /*07a4*/ 	.word	0x0000ee10


	//   ....[23]....
        /*07a8*/ 	.word	0x0000ee60


	//   ....[24]....
        /*07ac*/ 	.word	0x00010250


	//   ....[25]....
        /*07b0*/ 	.word	0x00010290


	//   ....[26]....
        /*07b4*/ 	.word	0x000103c0


	//   ....[27]....
        /*07b8*/ 	.word	0x000103f0


	//   ....[28]....
        /*07bc*/ 	.word	0x00011c60


	//   ....[29]....
        /*07c0*/ 	.word	0x00011c70


	//   ....[30]....
        /*07c4*/ 	.word	0x00011c80


	//   ....[31]....
        /*07c8*/ 	.word	0x00011c90


	//   ....[32]....
        /*07cc*/ 	.word	0x000125b0


	//   ....[33]....
        /*07d0*/ 	.word	0x000125d0


	//   ....[34]....
        /*07d4*/ 	.word	0x00012710


	//   ....[35]....
        /*07d8*/ 	.word	0x00012730


	//   ....[36]....
        /*07dc*/ 	.word	0x00012840


	//   ....[37]....
        /*07e0*/ 	.word	0x00012860


	//   ....[38]....
        /*07e4*/ 	.word	0x00012980


	//   ....[39]....
        /*07e8*/ 	.word	0x000129a0


	//   ....[40]....
        /*07ec*/ 	.word	0x00012f00


	//   ....[41]....
        /*07f0*/ 	.word	0x00012f10


	//   ....[42]....
        /*07f4*/ 	.word	0x000135a0


	//   ....[43]....
        /*07f8*/ 	.word	0x000135b0


	//   ....[44]....
        /*07fc*/ 	.word	0x00014660


	//   ....[45]....
        /*0800*/ 	.word	0x00014690


	//   ....[46]....
        /*0804*/ 	.word	0x000147c0


	//   ....[47]....
        /*0808*/ 	.word	0x000147e0


	//   ....[48]....
        /*080c*/ 	.word	0x000148f0


	//   ....[49]....
        /*0810*/ 	.word	0x00014910


	//   ....[50]....
        /*0814*/ 	.word	0x00014a30


	//   ....[51]....
        /*0818*/ 	.word	0x00014a50


	//   ....[52]....
        /*081c*/ 	.word	0x00014bf0


	//   ....[53]....
        /*0820*/ 	.word	0x00014e30


	//   ....[54]....
        /*0824*/ 	.word	0x00014e60


	//   ....[55]....
        /*0828*/ 	.word	0x00014e90


	//   ....[56]....
        /*082c*/ 	.word	0x00014ec0


	//   ....[57]....
        /*0830*/ 	.word	0x00014ef0


	//   ....[58]....
        /*0834*/ 	.word	0x00014f20


	//   ....[59]....
        /*0838*/ 	.word	0x000150d0


	//   ....[60]....
        /*083c*/ 	.word	0x00015100


	//   ....[61]....
        /*0840*/ 	.word	0x00015130


	//   ....[62]....
        /*0844*/ 	.word	0x00015160


	//   ....[63]....
        /*0848*/ 	.word	0x00015190


	//   ....[64]....
        /*084c*/ 	.word	0x000151c0


	//   ....[65]....
        /*0850*/ 	.word	0x00015260


	//   ....[66]....
        /*0854*/ 	.word	0x00015290


	//   ....[67]....
        /*0858*/ 	.word	0x000152a0


	//   ....[68]....
        /*085c*/ 	.word	0x000152d0


	//   ....[69]....
        /*0860*/ 	.word	0x00016df0


	//   ....[70]....
        /*0864*/ 	.word	0x00017a10


	//   ....[71]....
        /*0868*/ 	.word	0x00017a40


	//   ....[72]....
        /*086c*/ 	.word	0x00017a60


	//   ....[73]....
        /*0870*/ 	.word	0x00017a80


	//   ....[74]....
        /*0874*/ 	.word	0x00017b60


	//   ....[75]....
        /*0878*/ 	.word	0x00017bc0


	//   ....[76]....
        /*087c*/ 	.word	0x00017c60


	//   ....[77]....
        /*0880*/ 	.word	0x00017c70


	//   ....[78]....
        /*0884*/ 	.word	0x00017d10


	//   ....[79]....
        /*0888*/ 	.word	0x00017d20


	//   ....[80]....
        /*088c*/ 	.word	0x00017dc0


	//   ....[81]....
        /*0890*/ 	.word	0x00017dd0


	//   ....[82]....
        /*0894*/ 	.word	0x00017e50


	//   ....[83]....
        /*0898*/ 	.word	0x00017e80


	//   ....[84]....
        /*089c*/ 	.word	0x00017ed0


	//   ....[85]....
        /*08a0*/ 	.word	0x00017f10


	//   ....[86]....
        /*08a4*/ 	.word	0x0001aec0


	//   ....[87]....
        /*08a8*/ 	.word	0x0001aef0


	//   ....[88]....
        /*08ac*/ 	.word	0x0001af40


	//   ....[89]....
        /*08b0*/ 	.word	0x0001af80


	//   ....[90]....
        /*08b4*/ 	.word	0x0001afb0


	//   ....[91]....
        /*08b8*/ 	.word	0x0001afe0


	//   ....[92]....
        /*08bc*/ 	.word	0x0001b010


	//   ....[93]....
        /*08c0*/ 	.word	0x0001b040


	//   ....[94]....
        /*08c4*/ 	.word	0x0001b210


	//   ....[95]....
        /*08c8*/ 	.word	0x0001b240


	//   ....[96]....
        /*08cc*/ 	.word	0x0001b270


	//   ....[97]....
        /*08d0*/ 	.word	0x0001b2a0


	//   ....[98]....
        /*08d4*/ 	.word	0x0001b2d0


	//   ....[99]....
        /*08d8*/ 	.word	0x0001b300


	//   ....[100]....
        /*08dc*/ 	.word	0x0001b3d0


	//   ....[101]....
        /*08e0*/ 	.word	0x0001b3f0


	//   ....[102]....
        /*08e4*/ 	.word	0x0001b400


	//   ....[103]....
        /*08e8*/ 	.word	0x0001b480


	//   ....[104]....
        /*08ec*/ 	.word	0x0001bfd0


	//   ....[105]....
        /*08f0*/ 	.word	0x0001c5a0


	//   ....[106]....
        /*08f4*/ 	.word	0x0001c770


	//   ....[107]....
        /*08f8*/ 	.word	0x0001c7c0


	//   ....[108]....
        /*08fc*/ 	.word	0x0001c8f0


	//   ....[109]....
        /*0900*/ 	.word	0x0001c940


	//   ....[110]....
        /*0904*/ 	.word	0x0001ca80


	//   ....[111]....
        /*0908*/ 	.word	0x0001caf0


	//   ....[112]....
        /*090c*/ 	.word	0x0001cc20


	//   ....[113]....
        /*0910*/ 	.word	0x0001cc70


	//   ....[114]....
        /*0914*/ 	.word	0x0001cda0


	//   ....[115]....
        /*0918*/ 	.word	0x0001cdf0


	//   ....[116]....
        /*091c*/ 	.word	0x0001cf20


	//   ....[117]....
        /*0920*/ 	.word	0x0001cf70


	//   ....[118]....
        /*0924*/ 	.word	0x0001d080


	//   ....[119]....
        /*0928*/ 	.word	0x0001d0f0


	//   ....[120]....
        /*092c*/ 	.word	0x0001d200


	//   ....[121]....
        /*0930*/ 	.word	0x0001d250


	//   ....[122]....
        /*0934*/ 	.word	0x0001d580


	//   ....[123]....
        /*0938*/ 	.word	0x0001d620


	//   ....[124]....
        /*093c*/ 	.word	0x0001d7c0


	//   ....[125]....
        /*0940*/ 	.word	0x0001d840


	//   ....[126]....
        /*0944*/ 	.word	0x0001d8c0


	//   ....[127]....
        /*0948*/ 	.word	0x0001d940


	//   ....[128]....
        /*094c*/ 	.word	0x0001d9c0


	//   ....[129]....
        /*0950*/ 	.word	0x0001da50


	//   ....[130]....
        /*0954*/ 	.word	0x0001daf0


	//   ....[131]....
        /*0958*/ 	.word	0x0001dba0


	//   ....[132]....
        /*095c*/ 	.word	0x0001dc20


	//   ....[133]....
        /*0960*/ 	.word	0x0001dca0


	//   ....[134]....
        /*0964*/ 	.word	0x0001dd20


	//   ....[135]....
        /*0968*/ 	.word	0x0001ddb0


	//   ....[136]....
        /*096c*/ 	.word	0x0001de30


	//   ....[137]....
        /*0970*/ 	.word	0x0001dee0


	//   ....[138]....
        /*0974*/ 	.word	0x0001df30


	//   ....[139]....
        /*0978*/ 	.word	0x0001dff0


	//   ....[140]....
        /*097c*/ 	.word	0x0001e120


	//----- nvinfo : EIATTR_REG_RECONFIG
	.align		4
.L_297:
        /*0980*/ 	.byte	0x01, 0x54
	.zero		2


	//----- nvinfo : EIATTR_SYSCALL_OFFSETS
	.align		4
        /*0984*/ 	.byte	0x04, 0x46
        /*0986*/ 	.short	(.L_299 - .L_298)


	//   ....[0]....
.L_298:
        /*0988*/ 	.word	0x000020f0


	//   ....[1]....
        /*098c*/ 	.word	0x00016a00


	//   ....[2]....
        /*0990*/ 	.word	0x00016b50


	//   ....[3]....
        /*0994*/ 	.word	0x00016c50


	//   ....[4]....
        /*0998*/ 	.word	0x000175a0


	//----- nvinfo : EIATTR_MBARRIER_INSTR_OFFSETS
	.align		4
.L_299:
        /*099c*/ 	.byte	0x04, 0x39
        /*099e*/ 	.short	(.L_301 - .L_300)


	//   ....[0]....
.L_300:
        /*09a0*/ 	.word	0x00000270
        /*09a4*/ 	.word	0x000000ff
        /*09a8*/ 	.word	0x00036800
        /*09ac*/ 	.short	0x0100
        /*09ae*/ 	.byte	0x08
	.zero		1


	//   ....[1]....
        /*09b0*/ 	.word	0x00000280
        /*09b4*/ 	.word	0x000000ff
        /*09b8*/ 	.word	0x00036820
        /*09bc*/ 	.short	0x0100
        /*09be*/ 	.byte	0x08
	.zero		1


	//   ....[2]....
        /*09c0*/ 	.word	0x00000370
        /*09c4*/ 	.word	0x000000ff
        /*09c8*/ 	.word	0x00036830
        /*09cc*/ 	.short	0x0100
        /*09ce*/ 	.byte	0x08
	.zero		1


	//   ....[3]....
        /*09d0*/ 	.word	0x00000380
        /*09d4*/ 	.word	0x000000ff
        /*09d8*/ 	.word	0x00036840
        /*09dc*/ 	.short	0x0100
        /*09de*/ 	.byte	0x08
	.zero		1


	//   ....[4]....
        /*09e0*/ 	.word	0x00000390
        /*09e4*/ 	.word	0x000000ff
        /*09e8*/ 	.word	0x00036838
        /*09ec*/ 	.short	0x0100
        /*09ee*/ 	.byte	0x08
	.zero		1


	//   ....[5]....
        /*09f0*/ 	.word	0x000003a0
        /*09f4*/ 	.word	0x000000ff
        /*09f8*/ 	.word	0x00036848
        /*09fc*/ 	.short	0x0100
        /*09fe*/ 	.byte	0x08
	.zero		1


	//   ....[6]....
        /*0a00*/ 	.word	0x000004d0
        /*0a04*/ 	.word	0x000000ff
        /*0a08*/ 	.word	0x00036850
        /*0a0c*/ 	.short	0x0100
        /*0a0e*/ 	.byte	0x08
	.zero		1


	//   ....[7]....
        /*0a10*/ 	.word	0x000004e0
        /*0a14*/ 	.word	0x000000ff
        /*0a18*/ 	.word	0x00036860
        /*0a1c*/ 	.short	0x0100
        /*0a1e*/ 	.byte	0x08
	.zero		1


	//   ....[8]....
        /*0a20*/ 	.word	0x000004f0
        /*0a24*/ 	.word	0x000000ff
        /*0a28*/ 	.word	0x00036858
        /*0a2c*/ 	.short	0x0100
        /*0a2e*/ 	.byte	0x08
	.zero		1


	//   ....[9]....
        /*0a30*/ 	.word	0x00000500
        /*0a34*/ 	.word	0x000000ff
        /*0a38*/ 	.word	0x00036868
        /*0a3c*/ 	.short	0x0100
        /*0a3e*/ 	.byte	0x08
	.zero		1


	//   ....[10]....
        /*0a40*/ 	.word	0x000005f0
        /*0a44*/ 	.word	0x000000ff
        /*0a48*/ 	.word	0x00036870
        /*0a4c*/ 	.short	0x0100
        /*0a4e*/ 	.byte	0x06
	.zero		1


	//   ....[11]....
        /*0a50*/ 	.word	0x00000600
        /*0a54*/ 	.word	0x000000ff
        /*0a58*/ 	.word	0x00036880
        /*0a5c*/ 	.short	0x0100
        /*0a5e*/ 	.byte	0x06
	.zero		1


	//   ....[12]....
        /*0a60*/ 	.word	0x00000610
        /*0a64*/ 	.word	0x000000ff
        /*0a68*/ 	.word	0x00036878
        /*0a6c*/ 	.short	0x0100
        /*0a6e*/ 	.byte	0x06
	.zero		1


	//   ....[13]....
        /*0a70*/ 	.word	0x00000620
        /*0a74*/ 	.word	0x000000ff
        /*0a78*/ 	.word	0x00036888
        /*0a7c*/ 	.short	0x0100
        /*0a7e*/ 	.byte	0x06
	.zero		1


	//   ....[14]....
        /*0a80*/ 	.word	0x00000750
        /*0a84*/ 	.word	0x000000ff
        /*0a88*/ 	.word	0x00036890
        /*0a8c*/ 	.short	0x0100
        /*0a8e*/ 	.byte	0x08
	.zero		1


	//   ....[15]....
        /*0a90*/ 	.word	0x00000760
        /*0a94*/ 	.word	0x000000ff
        /*0a98*/ 	.word	0x000368a0
        /*0a9c*/ 	.short	0x0100
        /*0a9e*/ 	.byte	0x08
	.zero		1


	//   ....[16]....
        /*0aa0*/ 	.word	0x00000770
        /*0aa4*/ 	.word	0x000000ff
        /*0aa8*/ 	.word	0x00036898
        /*0aac*/ 	.short	0x0100
        /*0aae*/ 	.byte	0x08
	.zero		1


	//   ....[17]....
        /*0ab0*/ 	.word	0x00000780
        /*0ab4*/ 	.word	0x000000ff
        /*0ab8*/ 	.word	0x000368a8
        /*0abc*/ 	.short	0x0100
        /*0abe*/ 	.byte	0x08
	.zero		1


	//   ....[18]....
        /*0ac0*/ 	.word	0x000008b0
        /*0ac4*/ 	.word	0x000000ff
        /*0ac8*/ 	.word	0x000368b0
        /*0acc*/ 	.short	0x0100
        /*0ace*/ 	.byte	0x08
	.zero		1


	//   ....[19]....
        /*0ad0*/ 	.word	0x000008c0
        /*0ad4*/ 	.word	0x000000ff
        /*0ad8*/ 	.word	0x000368c0
        /*0adc*/ 	.short	0x0100
        /*0ade*/ 	.byte	0x08
	.zero		1


	//   ....[20]....
        /*0ae0*/ 	.word	0x000008d0
        /*0ae4*/ 	.word	0x000000ff
        /*0ae8*/ 	.word	0x000368b8
        /*0aec*/ 	.short	0x0100
        /*0aee*/ 	.byte	0x08
	.zero		1


	//   ....[21]....
        /*0af0*/ 	.word	0x000008e0
        /*0af4*/ 	.word	0x000000ff
        /*0af8*/ 	.word	0x000368c8
        /*0afc*/ 	.short	0x0100
        /*0afe*/ 	.byte	0x08
	.zero		1


	//   ....[22]....
        /*0b00*/ 	.word	0x00002170
        /*0b04*/ 	.word	0x000000ff
        /*0b08*/ 	.word	0x00036800
        /*0b0c*/ 	.short	0x010a
        /*0b0e*/ 	.byte	0x3c
	.zero		1


	//   ....[23]....
        /*0b10*/ 	.word	0x00002230
        /*0b14*/ 	.word	0x00000000
        /*0b18*/ 	.word	0x00036830
        /*0b1c*/ 	.short	0x010a
        /*0b1e*/ 	.byte	0x3f
	.zero		1


	//   ....[24]....
        /*0b20*/ 	.word	0x00002290
        /*0b24*/ 	.word	0x00000000
        /*0b28*/ 	.word	0x00036830
        /*0b2c*/ 	.short	0x010a
        /*0b2e*/ 	.byte	0x3f
	.zero		1


	//   ....[25]....
        /*0b30*/ 	.word	0x00005330
        /*0b34*/ 	.word	0x00000000
        /*0b38*/ 	.word	0x00000000
        /*0b3c*/ 	.short	0x0101
        /*0b3e*/ 	.byte	0x3f
	.zero		1


	//   ....[26]....
        /*0b40*/ 	.word	0x00006bd0
        /*0b44*/ 	.word	0x000000ff
        /*0b48*/ 	.word	0x00036830
        /*0b4c*/ 	.short	0x010a
        /*0b4e*/ 	.byte	0x27
	.zero		1


	//   ....[27]....
        /*0b50*/ 	.word	0x00006c10
        /*0b54*/ 	.word	0x000000ff
        /*0b58*/ 	.word	0x00036830
        /*0b5c*/ 	.short	0x010a
        /*0b5e*/ 	.byte	0x27
	.zero		1


	//   ....[28]....
        /*0b60*/ 	.word	0x00009280
        /*0b64*/ 	.word	0x000000ff
        /*0b68*/ 	.word	0x00036850
        /*0b6c*/ 	.short	0x010a
        /*0b6e*/ 	.byte	0x06
	.zero		1


	//   ....[29]....
        /*0b70*/ 	.word	0x000092c0
        /*0b74*/ 	.word	0x000000ff
        /*0b78*/ 	.word	0x00036850
        /*0b7c*/ 	.short	0x010a
        /*0b7e*/ 	.byte	0x06
	.zero		1


	//   ....[30]....
        /*0b80*/ 	.word	0x0000afc0
        /*0b84*/ 	.word	0x0000000a
        /*0b88*/ 	.word	0x00000000
        /*0b8c*/ 	.short	0x0101
        /*0b8e*/ 	.byte	0x3f
	.zero		1


	//   ....[31]....
        /*0b90*/ 	.word	0x0000b050
        /*0b94*/ 	.word	0x00000090
        /*0b98*/ 	.word	0x00000000
        /*0b9c*/ 	.short	0x0101
        /*0b9e*/ 	.byte	0x3f
	.zero		1


	//   ....[32]....
        /*0ba0*/ 	.word	0x0000b820
        /*0ba4*/ 	.word	0x000000ff
        /*0ba8*/ 	.word	0x00036830
        /*0bac*/ 	.short	0x010a
        /*0bae*/ 	.byte	0x06
	.zero		1


	//   ....[33]....
        /*0bb0*/ 	.word	0x0000b860
        /*0bb4*/ 	.word	0x000000ff
        /*0bb8*/ 	.word	0x00036830
        /*0bbc*/ 	.short	0x010a
        /*0bbe*/ 	.byte	0x06
	.zero		1


	//   ....[34]....
        /*0bc0*/ 	.word	0x0000df80
        /*0bc4*/ 	.word	0x000000ff
        /*0bc8*/ 	.word	0x00036850
        /*0bcc*/ 	.short	0x010a
        /*0bce*/ 	.byte	0x06
	.zero		1


	//   ....[35]....
        /*0bd0*/ 	.word	0x0000dfc0
        /*0bd4*/ 	.word	0x000000ff
        /*0bd8*/ 	.word	0x00036850
        /*0bdc*/ 	.short	0x010a
        /*0bde*/ 	.byte	0x06
	.zero		1


	//   ....[36]....
        /*0be0*/ 	.word	0x0000f5a0
        /*0be4*/ 	.word	0x00000085
        /*0be8*/ 	.word	0x00000000
        /*0bec*/ 	.short	0x0101
        /*0bee*/ 	.byte	0x3f
	.zero		1


	//   ....[37]....
        /*0bf0*/ 	.word	0x0000f5e0
        /*0bf4*/ 	.word	0x0000008c
        /*0bf8*/ 	.word	0x00000000
        /*0bfc*/ 	.short	0x0101
        /*0bfe*/ 	.byte	0x3f
	.zero		1


	//   ....[38]....
        /*0c00*/ 	.word	0x000101c0
        /*0c04*/ 	.word	0x000000ff
        /*0c08*/ 	.word	0x00036850
        /*0c0c*/ 	.short	0x010a
        /*0c0e*/ 	.byte	0x05
	.zero		1


	//   ....[39]....
        /*0c10*/ 	.word	0x00010200
        /*0c14*/ 	.word	0x000000ff
        /*0c18*/ 	.word	0x00036850
        /*0c1c*/ 	.short	0x010a
        /*0c1e*/ 	.byte	0x05
	.zero		1


	//   ....[40]....
        /*0c20*/ 	.word	0x00010730
        /*0c24*/ 	.word	0x0000000b
        /*0c28*/ 	.word	0x00000000
        /*0c2c*/ 	.short	0x0101
        /*0c2e*/ 	.byte	0x3f
	.zero		1


	//   ....[41]....
        /*0c30*/ 	.word	0x000125a0
        /*0c34*/ 	.word	0x000000ff
        /*0c38*/ 	.word	0x00000000
        /*0c3c*/ 	.short	0x0101
        /*0c3e*/ 	.byte	0x08
	.zero		1


	//   ....[42]....
        /*0c40*/ 	.word	0x00012ca0
        /*0c44*/ 	.word	0x000000ff
        /*0c48*/ 	.word	0x00000000
        /*0c4c*/ 	.short	0x0101
        /*0c4e*/ 	.byte	0x08
	.zero		1


	//   ....[43]....
        /*0c50*/ 	.word	0x00017050
        /*0c54*/ 	.word	0x00000000
        /*0c58*/ 	.word	0x00036840
        /*0c5c*/ 	.short	0x010a
        /*0c5e*/ 	.byte	0x3f
	.zero		1


	//   ....[44]....
        /*0c60*/ 	.word	0x00018030
        /*0c64*/ 	.word	0x00000012
        /*0c68*/ 	.word	0x00036800
        /*0c6c*/ 	.short	0x0107
        /*0c6e*/ 	.byte	0x3f
	.zero		1


	//   ....[45]....
        /*0c70*/ 	.word	0x00018140
        /*0c74*/ 	.word	0x00000012
        /*0c78*/ 	.word	0x00036800
        /*0c7c*/ 	.short	0x0101
        /*0c7e*/ 	.byte	0x3f
	.zero		1


	//   ....[46]....
        /*0c80*/ 	.word	0x00018160
        /*0c84*/ 	.word	0x00000012
        /*0c88*/ 	.word	0x00036820
        /*0c8c*/ 	.short	0x010a
        /*0c8e*/ 	.byte	0x3f
	.zero		1


	//   ....[47]....
        /*0c90*/ 	.word	0x00018530
        /*0c94*/ 	.word	0x00000003
        /*0c98*/ 	.word	0x00036840
        /*0c9c*/ 	.short	0x010a
        /*0c9e*/ 	.byte	0x3f
	.zero		1


	//   ....[48]....
        /*0ca0*/ 	.word	0x000189d0
        /*0ca4*/ 	.word	0x00000003
        /*0ca8*/ 	.word	0x00000060
        /*0cac*/ 	.short	0x010a
        /*0cae*/ 	.byte	0x3f
	.zero		1


	//   ....[49]....
        /*0cb0*/ 	.word	0x00019160
        /*0cb4*/ 	.word	0x00000003
        /*0cb8*/ 	.word	0x00036840
        /*0cbc*/ 	.short	0x010a
        /*0cbe*/ 	.byte	0x3f
	.zero		1


	//   ....[50]....
        /*0cc0*/ 	.word	0x00019600
        /*0cc4*/ 	.word	0x00000002
        /*0cc8*/ 	.word	0x00000060
        /*0ccc*/ 	.short	0x010a
        /*0cce*/ 	.byte	0x3f
	.zero		1


	//   ....[51]....
        /*0cd0*/ 	.word	0x00019cd0
        /*0cd4*/ 	.word	0x00000002
        /*0cd8*/ 	.word	0x00036840
        /*0cdc*/ 	.short	0x010a
        /*0cde*/ 	.byte	0x3f
	.zero		1


	//   ....[52]....
        /*0ce0*/ 	.word	0x0001a170
        /*0ce4*/ 	.word	0x00000002
        /*0ce8*/ 	.word	0x00000060
        /*0cec*/ 	.short	0x010a
        /*0cee*/ 	.byte	0x3f
	.zero		1


	//   ....[53]....
        /*0cf0*/ 	.word	0x0001a7f0
        /*0cf4*/ 	.word	0x00000000
        /*0cf8*/ 	.word	0x00036860
        /*0cfc*/ 	.short	0x010a
        /*0cfe*/ 	.byte	0x3f
	.zero		1


	//   ....[54]....
        /*0d00*/ 	.word	0x0001bf50
        /*0d04*/ 	.word	0x00000000
        /*0d08*/ 	.word	0x00036820
        /*0d0c*/ 	.short	0x010a
        /*0d0e*/ 	.byte	0x3f
	.zero		1


	//   ....[55]....
        /*0d10*/ 	.word	0x0001c160
        /*0d14*/ 	.word	0x00000006
        /*0d18*/ 	.word	0x00000000
        /*0d1c*/ 	.short	0x010a
        /*0d1e*/ 	.byte	0x3f
	.zero		1


	//   ....[56]....
        /*0d20*/ 	.word	0x0001c190
        /*0d24*/ 	.word	0x00000007
        /*0d28*/ 	.word	0x00000000
        /*0d2c*/ 	.short	0x010a
        /*0d2e*/ 	.byte	0x3f
	.zero		1


	//   ....[57]....
        /*0d30*/ 	.word	0x0001c1f0
        /*0d34*/ 	.word	0x00000004
        /*0d38*/ 	.word	0x00000000
        /*0d3c*/ 	.short	0x010a
        /*0d3e*/ 	.byte	0x3f
	.zero		1


	//   ....[58]....
        /*0d40*/ 	.word	0x0001c220
        /*0d44*/ 	.word	0x00000003
        /*0d48*/ 	.word	0x00000000
        /*0d4c*/ 	.short	0x010a
        /*0d4e*/ 	.byte	0x3f
	.zero		1


	//   ....[59]....
        /*0d50*/ 	.word	0x0001c290
        /*0d54*/ 	.word	0x00000003
        /*0d58*/ 	.word	0x00036800
        /*0d5c*/ 	.short	0x010a
        /*0d5e*/ 	.byte	0x3f
	.zero		1


	//   ....[60]....
        /*0d60*/ 	.word	0x0001c2e0
        /*0d64*/ 	.word	0x00000000
        /*0d68*/ 	.word	0x00036830
        /*0d6c*/ 	.short	0x010a
        /*0d6e*/ 	.byte	0x3f
	.zero		1


	//   ....[61]....
        /*0d70*/ 	.word	0x0001c340
        /*0d74*/ 	.word	0x00000007
        /*0d78*/ 	.word	0x00036830
        /*0d7c*/ 	.short	0x010a
        /*0d7e*/ 	.byte	0x3f
	.zero		1


	//   ....[62]....
        /*0d80*/ 	.word	0x0001c3a0
        /*0d84*/ 	.word	0x00000002
        /*0d88*/ 	.word	0x00036850
        /*0d8c*/ 	.short	0x010a
        /*0d8e*/ 	.byte	0x3f
	.zero		1


	//   ....[63]....
        /*0d90*/ 	.word	0x0001c400
        /*0d94*/ 	.word	0x00000007
        /*0d98*/ 	.word	0x00036830
        /*0d9c*/ 	.short	0x010a
        /*0d9e*/ 	.byte	0x3f
	.zero		1


	//   ....[64]....
        /*0da0*/ 	.word	0x0001c460
        /*0da4*/ 	.word	0x00000002
        /*0da8*/ 	.word	0x00036850
        /*0dac*/ 	.short	0x010a
        /*0dae*/ 	.byte	0x3f
	.zero		1


	//   ....[65]....
        /*0db0*/ 	.word	0x0001c4c0
        /*0db4*/ 	.word	0x00000005
        /*0db8*/ 	.word	0x00036850
        /*0dbc*/ 	.short	0x010a
        /*0dbe*/ 	.byte	0x3f
	.zero		1


	//   ....[66]....
        /*0dc0*/ 	.word	0x0001c660
        /*0dc4*/ 	.word	0x00000000
        /*0dc8*/ 	.word	0x00036840
        /*0dcc*/ 	.short	0x010a
        /*0dce*/ 	.byte	0x3f
	.zero		1


	//   ....[67]....
        /*0dd0*/ 	.word	0x0001d290
        /*0dd4*/ 	.word	0x00000012
        /*0dd8*/ 	.word	0x00036820
        /*0ddc*/ 	.short	0x010a
        /*0dde*/ 	.byte	0x3f
	.zero		1


	//   ....[68]....
        /*0de0*/ 	.word	0x0001d2e0
        /*0de4*/ 	.word	0x00000003
        /*0de8*/ 	.word	0x00036840
        /*0dec*/ 	.short	0x010a
        /*0dee*/ 	.byte	0x3f
	.zero		1


	//   ....[69]....
        /*0df0*/ 	.word	0x0001d330
        /*0df4*/ 	.word	0x00000003
        /*0df8*/ 	.word	0x00000060
        /*0dfc*/ 	.short	0x010a
        /*0dfe*/ 	.byte	0x3f
	.zero		1


	//   ....[70]....
        /*0e00*/ 	.word	0x0001d380
        /*0e04*/ 	.word	0x00000003
        /*0e08*/ 	.word	0x00036840
        /*0e0c*/ 	.short	0x010a
        /*0e0e*/ 	.byte	0x3f
	.zero		1


	//   ....[71]....
        /*0e10*/ 	.word	0x0001d3d0
        /*0e14*/ 	.word	0x00000002
        /*0e18*/ 	.word	0x00000060
        /*0e1c*/ 	.short	0x010a
        /*0e1e*/ 	.byte	0x3f
	.zero		1


	//   ....[72]....
        /*0e20*/ 	.word	0x0001d420
        /*0e24*/ 	.word	0x00000002
        /*0e28*/ 	.word	0x00036840
        /*0e2c*/ 	.short	0x010a
        /*0e2e*/ 	.byte	0x3f
	.zero		1


	//   ....[73]....
        /*0e30*/ 	.word	0x0001d470
        /*0e34*/ 	.word	0x00000002
        /*0e38*/ 	.word	0x00000060
        /*0e3c*/ 	.short	0x010a
        /*0e3e*/ 	.byte	0x3f
	.zero		1


	//   ....[74]....
        /*0e40*/ 	.word	0x0001d4c0
        /*0e44*/ 	.word	0x00000000
        /*0e48*/ 	.word	0x00036860
        /*0e4c*/ 	.short	0x010a
        /*0e4e*/ 	.byte	0x3f
	.zero		1


	//   ....[75]....
        /*0e50*/ 	.word	0x0001e040
        /*0e54*/ 	.word	0x00000000
        /*0e58*/ 	.word	0x00036820
        /*0e5c*/ 	.short	0x010a
        /*0e5e*/ 	.byte	0x3f
	.zero		1


	//   ....[76]....
        /*0e60*/ 	.word	0x0001e1e0
        /*0e64*/ 	.word	0x00000006
        /*0e68*/ 	.word	0x00000000
        /*0e6c*/ 	.short	0x010a
        /*0e6e*/ 	.byte	0x3f
	.zero		1


	//   ....[77]....
        /*0e70*/ 	.word	0x0001e230
        /*0e74*/ 	.word	0x00000007
        /*0e78*/ 	.word	0x00000000
        /*0e7c*/ 	.short	0x010a
        /*0e7e*/ 	.byte	0x3f
	.zero		1


	//   ....[78]....
        /*0e80*/ 	.word	0x0001e280
        /*0e84*/ 	.word	0x00000004
        /*0e88*/ 	.word	0x00000000
        /*0e8c*/ 	.short	0x010a
        /*0e8e*/ 	.byte	0x3f
	.zero		1


	//----- nvinfo : EIATTR_NUM_MBARRIERS
	.align		4
.L_301:
        /*0e90*/ 	.byte	0x03, 0x38
        /*0e92*/ 	.short	0x0016


	//----- nvinfo : EIATTR_EXIT_INSTR_OFFSETS
	.align		4
        /*0e94*/ 	.byte	0x04, 0x1c
        /*0e96*/ 	.short	(.L_303 - .L_302)


	//   ....[0]....
.L_302:
        /*0e98*/ 	.word	0x00000a50


	//   ....[1]....
        /*0e9c*/ 	.word	0x00014ba0


	//   ....[2]....
        /*0ea0*/ 	.word	0x0001c270


	//----- nvinfo : EIATTR_MAX_THREADS
	.align		4
.L_303:
        /*0ea4*/ 	.byte	0x04, 0x05
        /*0ea6*/ 	.short	(.L_305 - .L_304)
.L_304:
        /*0ea8*/ 	.word	0x00000180
        /*0eac*/ 	.word	0x00000001
        /*0eb0*/ 	.word	0x00000001


	//----- nvinfo : EIATTR_CRS_STACK_SIZE
	.align		4
.L_305:
        /*0eb4*/ 	.byte	0x04, 0x1e
        /*0eb6*/ 	.short	(.L_307 - .L_306)
.L_306:
        /*0eb8*/ 	.word	0x00000000


	//----- nvinfo : EIATTR_CBANK_PARAM_SIZE
	.align		4
.L_307:
        /*0ebc*/ 	.byte	0x03, 0x19
        /*0ebe*/ 	.short	0x0af0


	//----- nvinfo : EIATTR_PARAM_CBANK
	.align		4
        /*0ec0*/ 	.byte	0x04, 0x0a
        /*0ec2*/ 	.short	(.L_309 - .L_308)
	.align		4
.L_308:
        /*0ec4*/ 	.word	index@(.nv.constant0._ZN7cutlass13device_kernelIN5flash11enable_sm90INS1_16FlashAttnFwdSm90INS1_25CollectiveMainloopFwdSm90ILi2EN4cute5tupleIJNS5_1CILi1EEES8_S8_EEENS6_IJNS7_ILi128EEENS7_ILi112EEENS7_ILi192EEEEEELi192ENS_10bfloat16_tEfNS_4arch4Sm90ELb1ELb0ELb1ELb1ELb0ELb0ELb0ELb1ELb1ELb1ELb1ELb0EEENS1_21CollectiveEpilogueFwdINS6_IJSA_SC_SB_EEES9_SE_SG_Li256ELb1ELb1ELb1ELb0EEENS1_36VarlenDynamicPersistentTileSchedulerILi128ELi112ELi256ELi128ELb1ELb1ELb1ELb1ELb1ELb1EEEEEEEEEvNT_6ParamsE)
        /*0ec8*/ 	.short	0x0210
        /*0eca*/ 	.short	0x0af0


	//----- nvinfo : EIATTR_SW_WAR
	.align		4
.L_309:
        /*0ecc*/ 	.byte	0x04, 0x36
        /*0ece*/ 	.short	(.L_311 - .L_310)
.L_310:
        /*0ed0*/ 	.word	0x00000008
.L_311:


//--------------------- .nv.info._ZN7cutlass13device_kernelIN5flash11enable_sm90INS1_16FlashAttnFwdSm90INS1_25CollectiveMainloopFwdSm90ILi2EN4cute5tupleIJNS5_1CILi1EEES8_S8_EEENS6_IJNS7_ILi128EEENS7_ILi112EEENS7_ILi192EEEEEELi192ENS_10bfloat16_tEfNS_4arch4Sm90ELb1ELb0ELb1ELb1ELb0ELb1ELb0ELb1ELb1ELb1ELb1ELb0EEENS1_21CollectiveEpilogueFwdINS6_IJSA_SC_SB_EEES9_SE_SG_Li256ELb1ELb1ELb1ELb0EEENS1_36VarlenDynamicPersistentTileSchedulerILi128ELi112ELi256ELi128ELb1ELb1ELb1ELb1ELb1ELb1EEEEEEEEEvNT_6ParamsE --------------------------
	.section	.nv.info._ZN7cutlass13device_kernelIN5flash11enable_sm90INS1_16FlashAttnFwdSm90INS1_25CollectiveMainloopFwdSm90ILi2EN4cute5tupleIJNS5_1CILi1EEES8_S8_EEENS6_IJNS7_ILi128EEENS7_ILi112EEENS7_ILi192EEEEEELi192ENS_10bfloat16_tEfNS_4arch4Sm90ELb1ELb0ELb1ELb1ELb0ELb1ELb0ELb1ELb1ELb1ELb1ELb0EEENS1_21CollectiveEpilogueFwdINS6_IJSA_SC_SB_EEES9_SE_SG_Li256ELb1ELb1ELb1ELb0EEENS1_36VarlenDynamicPersistentTileSchedulerILi128ELi112ELi256ELi128ELb1ELb1ELb1ELb1ELb1ELb1EEEEEEEEEvNT_6ParamsE,"",@"SHT_CUDA_INFO"
	.sectionflags	@""
	.align	4


	//----- nvinfo : EIATTR_CUDA_API_VERSION
	.align		4
        /*0000*/ 	.byte	0x04, 0x37
        /*0002*/ 	.short	(.L_313 - .L_312)
.L_312:
        /*0004*/ 	.word	0x00000082


	//----- nvinfo : EIATTR_KPARAM_INFO
	.align		4
.L_313:
        /*0008*/ 	.byte	0x04, 0x17
        /*000a*/ 	.short	(.L_315 - .L_314)
.L_314:
        /*000c*/ 	.word	0x00000000
        /*0010*/ 	.short	0x0000
        /*0012*/ 	.short	0x0070
        /*0014*/ 	.byte	0x00, 0xf0, 0x01, 0x2a


	//----- nvinfo : EIATTR_SPARSE_MMA_MASK
	.align		4
.L_315:
        /*0018*/ 	.byte	0x03, 0x50
        /*001a*/ 	.short	0x0000


	//----- nvinfo : EIATTR_MAXREG_COUNT
	.align		4
        /*001c*/ 	.byte	0x03, 0x1b
        /*001e*/ 	.short	0x00a8


	//----- nvinfo : EIATTR_NUM_BARRIERS
	.align		4
        /*0020*/ 	.byte	0x02, 0x4c
        /*0022*/ 	.byte	0x10
	.zero		1


	//----- nvinfo : EIATTR_EXTERNS
	.align		4
        /*0024*/ 	.byte	0x04, 0x0f
        /*0026*/ 	.short	(.L_317 - .L_316)


	//   ....[0]....
	.align		4
.L_316:
        /*0028*/ 	.word	index@(__assertfail)


	//----- nvinfo : EIATTR_ANNOTATIONS
	.align		4
.L_317:
        /*002c*/ 	.byte	0x04, 0x55
        /*002e*/ 	.short	(.L_319 - .L_318)


	//   ....[0]....
.L_318:
        /* <DEDUP_REMOVED lines=119> */


	//----- nvinfo : EIATTR_MERCURY_ISA_VERSION
	.align		4
.L_319:
        /*0788*/ 	.byte	0x03, 0x5f
        /*078a*/ 	.short	0x0101


	//----- nvinfo : EIATTR_UNUSED_LOAD_BYTE_OFFSET
	.align		4
        /*078c*/ 	.byte	0x04, 0x44
        /*078e*/ 	.short	(.L_321 - .L_320)


	//   ....[0]....
.L_320:
        /*0790*/ 	.word	0x00000ab0
        /*0794*/ 	.word	0x0000fff0


	//   ....[1]....
        /*0798*/ 	.word	0x00024c10
        /*079c*/ 	.word	0x0000fff0


	//----- nvinfo : EIATTR_INT_WARP_WIDE_INSTR_OFFSETS
	.align		4
.L_321:
        /*07a0*/ 	.byte	0x04, 0x31
        /*07a2*/ 	.short	(.L_323 - .L_322)


	//   ....[0]....
.L_322:
        /*07a4*/ 	.word	0x00000190


	//   ....[1]....
        /*07a8*/ 	.word	0x000001d0


	//   ....[2]....
        /*07ac*/ 	.word	0x00000240


	//   ....[3]....
        /*07b0*/ 	.word	0x0002bf10


	//   ....[4]....
        /*07b4*/ 	.word	0x0002bfa0


	//   ....[5]....
        /*07b8*/ 	.word	0x0002fd60


	//   ....[6]....
        /*07bc*/ 	.word	0x0002fdc0


	//----- nvinfo : EIATTR_COOP_GROUP_MASK_REGIDS
	.align		4
.L_323:
        /*07c0*/ 	.byte	0x04, 0x29
        /*07c2*/ 	.short	(.L_325 - .L_324)


	//   ....[0]....
.L_324:
        /*07c4*/ 	.word	0xffffffff


	//   ....[1]....
        /*07c8*/ 	.word	0xffffffff


	//   ....[2]....
        /*07cc*/ 	.word	0xffffffff


	//   ....[3]....
        /*07d0*/ 	.word	0xffffffff


	//   ....[4]....
        /*07d4*/ 	.word	0xffffffff


	//   ....[5]....
        /*07d8*/ 	.word	0xffffffff


	//   ....[6]....
        /*07dc*/ 	.word	0xffffffff


	//   ....[7]....
        /*07e0*/ 	.word	0xffffffff


	//   ....[8]....
        /*07e4*/ 	.word	0xffffffff


	//   ....[9]....
        /*07e8*/ 	.word	0xffffffff


	//   ....[10]....
        /*07ec*/ 	.word	0xffffffff


	//   ....[11]....
        /*07f0*/ 	.word	0xffffffff


	//   ....[12]....
        /*07f4*/ 	.word	0xffffffff


	//   ....[13]....
        /*07f8*/ 	.word	0xffffffff


	//   ....[14]....
        /*07fc*/ 	.word	0xffffffff


	//   ....[15]....
        /*0800*/ 	.word	0xffffffff


	//   ....[16]....
        /*0804*/ 	.word	0xffffffff


	//   ....[17]....
        /*0808*/ 	.word	0xffffffff


	//   ....[18]....
        /*080c*/ 	.word	0xffffffff


	//   ....[19]....
        /*0810*/ 	.word	0xffffffff


	//   ....[20]....
        /*0814*/ 	.word	0xffffffff


	//   ....[21]....
        /*0818*/ 	.word	0xffffffff


	//   ....[22]....
        /*081c*/ 	.word	0xffffffff


	//   ....[23]....
        /*0820*/ 	.word	0xffffffff


	//   ....[24]....
        /*0824*/ 	.word	0xffffffff


	//   ....[25]....
        /*0828*/ 	.word	0xffffffff


	//   ....[26]....
        /*082c*/ 	.word	0xffffffff


	//   ....[27]....
        /*0830*/ 	.word	0xffffffff


	//   ....[28]....
        /*0834*/ 	.word	0xffffffff


	//   ....[29]....
        /*0838*/ 	.word	0xffffffff


	//   ....[30]....
        /*083c*/ 	.word	0xffffffff


	//   ....[31]....
        /*0840*/ 	.word	0xffffffff


	//   ....[32]....
        /*0844*/ 	.word	0xffffffff


	//   ....[33]....
        /*0848*/ 	.word	0xffffffff


	//   ....[34]....
        /*084c*/ 	.word	0xffffffff


	//   ....[35]....
        /*0850*/ 	.word	0xffffffff


	//   ....[36]....
        /*0854*/ 	.word	0xffffffff


	//   ....[37]....
        /*0858*/ 	.word	0xffffffff


	//   ....[38]....
        /*085c*/ 	.word	0xffffffff


	//   ....[39]....
        /*0860*/ 	.word	0xffffffff


	//   ....[40]....
        /*0864*/ 	.word	0xffffffff


	//   ....[41]....
        /*0868*/ 	.word	0xffffffff


	//   ....[42]....
        /*086c*/ 	.word	0xffffffff


	//   ....[43]....
        /*0870*/ 	.word	0xffffffff


	//   ....[44]....
        /*0874*/ 	.word	0xffffffff


	//   ....[45]....
        /*0878*/ 	.word	0xffffffff


	//   ....[46]....
        /*087c*/ 	.word	0xffffffff


	//   ....[47]....
        /*0880*/ 	.word	0xffffffff


	//   ....[48]....
        /*0884*/ 	.word	0xffffffff


	//   ....[49]....
        /*0888*/ 	.word	0xffffffff


	//   ....[50]....
        /*088c*/ 	.word	0xffffffff


	//   ....[51]....
        /*0890*/ 	.word	0xffffffff


	//   ....[52]....
        /*0894*/ 	.word	0xffffffff


	//   ....[53]....
        /*0898*/ 	.word	0xffffffff


	//   ....[54]....
        /*089c*/ 	.word	0xffffffff


	//   ....[55]....
        /*08a0*/ 	.word	0xffffffff


	//   ....[56]....
        /*08a4*/ 	.word	0xffffffff


	//   ....[57]....
        /*08a8*/ 	.word	0xffffffff


	//   ....[58]....
        /*08ac*/ 	.word	0xffffffff


	//   ....[59]....
        /*08b0*/ 	.word	0xffffffff


	//   ....[60]....
        /*08b4*/ 	.word	0xffffffff


	//   ....[61]....
        /*08b8*/ 	.word	0xffffffff


	//   ....[62]....
        /*08bc*/ 	.word	0xffffffff


	//   ....[63]....
        /*08c0*/ 	.word	0xffffffff


	//   ....[64]....
        /*08c4*/ 	.word	0xffffffff


	//   ....[65]....
        /*08c8*/ 	.word	0xffffffff


	//   ....[66]....
        /*08cc*/ 	.word	0xffffffff


	//   ....[67]....
        /*08d0*/ 	.word	0xffffffff


	//   ....[68]....
        /*08d4*/ 	.word	0xffffffff


	//   ....[69]....
        /*08d8*/ 	.word	0xffffffff


	//   ....[70]....
        /*08dc*/ 	.word	0xffffffff


	//   ....[71]....
        /*08e0*/ 	.word	0xffffffff


	//   ....[72]....
        /*08e4*/ 	.word	0xffffffff


	//   ....[73]....
        /*08e8*/ 	.word	0xffffffff


	//   ....[74]....
        /*08ec*/ 	.word	0xffffffff


	//   ....[75]....
        /*08f0*/ 	.word	0xffffffff


	//   ....[76]....
        /*08f4*/ 	.word	0xffffffff


	//   ....[77]....
        /*08f8*/ 	.word	0xffffffff


	//   ....[78]....
        /*08fc*/ 	.word	0xffffffff


	//   ....[79]....
        /*0900*/ 	.word	0xffffffff


	//   ....[80]....
        /*0904*/ 	.word	0xffffffff


	//   ....[81]....
        /*0908*/ 	.word	0xffffffff


	//   ....[82]....
        /*090c*/ 	.word	0xffffffff


	//   ....[83]....
        /*0910*/ 	.word	0xffffffff


	//   ....[84]....
        /*0914*/ 	.word	0xffffffff


	//   ....[85]....
        /*0918*/ 	.word	0xffffffff


	//   ....[86]....
        /*091c*/ 	.word	0xffffffff


	//   ....[87]....
        /*0920*/ 	.word	0xffffffff


	//   ....[88]....
        /*0924*/ 	.word	0xffffffff


	//   ....[89]....
        /*0928*/ 	.word	0xffffffff


	//   ....[90]....
        /*092c*/ 	.word	0xffffffff


	//   ....[91]....
        /*0930*/ 	.word	0xffffffff


	//   ....[92]....
        /*0934*/ 	.word	0xffffffff


	//   ....[93]....
        /*0938*/ 	.word	0xffffffff


	//   ....[94]....
        /*093c*/ 	.word	0xffffffff


	//   ....[95]....
        /*0940*/ 	.word	0xffffffff


	//   ....[96]....
        /*0944*/ 	.word	0xffffffff


	//   ....[97]....
        /*0948*/ 	.word	0xffffffff


	//   ....[98]....
        /*094c*/ 	.word	0xffffffff


	//   ....[99]....
        /*0950*/ 	.word	0xffffffff


	//   ....[100]....
        /*0954*/ 	.word	0xffffffff


	//   ....[101]....
        /*0958*/ 	.word	0xffffffff


	//   ....[102]....
        /*095c*/ 	.word	0xffffffff


	//   ....[103]....
        /*0960*/ 	.word	0xffffffff


	//   ....[104]....
        /*0964*/ 	.word	0xffffffff


	//   ....[105]....
        /*0968*/ 	.word	0xffffffff


	//   ....[106]....
        /*096c*/ 	.word	0xffffffff


	//   ....[107]....
        /*0970*/ 	.word	0xffffffff


	//   ....[108]....
        /*0974*/ 	.word	0xffffffff


	//   ....[109]....
        /*0978*/ 	.word	0xffffffff


	//   ....[110]....
        /*097c*/ 	.word	0xffffffff


	//   ....[111]....
        /*0980*/ 	.word	0xffffffff


	//   ....[112]....
        /*0984*/ 	.word	0xffffffff


	//   ....[113]....
        /*0988*/ 	.word	0xffffffff


	//   ....[114]....
        /*098c*/ 	.word	0xffffffff


	//   ....[115]....
        /*0990*/ 	.word	0xffffffff


	//   ....[116]....
        /*0994*/ 	.word	0xffffffff


	//   ....[117]....
        /*0998*/ 	.word	0xffffffff


	//   ....[118]....
        /*099c*/ 	.word	0xffffffff


	//   ....[119]....
        /*09a0*/ 	.word	0xffffffff


	//   ....[120]....
        /*09a4*/ 	.word	0xffffffff


	//   ....[121]....
        /*09a8*/ 	.word	0xffffffff


	//   ....[122]....
        /*09ac*/ 	.word	0x0500000f


	//   ....[123]....
        /*09b0*/ 	.word	0x0500000f


	//   ....[124]....
        /*09b4*/ 	.word	0x0500000f


	//   ....[125]....
        /*09b8*/ 	.word	0x0500000f


	//   ....[126]....
        /*09bc*/ 	.word	0x0500000f


	//   ....[127]....
        /*09c0*/ 	.word	0x0500000f


	//   ....[128]....
        /*09c4*/ 	.word	0x0500000f


	//   ....[129]....
        /*09c8*/ 	.word	0x0500000f


	//   ....[130]....
        /*09cc*/ 	.word	0x0500000f


	//   ....[131]....
        /*09d0*/ 	.word	0x0500000f


	//   ....[132]....
        /*09d4*/ 	.word	0x0500000f


	//   ....[133]....
        /*09d8*/ 	.word	0x0500000f


	//   ....[134]....
        /*09dc*/ 	.word	0x0500000f


	//   ....[135]....
        /*09e0*/ 	.word	0x0500000f


	//   ....[136]....
        /*09e4*/ 	.word	0x0500000f


	//   ....[137]....
        /*09e8*/ 	.word	0x0500000f


	//   ....[138]....
        /*09ec*/ 	.word	0x0500000f


	//   ....[139]....
        /*09f0*/ 	.word	0x0500000f


	//   ....[140]....
        /*09f4*/ 	.word	0x0500000f


	//   ....[141]....
        /*09f8*/ 	.word	0x0500000f


	//   ....[142]....
        /*09fc*/ 	.word	0x0500000f


	//   ....[143]....
        /*0a00*/ 	.word	0x0500000f


	//   ....[144]....
        /*0a04*/ 	.word	0x0500000f


	//   ....[145]....
        /*0a08*/ 	.word	0x0500000f


	//   ....[146]....
        /*0a0c*/ 	.word	0x0500000f


	//   ....[147]....
        /*0a10*/ 	.word	0x0500000f


	//   ....[148]....
        /*0a14*/ 	.word	0x0500000f


	//   ....[149]....
        /*0a18*/ 	.word	0x0500000f


	//   ....[150]....
        /*0a1c*/ 	.word	0x0500000f


	//   ....[151]....
        /*0a20*/ 	.word	0x0500000f


	//   ....[152]....
        /*0a24*/ 	.word	0x0500000f


	//   ....[153]....
        /*0a28*/ 	.word	0x0500000f


	//   ....[154]....
        /*0a2c*/ 	.word	0x0500000f


	//   ....[155]....
        /*0a30*/ 	.word	0x0500000f


	//   ....[156]....
        /*0a34*/ 	.word	0x0500000f


	//   ....[157]....
        /*0a38*/ 	.word	0x0500000f


	//   ....[158]....
        /*0a3c*/ 	.word	0x0500000f


	//   ....[159]....
        /*0a40*/ 	.word	0x0500000f


	//   ....[160]....
        /*0a44*/ 	.word	0x0500000f


	//   ....[161]....
        /*0a48*/ 	.word	0x0500000f


	//   ....[162]....
        /*0a4c*/ 	.word	0x0500000f


	//   ....[163]....
        /*0a50*/ 	.word	0x0500000f


	//   ....[164]....
        /*0a54*/ 	.word	0x0500000f


	//   ....[165]....
        /*0a58*/ 	.word	0x0500000f


	//   ....[166]....
        /*0a5c*/ 	.word	0x0500000f


	//   ....[167]....
        /*0a60*/ 	.word	0x0500000f


	//   ....[168]....
        /*0a64*/ 	.word	0x0500000f


	//   ....[169]....
        /*0a68*/ 	.word	0x0500000f


	//   ....[170]....
        /*0a6c*/ 	.word	0x0500000f


	//   ....[171]....
        /*0a70*/ 	.word	0x0500000f


	//   ....[172]....
        /*0a74*/ 	.word	0x0500000f


	//   ....[173]....
        /*0a78*/ 	.word	0x0500000f


	//   ....[174]....
        /*0a7c*/ 	.word	0x0500000f


	//----- nvinfo : EIATTR_COOP_GROUP_INSTR_OFFSETS
	.align		4
.L_325:
        /*0a80*/ 	.byte	0x04, 0x28
        /*0a82*/ 	.short	(.L_327 - .L_326)


	//   ....[0]....
.L_326:
        /*0a84*/ 	.word	0x00000060


	//   ....[1]....
        /*0a88*/ 	.word	0x000001a0


	//   ....[2]....
        /*0a8c*/ 	.word	0x000001f0


	//   ....[3]....
        /*0a90*/ 	.word	0x00000420


	//   ....[4]....
        /*0a94*/ 	.word	0x00000580


	//   ....[5]....
        /*0a98*/ 	.word	0x000006a0


	//   ....[6]....
        /*0a9c*/ 	.word	0x00000800


	//   ....[7]....
        /*0aa0*/ 	.word	0x0000b550


	//   ....[8]....
        /*0aa4*/ 	.word	0x0000bcc0


	//   ....[9]....
        /*0aa8*/ 	.word	0x0000bcd0


	//   ....[10]....
        /*0aac*/ 	.word	0x0000bce0


	//   ....[11]....
        /*0ab0*/ 	.word	0x0000bcf0


	//   ....[12]....
        /*0ab4*/ 	.word	0x0000c570


	//   ....[13]....
        /*0ab8*/ 	.word	0x0000c580


	//   ....[14]....
        /*0abc*/ 	.word	0x0000c590


	//   ....[15]....
        /*0ac0*/ 	.word	0x0000c5a0


	//   ....[16]....
        /*0ac4*/ 	.word	0x0000f770


	//   ....[17]....
        /*0ac8*/ 	.word	0x0000f780


	//   ....[18]....
        /*0acc*/ 	.word	0x0000f790


	//   ....[19]....
        /*0ad0*/ 	.word	0x0000f7a0


	//   ....[20]....
        /*0ad4*/ 	.word	0x0000fe00


	//   ....[21]....
        /*0ad8*/ 	.word	0x0000fe10


	//   ....[22]....
        /*0adc*/ 	.word	0x0000fe20


	//   ....[23]....
        /*0ae0*/ 	.word	0x0000fe30


	//   ....[24]....
        /*0ae4*/ 	.word	0x00016590


	//   ....[25]....
        /*0ae8*/ 	.word	0x000165b0


	//   ....[26]....
        /*0aec*/ 	.word	0x000170b0


	//   ....[27]....
        /*0af0*/ 	.word	0x00017130


	//   ....[28]....
        /*0af4*/ 	.word	0x00017a00


	//   ....[29]....
        /*0af8*/ 	.word	0x00017a60


	//   ....[30]....
        /*0afc*/ 	.word	0x0001c8d0


	//   ....[31]....
        /*0b00*/ 	.word	0x0001c8e0


	//   ....[32]....
        /*0b04*/ 	.word	0x0001d000


	//   ....[33]....
        /*0b08*/ 	.word	0x0001d0b0


	//   ....[34]....
        /*0b0c*/ 	.word	0x0001d880


	//   ....[35]....
        /*0b10*/ 	.word	0x0001d920


	//   ....[36]....
        /*0b14*/ 	.word	0x000228d0


	//   ....[37]....
        /*0b18*/ 	.word	0x000228f0


	//   ....[38]....
        /*0b1c*/ 	.word	0x00022db0


	//   ....[39]....
        /*0b20*/ 	.word	0x00022e10


	//   ....[40]....
        /*0b24*/ 	.word	0x00024370


	//   ....[41]....
        /*0b28*/ 	.word	0x000243f0


	//   ....[42]....
        /*0b2c*/ 	.word	0x00024420


	//   ....[43]....
        /*0b30*/ 	.word	0x00024430


	//   ....[44]....
        /*0b34*/ 	.word	0x00025980


	//   ....[45]....
        /*0b38*/ 	.word	0x00025990


	//   ....[46]....
        /*0b3c*/ 	.word	0x000259a0


	//   ....[47]....
        /*0b40*/ 	.word	0x000259b0


	//   ....[48]....
        /*0b44*/ 	.word	0x000262c0


	//   ....[49]....
        /*0b48*/ 	.word	0x000262e0


	//   ....[50]....
        /*0b4c*/ 	.word	0x00026410


	//   ....[51]....
        /*0b50*/ 	.word	0x00026430


	//   ....[52]....
        /*0b54*/ 	.word	0x00026530


	//   ....[53]....
        /*0b58*/ 	.word	0x00026550


	//   ....[54]....
        /*0b5c*/ 	.word	0x00026660


	//   ....[55]....
        /*0b60*/ 	.word	0x00026680


	//   ....[56]....
        /*0b64*/ 	.word	0x00026af0


	//   ....[57]....
        /*0b68*/ 	.word	0x00026b30


	//   ....[58]....
        /*0b6c*/ 	.word	0x00027490


	//   ....[59]....
        /*0b70*/ 	.word	0x000274a0


	//   ....[60]....
        /*0b74*/ 	.word	0x00028420


	//   ....[61]....
        /*0b78*/ 	.word	0x00028450


	//   ....[62]....
        /*0b7c*/ 	.word	0x00028570


	//   ....[63]....
        /*0b80*/ 	.word	0x00028590


	//   ....[64]....
        /*0b84*/ 	.word	0x00028690


	//   ....[65]....
        /*0b88*/ 	.word	0x000286b0


	//   ....[66]....
        /*0b8c*/ 	.word	0x000287c0


	//   ....[67]....
        /*0b90*/ 	.word	0x000287e0


	//   ....[68]....
        /*0b94*/ 	.word	0x00028970


	//   ....[69]....
        /*0b98*/ 	.word	0x00028ba0


	//   ....[70]....
        /*0b9c*/ 	.word	0x00028bd0


	//   ....[71]....
        /*0ba0*/ 	.word	0x00028c00


	//   ....[72]....
        /*0ba4*/ 	.word	0x00028c30


	//   ....[73]....
        /*0ba8*/ 	.word	0x00028c60


	//   ....[74]....
        /*0bac*/ 	.word	0x00028c90


	//   ....[75]....
        /*0bb0*/ 	.word	0x00028e30


	//   ....[76]....
        /*0bb4*/ 	.word	0x00028e60


	//   ....[77]....
        /*0bb8*/ 	.word	0x00028e90


	//   ....[78]....
        /*0bbc*/ 	.word	0x00028ec0


	//   ....[79]....
        /*0bc0*/ 	.word	0x00028ef0


	//   ....[80]....
        /*0bc4*/ 	.word	0x00028f20


	//   ....[81]....
        /*0bc8*/ 	.word	0x00028fc0


	//   ....[82]....
        /*0bcc*/ 	.word	0x00028ff0


	//   ....[83]....
        /*0bd0*/ 	.word	0x00029000


	//   ....[84]....
        /*0bd4*/ 	.word	0x00029030


	//   ....[85]....
        /*0bd8*/ 	.word	0x0002a670


	//   ....[86]....
        /*0bdc*/ 	.word	0x0002c4f0


	//   ....[87]....
        /*0be0*/ 	.word	0x0002d150


	//   ....[88]....
        /*0be4*/ 	.word	0x0002d170


	//   ....[89]....
        /*0be8*/ 	.word	0x0002d180


	//   ....[90]....
        /*0bec*/ 	.word	0x0002d1b0


	//   ....[91]....
        /*0bf0*/ 	.word	0x0002d2d0


	//   ....[92]....
        /*0bf4*/ 	.word	0x0002d2e0


	//   ....[93]....
        /*0bf8*/ 	.word	0x0002d380


	//   ....[94]....
        /*0bfc*/ 	.word	0x0002d390


	//   ....[95]....
        /*0c00*/ 	.word	0x0002d430


	//   ....[96]....
        /*0c04*/ 	.word	0x0002d440


	//   ....[97]....
        /*0c08*/ 	.word	0x0002d4e0


	//   ....[98]....
        /*0c0c*/ 	.word	0x0002d4f0


	//   ....[99]....
        /*0c10*/ 	.word	0x0002d570


	//   ....[100]....
        /*0c14*/ 	.word	0x0002d5a0


	//   ....[101]....
        /*0c18*/ 	.word	0x0002d5f0


	//   ....[102]....
        /*0c1c*/ 	.word	0x0002d630


	//   ....[103]....
        /*0c20*/ 	.word	0x00030590


	//   ....[104]....
        /*0c24*/ 	.word	0x000305c0


	//   ....[105]....
        /*0c28*/ 	.word	0x00030620


	//   ....[106]....
        /*0c2c*/ 	.word	0x00030650


	//   ....[107]....
        /*0c30*/ 	.word	0x00030680


	//   ....[108]....
        /*0c34*/ 	.word	0x000306b0


	//   ....[109]....
        /*0c38*/ 	.word	0x000306e0


	//   ....[110]....
        /*0c3c*/ 	.word	0x00030710


	//   ....[111]....
        /*0c40*/ 	.word	0x000308d0


	//   ....[112]....
        /*0c44*/ 	.word	0x00030900


	//   ....[113]....
        /*0c48*/ 	.word	0x00030930


	//   ....[114]....
        /*0c4c*/ 	.word	0x00030960


	//   ....[115]....
        /*0c50*/ 	.word	0x00030990


	//   ....[116]....
        /*0c54*/ 	.word	0x000309c0


	//   ....[117]....
        /*0c58*/ 	.word	0x00030a90


	//   ....[118]....
        /*0c5c*/ 	.word	0x00030ab0


	//   ....[119]....
        /*0c60*/ 	.word	0x00030ac0


	//   ....[120]....
        /*0c64*/ 	.word	0x00030b40


	//   ....[121]....
        /*0c68*/ 	.word	0x00031680


	//   ....[122]....
        /*0c6c*/ 	.word	0x00031ac0


	//   ....[123]....
        /*0c70*/ 	.word	0x00031b50


	//   ....[124]....
        /*0c74*/ 	.word	0x00031ba0


	//   ....[125]....
        /*0c78*/ 	.word	0x00031bf0


	//   ....[126]....
        /*0c7c*/ 	.word	0x00031c80


	//   ....[127]....
        /*0c80*/ 	.word	0x00031d10


	//   ....[128]....
        /*0c84*/ 	.word	0x00031d60


	//   ....[129]....
        /*0c88*/ 	.word	0x00031db0


	//   ....[130]....
        /*0c8c*/ 	.word	0x00031ea0


	//   ....[131]....
        /*0c90*/ 	.word	0x00031f30


	//   ....[132]....
        /*0c94*/ 	.word	0x00031f90


	//   ....[133]....
        /*0c98*/ 	.word	0x00031ff0


	//   ....[134]....
        /*0c9c*/ 	.word	0x00032080


	//   ....[135]....
        /*0ca0*/ 	.word	0x00032110


	//   ....[136]....
        /*0ca4*/ 	.word	0x00032160


	//   ....[137]....
        /*0ca8*/ 	.word	0x000321b0


	//   ....[138]....
        /*0cac*/ 	.word	0x000324b0


	//   ....[139]....
        /*0cb0*/ 	.word	0x00032790


	//   ....[140]....
        /*0cb4*/ 	.word	0x00032970


	//   ....[141]....
        /*0cb8*/ 	.word	0x000329c0


	//   ....[142]....
        /*0cbc*/ 	.word	0x00032a20


	//   ....[143]....
        /*0cc0*/ 	.word	0x00032ac0


	//   ....[144]....
        /*0cc4*/ 	.word	0x00032b90


	//   ....[145]....
        /*0cc8*/ 	.word	0x00032c90


	//   ....[146]....
        /*0ccc*/ 	.word	0x00032d60


	//   ....[147]....
        /*0cd0*/ 	.word	0x00032e70


	//   ....[148]....
        /*0cd4*/ 	.word	0x00032ed0


	//   ....[149]....
        /*0cd8*/ 	.word	0x00032fe0


	//   ....[150]....
        /*0cdc*/ 	.word	0x00033040


	//   ....[151]....
        /*0ce0*/ 	.word	0x00033150


	//   ....[152]....
        /*0ce4*/ 	.word	0x000331b0


	//   ....[153]....
        /*0ce8*/ 	.word	0x000332a0


	//   ....[154]....
        /*0cec*/ 	.word	0x00033320


	//   ....[155]....
        /*0cf0*/ 	.word	0x00033400


	//   ....[156]....
        /*0cf4*/ 	.word	0x00033770


	//   ....[157]....
        /*0cf8*/ 	.word	0x00033810


	//   ....[158]....
        /*0cfc*/ 	.word	0x000339b0


	//   ....[159]....
        /*0d00*/ 	.word	0x00033a30


	//   ....[160]....
        /*0d04*/ 	.word	0x00033ab0


	//   ....[161]....
        /*0d08*/ 	.word	0x00033b30


	//   ....[162]....
        /*0d0c*/ 	.word	0x00033bb0


	//   ....[163]....
        /*0d10*/ 	.word	0x00033c40


	//   ....[164]....
        /*0d14*/ 	.word	0x00033ce0


	//   ....[165]....
        /*0d18*/ 	.word	0x00033d90


	//   ....[166]....
        /*0d1c*/ 	.word	0x00033e10


	//   ....[167]....
        /*0d20*/ 	.word	0x00033e90


	//   ....[168]....
        /*0d24*/ 	.word	0x00033f10


	//   ....[169]....
        /*0d28*/ 	.word	0x00033fa0


	//   ....[170]....
        /*0d2c*/ 	.word	0x00034020


	//   ....[171]....
        /*0d30*/ 	.word	0x000340d0


	//   ....[172]....
        /*0d34*/ 	.word	0x00034120


	//   ....[173]....
        /*0d38*/ 	.word	0x000341e0


	//   ....[174]....
        /*0d3c*/ 	.word	0x00034310


	//----- nvinfo : EIATTR_REG_RECONFIG
	.align		4
.L_327:
        /*0d40*/ 	.byte	0x01, 0x54
	.zero		2


	//----- nvinfo : EIATTR_SYSCALL_OFFSETS
	.align		4
        /*0d44*/ 	.byte	0x04, 0x46
        /*0d46*/ 	.short	(.L_329 - .L_328)


	//   ....[0]....
.L_328:
        /*0d48*/ 	.word	0x00001dc0


	//   ....[1]....
        /*0d4c*/ 	.word	0x00001f10


	//   ....[2]....
        /*0d50*/ 	.word	0x0000b6f0


	//   ....[3]....
        /*0d54*/ 	.word	0x0000ba10


	//   ....[4]....
        /*0d58*/ 	.word	0x0002c110


	//   ....[5]....
        /*0d5c*/ 	.word	0x0002c260


	//   ....[6]....
        /*0d60*/ 	.word	0x0002c350


	//   ....[7]....
        /*0d64*/ 	.word	0x0002ccd0


	//----- nvinfo : EIATTR_MBARRIER_INSTR_OFFSETS
	.align		4
.L_329:
        /*0d68*/ 	.byte	0x04, 0x39
        /*0d6a*/ 	.short	(.L_331 - .L_330)


	//   ....[0]....
.L_330:
        /*0d6c*/ 	.word	0x000002d0
        /*0d70*/ 	.word	0x000000ff
        /*0d74*/ 	.word	0x00036800
        /*0d78*/ 	.short	0x0100
        /*0d7a*/ 	.byte	0x08
	.zero		1


	//   ....[1]....
        /*0d7c*/ 	.word	0x000002e0
        /*0d80*/ 	.word	0x000000ff
        /*0d84*/ 	.word	0x00036820
        /*0d88*/ 	.short	0x0100
        /*0d8a*/ 	.byte	0x08
	.zero		1


	//   ....[2]....
        /*0d8c*/ 	.word	0x000003d0
        /*0d90*/ 	.word	0x000000ff
        /*0d94*/ 	.word	0x00036830
        /*0d98*/ 	.short	0x0100
        /*0d9a*/ 	.byte	0x08
	.zero		1


	//   ....[3]....
        /*0d9c*/ 	.word	0x000003e0
        /*0da0*/ 	.word	0x000000ff
        /*0da4*/ 	.word	0x00036840
        /*0da8*/ 	.short	0x0100
        /*0daa*/ 	.byte	0x08
	.zero		1


	//   ....[4]....
        /*0dac*/ 	.word	0x000003f0
        /*0db0*/ 	.word	0x000000ff
        /*0db4*/ 	.word	0x00036838
        /*0db8*/ 	.short	0x0100
        /*0dba*/ 	.byte	0x08
	.zero		1


	//   ....[5]....
        /*0dbc*/ 	.word	0x00000400
        /*0dc0*/ 	.word	0x000000ff
        /*0dc4*/ 	.word	0x00036848
        /*0dc8*/ 	.short	0x0100
        /*0dca*/ 	.byte	0x08
	.zero		1


	//   ....[6]....
        /*0dcc*/ 	.word	0x00000530
        /*0dd0*/ 	.word	0x000000ff
        /*0dd4*/ 	.word	0x00036850
        /*0dd8*/ 	.short	0x0100
        /*0dda*/ 	.byte	0x08
	.zero		1


	//   ....[7]....
        /*0ddc*/ 	.word	0x00000540
        /*0de0*/ 	.word	0x000000ff
        /*0de4*/ 	.word	0x00036860
        /*0de8*/ 	.short	0x0100
        /*0dea*/ 	.byte	0x08
	.zero		1


	//   ....[8]....
        /*0dec*/ 	.word	0x00000550
        /*0df0*/ 	.word	0x000000ff
        /*0df4*/ 	.word	0x00036858
        /*0df8*/ 	.short	0x0100
        /*0dfa*/ 	.byte	0x08
	.zero		1


	//   ....[9]....
        /*0dfc*/ 	.word	0x00000560
        /*0e00*/ 	.word	0x000000ff
        /*0e04*/ 	.word	0x00036868
        /*0e08*/ 	.short	0x0100
        /*0e0a*/ 	.byte	0x08
	.zero		1


	//   ....[10]....
        /*0e0c*/ 	.word	0x00000650
        /*0e10*/ 	.word	0x000000ff
        /*0e14*/ 	.word	0x00036870
        /*0e18*/ 	.short	0x0100
        /*0e1a*/ 	.byte	0x06
	.zero		1


	//   ....[11]....
        /*0e1c*/ 	.word	0x00000660
        /*0e20*/ 	.word	0x000000ff
        /*0e24*/ 	.word	0x00036880
        /*0e28*/ 	.short	0x0100
        /*0e2a*/ 	.byte	0x06
	.zero		1


	//   ....[12]....
        /*0e2c*/ 	.word	0x00000670
        /*0e30*/ 	.word	0x000000ff
        /*0e34*/ 	.word	0x00036878
        /*0e38*/ 	.short	0x0100
        /*0e3a*/ 	.byte	0x06
	.zero		1


	//   ....[13]....
        /*0e3c*/ 	.word	0x00000680
        /*0e40*/ 	.word	0x000000ff
        /*0e44*/ 	.word	0x00036888
        /*0e48*/ 	.short	0x0100
        /*0e4a*/ 	.byte	0x06
	.zero		1


	//   ....[14]....
        /*0e4c*/ 	.word	0x000007b0
        /*0e50*/ 	.word	0x000000ff
        /*0e54*/ 	.word	0x00036890
        /*0e58*/ 	.short	0x0100
        /*0e5a*/ 	.byte	0x08
	.zero		1


	//   ....[15]....
        /*0e5c*/ 	.word	0x000007c0
        /*0e60*/ 	.word	0x000000ff
        /*0e64*/ 	.word	0x000368a0
        /*0e68*/ 	.short	0x0100
        /*0e6a*/ 	.byte	0x08
	.zero		1


	//   ....[16]....
        /*0e6c*/ 	.word	0x000007d0
        /*0e70*/ 	.word	0x000000ff
        /*0e74*/ 	.word	0x00036898
        /*0e78*/ 	.short	0x0100
        /*0e7a*/ 	.byte	0x08
	.zero		1


	//   ....[17]....
        /*0e7c*/ 	.word	0x000007e0
        /*0e80*/ 	.word	0x000000ff
        /*0e84*/ 	.word	0x000368a8
        /*0e88*/ 	.short	0x0100
        /*0e8a*/ 	.byte	0x08
	.zero		1


	//   ....[18]....
        /*0e8c*/ 	.word	0x00000910
        /*0e90*/ 	.word	0x000000ff
        /*0e94*/ 	.word	0x000368b0
        /*0e98*/ 	.short	0x0100
        /*0e9a*/ 	.byte	0x08
	.zero		1


	//   ....[19]....
        /*0e9c*/ 	.word	0x00000920
        /*0ea0*/ 	.word	0x000000ff
        /*0ea4*/ 	.word	0x000368c0
        /*0ea8*/ 	.short	0x0100
        /*0eaa*/ 	.byte	0x08
	.zero		1


	//   ....[20]....
        /*0eac*/ 	.word	0x00000930
        /*0eb0*/ 	.word	0x000000ff
        /*0eb4*/ 	.word	0x000368b8
        /*0eb8*/ 	.short	0x0100
        /*0eba*/ 	.byte	0x08
	.zero		1


	//   ....[21]....
        /*0ebc*/ 	.word	0x00000940
        /*0ec0*/ 	.word	0x000000ff
        /*0ec4*/ 	.word	0x000368c8
        /*0ec8*/ 	.short	0x0100
        /*0eca*/ 	.byte	0x08
	.zero		1


	//   ....[22]....
        /*0ecc*/ 	.word	0x00003ab0
        /*0ed0*/ 	.word	0x0000002b
        /*0ed4*/ 	.word	0x00036890
        /*0ed8*/ 	.short	0x010a
        /*0eda*/ 	.byte	0x3f
	.zero		1


	//   ....[23]....
        /*0edc*/ 	.word	0x00007050
        /*0ee0*/ 	.word	0x0000002b
        /*0ee4*/ 	.word	0x00036890
        /*0ee8*/ 	.short	0x010a
        /*0eea*/ 	.byte	0x3f
	.zero		1


	//   ....[24]....
        /*0eec*/ 	.word	0x0000a330
        /*0ef0*/ 	.word	0x0000002b
        /*0ef4*/ 	.word	0x00036890
        /*0ef8*/ 	.short	0x010a
        /*0efa*/ 	.byte	0x3f
	.zero		1


	//   ....[25]....
        /*0efc*/ 	.word	0x0000a700
        /*0f00*/ 	.word	0x0000002c
        /*0f04*/ 	.word	0x00000000
        /*0f08*/ 	.short	0x0101
        /*0f0a*/ 	.byte	0x3f
	.zero		1


	//   ....[26]....
        /*0f0c*/ 	.word	0x0000a740
        /*0f10*/ 	.word	0x0000002b
        /*0f14*/ 	.word	0x000368b0
        /*0f18*/ 	.short	0x010a
        /*0f1a*/ 	.byte	0x3f
	.zero		1


	//   ....[27]....
        /*0f1c*/ 	.word	0x0000adb0
        /*0f20*/ 	.word	0x0000002b
        /*0f24*/ 	.word	0x00000000
        /*0f28*/ 	.short	0x0101
        /*0f2a*/ 	.byte	0x3f
	.zero		1


	//   ....[28]....
        /*0f2c*/ 	.word	0x0000b770
        /*0f30*/ 	.word	0x00000010
        /*0f34*/ 	.word	0x00036800
        /*0f38*/ 	.short	0x010a
        /*0f3a*/ 	.byte	0x3f
	.zero		1


	//   ....[29]....
        /*0f3c*/ 	.word	0x0000b7c0
        /*0f40*/ 	.word	0x00000010
        /*0f44*/ 	.word	0x00036800
        /*0f48*/ 	.short	0x010a
        /*0f4a*/ 	.byte	0x3f
	.zero		1


	//   ....[30]....
        /*0f4c*/ 	.word	0x0000cc90
        /*0f50*/ 	.word	0x00000010
        /*0f54*/ 	.word	0x00036800
        /*0f58*/ 	.short	0x010a
        /*0f5a*/ 	.byte	0x3f
	.zero		1


	//   ....[31]....
        /*0f5c*/ 	.word	0x00010240
        /*0f60*/ 	.word	0x00000010
        /*0f64*/ 	.word	0x00036800
        /*0f68*/ 	.short	0x010a
        /*0f6a*/ 	.byte	0x3f
	.zero		1


	//   ....[32]....
        /*0f6c*/ 	.word	0x00013080
        /*0f70*/ 	.word	0x00000000
        /*0f74*/ 	.word	0x00036830
        /*0f78*/ 	.short	0x010a
        /*0f7a*/ 	.byte	0x3f
	.zero		1


	//   ....[33]....
        /*0f7c*/ 	.word	0x000130f0
        /*0f80*/ 	.word	0x00000000
        /*0f84*/ 	.word	0x00036830
        /*0f88*/ 	.short	0x010a
        /*0f8a*/ 	.byte	0x3f
	.zero		1


	//   ....[34]....
        /*0f8c*/ 	.word	0x00016f50
        /*0f90*/ 	.word	0x00000000
        /*0f94*/ 	.word	0x00000000
        /*0f98*/ 	.short	0x0101
        /*0f9a*/ 	.byte	0x3f
	.zero		1


	//   ....[35]....
        /*0f9c*/ 	.word	0x000187e0
        /*0fa0*/ 	.word	0x0000000d
        /*0fa4*/ 	.word	0x00036830
        /*0fa8*/ 	.short	0x010a
        /*0faa*/ 	.byte	0x3f
	.zero		1


	//   ....[36]....
        /*0fac*/ 	.word	0x00018860
        /*0fb0*/ 	.word	0x0000000d
        /*0fb4*/ 	.word	0x00036830
        /*0fb8*/ 	.short	0x010a
        /*0fba*/ 	.byte	0x3f
	.zero		1


	//   ....[37]....
        /*0fbc*/ 	.word	0x0001bf60
        /*0fc0*/ 	.word	0x0000000b
        /*0fc4*/ 	.word	0x00036850
        /*0fc8*/ 	.short	0x010a
        /*0fca*/ 	.byte	0x3f
	.zero		1


	//   ....[38]....
        /*0fcc*/ 	.word	0x0001bfb0
        /*0fd0*/ 	.word	0x0000000b
        /*0fd4*/ 	.word	0x00036850
        /*0fd8*/ 	.short	0x010a
        /*0fda*/ 	.byte	0x3f
	.zero		1


	//   ....[39]....
        /*0fdc*/ 	.word	0x0001de80
        /*0fe0*/ 	.word	0x0000000d
        /*0fe4*/ 	.word	0x00000000
        /*0fe8*/ 	.short	0x0101
        /*0fea*/ 	.byte	0x3f
	.zero		1


	//   ....[40]....
        /*0fec*/ 	.word	0x0001ded0
        /*0ff0*/ 	.word	0x0000000b
        /*0ff4*/ 	.word	0x00000000
        /*0ff8*/ 	.short	0x0101
        /*0ffa*/ 	.byte	0x3f
	.zero		1


	//   ....[41]....
        /*0ffc*/ 	.word	0x0001e540
        /*1000*/ 	.word	0x00000004
        /*1004*/ 	.word	0x00036830
        /*1008*/ 	.short	0x010a
        /*100a*/ 	.byte	0x3f
	.zero		1


	//   ....[42]....
        /*100c*/ 	.word	0x0001e5c0
        /*1010*/ 	.word	0x00000004
        /*1014*/ 	.word	0x00036830
        /*1018*/ 	.short	0x010a
        /*101a*/ 	.byte	0x3f
	.zero		1


	//   ....[43]....
        /*101c*/ 	.word	0x00021cc0
        /*1020*/ 	.word	0x0000000b
        /*1024*/ 	.word	0x00036850
        /*1028*/ 	.short	0x010a
        /*102a*/ 	.byte	0x3f
	.zero		1


	//   ....[44]....
        /*102c*/ 	.word	0x00021d10
        /*1030*/ 	.word	0x0000000b
        /*1034*/ 	.word	0x00036850
        /*1038*/ 	.short	0x010a
        /*103a*/ 	.byte	0x3f
	.zero		1


	//   ....[45]....
        /*103c*/ 	.word	0x000233f0
        /*1040*/ 	.word	0x0000000f
        /*1044*/ 	.word	0x00000000
        /*1048*/ 	.short	0x0101
        /*104a*/ 	.byte	0x3f
	.zero		1


	//   ....[46]....
        /*104c*/ 	.word	0x00023450
        /*1050*/ 	.word	0x0000000b
        /*1054*/ 	.word	0x00000000
        /*1058*/ 	.short	0x0101
        /*105a*/ 	.byte	0x3f
	.zero		1


	//   ....[47]....
        /*105c*/ 	.word	0x00023fb0
        /*1060*/ 	.word	0x00000000
        /*1064*/ 	.word	0x00036850
        /*1068*/ 	.short	0x010a
        /*106a*/ 	.byte	0x3f
	.zero		1


	//   ....[48]....
        /*106c*/ 	.word	0x00024050
        /*1070*/ 	.word	0x00000000
        /*1074*/ 	.word	0x00036850
        /*1078*/ 	.short	0x010a
        /*107a*/ 	.byte	0x3f
	.zero		1


	//   ....[49]....
        /*107c*/ 	.word	0x000245a0
        /*1080*/ 	.word	0x0000000c
        /*1084*/ 	.word	0x00000000
        /*1088*/ 	.short	0x0101
        /*108a*/ 	.byte	0x3f
	.zero		1


	//   ....[50]....
        /*108c*/ 	.word	0x000262b0
        /*1090*/ 	.word	0x00000003
        /*1094*/ 	.word	0x00000000
        /*1098*/ 	.short	0x0101
        /*109a*/ 	.byte	0x3f
	.zero		1


	//   ....[51]....
        /*109c*/ 	.word	0x00026b10
        /*10a0*/ 	.word	0x00000006
        /*10a4*/ 	.word	0x00000000
        /*10a8*/ 	.short	0x0101
        /*10aa*/ 	.byte	0x3f
	.zero		1


	//   ....[52]....
        /*10ac*/ 	.word	0x0002a750
        /*10b0*/ 	.word	0x00000012
        /*10b4*/ 	.word	0x00036820
        /*10b8*/ 	.short	0x010a
        /*10ba*/ 	.byte	0x3f
	.zero		1


	//   ....[53]....
        /*10bc*/ 	.word	0x0002a820
        /*10c0*/ 	.word	0x00000005
        /*10c4*/ 	.word	0x000368a0
        /*10c8*/ 	.short	0x010a
        /*10ca*/ 	.byte	0x3f
	.zero		1


	//   ....[54]....
        /*10cc*/ 	.word	0x0002ac60
        /*10d0*/ 	.word	0x00000005
        /*10d4*/ 	.word	0x000368c0
        /*10d8*/ 	.short	0x010a
        /*10da*/ 	.byte	0x3f
	.zero		1


	//   ....[55]....
        /*10dc*/ 	.word	0x0002b1f0
        /*10e0*/ 	.word	0x00000007
        /*10e4*/ 	.word	0x000368a0
        /*10e8*/ 	.short	0x010a
        /*10ea*/ 	.byte	0x3f
	.zero		1


	//   ....[56]....
        /*10ec*/ 	.word	0x0002b620
        /*10f0*/ 	.word	0x00000007
        /*10f4*/ 	.word	0x000368c0
        /*10f8*/ 	.short	0x010a
        /*10fa*/ 	.byte	0x3f
	.zero		1


	//   ....[57]....
        /*10fc*/ 	.word	0x0002c760
        /*1100*/ 	.word	0x00000000
        /*1104*/ 	.word	0x00036840
        /*1108*/ 	.short	0x010a
        /*110a*/ 	.byte	0x3f
	.zero		1


	//   ....[58]....
        /*110c*/ 	.word	0x0002d740
        /*1110*/ 	.word	0x00000012
        /*1114*/ 	.word	0x00036800
        /*1118*/ 	.short	0x0107
        /*111a*/ 	.byte	0x3f
	.zero		1


	//   ....[59]....
        /*111c*/ 	.word	0x0002d850
        /*1120*/ 	.word	0x00000012
        /*1124*/ 	.word	0x00036800
        /*1128*/ 	.short	0x0101
        /*112a*/ 	.byte	0x3f
	.zero		1


	//   ....[60]....
        /*112c*/ 	.word	0x0002d870
        /*1130*/ 	.word	0x00000012
        /*1134*/ 	.word	0x00036820
        /*1138*/ 	.short	0x010a
        /*113a*/ 	.byte	0x3f
	.zero		1


	//   ....[61]....
        /*113c*/ 	.word	0x0002dc30
        /*1140*/ 	.word	0x00000003
        /*1144*/ 	.word	0x00036840
        /*1148*/ 	.short	0x010a
        /*114a*/ 	.byte	0x3f
	.zero		1


	//   ....[62]....
        /*114c*/ 	.word	0x0002e0d0
        /*1150*/ 	.word	0x00000003
        /*1154*/ 	.word	0x00000060
        /*1158*/ 	.short	0x010a
        /*115a*/ 	.byte	0x3f
	.zero		1


	//   ....[63]....
        /*115c*/ 	.word	0x0002e850
        /*1160*/ 	.word	0x00000003
        /*1164*/ 	.word	0x00036840
        /*1168*/ 	.short	0x010a
        /*116a*/ 	.byte	0x3f
	.zero		1


	//   ....[64]....
        /*116c*/ 	.word	0x0002ecf0
        /*1170*/ 	.word	0x00000002
        /*1174*/ 	.word	0x00000060
        /*1178*/ 	.short	0x010a
        /*117a*/ 	.byte	0x3f
	.zero		1


	//   ....[65]....
        /*117c*/ 	.word	0x0002f3b0
        /*1180*/ 	.word	0x00000002
        /*1184*/ 	.word	0x00036840
        /*1188*/ 	.short	0x010a
        /*118a*/ 	.byte	0x3f
	.zero		1


	//   ....[66]....
        /*118c*/ 	.word	0x0002f850
        /*1190*/ 	.word	0x00000002
        /*1194*/ 	.word	0x00000060
        /*1198*/ 	.short	0x010a
        /*119a*/ 	.byte	0x3f
	.zero		1


	//   ....[67]....
        /*119c*/ 	.word	0x0002fec0
        /*11a0*/ 	.word	0x00000000
        /*11a4*/ 	.word	0x00036860
        /*11a8*/ 	.short	0x010a
        /*11aa*/ 	.byte	0x3f
	.zero		1


	//   ....[68]....
        /*11ac*/ 	.word	0x00031600
        /*11b0*/ 	.word	0x00000000
        /*11b4*/ 	.word	0x00036820
        /*11b8*/ 	.short	0x010a
        /*11ba*/ 	.byte	0x3f
	.zero		1


	//   ....[69]....
        /*11bc*/ 	.word	0x00031800
        /*11c0*/ 	.word	0x00000006
        /*11c4*/ 	.word	0x00000000
        /*11c8*/ 	.short	0x010a
        /*11ca*/ 	.byte	0x3f
	.zero		1


	//   ....[70]....
        /*11cc*/ 	.word	0x00031830
        /*11d0*/ 	.word	0x00000007
        /*11d4*/ 	.word	0x00000000
        /*11d8*/ 	.short	0x010a
        /*11da*/ 	.byte	0x3f
	.zero		1


	//   ....[71]....
        /*11dc*/ 	.word	0x00031890
        /*11e0*/ 	.word	0x00000004
        /*11e4*/ 	.word	0x00000000
        /*11e8*/ 	.short	0x010a
        /*11ea*/ 	.byte	0x3f
	.zero		1


	//   ....[72]....
        /*11ec*/ 	.word	0x000318c0
        /*11f0*/ 	.word	0x00000003
        /*11f4*/ 	.word	0x00000000
        /*11f8*/ 	.short	0x010a
        /*11fa*/ 	.byte	0x3f
	.zero		1


	//   ....[73]....
        /*11fc*/ 	.word	0x00031920
        /*1200*/ 	.word	0x0000002b
        /*1204*/ 	.word	0x00036890
        /*1208*/ 	.short	0x010a
        /*120a*/ 	.byte	0x3f
	.zero		1


	//   ....[74]....
        /*120c*/ 	.word	0x00031970
        /*1210*/ 	.word	0x0000002b
        /*1214*/ 	.word	0x00036890
        /*1218*/ 	.short	0x010a
        /*121a*/ 	.byte	0x3f
	.zero		1


	//   ....[75]....
        /*121c*/ 	.word	0x000319c0
        /*1220*/ 	.word	0x0000002b
        /*1224*/ 	.word	0x00036890
        /*1228*/ 	.short	0x010a
        /*122a*/ 	.byte	0x3f
	.zero		1


	//   ....[76]....
        /*122c*/ 	.word	0x00031a10
        /*1230*/ 	.word	0x0000002b
        /*1234*/ 	.word	0x000368b0
        /*1238*/ 	.short	0x010a
        /*123a*/ 	.byte	0x3f
	.zero		1


	//   ....[77]....
        /*123c*/ 	.word	0x00031df0
        /*1240*/ 	.word	0x00000010
        /*1244*/ 	.word	0x00036800
        /*1248*/ 	.short	0x010a
        /*124a*/ 	.byte	0x3f
	.zero		1


	//   ....[78]....
        /*124c*/ 	.word	0x000321f0
        /*1250*/ 	.word	0x00000010
        /*1254*/ 	.word	0x00036800
        /*1258*/ 	.short	0x010a
        /*125a*/ 	.byte	0x3f
	.zero		1


	//   ....[79]....
        /*125c*/ 	.word	0x00032240
        /*1260*/ 	.word	0x00000000
        /*1264*/ 	.word	0x00036830
        /*1268*/ 	.short	0x010a
        /*126a*/ 	.byte	0x3f
	.zero		1


	//   ....[80]....
        /*126c*/ 	.word	0x00032290
        /*1270*/ 	.word	0x0000000d
        /*1274*/ 	.word	0x00036830
        /*1278*/ 	.short	0x010a
        /*127a*/ 	.byte	0x3f
	.zero		1


	//   ....[81]....
        /*127c*/ 	.word	0x000322e0
        /*1280*/ 	.word	0x0000000b
        /*1284*/ 	.word	0x00036850
        /*1288*/ 	.short	0x010a
        /*128a*/ 	.byte	0x3f
	.zero		1


	//   ....[82]....
        /*128c*/ 	.word	0x00032330
        /*1290*/ 	.word	0x00000004
        /*1294*/ 	.word	0x00036830
        /*1298*/ 	.short	0x010a
        /*129a*/ 	.byte	0x3f
	.zero		1


	//   ....[83]....
        /*129c*/ 	.word	0x00032380
        /*12a0*/ 	.word	0x0000000b
        /*12a4*/ 	.word	0x00036850
        /*12a8*/ 	.short	0x010a
        /*12aa*/ 	.byte	0x3f
	.zero		1


	//   ....[84]....
        /*12ac*/ 	.word	0x000323d0
        /*12b0*/ 	.word	0x00000000
        /*12b4*/ 	.word	0x00036850
        /*12b8*/ 	.short	0x010a
        /*12ba*/ 	.byte	0x3f
	.zero		1


	//   ....[85]....
        /*12bc*/ 	.word	0x00032570
        /*12c0*/ 	.word	0x00000012
        /*12c4*/ 	.word	0x00036820
        /*12c8*/ 	.short	0x010a
        /*12ca*/ 	.byte	0x3f
	.zero		1


	//   ....[86]....
        /*12cc*/ 	.word	0x000325c0
        /*12d0*/ 	.word	0x00000005
        /*12d4*/ 	.word	0x000368a0
        /*12d8*/ 	.short	0x010a
        /*12da*/ 	.byte	0x3f
	.zero		1


	//   ....[87]....
        /*12dc*/ 	.word	0x00032610
        /*12e0*/ 	.word	0x00000005
        /*12e4*/ 	.word	0x000368c0
        /*12e8*/ 	.short	0x010a
        /*12ea*/ 	.byte	0x3f
	.zero		1


	//   ....[88]....
        /*12ec*/ 	.word	0x00032660
        /*12f0*/ 	.word	0x00000007
        /*12f4*/ 	.word	0x000368a0
        /*12f8*/ 	.short	0x010a
        /*12fa*/ 	.byte	0x3f
	.zero		1


	//   ....[89]....
        /*12fc*/ 	.word	0x000326b0
        /*1300*/ 	.word	0x00000007
        /*1304*/ 	.word	0x000368c0
        /*1308*/ 	.short	0x010a
        /*130a*/ 	.byte	0x3f
	.zero		1


	//   ....[90]....
        /*130c*/ 	.word	0x00032850
        /*1310*/ 	.word	0x00000000
        /*1314*/ 	.word	0x00036840
        /*1318*/ 	.short	0x010a
        /*131a*/ 	.byte	0x3f
	.zero		1


	//   ....[91]....
        /*131c*/ 	.word	0x00033480
        /*1320*/ 	.word	0x00000012
        /*1324*/ 	.word	0x00036820
        /*1328*/ 	.short	0x010a
        /*132a*/ 	.byte	0x3f
	.zero		1


	//   ....[92]....
        /*132c*/ 	.word	0x000334d0
        /*1330*/ 	.word	0x00000003
        /*1334*/ 	.word	0x00036840
        /*1338*/ 	.short	0x010a
        /*133a*/ 	.byte	0x3f
	.zero		1


	//   ....[93]....
        /*133c*/ 	.word	0x00033520
        /*1340*/ 	.word	0x00000003
        /*1344*/ 	.word	0x00000060
        /*1348*/ 	.short	0x010a
        /*134a*/ 	.byte	0x3f
	.zero		1


	//   ....[94]....
        /*134c*/ 	.word	0x00033570
        /*1350*/ 	.word	0x00000003
        /*1354*/ 	.word	0x00036840
        /*1358*/ 	.short	0x010a
        /*135a*/ 	.byte	0x3f
	.zero		1


	//   ....[95]....
        /*135c*/ 	.word	0x000335c0
        /*1360*/ 	.word	0x00000002
        /*1364*/ 	.word	0x00000060
        /*1368*/ 	.short	0x010a
        /*136a*/ 	.byte	0x3f
	.zero		1


	//   ....[96]....
        /*136c*/ 	.word	0x00033610
        /*1370*/ 	.word	0x00000002
        /*1374*/ 	.word	0x00036840
        /*1378*/ 	.short	0x010a
        /*137a*/ 	.byte	0x3f
	.zero		1


	//   ....[97]....
        /*137c*/ 	.word	0x00033660
        /*1380*/ 	.word	0x00000002
        /*1384*/ 	.word	0x00000060
        /*1388*/ 	.short	0x010a
        /*138a*/ 	.byte	0x3f
	.zero		1


	//   ....[98]....
        /*138c*/ 	.word	0x000336b0
        /*1390*/ 	.word	0x00000000
        /*1394*/ 	.word	0x00036860
        /*1398*/ 	.short	0x010a
        /*139a*/ 	.byte	0x3f
	.zero		1


	//   ....[99]....
        /*139c*/ 	.word	0x00034230
        /*13a0*/ 	.word	0x00000000
        /*13a4*/ 	.word	0x00036820
        /*13a8*/ 	.short	0x010a
        /*13aa*/ 	.byte	0x3f
	.zero		1


	//   ....[100]....
        /*13ac*/ 	.word	0x000343d0
        /*13b0*/ 	.word	0x00000006
        /*13b4*/ 	.word	0x00000000
        /*13b8*/ 	.short	0x010a
        /*13ba*/ 	.byte	0x3f
	.zero		1


	//   ....[101]....
        /*13bc*/ 	.word	0x00034420
        /*13c0*/ 	.word	0x00000007
        /*13c4*/ 	.word	0x00000000
        /*13c8*/ 	.short	0x010a
        /*13ca*/ 	.byte	0x3f
	.zero		1


	//   ....[102]....
        /*13cc*/ 	.word	0x00034470
        /*13d0*/ 	.word	0x00000004
        /*13d4*/ 	.word	0x00000000
        /*13d8*/ 	.short	0x010a
        /*13da*/ 	.byte	0x3f
	.zero		1


	//----- nvinfo : EIATTR_NUM_MBARRIERS
	.align		4
.L_331:
        /*13dc*/ 	.byte	0x03, 0x38
        /*13de*/ 	.short	0x0016


	//----- nvinfo : EIATTR_EXIT_INSTR_OFFSETS
	.align		4
        /*13e0*/ 	.byte	0x04, 0x1c
        /*13e2*/ 	.short	(.L_333 - .L_332)


	//   ....[0]....
.L_332:
        /*13e4*/ 	.word	0x00031910


	//----- nvinfo : EIATTR_MAX_THREADS
	.align		4
.L_333:
        /*13e8*/ 	.byte	0x04, 0x05
        /*13ea*/ 	.short	(.L_335 - .L_334)
.L_334:
        /*13ec*/ 	.word	0x00000180
        /*13f0*/ 	.word	0x00000001
        /*13f4*/ 	.word	0x00000001


	//----- nvinfo : EIATTR_CRS_STACK_SIZE
	.align		4
.L_335:
        /*13f8*/ 	.byte	0x04, 0x1e
        /*13fa*/ 	.short	(.L_337 - .L_336)
.L_336:
        /*13fc*/ 	.word	0x00000000


	//----- nvinfo : EIATTR_CBANK_PARAM_SIZE
	.align		4
.L_337:
        /*1400*/ 	.byte	0x03, 0x19
        /*1402*/ 	.short	0x0af0


	//----- nvinfo : EIATTR_PARAM_CBANK
	.align		4
        /*1404*/ 	.byte	0x04, 0x0a
        /*1406*/ 	.short	(.L_339 - .L_338)
	.align		4
.L_338:
        /*1408*/ 	.word	index@(.nv.constant0._ZN7cutlass13device_kernelIN5flash11enable_sm90INS1_16FlashAttnFwdSm90INS1_25CollectiveMainloopFwdSm90ILi2EN4cute5tupleIJNS5_1CILi1EEES8_S8_EEENS6_IJNS7_ILi128EEENS7_ILi112EEENS7_ILi192EEEEEELi192ENS_10bfloat16_tEfNS_4arch4Sm90ELb1ELb0ELb1ELb1ELb0ELb1ELb0ELb1ELb1ELb1ELb1ELb0EEENS1_21CollectiveEpilogueFwdINS6_IJSA_SC_SB_EEES9_SE_SG_Li256ELb1ELb1ELb1ELb0EEENS1_36VarlenDynamicPersistentTileSchedulerILi128ELi112ELi256ELi128ELb1ELb1ELb1ELb1ELb1ELb1EEEEEEEEEvNT_6ParamsE)
        /*140c*/ 	.short	0x0210
        /*140e*/ 	.short	0x0af0


	//----- nvinfo : EIATTR_SW_WAR
	.align		4
.L_339:
        /*1410*/ 	.byte	0x04, 0x36
        /*1412*/ 	.short	(.L_341 - .L_340)
.L_340:
        /*1414*/ 	.word	0x00000008
.L_341:


//--------------------- .nv.callgraph             --------------------------
	.section	.nv.callgraph,"",@"SHT_CUDA_CALLGRAPH"
	.align	4
	.sectionentsize	8
	.align		4
        /*0000*/ 	.word	0x00000000
	.align		4
        /*0004*/ 	.word	0xffffffff
	.align		4
        /*0008*/ 	.word	index@(_ZN7cutlass13device_kernelIN5flash11enable_sm90INS1_16FlashAttnFwdSm90INS1_25CollectiveMainloopFwdSm90ILi2EN4cute5tupleIJNS5_1CILi1EEES8_S8_EEENS6_IJNS7_ILi128EEENS7_ILi112EEENS7_ILi192EEEEEELi192ENS_10bfloat16_tEfNS_4arch4Sm90ELb0ELb0ELb1ELb0ELb0ELb0ELb0ELb1ELb1ELb1ELb1ELb0EEENS1_21CollectiveEpilogueFwdINS6_IJSA_SC_SB_EEES9_SE_SG_Li256ELb0ELb1ELb1ELb0EEENS1_19SingleTileSchedulerILb0ELb1ELb1ELi128EEEEEEEEEvNT_6ParamsE)
	.align		4
        /*000c*/ 	.word	index@(__assertfail)
	.align		4
        /*0010*/ 	.word	index@(_ZN7cutlass13device_kernelIN5flash11enable_sm90INS1_16FlashAttnFwdSm90INS1_25CollectiveMainloopFwdSm90ILi2EN4cute5tupleIJNS5_1CILi1EEES8_S8_EEENS6_IJNS7_ILi128EEENS7_ILi112EEENS7_ILi192EEEEEELi192ENS_10bfloat16_tEfNS_4arch4Sm90ELb0ELb0ELb1ELb1ELb0ELb0ELb0ELb1ELb1ELb1ELb1ELb0EEENS1_21CollectiveEpilogueFwdINS6_IJSA_SC_SB_EEES9_SE_SG_Li256ELb1ELb1ELb1ELb0EEENS1_36VarlenDynamicPersistentTileSchedulerILi128ELi112ELi256ELi128ELb1ELb1ELb1ELb0ELb1ELb1EEEEEEEEEvNT_6ParamsE)
	.align		4
        /*0014*/ 	.word	index@(__assertfail)
	.align		4
        /*0018*/ 	.word	index@(_ZN7cutlass13device_kernelIN5flash11enable_sm90INS1_16FlashAttnFwdSm90INS1_25CollectiveMainloopFwdSm90ILi2EN4cute5tupleIJNS5_1CILi1EEES8_S8_EEENS6_IJNS7_ILi128EEENS7_ILi112EEENS7_ILi192EEEEEELi192ENS_10bfloat16_tEfNS_4arch4Sm90ELb0ELb0ELb1ELb1ELb0ELb1ELb0ELb1ELb1ELb1ELb1ELb0EEENS1_21CollectiveEpilogueFwdINS6_IJSA_SC_SB_EEES9_SE_SG_Li256ELb1ELb1ELb1ELb0EEENS1_36VarlenDynamicPersistentTileSchedulerILi128ELi112ELi256ELi128ELb1ELb1ELb1ELb0ELb1ELb1EEEEEEEEEvNT_6ParamsE)
	.align		4
        /*001c*/ 	.word	index@(__assertfail)
	.align		4
        /*0020*/ 	.word	index@(_ZN7cutlass13device_kernelIN5flash11enable_sm90INS1_16FlashAttnFwdSm90INS1_25CollectiveMainloopFwdSm90ILi2EN4cute5tupleIJNS5_1CILi1EEES8_S8_EEENS6_IJNS7_ILi128EEENS7_ILi96EEENS7_ILi192EEEEEELi192ENS_10bfloat16_tEfNS_4arch4Sm90ELb0ELb1ELb1ELb0ELb0ELb0ELb0ELb1ELb1ELb1ELb1ELb0EEENS1_21CollectiveEpilogueFwdINS6_IJSA_SC_SB_EEES9_SE_SG_Li256ELb0ELb1ELb1ELb0EEENS1_19SingleTileSchedulerILb0ELb1ELb1ELi128EEEEEEEEEvNT_6ParamsE)
	.align		4
        /*0024*/ 	.word	index@(__assertfail)
	.align		4
        /*0028*/ 	.word	index@(_ZN7cutlass13device_kernelIN5flash11enable_sm90INS1_16FlashAttnFwdSm90INS1_25CollectiveMainloopFwdSm90ILi2EN4cute5tupleIJNS5_1CILi1EEES8_S8_EEENS6_IJNS7_ILi128EEENS7_ILi96EEENS7_ILi192EEEEEELi192ENS_10bfloat16_tEfNS_4arch4Sm90ELb0ELb1ELb1ELb1ELb0ELb0ELb0ELb1ELb1ELb1ELb1ELb0EEENS1_21CollectiveEpilogueFwdINS6_IJSA_SC_SB_EEES9_SE_SG_Li256ELb1ELb1ELb1ELb0EEENS1_36VarlenDynamicPersistentTileSchedulerILi128ELi96ELi256ELi128ELb1ELb1ELb1ELb1ELb0ELb1EEEEEEEEEvNT_6ParamsE)
	.align		4
        /*002c*/ 	.word	index@(__assertfail)
	.align		4
        /*0030*/ 	.word	index@(_ZN7cutlass13device_kernelIN5flash11enable_sm90INS1_16FlashAttnFwdSm90INS1_25CollectiveMainloopFwdSm90ILi2EN4cute5tupleIJNS5_1CILi1EEES8_S8_EEENS6_IJNS7_ILi128EEENS7_ILi96EEENS7_ILi192EEEEEELi192ENS_10bfloat16_tEfNS_4arch4Sm90ELb0ELb1ELb1ELb1ELb0ELb1ELb0ELb1ELb1ELb1ELb1ELb0EEENS1_21CollectiveEpilogueFwdINS6_IJSA_SC_SB_EEES9_SE_SG_Li256ELb1ELb1ELb1ELb0EEENS1_36VarlenDynamicPersistentTileSchedulerILi128ELi96ELi256ELi128ELb1ELb1ELb1ELb1ELb0ELb1EEEEEEEEEvNT_6ParamsE)
	.align		4
        /*0034*/ 	.word	index@(__assertfail)
	.align		4
        /*0038*/ 	.word	index@(_ZN7cutlass13device_kernelIN5flash11enable_sm90INS1_16FlashAttnFwdSm90INS1_25CollectiveMainloopFwdSm90ILi2EN4cute5tupleIJNS5_1CILi1EEES8_S8_EEENS6_IJNS7_ILi128EEENS7_ILi112EEENS7_ILi192EEEEEELi192ENS_10bfloat16_tEfNS_4arch4Sm90ELb1ELb0ELb1ELb0ELb0ELb0ELb0ELb1ELb1ELb1ELb1ELb0EEENS1_21CollectiveEpilogueFwdINS6_IJSA_SC_SB_EEES9_SE_SG_Li256ELb0ELb1ELb1ELb0EEENS1_19SingleTileSchedulerILb0ELb1ELb1ELi128EEEEEEEEEvNT_6ParamsE)
	.align		4
        /*003c*/ 	.word	index@(__assertfail)
	.align		4
        /*0040*/ 	.word	index@(_ZN7cutlass13device_kernelIN5flash11enable_sm90INS1_16FlashAttnFwdSm90INS1_25CollectiveMainloopFwdSm90ILi2EN4cute5tupleIJNS5_1CILi1EEES8_S8_EEENS6_IJNS7_ILi128EEENS7_ILi112EEENS7_ILi192EEEEEELi192ENS_10bfloat16_tEfNS_4arch4Sm90ELb1ELb0ELb1ELb1ELb0ELb0ELb0ELb1ELb1ELb1ELb1ELb0EEENS1_21CollectiveEpilogueFwdINS6_IJSA_SC_SB_EEES9_SE_SG_Li256ELb1ELb1ELb1ELb0EEENS1_36VarlenDynamicPersistentTileSchedulerILi128ELi112ELi256ELi128ELb1ELb1ELb1ELb1ELb1ELb1EEEEEEEEEvNT_6ParamsE)
	.align		4
        /*0044*/ 	.word	index@(__assertfail)
	.align		4
        /*0048*/ 	.word	index@(_ZN7cutlass13device_kernelIN5flash11enable_sm90INS1_16FlashAttnFwdSm90INS1_25CollectiveMainloopFwdSm90ILi2EN4cute5tupleIJNS5_1CILi1EEES8_S8_EEENS6_IJNS7_ILi128EEENS7_ILi112EEENS7_ILi192EEEEEELi192ENS_10bfloat16_tEfNS_4arch4Sm90ELb1ELb0ELb1ELb1ELb0ELb1ELb0ELb1ELb1ELb1ELb1ELb0EEENS1_21CollectiveEpilogueFwdINS6_IJSA_SC_SB_EEES9_SE_SG_Li256ELb1ELb1ELb1ELb0EEENS1_36VarlenDynamicPersistentTileSchedulerILi128ELi112ELi256ELi128ELb1ELb1ELb1ELb1ELb1ELb1EEEEEEEEEvNT_6ParamsE)
	.align		4
        /*004c*/ 	.word	index@(__assertfail)
	.align		4
        /*0050*/ 	.word	0x00000000
	.align		4
        /*0054*/ 	.word	0xfffffffe
	.align		4
        /*0058*/ 	.word	0x00000000
	.align		4
        /*005c*/ 	.word	0xfffffffd
	.align		4
        /*0060*/ 	.word	0x00000000
	.align		4
        /*0064*/ 	.word	0xfffffffc


//--------------------- .nv.constant4             --------------------------
	.section	.nv.constant4,"a",@progbits
	.align	8
	.align		8
.nv.constant4:
        /*0000*/ 	.dword	__assertfail
	.align		8
        /*0008*/ 	.dword	__unnamed_1
	.align		8
        /*0010*/ 	.dword	__unnamed_2
	.align		8
        /*0018*/ 	.dword	__unnamed_3
	.align		8
        /*0020*/ 	.dword	__unnamed_4
	.align		8
        /*0028*/ 	.dword	__unnamed_5
	.align		8
        /*0030*/ 	.dword	__unnamed_6
	.align		8
        /*0038*/ 	.dword	__unnamed_7
	.align		8
        /*0040*/ 	.dword	__unnamed_8
	.align		8
        /*0048*/ 	.dword	__unnamed_9
	.align		8
        /*0050*/ 	.dword	_ZN80_INTERNAL_0922055a_44_flash_fwd_hdim192_bf16_split_softcap_sm90_cu_744032ad_31764cuda3std3__45__cpo5beginE
	.align		8
        /*0058*/ 	.dword	_ZN80_INTERNAL_0922055a_44_flash_fwd_hdim192_bf16_split_softcap_sm90_cu_744032ad_31764cuda3std3__45__cpo3endE
	.align		8
        /*0060*/ 	.dword	_ZN80_INTERNAL_0922055a_44_flash_fwd_hdim192_bf16_split_softcap_sm90_cu_744032ad_31764cuda3std3__45__cpo6cbeginE
	.align		8
        /*0068*/ 	.dword	_ZN80_INTERNAL_0922055a_44_flash_fwd_hdim192_bf16_split_softcap_sm90_cu_744032ad_31764cuda3std3__45__cpo4cendE
	.align		8
        /*0070*/ 	.dword	_ZN80_INTERNAL_0922055a_44_flash_fwd_hdim192_bf16_split_softcap_sm90_cu_744032ad_31764cuda3std3__482_GLOBAL__N__0922055a_44_flash_fwd_hdim192_bf16_split_softcap_sm90_cu_744032ad_31766ignoreE
	.align		8
        /*0078*/ 	.dword	_ZN80_INTERNAL_0922055a_44_flash_fwd_hdim192_bf16_split_softcap_sm90_cu_744032ad_31764cuda3std3__419piecewise_constructE
	.align		8
        /*0080*/ 	.dword	_ZN80_INTERNAL_0922055a_44_flash_fwd_hdim192_bf16_split_softcap_sm90_cu_744032ad_31764cuda3std3__48in_placeE
	.align		8
        /*0088*/ 	.dword	_ZN80_INTERNAL_0922055a_44_flash_fwd_hdim192_bf16_split_softcap_sm90_cu_744032ad_31764cuda3std6ranges3__45__cpo4swapE
	.align		8
        /*0090*/ 	.dword	_ZN80_INTERNAL_0922055a_44_flash_fwd_hdim192_bf16_split_softcap_sm90_cu_744032ad_31764cuda3std6ranges3__45__cpo9iter_moveE
	.align		8
        /*0098*/ 	.dword	_ZN80_INTERNAL_0922055a_44_flash_fwd_hdim192_bf16_split_softcap_sm90_cu_744032ad_31764cute7productE
	.align		8
        /*00a0*/ 	.dword	_ZN80_INTERNAL_0922055a_44_flash_fwd_hdim192_bf16_split_softcap_sm90_cu_744032ad_31764cute1_E
	.align		8
        /*00a8*/ 	.dword	$str$20
	.align		8
        /*00b0*/ 	.dword	$str$21


//--------------------- .text._ZN7cutlass13device_kernelIN5flash11enable_sm90INS1_16FlashAttnFwdSm90INS1_25CollectiveMainloopFwdSm90ILi2EN4cute5tupleIJNS5_1CILi1EEES8_S8_EEENS6_IJNS7_ILi128EEENS7_ILi112EEENS7_ILi192EEEEEELi192ENS_10bfloat16_tEfNS_4arch4Sm90ELb0ELb0ELb1ELb0ELb0ELb0ELb0ELb1ELb1ELb1ELb1ELb0EEENS1_21CollectiveEpilogueFwdINS6_IJSA_SC_SB_EEES9_SE_SG_Li256ELb0ELb1ELb1ELb0EEENS1_19SingleTileSchedulerILb0ELb1ELb1ELi128EEEEEEEEEvNT_6ParamsE --------------------------
	.section	.text._ZN7cutlass13device_kernelIN5flash11enable_sm90INS1_16FlashAttnFwdSm90INS1_25CollectiveMainloopFwdSm90ILi2EN4cute5tupleIJNS5_1CILi1EEES8_S8_EEENS6_IJNS7_ILi128EEENS7_ILi112EEENS7_ILi192EEEEEELi192ENS_10bfloat16_tEfNS_4arch4Sm90ELb0ELb0ELb1ELb0ELb0ELb0ELb0ELb1ELb1ELb1ELb1ELb0EEENS1_21CollectiveEpilogueFwdINS6_IJSA_SC_SB_EEES9_SE_SG_Li256ELb0ELb1ELb1ELb0EEENS1_19SingleTileSchedulerILb0ELb1ELb1ELi128EEEEEEEEEvNT_6ParamsE,"ax",@progbits
	.align	128
.text._ZN7cutlass13device_kernelIN5flash11enable_sm90INS1_16FlashAttnFwdSm90INS1_25CollectiveMainloopFwdSm90ILi2EN4cute5tupleIJNS5_1CILi1EEES8_S8_EEENS6_IJNS7_ILi128EEENS7_ILi112EEENS7_ILi192EEEEEELi192ENS_10bfloat16_tEfNS_4arch4Sm90ELb0ELb0ELb1ELb0ELb0ELb0ELb0ELb1ELb1ELb1ELb1ELb0EEENS1_21CollectiveEpilogueFwdINS6_IJSA_SC_SB_EEES9_SE_SG_Li256ELb0ELb1ELb1ELb0EEENS1_19SingleTileSchedulerILb0ELb1ELb1ELi128EEEEEEEEEvNT_6ParamsE:
        .type           _ZN7cutlass13device_kernelIN5flash11enable_sm90INS1_16FlashAttnFwdSm90INS1_25CollectiveMainloopFwdSm90ILi2EN4cute5tupleIJNS5_1CILi1EEES8_S8_EEENS6_IJNS7_ILi128EEENS7_ILi112EEENS7_ILi192EEEEEELi192ENS_10bfloat16_tEfNS_4arch4Sm90ELb0ELb0ELb1ELb0ELb0ELb0ELb0ELb1ELb1ELb1ELb1ELb0EEENS1_21CollectiveEpilogueFwdINS6_IJSA_SC_SB_EEES9_SE_SG_Li256ELb0ELb1ELb1ELb0EEENS1_19SingleTileSchedulerILb0ELb1ELb1ELi128EEEEEEEEEvNT_6ParamsE,@function
        .size           _ZN7cutlass13device_kernelIN5flash11enable_sm90INS1_16FlashAttnFwdSm90INS1_25CollectiveMainloopFwdSm90ILi2EN4cute5tupleIJNS5_1CILi1EEES8_S8_EEENS6_IJNS7_ILi128EEENS7_ILi112EEENS7_ILi192EEEEEELi192ENS_10bfloat16_tEfNS_4arch4Sm90ELb0ELb0ELb1ELb0ELb0ELb0ELb0ELb1ELb1ELb1ELb1ELb0EEENS1_21CollectiveEpilogueFwdINS6_IJSA_SC_SB_EEES9_SE_SG_Li256ELb0ELb1ELb1ELb0EEENS1_19SingleTileSchedulerILb0ELb1ELb1ELi128EEEEEEEEEvNT_6ParamsE,(.L_x_3016 - _ZN7cutlass13device_kernelIN5flash11enable_sm90INS1_16FlashAttnFwdSm90INS1_25CollectiveMainloopFwdSm90ILi2EN4cute5tupleIJNS5_1CILi1EEES8_S8_EEENS6_IJNS7_ILi128EEENS7_ILi112EEENS7_ILi192EEEEEELi192ENS_10bfloat16_tEfNS_4arch4Sm90ELb0ELb0ELb1ELb0ELb0ELb0ELb0ELb1ELb1ELb1ELb1ELb0EEENS1_21CollectiveEpilogueFwdINS6_IJSA_SC_SB_EEES9_SE_SG_Li256ELb0ELb1ELb1ELb0EEENS1_19SingleTileSchedulerILb0ELb1ELb1ELi128EEEEEEEEEvNT_6ParamsE)
        .other          _ZN7cutlass13device_kernelIN5flash11enable_sm90INS1_16FlashAttnFwdSm90INS1_25CollectiveMainloopFwdSm90ILi2EN4cute5tupleIJNS5_1CILi1EEES8_S8_EEENS6_IJNS7_ILi128EEENS7_ILi112EEENS7_ILi192EEEEEELi192ENS_10bfloat16_tEfNS_4arch4Sm90ELb0ELb0ELb1ELb0ELb0ELb0ELb0ELb1ELb1ELb1ELb1ELb0EEENS1_21CollectiveEpilogueFwdINS6_IJSA_SC_SB_EEES9_SE_SG_Li256ELb0ELb1ELb1ELb0EEENS1_19SingleTileSchedulerILb0ELb1ELb1ELi128EEEEEEEEEvNT_6ParamsE,@"STO_CUDA_ENTRY STV_DEFAULT"
_ZN7cutlass13device_kernelIN5flash11enable_sm90INS1_16FlashAttnFwdSm90INS1_25CollectiveMainloopFwdSm90ILi2EN4cute5tupleIJNS5_1CILi1EEES8_S8_EEENS6_IJNS7_ILi128EEENS7_ILi112EEENS7_ILi192EEEEEELi192ENS_10bfloat16_tEfNS_4arch4Sm90ELb0ELb0ELb1ELb0ELb0ELb0ELb0ELb1ELb1ELb1ELb1ELb0EEENS1_21CollectiveEpilogueFwdINS6_IJSA_SC_SB_EEES9_SE_SG_Li256ELb0ELb1ELb1ELb0EEENS1_19SingleTileSchedulerILb0ELb1ELb1ELi128EEEEEEEEEvNT_6ParamsE:
[----:B------:R-:W0:Y:S02]  /*0000*/  LDC R1, c[0x0][0x28] ;  /* 0x00000a00ff017b82 */ /* 0x000e240000000800 */
[----:B0-----:R-:W-:Y:S01]  /*0010*/  VIADD R1, R1, 0xfffffff0 ;  /* 0xfffffff001017836 */ /* 0x001fe20000000000 */
[----:B------:R-:W0:Y:S01]  /*0020*/  S2R R3, SR_TID.X ;  /* 0x0000000000037919 */ /* 0x000e220000002100 */
[----:B------:R-:W-:Y:S01]  /*0030*/  ELECT P0, URZ, PT ;  /* 0x00000000003f782f */ /* 0x000fe20003800000 */
[----:B------:R-:W-:Y:S01]  /*0040*/  BSSY B0, `(.L_x_0) ;  /* 0x000000e000007945 */ /* 0x000fe20003800000 */
[----:B0-----:R-:W-:-:S05]  /*0050*/  SHF.R.U32.HI R0, RZ, 0x5, R3 ;  /* 0x00000005ff007819 */ /* 0x001fca0000011603 */
[----:B------:R-:W0:Y:S02]  /*0060*/  SHFL.IDX PT, R2, R0, RZ, 0x1f ;  /* 0x00001fff00027589 */ /* 0x000e2400000e0000 */
[----:B0-----:R-:W-:Y:S02]  /*0070*/  ISETP.EQ.AND P0, PT, R2, RZ, P0 ;  /* 0x000000ff0200720c */ /* 0x001fe40000702270 */
[----:B------:R-:W-:-:S11]  /*0080*/  SHF.R.U32.HI R2, RZ, 0x7, R3 ;  /* 0x00000007ff027819 */ /* 0x000fd60000011603 */
[----:B------:R-:W-:Y:S05]  /*0090*/  @!P0 BRA `(.L_x_1) ;  /* 0x0000000000208947 */ /* 0x000fea0003800000 */
[----:B------:R-:W-:Y:S02]  /*00a0*/  ULDC.64 UR4, c[0x0][0x198] ;  /* 0x0000660000047ab9 */ /* 0x000fe40000000a00 */
[----:B------:R-:W-:Y:S02]  /*00b0*/  UIADD3 UR6, UP0, UR4, 0x370, URZ ;  /* 0x0000037004067890 */ /* 0x000fe4000ff1e03f */
[----:B------:R-:W-:Y:S02]  /*00c0*/  UIADD3 UR4, UP1, UR4, 0x470, URZ ;  /* 0x0000047004047890 */ /* 0x000fe4000ff3e03f */
[----:B------:R-:W-:Y:S02]  /*00d0*/  UIADD3.X UR7, URZ, UR5, URZ, UP0, !UPT ;  /* 0x000000053f077290 */ /* 0x000fe400087fe43f */
[----:B------:R-:W-:-:S07]  /*00e0*/  UIADD3.X UR5, URZ, UR5, URZ, UP1, !UPT ;  /* 0x000000053f057290 */ /* 0x000fce0008ffe43f */
[----:B------:R0:W-:Y:S02]  /*00f0*/  UTMACCTL.PF [UR6] ;  /* 0x00000000060079b9 */ /* 0x0001e40008040000 */
[----:B------:R0:W-:Y:S02]  /*0100*/  UTMACCTL.PF [UR4] ;  /* 0x00000000040079b9 */ /* 0x0001e40008040000 */
[----:B0-----:R-:W-:Y:S01]  /*0110*/  NOP ;  /* 0x0000000000007918 */ /* 0x001fe20000000000 */
.L_x_1:
[----:B------:R-:W-:Y:S05]  /*0120*/  BSYNC B0 ;  /* 0x0000000000007941 */ /* 0x000fea0003800000 */
.L_x_0:
[----:B------:R-:W-:Y:S01]  /*0130*/  VOTEU.ANY UP0, P0 ;  /* 0x00000000003f7886 */ /* 0x000fe20000000100 */
[----:B------:R-:W0:Y:S01]  /*0140*/  SHFL.IDX PT, R2, R2, RZ, 0x1f ;  /* 0x00001fff02027589 */ /* 0x000e2200000e0000 */
[----:B------:R-:W-:Y:S01]  /*0150*/  UMOV UR4, 0x80 ;  /* 0x0000008000047882 */ /* 0x000fe20000000000 */
[----:B------:R-:W-:Y:S01]  /*0160*/  UMOV UR7, 0x100 ;  /* 0x0000010000077882 */ /* 0x000fe20000000000 */
[----:B------:R-:W-:Y:S01]  /*0170*/  VOTEU.ANY UP1, P0 ;  /* 0x00000000003f7886 */ /* 0x000fe20000020100 */
[----:B------:R-:W1:Y:S01]  /*0180*/  @UP0 S2UR UR8, SR_CgaCtaId ;  /* 0x00000000000809c3 */ /* 0x000e620000008800 */
[----:B------:R-:W2:Y:S01]  /*0190*/  SHFL.IDX PT, R3, R0, RZ, 0x1f ;  /* 0x00001fff00037589 */ /* 0x000ea200000e0000 */
[----:B------:R-:W-:Y:S01]  /*01a0*/  @UP0 UMOV UR6, 0x400 ;  /* 0x0000040000060882 */ /* 0x000fe20000000000 */
[----:B------:R-:W-:-:S04]  /*01b0*/  @UP0 UIADD3 UR4, -UR4, 0x100000, URZ ;  /* 0x0010000004040890 */ /* 0x000fc8000fffe13f */
[----:B------:R-:W-:Y:S02]  /*01c0*/  @UP0 USHF.L.U32 UR5, UR4, 0xb, URZ ;  /* 0x0000000b04050899 */ /* 0x000fe4000800063f */
[----:B------:R-:W-:Y:S01]  /*01d0*/  @UP0 USHF.L.U32 UR4, UR4, 0x1, URZ ;  /* 0x0000000104040899 */ /* 0x000fe2000800063f */
[----:B------:R-:W-:Y:S01]  /*01e0*/  VOTEU.ANY UP2, P0 ;  /* 0x00000000003f7886 */ /* 0x000fe20000040100 */
[----:B0-----:R-:W-:Y:S01]  /*01f0*/  R2UR UR9, R2 ;  /* 0x00000000020972ca */ /* 0x001fe200000e0000 */
[----:B-1----:R-:W-:Y:S01]  /*0200*/  @UP0 ULEA UR8, UR8, UR6, 0x18 ;  /* 0x0000000608080291 */ /* 0x002fe2000f8ec03f */
[----:B--2---:R-:W-:Y:S01]  /*0210*/  ISETP.NE.AND P1, PT, R3, RZ, PT ;  /* 0x000000ff0300720c */ /* 0x004fe20003f25270 */
[----:B------:R-:W-:-:S04]  /*0220*/  @UP0 UIADD3 UR6, -UR7, 0x100000, URZ ;  /* 0x0010000007060890 */ /* 0x000fc8000fffe13f */
[----:B------:R-:W-:Y:S02]  /*0230*/  @UP0 USHF.L.U32 UR7, UR6, 0xb, URZ ;  /* 0x0000000b06070899 */ /* 0x000fe4000800063f */
[----:B------:R-:W-:-:S04]  /*0240*/  @UP0 USHF.L.U32 UR6, UR6, 0x1, URZ ;  /* 0x0000000106060899 */ /* 0x000fc8000800063f */
[----:B------:R-:W-:Y:S01]  /*0250*/  UISETP.NE.AND UP0, UPT, UR9, URZ, UPT ;  /* 0x0000003f0900728c */ /* 0x000fe2000bf05270 */
[----:B------:R-:W0:Y:S02]  /*0260*/  FENCE.VIEW.ASYNC.S ;  /* 0x00000000000073c6 */ /* 0x000e240000000000 */
[----:B0-----:R0:W1:Y:S05]  /*0270*/  @UP1 SYNCS.EXCH.64 URZ, [UR8+0x36800], UR4 ;  /* 0x03680004083f15b2 */ /* 0x00106a0008000100 */
[----:B------:R0:W2:Y:S01]  /*0280*/  @UP2 SYNCS.EXCH.64 URZ, [UR8+0x36820], UR6 ;  /* 0x03682006083f25b2 */ /* 0x0000a20008000100 */
[----:B------:R-:W-:Y:S05]  /*0290*/  @P1 BRA `(.L_x_2) ;  /* 0x0000000000481947 */ /* 0x000fea0003800000 */
[----:B0-----:R-:W0:Y:S01]  /*02a0*/  S2UR UR5, SR_CgaCtaId ;  /* 0x00000000000579c3 */ /* 0x001e220000008800 */
[----:B------:R-:W-:Y:S01]  /*02b0*/  UMOV UR4, 0x400 ;  /* 0x0000040000047882 */ /* 0x000fe20000000000 */
[----:B------:R-:W-:Y:S01]  /*02c0*/  UMOV UR6, 0x1 ;  /* 0x0000000100067882 */ /* 0x000fe20000000000 */
[----:B------:R-:W-:Y:S01]  /*02d0*/  UMOV UR7, 0x2 ;  /* 0x0000000200077882 */ /* 0x000fe20000000000 */
[----:B------:R-:W-:Y:S01]  /*02e0*/  ELECT P0, URZ, PT ;  /* 0x00000000003f782f */ /* 0x000fe20003800000 */
[----:B0-----:R-:W-:Y:S02]  /*02f0*/  ULEA UR8, UR5, UR4, 0x18 ;  /* 0x0000000405087291 */ /* 0x001fe4000f8ec03f */
[----:B------:R-:W-:-:S04]  /*0300*/  UIADD3 UR4, -UR6, 0x100000, URZ ;  /* 0x0010000006047890 */ /* 0x000fc8000fffe13f */
[----:B------:R-:W-:Y:S02]  /*0310*/  USHF.L.U32 UR5, UR4, 0xb, URZ ;  /* 0x0000000b04057899 */ /* 0x000fe4000800063f */
[----:B------:R-:W-:Y:S02]  /*0320*/  USHF.L.U32 UR4, UR4, 0x1, URZ ;  /* 0x0000000104047899 */ /* 0x000fe4000800063f */
[----:B------:R-:W-:-:S04]  /*0330*/  UIADD3 UR6, -UR7, 0x100000, URZ ;  /* 0x0010000007067890 */ /* 0x000fc8000fffe13f */
[----:B------:R-:W-:Y:S02]  /*0340*/  USHF.L.U32 UR7, UR6, 0xb, URZ ;  /* 0x0000000b06077899 */ /* 0x000fe4000800063f */
[----:B------:R-:W-:Y:S01]  /*0350*/  USHF.L.U32 UR6, UR6, 0x1, URZ ;  /* 0x0000000106067899 */ /* 0x000fe2000800063f */
[----:B------:R-:W0:Y:S03]  /*0360*/  FENCE.VIEW.ASYNC.S ;  /* 0x00000000000073c6 */ /* 0x000e260000000000 */
[----:B0-----:R3:W4:Y:S08]  /*0370*/  SYNCS.EXCH.64 URZ, [UR8+0x36830], UR4 ;  /* 0x03683004083f75b2 */ /* 0x0017300008000100 */
[----:B------:R3:W0:Y:S01]  /*0380*/  SYNCS.EXCH.64 URZ, [UR8+0x36840], UR6 ;  /* 0x03684006083f75b2 */ /* 0x0006220008000100 */
[----:B------:R3:W0:Y:S01]  /*0390*/  SYNCS.EXCH.64 URZ, [UR8+0x36838], UR4 ;  /* 0x03683804083f75b2 */ /* 0x0006220008000100 */
[----:B------:R3:W0:Y:S02]  /*03a0*/  SYNCS.EXCH.64 URZ, [UR8+0x36848], UR6 ;  /* 0x03684806083f75b2 */ /* 0x0006240008000100 */
[----:B---3--:R-:W-:Y:S01]  /*03b0*/  NOP ;  /* 0x0000000000007918 */ /* 0x008fe20000000000 */
.L_x_2:
[----:B------:R-:W3:Y:S01]  /*03c0*/  SHFL.IDX PT, R2, R0, RZ, 0x1f ;  /* 0x00001fff00027589 */ /* 0x000ee200000e0000 */
[----:B------:R-:W-:Y:S01]  /*03d0*/  NOP ;  /* 0x0000000000007918 */ /* 0x000fe20000000000 */
[----:B---3--:R-:W-:-:S13]  /*03e0*/  ISETP.NE.AND P0, PT, R2, RZ, PT ;  /* 0x000000ff0200720c */ /* 0x008fda0003f05270 */
        /* <DEDUP_REMOVED lines=14> */
[----:B0-----:R3:W0:Y:S08]  /*04d0*/  SYNCS.EXCH.64 URZ, [UR8+0x36850], UR4 ;  /* 0x03685004083f75b2 */ /* 0x0016300008000100 */
[----:B------:R3:W0:Y:S01]  /*04e0*/  SYNCS.EXCH.64 URZ, [UR8+0x36860], UR6 ;  /* 0x03686006083f75b2 */ /* 0x0006220008000100 */
[----:B------:R3:W0:Y:S01]  /*04f0*/  SYNCS.EXCH.64 URZ, [UR8+0x36858], UR4 ;  /* 0x03685804083f75b2 */ /* 0x0006220008000100 */
[----:B------:R3:W0:Y:S02]  /*0500*/  SYNCS.EXCH.64 URZ, [UR8+0x36868], UR6 ;  /* 0x03686806083f75b2 */ /* 0x0006240008000100 */
[----:B---3--:R-:W-:Y:S01]  /*0510*/  NOP ;  /* 0x0000000000007918 */ /* 0x008fe20000000000 */
.L_x_3:
[----:B------:R-:W3:Y:S01]  /*0520*/  SHFL.IDX PT, R2, R0, RZ, 0x1f ;  /* 0x00001fff00027589 */ /* 0x000ee200000e0000 */
[----:B------:R-:W-:Y:S01]  /*0530*/  NOP ;  /* 0x0000000000007918 */ /* 0x000fe20000000000 */
[----:B---3--:R-:W-:-:S13]  /*0540*/  ISETP.NE.AND P0, PT, R2, RZ, PT ;  /* 0x000000ff0200720c */ /* 0x008fda0003f05270 */
[----:B------:R-:W-:Y:S05]  /*0550*/  @P0 BRA `(.L_x_4) ;  /* 0x0000000000380947 */ /* 0x000fea0003800000 */
[----:B0-----:R-:W0:Y:S01]  /*0560*/  S2UR UR5, SR_CgaCtaId ;  /* 0x00000000000579c3 */ /* 0x001e220000008800 */
[----:B------:R-:W-:Y:S01]  /*0570*/  UMOV UR4, 0x400 ;  /* 0x0000040000047882 */ /* 0x000fe20000000000 */
[----:B------:R-:W-:Y:S01]  /*0580*/  UMOV UR7, 0x1 ;  /* 0x0000000100077882 */ /* 0x000fe20000000000 */
[----:B------:R-:W-:Y:S01]  /*0590*/  ELECT P0, URZ, PT ;  /* 0x00000000003f782f */ /* 0x000fe20003800000 */
[----:B0-----:R-:W-:Y:S02]  /*05a0*/  ULEA UR6, UR5, UR4, 0x18 ;  /* 0x0000000405067291 */ /* 0x001fe4000f8ec03f */
[----:B------:R-:W-:-:S04]  /*05b0*/  UIADD3 UR4, -UR7, 0x100000, URZ ;  /* 0x0010000007047890 */ /* 0x000fc8000fffe13f */
[----:B------:R-:W-:Y:S02]  /*05c0*/  USHF.L.U32 UR5, UR4, 0xb, URZ ;  /* 0x0000000b04057899 */ /* 0x000fe4000800063f */
[----:B------:R-:W-:Y:S01]  /*05d0*/  USHF.L.U32 UR4, UR4, 0x1, URZ ;  /* 0x0000000104047899 */ /* 0x000fe2000800063f */
[----:B------:R-:W0:Y:S11]  /*05e0*/  FENCE.VIEW.ASYNC.S ;  /* 0x00000000000073c6 */ /* 0x000e360000000000 */
[----:B0-----:R3:W0:Y:S01]  /*05f0*/  SYNCS.EXCH.64 URZ, [UR6+0x36870], UR4 ;  /* 0x03687004063f75b2 */ /* 0x0016220008000100 */
[----:B------:R3:W0:Y:S01]  /*0600*/  SYNCS.EXCH.64 URZ, [UR6+0x36880], UR4 ;  /* 0x03688004063f75b2 */ /* 0x0006220008000100 */
[----:B------:R3:W0:Y:S01]  /*0610*/  SYNCS.EXCH.64 URZ, [UR6+0x36878], UR4 ;  /* 0x03687804063f75b2 */ /* 0x0006220008000100 */
[----:B------:R3:W0:Y:S02]  /*0620*/  SYNCS.EXCH.64 URZ, [UR6+0x36888], UR4 ;  /* 0x03688804063f75b2 */ /* 0x0006240008000100 */
[----:B---3--:R-:W-:Y:S01]  /*0630*/  NOP ;  /* 0x0000000000007918 */ /* 0x008fe20000000000 */
.L_x_4:
        /* <DEDUP_REMOVED lines=22> */
.L_x_5:
        /* <DEDUP_REMOVED lines=22> */
.L_x_6:
[----:B0-----:R-:W-:Y:S01]  /*0900*/  UMOV UR4, 0x1 ;  /* 0x0000000100047882 */ /* 0x001fe20000000000 */
[----:B------:R-:W-:Y:S01]  /*0910*/  PLOP3.LUT P0, PT, PT, PT, UP0, 0x80, 0x0 ;  /* 0x000000000000781c */ /* 0x000fe20003f0f008 */
[----:B------:R-:W-:Y:S01]  /*0920*/  USEL UR4, UR4, 0x2, !UP0 ;  /* 0x0000000204047887 */ /* 0x000fe2000c000000 */
[----:B------:R-:W-:Y:S01]  /*0930*/  NOP ;  /* 0x0000000000007918 */ /* 0x000fe20000000000 */
[----:B------:R-:W-:Y:S04]  /*0940*/  BSSY B6, `(.L_x_7) ;  /* 0x0001190000067945 */ /* 0x000fe80003800000 */
[----:B------:R-:W-:-:S05]  /*0950*/  IMAD.U32 R2, RZ, RZ, UR4 ;  /* 0x00000004ff027e24 */ /* 0x000fca000f8e00ff */
[----:B------:R0:W-:Y:S01]  /*0960*/  STL [R1+0xc], R2 ;  /* 0x00000c0201007387 */ /* 0x0001e20000100800 */
[----:B-12-4-:R-:W-:Y:S06]  /*0970*/  BAR.SYNC.DEFER_BLOCKING 0x0 ;  /* 0x0000000000007b1d */ /* 0x016fec0000010000 */
[----:B------:R-:W-:Y:S05]  /*0980*/  @!P0 BRA `(.L_x_8) ;  /* 0x000000d400a08947 */ /* 0x000fea0003800000 */
.L_x_9:
[----:B------:R-:W-:-:S08]  /*0990*/  NOP ;  /* 0x0000000000007918 */ /* 0x000fd00000000000 */
[----:B------:R-:W1:Y:S02]  /*09a0*/  USETMAXREG.TRY_ALLOC.CTAPOOL UP0, 0xf0 ;  /* 0x000000f0000079c8 */ /* 0x000e640008000600 */
[----:B-1----:R-:W-:-:S13]  /*09b0*/  PLOP3.LUT P0, PT, PT, PT, UP0, 0x80, 0x0 ;  /* 0x000000000000781c */ /* 0x002fda0003f0f008 */
[----:B------:R-:W-:Y:S05]  /*09c0*/  @!P0 BRA `(.L_x_9) ;  /* 0xfffffffc00f08947 */ /* 0x000fea000383ffff */
[----:B------:R-:W1:Y:S01]  /*09d0*/  S2UR UR6, SR_CTAID.Y ;  /* 0x00000000000679c3 */ /* 0x000e620000002600 */
[----:B------:R-:W-:Y:S02]  /*09e0*/  ULDC UR7, c[0x0][0xc50] ;  /* 0x0003140000077ab9 */ /* 0x000fe40000000800 */
[----:B------:R-:W-:-:S05]  /*09f0*/  UISETP.NE.AND UP0, UPT, UR7, 0x1, UPT ;  /* 0x000000010700788c */ /* 0x000fca000bf05270 */
[----:B------:R-:W2:Y:S06]  /*0a00*/  S2UR UR8, SR_CTAID.Z ;  /* 0x00000000000879c3 */ /* 0x000eac0000002700 */
[----:B------:R-:W-:Y:S01]  /*0a10*/  @UP0 ULDC UR4, c[0x0][0xc54] ;  /* 0x0003150000040ab9 */ /* 0x000fe20000000800 */
[----:B------:R-:W-:Y:S01]  /*0a20*/  @UP0 ULDC UR9, c[0x0][0xc58] ;  /* 0x0003160000090ab9 */ /* 0x000fe20000000800 */
[----:B-1----:R-:W-:Y:S02]  /*0a30*/  UIMAD.WIDE.U32 UR4, UR6, UR4, URZ ;  /* 0x00000004060472a5 */ /* 0x002fe4000f8e003f */
[----:B------:R-:W-:-:S02]  /*0a40*/  UMOV UR10, UR6 ;  /* 0x00000006000a7c82 */ /* 0x000fc40008000000 */
[----:B------:R-:W-:Y:S01]  /*0a50*/  @UP0 USHF.R.U32.HI UR10, URZ, UR9, UR5 ;  /* 0x000000093f0a0299 */ /* 0x000fe20008011605 */
[----:B------:R-:W-:Y:S06]  /*0a60*/  BAR.ARV 0x8, 0x180 ;  /* 0x0206000000007b1d */ /* 0x000fec0000002000 */
[----:B--2---:R-:W-:Y:S01]  /*0a70*/  ISETP.LE.AND P0, PT, RZ, UR8, PT ;  /* 0x00000008ff007c0c */ /* 0x004fe2000bf03270 */
[----:B------:R-:W-:Y:S02]  /*0a80*/  UIADD3 UR4, -UR10, URZ, URZ ;  /* 0x0000003f0a047290 */ /* 0x000fe4000fffe13f */
[----:B------:R-:W-:-:S02]  /*0a90*/  IMAD.U32 R18, RZ, RZ, UR10 ;  /* 0x0000000aff127e24 */ /* 0x000fc4000f8e00ff */
[----:B------:R-:W-:-:S08]  /*0aa0*/  UIMAD UR7, UR7, UR4, UR6 ;  /* 0x00000004070772a4 */ /* 0x000fd0000f8e0206 */
[----:B------:R-:W-:Y:S05]  /*0ab0*/  @!P0 BRA `(.L_x_10) ;  /* 0x0000011400e08947 */ /* 0x000fea0003800000 */
[----:B------:R-:W-:Y:S01]  /*0ac0*/  ULDC.64 UR4, c[0x0][0x418] ;  /* 0x0001060000047ab9 */ /* 0x000fe20000000a00 */
[----:B------:R-:W-:Y:S01]  /*0ad0*/  ULDC UR39, c[0x0][0x424] ;  /* 0x0001090000277ab9 */ /* 0x000fe20000000800 */
[----:B------:R-:W-:Y:S02]  /*0ae0*/  UISETP.NE.U32.AND UP0, UPT, UR4, URZ, UPT ;  /* 0x0000003f0400728c */ /* 0x000fe4000bf05070 */
[----:B------:R-:W-:Y:S02]  /*0af0*/  ULOP3.LUT UR9, UR7, 0xffff, URZ, 0xc0, !UPT ;  /* 0x0000ffff07097892 */ /* 0x000fe4000f8ec03f */
[----:B------:R-:W-:Y:S01]  /*0b00*/  UISETP.NE.AND.EX UP0, UPT, UR5, URZ, UPT, UP0 ;  /* 0x0000003f0500728c */ /* 0x000fe2000bf05300 */
[----:B------:R-:W-:-:S03]  /*0b10*/  ULDC UR4, c[0x0][0x2f0] ;  /* 0x0000bc0000047ab9 */ /* 0x000fc60000000800 */
[----:B------:R-:W-:-:S04]  /*0b20*/  USEL UR39, UR39, 0x1, UP0 ;  /* 0x0000000127277887 */ /* 0x000fc80008000000 */
[----:B------:R-:W-:-:S03]  /*0b30*/  UIMAD UR39, UR39, UR4, URZ ;  /* 0x00000004272772a4 */ /* 0x000fc6000f8e023f */
[----:B------:R-:W-:Y:S01]  /*0b40*/  UMOV UR4, URZ ;  /* 0x0000003f00047c82 */ /* 0x000fe20008000000 */
[----:B------:R-:W-:Y:S02]  /*0b50*/  UISETP.GE.AND UP0, UPT, UR39, 0x1, UPT ;  /* 0x000000012700788c */ /* 0x000fe4000bf06270 */
[----:B------:R-:W-:-:S04]  /*0b60*/  UIADD3 UR5, UR39, 0x6f, URZ ;  /* 0x0000006f27057890 */ /* 0x000fc8000fffe03f */
[----:B------:R-:W-:Y:S01]  /*0b70*/  PLOP3.LUT P0, PT, PT, PT, UP0, 0x80, 0x0 ;  /* 0x000000000000781c */ /* 0x000fe20003f0f008 */
[----:B------:R-:W-:-:S04]  /*0b80*/  UIMAD.WIDE UR4, UR5, -0x6db6db6d, UR4 ;  /* 0x92492493050478a5 */ /* 0x000fc8000f8e0204 */
[----:B------:R-:W-:-:S03]  /*0b90*/  USHF.R.U32.HI UR6, URZ, 0x1f, UR5 ;  /* 0x0000001f3f067899 */ /* 0x000fc60008011605 */
[----:B------:R-:W-:Y:S01]  /*0ba0*/  UMOV UR4, URZ ;  /* 0x0000003f00047c82 */ /* 0x000fe20008000000 */
[----:B------:R-:W-:-:S04]  /*0bb0*/  ULEA.HI.SX32 UR6, UR5, UR6, 0x1a ;  /* 0x0000000605067291 */ /* 0x000fc8000f8fd23f */
[----:B------:R-:W-:Y:S08]  /*0bc0*/  @!P0 BRA `(.L_x_11) ;  /* 0x0000000000908947 */ /* 0x000ff00003800000 */
[----:B------:R-:W-:Y:S01]  /*0bd0*/  USHF.R.U32.HI UR7, URZ, 0x10, UR7 ;  /* 0x000000103f077899 */ /* 0x000fe20008011607 */
[----:B------:R-:W-:-:S03]  /*0be0*/  UMOV UR4, URZ ;  /* 0x0000003f00047c82 */ /* 0x000fc60008000000 */
[----:B------:R-:W-:-:S11]  /*0bf0*/  UISETP.NE.AND UP0, UPT, UR7, URZ, UPT ;  /* 0x0000003f0700728c */ /* 0x000fd6000bf05270 */
[----:B------:R-:W-:Y:S02]  /*0c00*/  @!UP0 ULDC UR7, c[0x0][0x9f0] ;  /* 0x00027c0000078ab9 */ /* 0x000fe40000000800 */
[----:B------:R-:W-:Y:S01]  /*0c10*/  MOV R3, UR7 ;  /* 0x0000000700037c02 */ /* 0x000fe20008000f00 */
[----:B------:R-:W-:-:S03]  /*0c20*/  UIADD3 UR8, UR6, -0x1, UR7 ;  /* 0xffffffff06087890 */ /* 0x000fc6000fffe007 */
[-C--:B------:R-:W-:Y:S02]  /*0c30*/  IABS R0, R3.reuse ;  /* 0x0000000300007213 */ /* 0x080fe40000000000 */
[----:B------:R-:W-:Y:S01]  /*0c40*/  IABS R5, R3 ;  /* 0x0000000300057213 */ /* 0x000fe20000000000 */
[----:B------:R-:W-:Y:S01]  /*0c50*/  IMAD.U32 R4, RZ, RZ, UR8 ;  /* 0x00000008ff047e24 */ /* 0x000fe2000f8e00ff */
[----:B------:R-:W-:Y:S01]  /*0c60*/  R2UR UR12, R0 ;  /* 0x00000000000c72ca */ /* 0x000fe200000e0000 */
[----:B------:R-:W-:-:S03]  /*0c70*/  ULOP3.LUT UR8, UR8, UR7, URZ, 0x3c, !UPT ;  /* 0x0000000708087292 */ /* 0x000fc6000f8e3c3f */
[----:B------:R-:W-:-:S05]  /*0c80*/  IABS R4, R4 ;  /* 0x0000000400047213 */ /* 0x000fca0000000000 */
[----:B------:R-:W-:-:S04]  /*0c90*/  IMAD.MOV.U32 R3, RZ, RZ, R4 ;  /* 0x000000ffff037224 */ /* 0x000fc800078e0004 */
[----:B------:R-:W1:Y:S01]  /*0ca0*/  I2F.RP R0, UR12 ;  /* 0x0000000c00007d06 */ /* 0x000e620008209400 */
[----:B------:R-:W-:-:S07]  /*0cb0*/  R2UR UR11, R3 ;  /* 0x00000000030b72ca */ /* 0x000fce00000e0000 */
[----:B-1----:R-:W0:Y:S02]  /*0cc0*/  MUFU.RCP R0, R0 ;  /* 0x0000000000007308 */ /* 0x002e240000001000 */
[----:B0-----:R-:W-:Y:S01]  /*0cd0*/  VIADD R2, R0, 0xffffffe ;  /* 0x0ffffffe00027836 */ /* 0x001fe20000000000 */
[----:B------:R-:W-:-:S05]  /*0ce0*/  IADD3 R0, RZ, -R5, RZ ;  /* 0x80000005ff007210 */ /* 0x000fca0007ffe0ff */
[----:B------:R-:W0:Y:S02]  /*0cf0*/  F2I.FTZ.U32.TRUNC.NTZ R2, R2 ;  /* 0x0000000200027305 */ /* 0x000e24000021f000 */
[----:B0-----:R-:W-:-:S13]  /*0d00*/  R2UR UR5, R2 ;  /* 0x00000000020572ca */ /* 0x001fda00000e0000 */
[----:B------:R-:W-:-:S04]  /*0d10*/  UIADD3 UR10, URZ, -UR5, URZ ;  /* 0x800000053f0a7290 */ /* 0x000fc8000fffe03f */
[----:B------:R-:W-:-:S04]  /*0d20*/  UIMAD UR10, UR10, UR12, URZ ;  /* 0x0000000c0a0a72a4 */ /* 0x000fc8000f8e023f */
[----:B------:R-:W-:-:S03]  /*0d30*/  UIMAD.WIDE.U32 UR4, UR5, UR10, UR4 ;  /* 0x0000000a050472a5 */ /* 0x000fc6000f8e0004 */
[----:B------:R-:W-:Y:S01]  /*0d40*/  R2UR UR10, R0 ;  /* 0x00000000000a72ca */ /* 0x000fe200000e0000 */
[----:B------:R-:W-:-:S12]  /*0d50*/  UIMAD.WIDE.U32 UR4, UR5, UR11, URZ ;  /* 0x0000000b050472a5 */ /* 0x000fd8000f8e003f */
[----:B------:R-:W-:-:S04]  /*0d60*/  UIMAD UR4, UR5, UR10, UR11 ;  /* 0x0000000a050472a4 */ /* 0x000fc8000f8e020b */
[----:B------:R-:W-:-:S11]  /*0d70*/  UISETP.GT.U32.AND UP1, UPT, UR12, UR4, UPT ;  /* 0x000000040c00728c */ /* 0x000fd6000bf24070 */
[----:B------:R-:W-:Y:S02]  /*0d80*/  @!UP1 UIADD3 UR4, UR4, -UR12, URZ ;  /* 0x8000000c04049290 */ /* 0x000fe4000fffe03f */
[----:B------:R-:W-:Y:S02]  /*0d90*/  @!UP1 UIADD3 UR5, UR5, 0x1, URZ ;  /* 0x0000000105059890 */ /* 0x000fe4000fffe03f */
[----:B------:R-:W-:Y:S02]  /*0da0*/  UISETP.GE.U32.AND UP0, UPT, UR4, UR12, UPT ;  /* 0x0000000c0400728c */ /* 0x000fe4000bf06070 */
[----:B------:R-:W-:-:S09]  /*0db0*/  UISETP.GE.AND UP1, UPT, UR8, URZ, UPT ;  /* 0x0000003f0800728c */ /* 0x000fd2000bf26270 */
[----:B------:R-:W-:Y:S02]  /*0dc0*/  @UP0 UIADD3 UR5, UR5, 0x1, URZ ;  /* 0x0000000105050890 */ /* 0x000fe4000fffe03f */
[----:B------:R-:W-:-:S05]  /*0dd0*/  UISETP.NE.AND UP0, UPT, UR7, URZ, UPT ;  /* 0x0000003f0700728c */ /* 0x000fca000bf05270 */
[----:B------:R-:W-:Y:S02]  /*0de0*/  UMOV UR4, UR5 ;  /* 0x0000000500047c82 */ /* 0x000fe40008000000 */
[----:B------:R-:W-:-:S04]  /*0df0*/  @!UP1 UIADD3 UR4, -UR4, URZ, URZ ;  /* 0x0000003f04049290 */ /* 0x000fc8000fffe13f */
[----:B------:R-:W-:-:S12]  /*0e00*/  @!UP0 ULOP3.LUT UR4, URZ, UR7, URZ, 0x33, !UPT ;  /* 0x000000073f048292 */ /* 0x000fd8000f8e333f */
.L_x_11:
[----:B------:R-:W-:Y:S01]  /*0e10*/  UIMAD UR5, UR9, UR4, URZ ;  /* 0x00000004090572a4 */ /* 0x000fe2000f8e023f */
[----:B------:R-:W-:Y:S01]  /*0e20*/  IMAD.U32 R0, RZ, RZ, UR6 ;  /* 0x00000006ff007e24 */ /* 0x000fe2000f8e00ff */
[----:B0-----:R-:W0:Y:S01]  /*0e30*/  S2R R2, SR_TID.X ;  /* 0x0000000000027919 */ /* 0x001e220000002100 */
[----:B------:R-:W-:Y:S01]  /*0e40*/  IMAD.U32 R3, RZ, RZ, UR4 ;  /* 0x00000004ff037e24 */ /* 0x000fe2000f8e00ff */
[----:B------:R-:W-:Y:S02]  /*0e50*/  PLOP3.LUT P0, PT, PT, PT, PT, 0x80, 0x0 ;  /* 0x000000000000781c */ /* 0x000fe40003f0f070 */
[----:B------:R-:W-:Y:S01]  /*0e60*/  CS2R R118, SRZ ;  /* 0x0000000000767805 */ /* 0x000fe2000001ff00 */
[----:B------:R-:W-:Y:S01]  /*0e70*/  IMAD.U32 R17, RZ, RZ, UR5 ;  /* 0x00000005ff117e24 */ /* 0x000fe2000f8e00ff */
[----:B------:R-:W-:Y:S02]  /*0e80*/  CS2R R116, SRZ ;  /* 0x0000000000747805 */ /* 0x000fe4000001ff00 */
[----:B------:R-:W-:-:S02]  /*0e90*/  VIADDMNMX R0, R3, UR5, R0, PT ;  /* 0x0000000503007c46 */ /* 0x000fc4000b800100 */
[----:B------:R-:W-:Y:S02]  /*0ea0*/  CS2R R114, SRZ ;  /* 0x0000000000727805 */ /* 0x000fe4000001ff00 */
[----:B------:R-:W-:Y:S02]  /*0eb0*/  CS2R R112, SRZ ;  /* 0x0000000000707805 */ /* 0x000fe4000001ff00 */
[----:B------:R-:W-:Y:S02]  /*0ec0*/  CS2R R110, SRZ ;  /* 0x00000000006e7805 */ /* 0x000fe4000001ff00 */
[----:B------:R-:W-:Y:S01]  /*0ed0*/  R2UR UR38, R0 ;  /* 0x00000000002672ca */ /* 0x000fe200000e0000 */
[----:B------:R-:W-:Y:S01]  /*0ee0*/  IMAD.MOV.U32 R0, RZ, RZ, RZ ;  /* 0x000000ffff007224 */ /* 0x000fe200078e00ff */
[----:B------:R-:W-:Y:S02]  /*0ef0*/  CS2R R108, SRZ ;  /* 0x00000000006c7805 */ /* 0x000fe4000001ff00 */
[----:B------:R-:W-:-:S02]  /*0f00*/  CS2R R106, SRZ ;  /* 0x00000000006a7805 */ /* 0x000fc4000001ff00 */
[----:B------:R-:W-:Y:S02]  /*0f10*/  CS2R R104, SRZ ;  /* 0x0000000000687805 */ /* 0x000fe4000001ff00 */
[----:B------:R-:W-:Y:S02]  /*0f20*/  CS2R R102, SRZ ;  /* 0x0000000000667805 */ /* 0x000fe4000001ff00 */
[----:B------:R-:W-:Y:S02]  /*0f30*/  CS2R R100, SRZ ;  /* 0x0000000000647805 */ /* 0x000fe4000001ff00 */
[----:B------:R-:W-:Y:S02]  /*0f40*/  CS2R R98, SRZ ;  /* 0x0000000000627805 */ /* 0x000fe4000001ff00 */
[----:B------:R-:W-:Y:S02]  /*0f50*/  CS2R R96, SRZ ;  /* 0x0000000000607805 */ /* 0x000fe4000001ff00 */
[----:B------:R-:W-:-:S02]  /*0f60*/  CS2R R94, SRZ ;  /* 0x00000000005e7805 */ /* 0x000fc4000001ff00 */
[----:B------:R-:W-:Y:S02]  /*0f70*/  CS2R R92, SRZ ;  /* 0x00000000005c7805 */ /* 0x000fe4000001ff00 */
[----:B------:R-:W-:Y:S02]  /*0f80*/  CS2R R90, SRZ ;  /* 0x00000000005a7805 */ /* 0x000fe4000001ff00 */
[----:B------:R-:W-:Y:S01]  /*0f90*/  CS2R R88, SRZ ;  /* 0x0000000000587805 */ /* 0x000fe2000001ff00 */
[----:B------:R-:W-:Y:S01]  /*0fa0*/  UISETP.GT.AND UP0, UPT, UR38, UR5, UPT ;  /* 0x000000052600728c */ /* 0x000fe2000bf04270 */
[----:B------:R-:W-:Y:S02]  /*0fb0*/  CS2R R86, SRZ ;  /* 0x0000000000567805 */ /* 0x000fe4000001ff00 */
[----:B------:R-:W-:Y:S02]  /*0fc0*/  CS2R R84, SRZ ;  /* 0x0000000000547805 */ /* 0x000fe4000001ff00 */
[----:B------:R-:W-:-:S02]  /*0fd0*/  CS2R R82, SRZ ;  /* 0x0000000000527805 */ /* 0x000fc4000001ff00 */
[----:B------:R-:W-:Y:S02]  /*0fe0*/  CS2R R80, SRZ ;  /* 0x0000000000507805 */ /* 0x000fe4000001ff00 */
[----:B------:R-:W-:Y:S02]  /*0ff0*/  CS2R R78, SRZ ;  /* 0x00000000004e7805 */ /* 0x000fe4000001ff00 */
[----:B------:R-:W-:Y:S02]  /*1000*/  PLOP3.LUT P1, PT, PT, PT, UP0, 0x80, 0x0 ;  /* 0x000000000000781c */ /* 0x000fe40003f2f008 */
[----:B------:R-:W-:Y:S02]  /*1010*/  CS2R R76, SRZ ;  /* 0x00000000004c7805 */ /* 0x000fe4000001ff00 */
[----:B------:R-:W-:Y:S02]  /*1020*/  CS2R R74, SRZ ;  /* 0x00000000004a7805 */ /* 0x000fe4000001ff00 */
[----:B0-----:R-:W-:Y:S01]  /*1030*/  IADD3 R19, R2, -0x80, RZ ;  /* 0xffffff8002137810 */ /* 0x001fe20007ffe0ff */
[----:B------:R-:W-:Y:S01]  /*1040*/  IMAD.MOV.U32 R2, RZ, RZ, RZ ;  /* 0x000000ffff027224 */ /* 0x000fe200078e00ff */
        /* <DEDUP_REMOVED lines=24> */
[----:B------:R-:W-:Y:S01]  /*11d0*/  CS2R R24, SRZ ;  /* 0x0000000000187805 */ /* 0x000fe2000001ff00 */
[----:B------:R-:W-:Y:S06]  /*11e0*/  @!P1 BRA `(.L_x_12) ;  /* 0x000000ac00ac9947 */ /* 0x000fec0003800000 */
[----:B------:R-:W-:Y:S01]  /*11f0*/  SHF.R.S32.HI R0, RZ, 0x1f, R19 ;  /* 0x0000001fff007819 */ /* 0x000fe20000011413 */
[----:B------:R-:W0:Y:S01]  /*1200*/  S2UR UR7, SR_CgaCtaId ;  /* 0x00000000000779c3 */ /* 0x000e220000008800 */
[----:B------:R-:W-:Y:S02]  /*1210*/  UMOV UR6, 0x400 ;  /* 0x0000040000067882 */ /* 0x000fe40000000000 */
[----:B------:R-:W-:-:S04]  /*1220*/  LEA.HI R22, R0, R19, RZ, 0x7 ;  /* 0x0000001300167211 */ /* 0x000fc800078f38ff */
[----:B------:R-:W-:-:S06]  /*1230*/  SHF.R.S32.HI R0, RZ, 0x7, R22 ;  /* 0x00000007ff007819 */ /* 0x000fcc0000011416 */
[----:B------:R-:W1:Y:S01]  /*1240*/  SHFL.IDX PT, R0, R0, RZ, 0x1f ;  /* 0x00001fff00007589 */ /* 0x000e6200000e0000 */
[----:B0-----:R-:W-:-:S04]  /*1250*/  ULEA UR8, UR7, UR6, 0x18 ;  /* 0x0000000607087291 */ /* 0x001fc8000f8ec03f */
[----:B------:R-:W-:Y:S02]  /*1260*/  UIADD3 UR6, UR8, 0x15400, URZ ;  /* 0x0001540008067890 */ /* 0x000fe4000fffe03f */
[----:B------:R-:W-:Y:S02]  /*1270*/  IMAD.U32 R16, RZ, RZ, UR8 ;  /* 0x00000008ff107e24 */ /* 0x000fe4000f8e00ff */
[----:B------:R-:W-:Y:S01]  /*1280*/  ULOP3.LUT UP0, URZ, UR6, 0x9f, URZ, 0xc0, !UPT ;  /* 0x0000009f063f7892 */ /* 0x000fe2000f80c03f */
[----:B-1----:R-:W-:-:S05]  /*1290*/  R2UR UR4, R0 ;  /* 0x00000000000472ca */ /* 0x002fca00000e0000 */
[----:B------:R-:W-:-:S08]  /*12a0*/  PLOP3.LUT P0, PT, PT, PT, UP0, 0x80, 0x0 ;  /* 0x000000000000781c */ /* 0x000fd00003f0f008 */
[----:B------:R-:W-:-:S04]  /*12b0*/  ULEA.HI UR5, UR4, UR4, URZ, 0x1 ;  /* 0x0000000404057291 */ /* 0x000fc8000f8f083f */
[----:B------:R-:W-:-:S04]  /*12c0*/  ULOP3.LUT UR5, UR5, 0x1e, URZ, 0xc0, !UPT ;  /* 0x0000001e05057892 */ /* 0x000fc8000f8ec03f */
[----:B------:R-:W-:-:S04]  /*12d0*/  UIADD3 UR5, UR4, -UR5, URZ ;  /* 0x8000000504057290 */ /* 0x000fc8000fffe03f */
[----:B------:R-:W-:-:S04]  /*12e0*/  ULEA UR5, UR5, UR6, 0xd ;  /* 0x0000000605057291 */ /* 0x000fc8000f8e683f */
[----:B------:R-:W-:-:S04]  /*12f0*/  USHF.R.U32.HI UR5, URZ, 0x4, UR5 ;  /* 0x000000043f057899 */ /* 0x000fc80008011605 */
[----:B------:R-:W-:Y:S01]  /*1300*/  ULOP3.LUT UR36, UR5, 0x3fff, URZ, 0xc0, !UPT ;  /* 0x00003fff05247892 */ /* 0x000fe2000f8ec03f */
[----:B------:R-:W-:Y:S11]  /*1310*/  @!P0 BRA `(.L_x_13) ;  /* 0x0000000000408947 */ /* 0x000ff60003800000 */
[----:B------:R-:W-:Y:S01]  /*1320*/  MOV R0, 0x0 ;  /* 0x0000000000007802 */ /* 0x000fe20000000f00 */
[----:B------:R-:W-:Y:S01]  /*1330*/  ULDC.64 UR4, c[0x4][0xa8] ;  /* 0x01002a0000047ab9 */ /* 0x000fe20000000a00 */
[----:B------:R-:W-:Y:S01]  /*1340*/  ULDC.64 UR6, c[0x4][0x28] ;  /* 0x01000a0000067ab9 */ /* 0x000fe20000000a00 */
[----:B------:R-:W-:Y:S01]  /*1350*/  MOV R4, UR4 ;  /* 0x0000000400047c02 */ /* 0x000fe20008000f00 */
[----:B------:R0:W1:Y:S01]  /*1360*/  LDC.64 R2, c[0x4][R0] ;  /* 0x0100000000027b82 */ /* 0x0000620000000a00 */
[----:B------:R-:W-:Y:S01]  /*1370*/  IMAD.U32 R5, RZ, RZ, UR5 ;  /* 0x00000005ff057e24 */ /* 0x000fe2000f8e00ff */
[----:B------:R-:W-:Y:S01]  /*1380*/  ULDC.64 UR4, c[0x4][0xb0] ;  /* 0x01002c0000047ab9 */ /* 0x000fe20000000a00 */
[----:B------:R-:W-:Y:S01]  /*1390*/  MOV R10, UR6 ;  /* 0x00000006000a7c02 */ /* 0x000fe20008000f00 */
[----:B------:R-:W-:Y:S01]  /*13a0*/  IMAD.U32 R6, RZ, RZ, UR4 ;  /* 0x00000004ff067e24 */ /* 0x000fe2000f8e00ff */
[----:B------:R-:W-:Y:S01]  /*13b0*/  MOV R13, RZ ;  /* 0x000000ff000d7202 */ /* 0x000fe20000000f00 */
[----:B------:R-:W-:-:S02]  /*13c0*/  IMAD.U32 R7, RZ, RZ, UR5 ;  /* 0x00000005ff077e24 */ /* 0x000fc4000f8e00ff */
[----:B------:R-:W-:Y:S02]  /*13d0*/  IMAD.U32 R11, RZ, RZ, UR7 ;  /* 0x00000007ff0b7e24 */ /* 0x000fe4000f8e00ff */
[----:B------:R-:W-:Y:S02]  /*13e0*/  IMAD.MOV.U32 R8, RZ, RZ, 0x70 ;  /* 0x00000070ff087424 */ /* 0x000fe400078e00ff */
[----:B0-----:R-:W-:-:S07]  /*13f0*/  IMAD.MOV.U32 R12, RZ, RZ, 0x1 ;  /* 0x00000001ff0c7424 */ /* 0x001fce00078e00ff */
[----:B------:R-:W-:-:S07]  /*1400*/  LEPC R20, `(.L_x_13) ;  /* 0x000000001014794e */ /* 0x000fce0000000000 */
[----:B-1----:R-:W-:Y:S05]  /*1410*/  CALL.ABS.NOINC R2 ;  /* 0x0000000002007343 */ /* 0x002fea0003c00000 */
.L_x_13:
[----:B------:R-:W-:Y:S02]  /*1420*/  R2UR UR4, R16 ;  /* 0x00000000100472ca */ /* 0x000fe400000e0000 */
[----:B------:R-:W-:-:S11]  /*1430*/  SHF.L.U32 R0, RZ, 0x1f, RZ ;  /* 0x0000001fff007819 */ /* 0x000fd600000006ff */
[----:B------:R-:W0:Y:S02]  /*1440*/  SYNCS.PHASECHK.TRANS64.TRYWAIT P0, [UR4+0x36800], R0 ;  /* 0x03680000ff0075a7 */ /* 0x000e240008000144 */
[----:B0-----:R-:W-:Y:S05]  /*1450*/  @!P0 BRA `(.L_x_14) ;  /* 0x0000010c00808947 */ /* 0x001fea0003800000 */
.L_x_125:
[----:B------:R-:W2:Y:S02]  /*1460*/  LDL R2, [R1+0xc] ;  /* 0x00000c0001027983 */ /* 0x000ea40000100800 */
[----:B--2---:R-:W-:-:S13]  /*1470*/  R2UR UR4, R2 ;  /* 0x00000000020472ca */ /* 0x004fda00000e0000 */
[----:B------:R-:W-:-:S06]  /*1480*/  ULOP3.LUT UR4, UR4, 0x1, URZ, 0xfc, !UPT ;  /* 0x0000000104047892 */ /* 0x000fcc000f8efc3f */
[----:B------:R-:W-:-:S05]  /*1490*/  IMAD.U32 R2, RZ, RZ, UR4 ;  /* 0x00000004ff027e24 */ /* 0x000fca000f8e00ff */
[----:B------:R-:W-:-:S13]  /*14a0*/  ISETP.NE.AND P0, PT, R2, 0x3, PT ;  /* 0x000000030200780c */ /* 0x000fda0003f05270 */
[----:B------:R-:W-:Y:S05]  /*14b0*/  @!P0 BRA `(.L_x_15) ;  /* 0x0000000000048947 */ /* 0x000fea0003800000 */
[----:B------:R-:W-:Y:S01]  /*14c0*/  BPT.TRAP 0x1 ;  /* 0x000000040000795c */ /* 0x000fe20000300000 */
.L_x_15:
[----:B------:R-:W-:-:S13]  /*14d0*/  R2UR UR4, R16 ;  /* 0x00000000100472ca */ /* 0x000fda00000e0000 */
[----:B------:R1:W2:Y:S01]  /*14e0*/  SYNCS.PHASECHK.TRANS64.TRYWAIT P2, [UR4+0x36830], R0 ;  /* 0x03683000ff0075a7 */ /* 0x0002a20008040144 */
[----:B------:R-:W-:Y:S05]  /*14f0*/  @!P0 BRA `(.L_x_16) ;  /* 0x0000000000048947 */ /* 0x000fea0003800000 */
[----:B------:R-:W-:Y:S01]  /*1500*/  BPT.TRAP 0x1 ;  /* 0x000000040000795c */ /* 0x000fe20000300000 */
.L_x_16:
[----:B------:R-:W3:Y:S02]  /*1510*/  S2R R2, SR_TID.X ;  /* 0x0000000000027919 */ /* 0x000ee40000002100 */
[----:B---3--:R-:W-:-:S04]  /*1520*/  LOP3.LUT R2, R2, 0x7f, RZ, 0xc0, !PT ;  /* 0x0000007f02027812 */ /* 0x008fc800078ec0ff */
[----:B------:R-:W-:Y:S01]  /*1530*/  ISETP.NE.AND P1, PT, R2, RZ, PT ;  /* 0x000000ff0200720c */ /* 0x000fe20003f25270 */
[----:B------:R-:W-:Y:S01]  /*1540*/  IMAD.U32 R2, RZ, RZ, UR36 ;  /* 0x00000024ff027e24 */ /* 0x000fe2000f8e00ff */
[----:B--2---:R-:W-:Y:S11]  /*1550*/  @P2 BRA `(.L_x_17) ;  /* 0x00000000000c2947 */ /* 0x004ff60003800000 */
[----:B------:R-:W-:-:S13]  /*1560*/  R2UR UR4, R16 ;  /* 0x00000000100472ca */ /* 0x000fda00000e0000 */
[----:B------:R-:W2:Y:S02]  /*1570*/  SYNCS.PHASECHK.TRANS64.TRYWAIT P2, [UR4+0x36830], R0 ;  /* 0x03683000ff0075a7 */ /* 0x000ea40008040144 */
[----:B--2---:R-:W-:Y:S05]  /*1580*/  @!P2 BRA `(.L_x_18) ;  /* 0x0000010c0050a947 */ /* 0x004fea0003800000 */
.L_x_17:
[----:B------:R-:W-:Y:S05]  /*1590*/  WARPSYNC.ALL ;  /* 0x0000000000007948 */ /* 0x000fea0003800000 */
[----:B------:R-:W-:Y:S01]  /*15a0*/  IMAD.MOV.U32 R5, RZ, RZ, RZ ;  /* 0x000000ffff057224 */ /* 0x000fe200078e00ff */
[----:B------:R-:W-:Y:S01]  /*15b0*/  MOV R119, RZ ;  /* 0x000000ff00777202 */ /* 0x000fe20000000f00 */
[----:B0-----:R-:W-:Y:S01]  /*15c0*/  IMAD.MOV.U32 R3, RZ, RZ, 0x40000040 ;  /* 0x40000040ff037424 */ /* 0x001fe200078e00ff */
[----:B------:R-:W-:Y:S02]  /*15d0*/  LOP3.LUT R2, R2, 0x10000, RZ, 0xfc, !PT ;  /* 0x0001000002027812 */ /* 0x000fe400078efcff */
[----:B------:R-:W-:Y:S01]  /*15e0*/  R2UR UR42, R16 ;  /* 0x00000000102a72ca */ /* 0x000fe200000e0000 */
[----:B------:R-:W-:Y:S01]  /*15f0*/  WARPGROUP.ARRIVE ;  /* 0x00000000000079c5 */ /* 0x000fe20000000000 */
[C---:B------:R-:W-:Y:S01]  /*1600*/  R2UR UR8, R2.reuse ;  /* 0x00000000020872ca */ /* 0x040fe200000e0000 */
[----:B------:R-:W-:Y:S01]  /*1610*/  UMOV UR11, 0x40000040 ;  /* 0x40000040000b7882 */ /* 0x000fe20000000000 */
        /* <DEDUP_REMOVED lines=9> */
[----:B------:R-:W-:Y:S01]  /*16b0*/  UIADD3 UR4, UR42, 0x21400, URZ ;  /* 0x000214002a047890 */ /* 0x000fe2000fffe03f */
[C---:B------:R-:W-:Y:S01]  /*16c0*/  R2UR UR12, R2.reuse ;  /* 0x00000000020c72ca */ /* 0x040fe200000e0000 */
[----:B------:R-:W-:Y:S01]  /*16d0*/  UMOV UR7, 0x40000040 ;  /* 0x4000004000077882 */ /* 0x000fe20000000000 */
[C---:B------:R-:W-:Y:S01]  /*16e0*/  R2UR UR13, R3.reuse ;  /* 0x00000000030d72ca */ /* 0x040fe200000e0000 */
[----:B------:R-:W-:Y:S01]  /*16f0*/  USHF.R.U32.HI UR4, URZ, 0x4, UR4 ;  /* 0x000000043f047899 */ /* 0x000fe20008011604 */
[----:B------:R-:W-:Y:S01]  /*1700*/  R2UR UR20, R2 ;  /* 0x00000000021472ca */ /* 0x000fe200000e0000 */
[----:B------:R-:W-:Y:S01]  /*1710*/  UMOV UR29, 0x40000040 ;  /* 0x40000040001d7882 */ /* 0x000fe20000000000 */
[C---:B------:R-:W-:Y:S01]  /*1720*/  R2UR UR21, R3.reuse ;  /* 0x00000000031572ca */ /* 0x040fe200000e0000 */
[----:B------:R-:W-:Y:S01]  /*1730*/  ULOP3.LUT UR4, UR4, 0x3fff, URZ, 0xc0, !UPT ;  /* 0x00003fff04047892 */ /* 0x000fe2000f8ec03f */
[----:B------:R-:W-:Y:S01]  /*1740*/  R2UR UR5, R3 ;  /* 0x00000000030572ca */ /* 0x000fe200000e0000 */
[----:B------:R-:W-:Y:S01]  /*1750*/  UMOV UR31, 0x40000040 ;  /* 0x40000040001f7882 */ /* 0x000fe20000000000 */
[----:B------:R-:W-:Y:S01]  /*1760*/  UMOV UR33, 0x40000040 ;  /* 0x4000004000217882 */ /* 0x000fe20000000000 */
[----:B------:R-:W-:Y:S01]  /*1770*/  ULOP3.LUT UR43, UR4, 0x10000, URZ, 0xfc, !UPT ;  /* 0x00010000042b7892 */ /* 0x000fe2000f8efc3f */
[----:B------:R-:W-:Y:S01]  /*1780*/  LOP3.LUT R22, R22, 0xffffff80, RZ, 0xc0, !PT ;  /* 0xffffff8016167812 */ /* 0x000fe200078ec0ff */
[----:B------:R-:W-:Y:S01]  /*1790*/  UMOV UR35, 0x40000040 ;  /* 0x4000004000237882 */ /* 0x000fe20000000000 */
[----:B------:R-:W-:Y:S01]  /*17a0*/  UMOV UR37, 0x40000040 ;  /* 0x4000004000257882 */ /* 0x000fe20000000000 */
[----:B------:R-:W-:Y:S01]  /*17b0*/  UIADD3 UR4, UR43, 0x80, URZ ;  /* 0x000000802b047890 */ /* 0x000fe2000fffe03f */
[----:B------:R-:W-:Y:S01]  /*17c0*/  IMAD.MOV.U32 R4, RZ, RZ, -0x2 ;  /* 0xfffffffeff047424 */ /* 0x000fe200078e00ff */
[----:B------:R-:W-:Y:S01]  /*17d0*/  UIADD3 UR18, UR43, 0x100, URZ ;  /* 0x000001002b127890 */ /* 0x000fe2000fffe03f */
[----:B------:R-:W-:Y:S01]  /*17e0*/  IMAD.IADD R22, R19, 0x1, -R22 ;  /* 0x0000000113167824 */ /* 0x000fe200078e0a16 */
[----:B------:R-:W-:Y:S01]  /*17f0*/  UMOV UR10, UR43 ;  /* 0x0000002b000a7c82 */ /* 0x000fe20008000000 */
[----:B------:R-:W-:Y:S01]  /*1800*/  UIADD3 UR14, UR43, 0x180, URZ ;  /* 0x000001802b0e7890 */ /* 0x000fe2000fffe03f */
[----:B------:R-:W-:Y:S01]  /*1810*/  HGMMA.64x16x16.F32.BF16 R72, gdesc[UR8], RZ, !UPT, gsb0 ;  /* 0x00200000084879f0 */ /* 0x000fe2000c0018ff */
[----:B------:R-:W-:Y:S01]  /*1820*/  UMOV UR26, UR4 ;  /* 0x00000004001a7c82 */ /* 0x000fe20008000000 */
[----:B------:R-:W-:Y:S01]  /*1830*/  UIADD3 UR22, UR43, 0x200, URZ ;  /* 0x000002002b167890 */ /* 0x000fe2000fffe03f */
[C---:B------:R-:W-:Y:S01]  /*1840*/  R2UR UR4, R2.reuse ;  /* 0x00000000020472ca */ /* 0x040fe200000e0000 */
[----:B------:R-:W-:Y:S01]  /*1850*/  UIADD3 UR6, UR43, 0x280, URZ ;  /* 0x000002802b067890 */ /* 0x000fe2000fffe03f */
[----:B------:R-:W-:Y:S01]  /*1860*/  R2UR UR8, R2 ;  /* 0x00000000020872ca */ /* 0x000fe200000e0000 */
[----:B------:R-:W-:Y:S01]  /*1870*/  UIADD3 UR30, UR43, 0x380, URZ ;  /* 0x000003802b1e7890 */ /* 0x000fe2000fffe03f */
[----:B------:R-:W-:Y:S01]  /*1880*/  SHF.R.S32.HI R13, RZ, 0x1f, R22 ;  /* 0x0000001fff0d7819 */ /* 0x000fe20000011416 */
[----:B------:R-:W-:Y:S01]  /*1890*/  UIADD3 UR34, UR43, 0x382, URZ ;  /* 0x000003822b227890 */ /* 0x000fe2000fffe03f */
[----:B------:R-:W-:Y:S01]  /*18a0*/  IMAD.U32 R20, RZ, RZ, UR38 ;  /* 0x00000026ff147e24 */ /* 0x000fe2000f8e00ff */
[----:B------:R-:W-:Y:S01]  /*18b0*/  UIADD3 UR10, UR43, 0x504, URZ ;  /* 0x000005042b0a7890 */ /* 0x000fe2000fffe03f */
[----:B------:R-:W-:Y:S01]  /*18c0*/  LEA.HI R13, R13, R22, RZ, 0x2 ;  /* 0x000000160d0d7211 */ /* 0x000fe200078f10ff */
[----:B------:R-:W-:Y:S01]  /*18d0*/  UMOV UR41, 0x40000040 ;  /* 0x4000004000297882 */ /* 0x000fe20000000000 */
[----:B------:R-:W-:Y:S01]  /*18e0*/  UMOV UR45, 0x40000040 ;  /* 0x40000040002d7882 */ /* 0x000fe20000000000 */
[----:B------:R-:W-:Y:S01]  /*18f0*/  UMOV UR49, 0x40000040 ;  /* 0x4000004000317882 */ /* 0x000fe20000000000 */
[----:B------:R-:W-:Y:S01]  /*1900*/  UMOV UR53, 0x40000040 ;  /* 0x4000004000357882 */ /* 0x000fe20000000000 */
[----:B------:R-:W-:Y:S01]  /*1910*/  UMOV UR57, 0x40000040 ;  /* 0x4000004000397882 */ /* 0x000fe20000000000 */
[----:B------:R-:W-:Y:S01]  /*1920*/  LOP3.LUT R13, R13, 0x7ffffffc, RZ, 0xc0, !PT ;  /* 0x7ffffffc0d0d7812 */ /* 0x000fe200078ec0ff */
[----:B------:R-:W-:Y:S01]  /*1930*/  UIADD3 UR9, UR8, 0x2, URZ ;  /* 0x0000000208097890 */ /* 0x000fe2000fffe03f */
[----:B------:R-:W-:Y:S01]  /*1940*/  P2R R80, PR, RZ, 0x1 ;  /* 0x00000001ff507803 */ /* 0x000fe20000000000 */
[----:B------:R-:W-:Y:S01]  /*1950*/  UIADD3 UR28, UR8, 0x400, URZ ;  /* 0x00000400081c7890 */ /* 0x000fe2000fffe03f */
[----:B------:R-:W-:Y:S01]  /*1960*/  IADD3 R13, R22, -R13, RZ ;  /* 0x8000000d160d7210 */ /* 0x000fe20007ffe0ff */
[----:B------:R-:W-:Y:S01]  /*1970*/  UIADD3 UR32, UR8, 0x402, URZ ;  /* 0x0000040208207890 */ /* 0x000fe2000fffe03f */
[----:B------:R-:W-:Y:S01]  /*1980*/  IMAD.U32 R11, RZ, RZ, UR43 ;  /* 0x0000002bff0b7e24 */ /* 0x000fe2000f8e00ff */
[----:B------:R-:W-:Y:S01]  /*1990*/  UIADD3 UR36, UR8, 0x404, URZ ;  /* 0x0000040408247890 */ /* 0x000fe2000fffe03f */
[--C-:B------:R-:W-:Y:S01]  /*19a0*/  IMAD.MOV.U32 R118, RZ, RZ, R119.reuse ;  /* 0x000000ffff767224 */ /* 0x100fe200078e0077 */
[----:B------:R-:W-:Y:S01]  /*19b0*/  UIADD3 UR40, UR8, 0x406, URZ ;  /* 0x0000040608287890 */ /* 0x000fe2000fffe03f */
[----:B------:R-:W-:Y:S01]  /*19c0*/  IMAD R13, R13, R4, 0x70 ;  /* 0x000000700d0d7424 */ /* 0x000fe200078e0204 */
[----:B------:R-:W-:Y:S01]  /*19d0*/  UIADD3 UR44, UR8, 0x800, URZ ;  /* 0x00000800082c7890 */ /* 0x000fe2000fffe03f */
[--C-:B------:R-:W-:Y:S01]  /*19e0*/  IMAD.MOV.U32 R116, RZ, RZ, R119.reuse ;  /* 0x000000ffff747224 */ /* 0x100fe200078e0077 */
[----:B------:R-:W-:Y:S01]  /*19f0*/  UIADD3 UR48, UR8, 0x802, URZ ;  /* 0x0000080208307890 */ /* 0x000fe2000fffe03f */
[----:B------:R-:W-:Y:S01]  /*1a00*/  VIADD R13, R13, UR39 ;  /* 0x000000270d0d7c36 */ /* 0x000fe20008000000 */
[----:B------:R-:W-:Y:S01]  /*1a10*/  UIADD3 UR52, UR8, 0x804, URZ ;  /* 0x0000080408347890 */ /* 0x000fe2000fffe03f */
[----:B------:R-:W-:Y:S01]  /*1a20*/  IMAD.MOV.U32 R114, RZ, RZ, R119 ;  /* 0x000000ffff727224 */ /* 0x000fe200078e0077 */
[----:B------:R-:W-:Y:S01]  /*1a30*/  UIADD3 UR56, UR8, 0x806, URZ ;  /* 0x0000080608387890 */ /* 0x000fe2000fffe03f */
[----:B------:R-:W-:Y:S01]  /*1a40*/  IMAD R20, R20, -0x70, R13 ;  /* 0xffffff9014147824 */ /* 0x000fe200078e020d */
[----:B------:R-:W-:Y:S01]  /*1a50*/  UIADD3 UR38, UR38, -0x2, URZ ;  /* 0xfffffffe26267890 */ /* 0x000fe2000fffe03f */
[----:B------:R-:W-:-:S02]  /*1a60*/  IMAD.MOV.U32 R112, RZ, RZ, R119 ;  /* 0x000000ffff707224 */ /* 0x000fc400078e0077 */
[--C-:B------:R-:W-:Y:S01]  /*1a70*/  IMAD.MOV.U32 R110, RZ, RZ, R119.reuse ;  /* 0x000000ffff6e7224 */ /* 0x100fe200078e0077 */
[C---:B------:R-:W-:Y:S01]  /*1a80*/  ISETP.GT.AND P4, PT, R20.reuse, RZ, PT ;  /* 0x000000ff1400720c */ /* 0x040fe20003f84270 */
[--C-:B------:R-:W-:Y:S01]  /*1a90*/  IMAD.MOV.U32 R108, RZ, RZ, R119.reuse ;  /* 0x000000ffff6c7224 */ /* 0x100fe200078e0077 */
[C---:B------:R-:W-:Y:S01]  /*1aa0*/  ISETP.GT.AND P2, PT, R20.reuse, 0x1, PT ;  /* 0x000000011400780c */ /* 0x040fe20003f44270 */
[--C-:B------:R-:W-:Y:S01]  /*1ab0*/  IMAD.MOV.U32 R106, RZ, RZ, R119.reuse ;  /* 0x000000ffff6a7224 */ /* 0x100fe200078e0077 */
[C---:B------:R-:W-:Y:S01]  /*1ac0*/  ISETP.GT.AND P3, PT, R20.reuse, 0x8, PT ;  /* 0x000000081400780c */ /* 0x040fe20003f64270 */
[--C-:B------:R-:W-:Y:S01]  /*1ad0*/  IMAD.MOV.U32 R104, RZ, RZ, R119.reuse ;  /* 0x000000ffff687224 */ /* 0x100fe200078e0077 */
[C---:B------:R-:W-:Y:S01]  /*1ae0*/  ISETP.GT.AND P6, PT, R20.reuse, 0x9, PT ;  /* 0x000000091400780c */ /* 0x040fe20003fc4270 */
[--C-:B------:R-:W-:Y:S01]  /*1af0*/  IMAD.MOV.U32 R102, RZ, RZ, R119.reuse ;  /* 0x000000ffff667224 */ /* 0x100fe200078e0077 */
[----:B------:R-:W-:Y:S01]  /*1b00*/  ISETP.GT.AND P5, PT, R20, 0x10, PT ;  /* 0x000000101400780c */ /* 0x000fe20003fa4270 */
[----:B------:R-:W-:-:S02]  /*1b10*/  IMAD.MOV.U32 R100, RZ, RZ, R119 ;  /* 0x000000ffff647224 */ /* 0x000fc400078e0077 */
[--C-:B------:R-:W-:Y:S01]  /*1b20*/  IMAD.MOV.U32 R98, RZ, RZ, R119.reuse ;  /* 0x000000ffff627224 */ /* 0x100fe200078e0077 */
[----:B------:R-:W-:Y:S02]  /*1b30*/  WARPGROUP.DEPBAR.LE gsb0, 0x0 ;  /* 0x00008000000079c5 */ /* 0x000fe40000010000 */
[----:B------:R-:W-:Y:S01]  /*1b40*/  WARPGROUP.ARRIVE ;  /* 0x00000000000079c5 */ /* 0x000fe20000000000 */
[--C-:B------:R-:W-:Y:S02]  /*1b50*/  IMAD.MOV.U32 R96, RZ, RZ, R119.reuse ;  /* 0x000000ffff607224 */ /* 0x100fe400078e0077 */
[--C-:B------:R-:W-:Y:S02]  /*1b60*/  IMAD.MOV.U32 R94, RZ, RZ, R119.reuse ;  /* 0x000000ffff5e7224 */ /* 0x100fe400078e0077 */
[--C-:B------:R-:W-:Y:S01]  /*1b70*/  IMAD.MOV.U32 R92, RZ, RZ, R119.reuse ;  /* 0x000000ffff5c7224 */ /* 0x100fe200078e0077 */
[----:B------:R-:W-:Y:S01]  /*1b80*/  HGMMA.64x16x16.F32.BF16 R64, gdesc[UR24], RZ, !UPT, gsb0 ;  /* 0x00200000184079f0 */ /* 0x000fe2000c0018ff */
[----:B------:R-:W-:Y:S01]  /*1b90*/  UIADD3 UR24, UR8, 0x6, URZ ;  /* 0x0000000608187890 */ /* 0x000fe2000fffe03f */
[--C-:B------:R-:W-:Y:S01]  /*1ba0*/  IMAD.MOV.U32 R90, RZ, RZ, R119.reuse ;  /* 0x000000ffff5a7224 */ /* 0x100fe200078e0077 */
[----:B------:R-:W-:Y:S01]  /*1bb0*/  UIADD3 UR26, UR43, 0x6, URZ ;  /* 0x000000062b1a7890 */ /* 0x000fe2000fffe03f */
[--C-:B------:R-:W-:Y:S01]  /*1bc0*/  IMAD.MOV.U32 R88, RZ, RZ, R119.reuse ;  /* 0x000000ffff587224 */ /* 0x100fe200078e0077 */
[----:B------:R-:W-:Y:S01]  /*1bd0*/  UMOV UR25, 0x40000040 ;  /* 0x4000004000197882 */ /* 0x000fe20000000000 */
[----:B------:R-:W-:Y:S01]  /*1be0*/  UMOV UR27, 0x40000040 ;  /* 0x40000040001b7882 */ /* 0x000fe20000000000 */
[----:B------:R-:W-:-:S02]  /*1bf0*/  IMAD.MOV.U32 R86, RZ, RZ, R119 ;  /* 0x000000ffff567224 */ /* 0x000fc400078e0077 */
[--C-:B------:R-:W-:Y:S02]  /*1c00*/  IMAD.MOV.U32 R84, RZ, RZ, R119.reuse ;  /* 0x000000ffff547224 */ /* 0x100fe400078e0077 */
[----:B------:R-:W-:Y:S01]  /*1c10*/  IMAD.MOV.U32 R82, RZ, RZ, R119 ;  /* 0x000000ffff527224 */ /* 0x000fe200078e0077 */
[----:B------:R-:W-:Y:S02]  /*1c20*/  WARPGROUP.DEPBAR.LE gsb0, 0x0 ;  /* 0x00008000000079c5 */ /* 0x000fe40000010000 */
[----:B------:R-:W-:-:S06]  /*1c30*/  WARPGROUP.ARRIVE ;  /* 0x00000000000079c5 */ /* 0x000fcc0000000000 */
[----:B------:R-:W-:Y:S01]  /*1c40*/  HGMMA.64x16x16.F32.BF16 R56, gdesc[UR16], RZ, !UPT, gsb0 ;  /* 0x00200000103879f0 */ /* 0x000fe2000c0018ff */
[----:B------:R-:W-:Y:S01]  /*1c50*/  R2UR UR16, R2 ;  /* 0x00000000021072ca */ /* 0x000fe200000e0000 */
[----:B------:R-:W-:Y:S01]  /*1c60*/  UIADD3 UR18, UR43, 0x300, URZ ;  /* 0x000003002b127890 */ /* 0x000fe2000fffe03f */
[----:B------:R-:W-:Y:S01]  /*1c70*/  R2UR UR17, R3 ;  /* 0x00000000031172ca */ /* 0x000fe200000e0000 */
[----:B------:R-:W-:Y:S01]  /*1c80*/  UMOV UR19, 0x40000040 ;  /* 0x4000004000137882 */ /* 0x000fe20000000000 */
[----:B------:R-:W-:Y:S02]  /*1c90*/  WARPGROUP.DEPBAR.LE gsb0, 0x0 ;  /* 0x00008000000079c5 */ /* 0x000fe40000010000 */
[----:B------:R-:W-:-:S06]  /*1ca0*/  WARPGROUP.ARRIVE ;  /* 0x00000000000079c5 */ /* 0x000fcc0000000000 */
[----:B------:R-:W-:Y:S03]  /*1cb0*/  HGMMA.64x16x16.F32.BF16 R48, gdesc[UR12], RZ, !UPT, gsb0 ;  /* 0x002000000c3079f0 */ /* 0x000fe6000c0018ff */
[----:B------:R-:W-:Y:S02]  /*1cc0*/  WARPGROUP.DEPBAR.LE gsb0, 0x0 ;  /* 0x00008000000079c5 */ /* 0x000fe40000010000 */
[----:B------:R-:W-:-:S06]  /*1cd0*/  WARPGROUP.ARRIVE ;  /* 0x00000000000079c5 */ /* 0x000fcc0000000000 */
[----:B------:R-:W-:Y:S01]  /*1ce0*/  HGMMA.64x16x16.F32.BF16 R40, gdesc[UR20], RZ, !UPT, gsb0 ;  /* 0x00200000142879f0 */ /* 0x000fe2000c0018ff */
[----:B------:R-:W-:Y:S02]  /*1cf0*/  UIADD3 UR20, UR8, 0x4, URZ ;  /* 0x0000000408147890 */ /* 0x000fe4000fffe03f */
[----:B------:R-:W-:Y:S01]  /*1d00*/  UIADD3 UR22, UR43, 0x4, URZ ;  /* 0x000000042b167890 */ /* 0x000fe2000fffe03f */
[----:B------:R-:W-:Y:S01]  /*1d10*/  UMOV UR21, 0x40000040 ;  /* 0x4000004000157882 */ /* 0x000fe20000000000 */
[----:B------:R-:W-:Y:S01]  /*1d20*/  UMOV UR23, 0x40000040 ;  /* 0x4000004000177882 */ /* 0x000fe20000000000 */
[----:B------:R-:W-:Y:S01]  /*1d30*/  UIADD3 UR8, UR43, 0x804, URZ ;  /* 0x000008042b087890 */ /* 0x000fe2000fffe03f */
[----:B------:R-:W-:Y:S02]  /*1d40*/  WARPGROUP.DEPBAR.LE gsb0, 0x0 ;  /* 0x00008000000079c5 */ /* 0x000fe40000010000 */
[----:B------:R-:W-:-:S06]  /*1d50*/  WARPGROUP.ARRIVE ;  /* 0x00000000000079c5 */ /* 0x000fcc0000000000 */
[----:B------:R-:W-:Y:S01]  /*1d60*/  HGMMA.64x16x16.F32.BF16 R32, gdesc[UR4], RZ, !UPT, gsb0 ;  /* 0x00200000042079f0 */ /* 0x000fe2000c0018ff */
[----:B------:R-:W-:Y:S02]  /*1d70*/  UIADD3 UR4, UR43, 0x2, URZ ;  /* 0x000000022b047890 */ /* 0x000fe4000fffe03f */
[----:B------:R-:W-:Y:S02]  /*1d80*/  UIADD3 UR5, UR43, 0x182, URZ ;  /* 0x000001822b057890 */ /* 0x000fe4000fffe03f */
[----:B------:R-:W-:Y:S01]  /*1d90*/  UIADD3 UR6, UR43, 0x384, URZ ;  /* 0x000003842b067890 */ /* 0x000fe2000fffe03f */
[----:B------:R-:W-:Y:S01]  /*1da0*/  UMOV UR7, 0x40000040 ;  /* 0x4000004000077882 */ /* 0x000fe20000000000 */
[----:B------:R-:W-:Y:S02]  /*1db0*/  WARPGROUP.DEPBAR.LE gsb0, 0x0 ;  /* 0x00008000000079c5 */ /* 0x000fe40000010000 */
[----:B------:R-:W-:-:S06]  /*1dc0*/  WARPGROUP.ARRIVE ;  /* 0x00000000000079c5 */ /* 0x000fcc0000000000 */
[----:B------:R-:W-:Y:S01]  /*1dd0*/  HGMMA.64x16x16.F32.BF16 R24, gdesc[UR16], RZ, !UPT, gsb0 ;  /* 0x00200000101879f0 */ /* 0x000fe2000c0018ff */
[----:B------:R-:W-:Y:S01]  /*1de0*/  UMOV UR16, UR9 ;  /* 0x0000000900107c82 */ /* 0x000fe20008000000 */
[----:B------:R-:W-:Y:S01]  /*1df0*/  UMOV UR17, 0x40000040 ;  /* 0x4000004000117882 */ /* 0x000fe20000000000 */
[----:B------:R-:W-:Y:S01]  /*1e00*/  UMOV UR18, UR4 ;  /* 0x0000000400127c82 */ /* 0x000fe20008000000 */
[----:B------:R-:W-:Y:S01]  /*1e10*/  UMOV UR19, 0x40000040 ;  /* 0x4000004000137882 */ /* 0x000fe20000000000 */
[----:B------:R-:W-:Y:S02]  /*1e20*/  UIADD3 UR4, UR43, 0x102, URZ ;  /* 0x000001022b047890 */ /* 0x000fe4000fffe03f */
[----:B------:R-:W-:Y:S01]  /*1e30*/  UIADD3 UR9, UR43, 0x484, URZ ;  /* 0x000004842b097890 */ /* 0x000fe2000fffe03f */
[----:B------:R-:W-:Y:S02]  /*1e40*/  WARPGROUP.DEPBAR.LE gsb0, 0x0 ;  /* 0x00008000000079c5 */ /* 0x000fe40000010000 */
[----:B------:R-:W-:-:S06]  /*1e50*/  WARPGROUP.ARRIVE ;  /* 0x00000000000079c5 */ /* 0x000fcc0000000000 */
[----:B------:R-:W-:Y:S01]  /*1e60*/  HGMMA.64x16x16.F32.BF16 R72, gdesc[UR16], R72, gsb0 ;  /* 0x00200000104879f0 */ /* 0x000fe20008001848 */
[----:B------:R-:W-:Y:S01]  /*1e70*/  UIADD3 UR18, UR43, 0x82, URZ ;  /* 0x000000822b127890 */ /* 0x000fe2000fffe03f */
[----:B------:R-:W-:Y:S01]  /*1e80*/  UMOV UR19, 0x40000040 ;  /* 0x4000004000137882 */ /* 0x000fe20000000000 */
[----:B------:R-:W-:Y:S02]  /*1e90*/  WARPGROUP.DEPBAR.LE gsb0, 0x0 ;  /* 0x00008000000079c5 */ /* 0x000fe40000010000 */
[----:B------:R-:W-:-:S06]  /*1ea0*/  WARPGROUP.ARRIVE ;  /* 0x00000000000079c5 */ /* 0x000fcc0000000000 */
[----:B------:R-:W-:Y:S01]  /*1eb0*/  HGMMA.64x16x16.F32.BF16 R64, gdesc[UR16], R64, gsb0 ;  /* 0x00200000104079f0 */ /* 0x000fe20008001840 */
[----:B------:R-:W-:Y:S01]  /*1ec0*/  UMOV UR18, UR4 ;  /* 0x0000000400127c82 */ /* 0x000fe20008000000 */
[----:B------:R-:W-:Y:S01]  /*1ed0*/  UMOV UR19, 0x40000040 ;  /* 0x4000004000137882 */ /* 0x000fe20000000000 */
[----:B------:R-:W-:Y:S01]  /*1ee0*/  UIADD3 UR4, UR43, 0x202, URZ ;  /* 0x000002022b047890 */ /* 0x000fe2000fffe03f */
        /* <DEDUP_REMOVED lines=26> */
[----:B------:R-:W-:Y:S03]  /*2090*/  HGMMA.64x16x16.F32.BF16 R24, gdesc[UR16], R24, gsb0 ;  /* 0x00200000101879f0 */ /* 0x000fe60008001818 */
        /* <DEDUP_REMOVED lines=142> */
[----:B------:R-:W-:Y:S01]  /*2980*/  UMOV UR5, UR37 ;  /* 0x0000002500057c82 */ /* 0x000fe20008000000 */
        /* <DEDUP_REMOVED lines=8> */
[----:B------:R-:W-:Y:S03]  /*2a10*/  HGMMA.64x16x16.F32.BF16 R24, gdesc[UR32], R24, gsb0 ;  /* 0x00200000201879f0 */ /* 0x000fe60008001818 */
[----:B------:R-:W-:Y:S02]  /*2a20*/  WARPGROUP.DEPBAR.LE gsb0, 0x0 ;  /* 0x00008000000079c5 */ /* 0x000fe40000010000 */
[----:B------:R-:W-:-:S06]  /*2a30*/  WARPGROUP.ARRIVE ;  /* 0x00000000000079c5 */ /* 0x000fcc0000000000 */
[----:B------:R-:W-:Y:S01]  /*2a40*/  HGMMA.64x16x16.F32.BF16 R72, gdesc[UR4], R72, gsb0 ;  /* 0x00200000044879f0 */ /* 0x000fe20008001848 */
[----:B------:R-:W-:Y:S01]  /*2a50*/  UIADD3 UR6, UR43, 0x404, URZ ;  /* 0x000004042b067890 */ /* 0x000fe2000fffe03f */
[----:B------:R-:W-:Y:S01]  /*2a60*/  UMOV UR4, UR36 ;  /* 0x0000002400047c82 */ /* 0x000fe20008000000 */
[----:B------:R-:W-:Y:S01]  /*2a70*/  UMOV UR5, UR37 ;  /* 0x0000002500057c82 */ /* 0x000fe20008000000 */
[----:B------:R-:W-:Y:S01]  /*2a80*/  UMOV UR7, 0x40000040 ;  /* 0x4000004000077882 */ /* 0x000fe20000000000 */
[----:B------:R-:W-:Y:S02]  /*2a90*/  WARPGROUP.DEPBAR.LE gsb0, 0x0 ;  /* 0x00008000000079c5 */ /* 0x000fe40000010000 */
[----:B------:R-:W-:-:S06]  /*2aa0*/  WARPGROUP.ARRIVE ;  /* 0x00000000000079c5 */ /* 0x000fcc0000000000 */
[----:B------:R-:W-:Y:S01]  /*2ab0*/  HGMMA.64x16x16.F32.BF16 R64, gdesc[UR4], R64, gsb0 ;  /* 0x00200000044079f0 */ /* 0x000fe20008001840 */
[----:B------:R-:W-:Y:S01]  /*2ac0*/  UMOV UR4, UR36 ;  /* 0x0000002400047c82 */ /* 0x000fe20008000000 */
[----:B------:R-:W-:Y:S01]  /*2ad0*/  UMOV UR5, UR37 ;  /* 0x0000002500057c82 */ /* 0x000fe20008000000 */
[----:B------:R-:W-:Y:S01]  /*2ae0*/  UMOV UR6, UR9 ;  /* 0x0000000900067c82 */ /* 0x000fe20008000000 */
[----:B------:R-:W-:Y:S01]  /*2af0*/  UMOV UR7, 0x40000040 ;  /* 0x4000004000077882 */ /* 0x000fe20000000000 */
[----:B------:R-:W-:Y:S01]  /*2b00*/  UIADD3 UR9, UR43, 0x584, URZ ;  /* 0x000005842b097890 */ /* 0x000fe2000fffe03f */
        /* <DEDUP_REMOVED lines=250> */
[----:B------:R-:W-:Y:S01]  /*3ab0*/  ULDC UR8, c[0x0][0x9d8] ;  /* 0x0002760000087ab9 */ /* 0x000fe20000000800 */
        /* <DEDUP_REMOVED lines=15> */
[----:B------:R-:W-:Y:S01]  /*3bb0*/  WARPGROUP.ARRIVE ;  /* 0x00000000000079c5 */ /* 0x000fe20000000000 */
[----:B------:R-:W-:Y:S01]  /*3bc0*/  FMUL.FTZ R74, R74, UR8 ;  /* 0x000000084a4a7c20 */ /* 0x000fe20008410000 */
[----:B------:R-:W-:Y:S01]  /*3bd0*/  FMUL.FTZ R75, R75, UR8 ;  /* 0x000000084b4b7c20 */ /* 0x000fe20008410000 */
[----:B------:R-:W-:Y:S01]  /*3be0*/  FMUL.FTZ R78, R78, UR8 ;  /* 0x000000084e4e7c20 */ /* 0x000fe20008410000 */
[----:B------:R-:W-:Y:S01]  /*3bf0*/  FMUL.FTZ R79, R79, UR8 ;  /* 0x000000084f4f7c20 */ /* 0x000fe20008410000 */
[----:B------:R-:W-:Y:S01]  /*3c00*/  FMUL.FTZ R72, R72, UR8 ;  /* 0x0000000848487c20 */ /* 0x000fe20008410000 */
[----:B------:R-:W-:Y:S01]  /*3c10*/  HGMMA.64x16x16.F32.BF16 R64, gdesc[UR4], R64, gsb0 ;  /* 0x00200000044079f0 */ /* 0x000fe20008001840 */
[----:B------:R-:W-:Y:S01]  /*3c20*/  UIADD3 UR6, UR43, 0x806, URZ ;  /* 0x000008062b067890 */ /* 0x000fe2000fffe03f */
[----:B------:R-:W-:Y:S01]  /*3c30*/  MUFU.TANH R74, R74 ;  /* 0x0000004a004a7308 */ /* 0x000fe20000002400 */
[----:B------:R-:W-:Y:S01]  /*3c40*/  UMOV UR4, UR56 ;  /* 0x0000003800047c82 */ /* 0x000fe20008000000 */
[----:B------:R-:W-:Y:S01]  /*3c50*/  UMOV UR5, UR57 ;  /* 0x0000003900057c82 */ /* 0x000fe20008000000 */
[----:B------:R-:W-:Y:S01]  /*3c60*/  UMOV UR7, 0x40000040 ;  /* 0x4000004000077882 */ /* 0x000fe20000000000 */
[----:B------:R-:W-:Y:S01]  /*3c70*/  FMUL.FTZ R73, R73, UR8 ;  /* 0x0000000849497c20 */ /* 0x000fe20008410000 */
[----:B------:R-:W-:Y:S01]  /*3c80*/  FMUL.FTZ R76, R76, UR8 ;  /* 0x000000084c4c7c20 */ /* 0x000fe20008410000 */
[----:B------:R-:W-:-:S02]  /*3c90*/  FMUL.FTZ R77, R77, UR8 ;  /* 0x000000084d4d7c20 */ /* 0x000fc40008410000 */
[----:B------:R-:W0:Y:S08]  /*3ca0*/  MUFU.TANH R75, R75 ;  /* 0x0000004b004b7308 */ /* 0x000e300000002400 */
[----:B------:R-:W-:Y:S08]  /*3cb0*/  MUFU.TANH R78, R78 ;  /* 0x0000004e004e7308 */ /* 0x000ff00000002400 */
[----:B------:R-:W2:Y:S01]  /*3cc0*/  MUFU.TANH R79, R79 ;  /* 0x0000004f004f7308 */ /* 0x000ea20000002400 */
[----:B0-----:R-:W-:-:S07]  /*3cd0*/  FSEL R75, R75, -INF , P2 ;  /* 0xff8000004b4b7808 */ /* 0x001fce0001000000 */
[----:B------:R0:W3:Y:S08]  /*3ce0*/  MUFU.TANH R7, R72 ;  /* 0x0000004800077308 */ /* 0x0000f00000002400 */
[----:B-1----:R1:W4:Y:S01]  /*3cf0*/  MUFU.TANH R0, R73 ;  /* 0x0000004900007308 */ /* 0x0023220000002400 */
[----:B--2---:R-:W-:Y:S01]  /*3d00*/  FSEL R79, R79, -INF , P6 ;  /* 0xff8000004f4f7808 */ /* 0x004fe20003000000 */
[----:B0-----:R-:W-:-:S06]  /*3d10*/  IMAD.MOV.U32 R72, RZ, RZ, R119 ;  /* 0x000000ffff487224 */ /* 0x001fcc00078e0077 */
[----:B------:R0:W2:Y:S01]  /*3d20*/  MUFU.TANH R9, R76 ;  /* 0x0000004c00097308 */ /* 0x0000a20000002400 */
[----:B-1----:R-:W-:Y:S01]  /*3d30*/  FSEL R73, R74, -INF , P4 ;  /* 0xff8000004a497808 */ /* 0x002fe20002000000 */
        /* <DEDUP_REMOVED lines=9> */
[----:B------:R-:W1:Y:S01]  /*3dd0*/  MUFU.TANH R66, R66 ;  /* 0x0000004200427308 */ /* 0x000e620000002400 */
[----:B------:R-:W-:Y:S01]  /*3de0*/  UMOV UR4, UR56 ;  /* 0x0000003800047c82 */ /* 0x000fe20008000000 */
[----:B------:R-:W-:Y:S01]  /*3df0*/  UMOV UR5, UR57 ;  /* 0x0000003900057c82 */ /* 0x000fe20008000000 */
[----:B------:R-:W-:Y:S01]  /*3e00*/  UMOV UR7, 0x40000040 ;  /* 0x4000004000077882 */ /* 0x000fe20000000000 */
[----:B------:R-:W-:Y:S01]  /*3e10*/  FMUL.FTZ R69, R69, UR8 ;  /* 0x0000000845457c20 */ /* 0x000fe20008410000 */
[----:B------:R-:W-:Y:S01]  /*3e20*/  FMNMX.FTZ R12, R73, R75, !PT ;  /* 0x0000004b490c7209 */ /* 0x000fe20007810000 */
[----:B------:R-:W-:Y:S01]  /*3e30*/  FMUL.FTZ R64, R64, UR8 ;  /* 0x0000000840407c20 */ /* 0x000fe20008410000 */
[----:B---3--:R-:W-:Y:S01]  /*3e40*/  FSEL R7, R7, -INF , P4 ;  /* 0xff80000007077808 */ /* 0x008fe20002000000 */
[----:B------:R-:W3:Y:S01]  /*3e50*/  MUFU.TANH R67, R67 ;  /* 0x0000004300437308 */ /* 0x000ee20000002400 */
[----:B------:R-:W-:Y:S01]  /*3e60*/  ISETP.GT.AND P4, PT, R20, 0x11, PT ;  /* 0x000000111400780c */ /* 0x000fe20003f84270 */
[----:B------:R-:W-:Y:S01]  /*3e70*/  FMUL.FTZ R68, R68, UR8 ;  /* 0x0000000844447c20 */ /* 0x000fe20008410000 */
[----:B----4-:R-:W-:Y:S01]  /*3e80*/  FSEL R0, R0, -INF , P2 ;  /* 0xff80000000007808 */ /* 0x010fe20001000000 */
[--C-:B0-----:R-:W-:Y:S01]  /*3e90*/  IMAD.MOV.U32 R76, RZ, RZ, R119.reuse ;  /* 0x000000ffff4c7224 */ /* 0x101fe200078e0077 */
[----:B------:R-:W-:Y:S01]  /*3ea0*/  ISETP.GT.AND P2, PT, R20, 0x18, PT ;  /* 0x000000181400780c */ /* 0x000fe20003f44270 */
[--C-:B------:R-:W-:Y:S01]  /*3eb0*/  IMAD.MOV.U32 R74, RZ, RZ, R119.reuse ;  /* 0x000000ffff4a7224 */ /* 0x100fe200078e0077 */
[----:B--2---:R-:W-:Y:S01]  /*3ec0*/  FSEL R9, R9, -INF , P3 ;  /* 0xff80000009097808 */ /* 0x004fe20001800000 */
[----:B------:R-:W0:Y:S01]  /*3ed0*/  MUFU.TANH R65, R65 ;  /* 0x0000004100417308 */ /* 0x000e220000002400 */
[----:B-1----:R-:W-:Y:S01]  /*3ee0*/  FSEL R81, R66, -INF , P5 ;  /* 0xff80000042517808 */ /* 0x002fe20002800000 */
[----:B------:R-:W-:-:S06]  /*3ef0*/  IMAD.MOV.U32 R66, RZ, RZ, R119 ;  /* 0x000000ffff427224 */ /* 0x000fcc00078e0077 */
[----:B------:R1:W2:Y:S01]  /*3f00*/  MUFU.TANH R21, R77 ;  /* 0x0000004d00157308 */ /* 0x0002a20000002400 */
[----:B---3--:R-:W-:-:S07]  /*3f10*/  FSEL R67, R67, -INF , P4 ;  /* 0xff80000043437808 */ /* 0x008fce0002000000 */
[----:B------:R-:W3:Y:S01]  /*3f20*/  MUFU.TANH R70, R70 ;  /* 0x0000004600467308 */ /* 0x000ee20000002400 */
[----:B-1----:R-:W-:Y:S01]  /*3f30*/  FSEL R77, R78, -INF , P3 ;  /* 0xff8000004e4d7808 */ /* 0x002fe20001800000 */
[----:B------:R-:W-:Y:S01]  /*3f40*/  IMAD.MOV.U32 R78, RZ, RZ, R119 ;  /* 0x000000ffff4e7224 */ /* 0x000fe200078e0077 */
[----:B0-----:R-:W-:Y:S02]  /*3f50*/  FSEL R19, R65, -INF , P4 ;  /* 0xff80000041137808 */ /* 0x001fe40002000000 */
[----:B------:R-:W-:Y:S02]  /*3f60*/  FMNMX.FTZ R14, R77, R12, !PT ;  /* 0x0000000c4d0e7209 */ /* 0x000fe40007810000 */
[----:B------:R-:W-:Y:S01]  /*3f70*/  ISETP.GT.AND P3, PT, R20, 0x19, PT ;  /* 0x000000191400780c */ /* 0x000fe20003f64270 */
[----:B------:R-:W0:Y:S01]  /*3f80*/  MUFU.TANH R71, R71 ;  /* 0x0000004700477308 */ /* 0x000e220000002400 */
[----:B------:R-:W-:Y:S02]  /*3f90*/  FMNMX.FTZ R14, R79, R14, !PT ;  /* 0x0000000e4f0e7209 */ /* 0x000fe40007810000 */
[----:B--2---:R-:W-:-:S02]  /*3fa0*/  FSEL R21, R21, -INF , P6 ;  /* 0xff80000015157808 */ /* 0x004fc40003000000 */
[----:B------:R-:W-:Y:S02]  /*3fb0*/  FMNMX.FTZ R14, R81, R14, !PT ;  /* 0x0000000e510e7209 */ /* 0x000fe40007810000 */
[----:B------:R-:W-:Y:S01]  /*3fc0*/  ISETP.GT.AND P6, PT, R20, 0x20, PT ;  /* 0x000000201400780c */ /* 0x000fe20003fc4270 */
[----:B------:R-:W1:Y:S01]  /*3fd0*/  MUFU.TANH R23, R64 ;  /* 0x0000004000177308 */ /* 0x000e620000002400 */
[----:B---3--:R-:W-:Y:S01]  /*3fe0*/  FSEL R65, R70, -INF , P2 ;  /* 0xff80000046417808 */ /* 0x008fe20001000000 */
[----:B------:R-:W-:Y:S02]  /*3ff0*/  WARPGROUP.DEPBAR.LE gsb0, 0x0 ;  /* 0x00008000000079c5 */ /* 0x000fe40000010000 */
[----:B------:R-:W-:Y:S01]  /*4000*/  WARPGROUP.ARRIVE ;  /* 0x00000000000079c5 */ /* 0x000fe20000000000 */
[----:B------:R-:W-:Y:S01]  /*4010*/  FMUL.FTZ R58, R58, UR8 ;  /* 0x000000083a3a7c20 */ /* 0x000fe20008410000 */
[----:B------:R-:W-:Y:S01]  /*4020*/  FMUL.FTZ R59, R59, UR8 ;  /* 0x000000083b3b7c20 */ /* 0x000fe20008410000 */
[----:B------:R-:W-:Y:S01]  /*4030*/  FMUL.FTZ R62, R62, UR8 ;  /* 0x000000083e3e7c20 */ /* 0x000fe20008410000 */
[----:B------:R-:W-:Y:S01]  /*4040*/  MUFU.TANH R69, R69 ;  /* 0x0000004500457308 */ /* 0x000fe20000002400 */
[----:B------:R-:W-:Y:S01]  /*4050*/  FMUL.FTZ R63, R63, UR8 ;  /* 0x000000083f3f7c20 */ /* 0x000fe20008410000 */
[----:B------:R-:W-:Y:S01]  /*4060*/  HGMMA.64x16x16.F32.BF16 R48, gdesc[UR4], R48, gsb0 ;  /* 0x00200000043079f0 */ /* 0x000fe20008001830 */
[----:B------:R-:W-:Y:S01]  /*4070*/  UIADD3 UR6, UR43, 0x906, URZ ;  /* 0x000009062b067890 */ /* 0x000fe2000fffe03f */
[----:B------:R-:W-:Y:S01]  /*4080*/  FMUL.FTZ R56, R56, UR8 ;  /* 0x0000000838387c20 */ /* 0x000fe20008410000 */
[----:B------:R-:W-:Y:S01]  /*4090*/  UMOV UR4, UR56 ;  /* 0x0000003800047c82 */ /* 0x000fe20008000000 */
[----:B------:R-:W-:Y:S01]  /*40a0*/  UMOV UR5, UR57 ;  /* 0x0000003900057c82 */ /* 0x000fe20008000000 */
[----:B------:R-:W-:Y:S01]  /*40b0*/  UMOV UR7, 0x40000040 ;  /* 0x4000004000077882 */ /* 0x000fe20000000000 */
[----:B------:R-:W-:Y:S01]  /*40c0*/  MUFU.TANH R58, R58 ;  /* 0x0000003a003a7308 */ /* 0x000fe20000002400 */
[----:B------:R-:W-:Y:S01]  /*40d0*/  FMNMX.FTZ R14, R67, R14, !PT ;  /* 0x0000000e430e7209 */ /* 0x000fe20007810000 */
[----:B------:R-:W-:Y:S01]  /*40e0*/  FMUL.FTZ R57, R57, UR8 ;  /* 0x0000000839397c20 */ /* 0x000fe20008410000 */
[----:B0-----:R-:W-:Y:S01]  /*40f0*/  FSEL R71, R71, -INF , P3 ;  /* 0xff80000047477808 */ /* 0x001fe20001800000 */
[----:B------:R-:W-:Y:S01]  /*4100*/  FMUL.FTZ R60, R60, UR8 ;  /* 0x000000083c3c7c20 */ /* 0x000fe20008410000 */
[----:B------:R-:W-:Y:S01]  /*4110*/  FMNMX.FTZ R14, R65, R14, !PT ;  /* 0x0000000e410e7209 */ /* 0x000fe20007810000 */
[----:B------:R-:W-:Y:S01]  /*4120*/  FMUL.FTZ R61, R61, UR8 ;  /* 0x000000083d3d7c20 */ /* 0x000fe20008410000 */
[----:B-1----:R-:W-:Y:S01]  /*4130*/  FSEL R23, R23, -INF , P5 ;  /* 0xff80000017177808 */ /* 0x002fe20002800000 */
[----:B------:R-:W0:Y:S01]  /*4140*/  MUFU.TANH R59, R59 ;  /* 0x0000003b003b7308 */ /* 0x000e220000002400 */
[C---:B------:R-:W-:Y:S01]  /*4150*/  ISETP.GT.AND P5, PT, R20.reuse, 0x21, PT ;  /* 0x000000211400780c */ /* 0x040fe20003fa4270 */
[--C-:B------:R-:W-:Y:S01]  /*4160*/  IMAD.MOV.U32 R70, RZ, RZ, R119.reuse ;  /* 0x000000ffff467224 */ /* 0x100fe200078e0077 */
[----:B------:R-:W-:Y:S01]  /*4170*/  FMNMX.FTZ R14, R71, R14, !PT ;  /* 0x0000000e470e7209 */ /* 0x000fe20007810000 */
[----:B------:R-:W-:Y:S01]  /*4180*/  IMAD.MOV.U32 R64, RZ, RZ, R119 ;  /* 0x000000ffff407224 */ /* 0x000fe200078e0077 */
[----:B------:R-:W-:-:S03]  /*4190*/  ISETP.GT.AND P4, PT, R20, 0x28, PT ;  /* 0x000000281400780c */ /* 0x000fc60003f84270 */
[----:B------:R1:W2:Y:S08]  /*41a0*/  MUFU.TANH R15, R68 ;  /* 0x00000044000f7308 */ /* 0x0002b00000002400 */
[----:B------:R-:W3:Y:S01]  /*41b0*/  MUFU.TANH R62, R62 ;  /* 0x0000003e003e7308 */ /* 0x000ee20000002400 */
[----:B0-----:R-:W-:Y:S01]  /*41c0*/  FSEL R83, R59, -INF , P5 ;  /* 0xff8000003b537808 */ /* 0x001fe20002800000 */
[----:B-1----:R-:W-:-:S06]  /*41d0*/  IMAD.MOV.U32 R68, RZ, RZ, R119 ;  /* 0x000000ffff447224 */ /* 0x002fcc00078e0077 */
[----:B------:R-:W0:Y:S01]  /*41e0*/  MUFU.TANH R63, R63 ;  /* 0x0000003f003f7308 */ /* 0x000e220000002400 */
[----:B--2---:R-:W-:Y:S02]  /*41f0*/  FSEL R15, R15, -INF , P2 ;  /* 0xff8000000f0f7808 */ /* 0x004fe40001000000 */
[----:B------:R-:W-:-:S05]  /*4200*/  ISETP.GT.AND P2, PT, R20, 0x29, PT ;  /* 0x000000291400780c */ /* 0x000fca0003f44270 */
[----:B------:R-:W1:Y:S01]  /*4210*/  MUFU.TANH R56, R56 ;  /* 0x0000003800387308 */ /* 0x000e620000002400 */
[----:B---3--:R-:W-:Y:S01]  /*4220*/  FSEL R85, R62, -INF , P4 ;  /* 0xff8000003e557808 */ /* 0x008fe20002000000 */
[----:B------:R-:W-:Y:S01]  /*4230*/  IMAD.MOV.U32 R62, RZ, RZ, R119 ;  /* 0x000000ffff3e7224 */ /* 0x000fe200078e0077 */
        /* <DEDUP_REMOVED lines=13> */
[----:B------:R-:W2:Y:S01]  /*4310*/  MUFU.TANH R50, R50 ;  /* 0x0000003200327308 */ /* 0x000ea20000002400 */
[----:B------:R-:W-:Y:S01]  /*4320*/  FMUL.FTZ R49, R49, UR8 ;  /* 0x0000000831317c20 */ /* 0x000fe20008410000 */
[----:B0-----:R-:W-:Y:S01]  /*4330*/  FSEL R63, R63, -INF , P2 ;  /* 0xff8000003f3f7808 */ /* 0x001fe20001000000 */
[----:B------:R-:W-:Y:S01]  /*4340*/  FMUL.FTZ R52, R52, UR8 ;  /* 0x0000000834347c20 */ /* 0x000fe20008410000 */
[----:B------:R-:W-:-:S04]  /*4350*/  FMUL.FTZ R53, R53, UR8 ;  /* 0x0000000835357c20 */ /* 0x000fc80008410000 */
[----:B------:R-:W0:Y:S08]  /*4360*/  MUFU.TANH R51, R51 ;  /* 0x0000003300337308 */ /* 0x000e300000002400 */
[----:B------:R-:W-:Y:S08]  /*4370*/  MUFU.TANH R60, R60 ;  /* 0x0000003c003c7308 */ /* 0x000ff00000002400 */
[----:B------:R-:W-:Y:S08]  /*4380*/  MUFU.TANH R54, R54 ;  /* 0x0000003600367308 */ /* 0x000ff00000002400 */
[----:B------:R-:W-:Y:S08]  /*4390*/  MUFU.TANH R61, R61 ;  /* 0x0000003d003d7308 */ /* 0x000ff00000002400 */
[----:B------:R-:W-:Y:S01]  /*43a0*/  MUFU.TANH R55, R55 ;  /* 0x0000003700377308 */ /* 0x000fe20000002400 */
[----:B------:R-:W-:-:S02]  /*43b0*/  WARPGROUP.DEPBAR.LE gsb0, 0x0 ;  /* 0x00008000000079c5 */ /* 0x000fc40000010000 */
[----:B------:R-:W-:Y:S01]  /*43c0*/  WARPGROUP.ARRIVE ;  /* 0x00000000000079c5 */ /* 0x000fe20000000000 */
[----:B------:R-:W-:Y:S01]  /*43d0*/  FMUL.FTZ R41, R41, UR8 ;  /* 0x0000000829297c20 */ /* 0x000fe20008410000 */
[----:B------:R-:W-:Y:S01]  /*43e0*/  FMUL.FTZ R42, R42, UR8 ;  /* 0x000000082a2a7c20 */ /* 0x000fe20008410000 */
[----:B------:R-:W-:Y:S02]  /*43f0*/  FMUL.FTZ R43, R43, UR8 ;  /* 0x000000082b2b7c20 */ /* 0x000fe40008410000 */
        /* <DEDUP_REMOVED lines=8> */
[----:B------:R3:W-:Y:S01]  /*4480*/  MUFU.TANH R4, R41 ;  /* 0x0000002900047308 */ /* 0x0007e20000002400 */
[----:B------:R-:W-:Y:S01]  /*4490*/  FMUL.FTZ R47, R47, UR8 ;  /* 0x000000082f2f7c20 */ /* 0x000fe20008410000 */
[----:B------:R-:W-:Y:S01]  /*44a0*/  FMUL.FTZ R40, R40, UR8 ;  /* 0x0000000828287c20 */ /* 0x000fe20008410000 */
[----:B------:R-:W-:-:S05]  /*44b0*/  FMUL.FTZ R44, R44, UR8 ;  /* 0x000000082c2c7c20 */ /* 0x000fca0008410000 */
[----:B------:R1:W-:Y:S01]  /*44c0*/  MUFU.TANH R6, R43 ;  /* 0x0000002b00067308 */ /* 0x0003e20000002400 */
[----:B---3--:R-:W-:Y:S02]  /*44d0*/  FSEL R41, R69, -INF , P3 ;  /* 0xff80000045297808 */ /* 0x008fe40001800000 */
[----:B------:R-:W-:Y:S01]  /*44e0*/  FSEL R69, R58, -INF , P6 ;  /* 0xff8000003a457808 */ /* 0x000fe20003000000 */
[--C-:B------:R-:W-:Y:S01]  /*44f0*/  IMAD.MOV.U32 R58, RZ, RZ, R119.reuse ;  /* 0x000000ffff3a7224 */ /* 0x100fe200078e0077 */
[----:B------:R-:W-:Y:S02]  /*4500*/  ISETP.GT.AND P3, PT, R20, 0x30, PT ;  /* 0x000000301400780c */ /* 0x000fe40003f64270 */
[----:B------:R-:W-:Y:S01]  /*4510*/  FMNMX.FTZ R14, R69, R14, !PT ;  /* 0x0000000e450e7209 */ /* 0x000fe20007810000 */
[----:B------:R-:W-:Y:S01]  /*4520*/  MUFU.TANH R42, R42 ;  /* 0x0000002a002a7308 */ /* 0x000fe20000002400 */
[----:B-1----:R-:W-:Y:S01]  /*4530*/  FSEL R43, R56, -INF , P6 ;  /* 0xff800000382b7808 */ /* 0x002fe20003000000 */
[----:B------:R-:W-:Y:S01]  /*4540*/  IMAD.MOV.U32 R56, RZ, RZ, R119 ;  /* 0x000000ffff387224 */ /* 0x000fe200078e0077 */
[----:B------:R-:W-:-:S02]  /*4550*/  FMNMX.FTZ R14, R83, R14, !PT ;  /* 0x0000000e530e7209 */ /* 0x000fc40007810000 */
[----:B------:R-:W-:Y:S02]  /*4560*/  ISETP.GT.AND P6, PT, R20, 0x31, PT ;  /* 0x000000311400780c */ /* 0x000fe40003fc4270 */
[----:B------:R-:W-:Y:S01]  /*4570*/  FMNMX.FTZ R14, R85, R14, !PT ;  /* 0x0000000e550e7209 */ /* 0x000fe20007810000 */
[----:B------:R-:W1:Y:S01]  /*4580*/  MUFU.TANH R49, R49 ;  /* 0x0000003100317308 */ /* 0x000e620000002400 */
[----:B--2---:R-:W-:Y:S01]  /*4590*/  FSEL R87, R50, -INF , P3 ;  /* 0xff80000032577808 */ /* 0x004fe20001800000 */
[----:B------:R-:W-:Y:S01]  /*45a0*/  IMAD.MOV.U32 R50, RZ, RZ, R119 ;  /* 0x000000ffff327224 */ /* 0x000fe200078e0077 */
[----:B------:R-:W-:Y:S02]  /*45b0*/  FMNMX.FTZ R14, R63, R14, !PT ;  /* 0x0000000e3f0e7209 */ /* 0x000fe40007810000 */
[----:B0-----:R-:W-:Y:S02]  /*45c0*/  FSEL R89, R51, -INF , P6 ;  /* 0xff80000033597808 */ /* 0x001fe40003000000 */
[----:B------:R-:W-:Y:S01]  /*45d0*/  FMNMX.FTZ R22, R87, R14, !PT ;  /* 0x0000000e57167209 */ /* 0x000fe20007810000 */
[----:B------:R-:W0:Y:S03]  /*45e0*/  MUFU.TANH R52, R52 ;  /* 0x0000003400347308 */ /* 0x000e260000002400 */
[----:B------:R-:W-:-:S05]  /*45f0*/  FMNMX.FTZ R22, R89, R22, !PT ;  /* 0x0000001659167209 */ /* 0x000fca0007810000 */
[----:B------:R2:W-:Y:S01]  /*4600*/  MUFU.TANH R8, R45 ;  /* 0x0000002d00087308 */ /* 0x0005e20000002400 */
[----:B-1----:R-:W-:Y:S02]  /*4610*/  FSEL R49, R49, -INF , P6 ;  /* 0xff80000031317808 */ /* 0x002fe40003000000 */
[C---:B------:R-:W-:Y:S01]  /*4620*/  ISETP.GT.AND P6, PT, R20.reuse, 0x48, PT ;  /* 0x000000481400780c */ /* 0x040fe20003fc4270 */
[----:B------:R-:W-:Y:S02]  /*4630*/  WARPGROUP.DEPBAR.LE gsb0, 0x0 ;  /* 0x00008000000079c5 */ /* 0x000fe40000010000 */
[----:B------:R-:W-:Y:S01]  /*4640*/  WARPGROUP.ARRIVE ;  /* 0x00000000000079c5 */ /* 0x000fe20000000000 */
[----:B------:R-:W-:Y:S01]  /*4650*/  FMUL.FTZ R12, R33, UR8 ;  /* 0x00000008210c7c20 */ /* 0x000fe20008410000 */
[----:B------:R-:W-:Y:S01]  /*4660*/  FSEL R33, R57, -INF , P5 ;  /* 0xff80000039217808 */ /* 0x000fe20002800000 */
[----:B------:R-:W1:Y:S01]  /*4670*/  MUFU.TANH R46, R46 ;  /* 0x0000002e002e7308 */ /* 0x000e620000002400 */
[----:B------:R-:W-:Y:S01]  /*4680*/  ISETP.GT.AND P5, PT, R20, 0x38, PT ;  /* 0x000000381400780c */ /* 0x000fe20003fa4270 */
[----:B------:R-:W-:Y:S01]  /*4690*/  FMUL.FTZ R34, R34, UR8 ;  /* 0x0000000822227c20 */ /* 0x000fe20008410000 */
[----:B------:R-:W-:Y:S01]  /*46a0*/  HGMMA.64x16x16.F32.BF16 R24, gdesc[UR4], R24, gsb0 ;  /* 0x00200000041879f0 */ /* 0x000fe20008001818 */
[----:B--2---:R-:W-:Y:S01]  /*46b0*/  FSEL R45, R60, -INF , P4 ;  /* 0xff8000003c2d7808 */ /* 0x004fe20002000000 */
[----:B------:R-:W-:Y:S01]  /*46c0*/  FMUL.FTZ R13, R35, UR8 ;  /* 0x00000008230d7c20 */ /* 0x000fe20008410000 */
[----:B------:R-:W-:Y:S01]  /*46d0*/  ISETP.GT.AND P4, PT, R20, 0x39, PT ;  /* 0x000000391400780c */ /* 0x000fe20003f84270 */
[----:B------:R-:W-:Y:S01]  /*46e0*/  FMUL.FTZ R38, R38, UR8 ;  /* 0x0000000826267c20 */ /* 0x000fe20008410000 */
[----:B------:R-:W-:Y:S01]  /*46f0*/  FSEL R91, R54, -INF , P5 ;  /* 0xff800000365b7808 */ /* 0x000fe20002800000 */
[----:B------:R-:W2:Y:S01]  /*4700*/  MUFU.TANH R53, R53 ;  /* 0x0000003500357308 */ /* 0x000ea20000002400 */
[----:B------:R-:W-:Y:S01]  /*4710*/  FSEL R35, R61, -INF , P2 ;  /* 0xff8000003d237808 */ /* 0x000fe20001000000 */
[----:B------:R-:W-:Y:S01]  /*4720*/  FMUL.FTZ R36, R36, UR8 ;  /* 0x0000000824247c20 */ /* 0x000fe20008410000 */
[----:B------:R-:W-:Y:S01]  /*4730*/  ISETP.GT.AND P2, PT, R20, 0x40, PT ;  /* 0x000000401400780c */ /* 0x000fe20003f44270 */
[----:B------:R-:W-:Y:S01]  /*4740*/  FMUL.FTZ R14, R39, UR8 ;  /* 0x00000008270e7c20 */ /* 0x000fe20008410000 */
[----:B------:R-:W-:Y:S01]  /*4750*/  FSEL R93, R55, -INF , P4 ;  /* 0xff800000375d7808 */ /* 0x000fe20002000000 */
[----:B------:R-:W-:Y:S01]  /*4760*/  FMUL.FTZ R32, R32, UR8 ;  /* 0x0000000820207c20 */ /* 0x000fe20008410000 */
[----:B------:R-:W-:Y:S01]  /*4770*/  FMNMX.FTZ R22, R91, R22, !PT ;  /* 0x000000165b167209 */ /* 0x000fe20007810000 */
[----:B------:R3:W4:Y:S01]  /*4780*/  MUFU.TANH R10, R47 ;  /* 0x0000002f000a7308 */ /* 0x0007220000002400 */
[----:B------:R-:W-:Y:S01]  /*4790*/  FSEL R95, R42, -INF , P2 ;  /* 0xff8000002a5f7808 */ /* 0x000fe20001000000 */
[----:B------:R-:W-:Y:S01]  /*47a0*/  FMUL.FTZ R37, R37, UR8 ;  /* 0x0000000825257c20 */ /* 0x000fe20008410000 */
[----:B------:R-:W-:Y:S01]  /*47b0*/  FMNMX.FTZ R22, R93, R22, !PT ;  /* 0x000000165d167209 */ /* 0x000fe20007810000 */
[----:B------:R-:W-:Y:S01]  /*47c0*/  ULDC UR4, c[0x0][0x988] ;  /* 0x0002620000047ab9 */ /* 0x000fe20000000800 */
[----:B0-----:R-:W-:Y:S01]  /*47d0*/  FSEL R51, R52, -INF , P5 ;  /* 0xff80000034337808 */ /* 0x001fe20002800000 */
[--C-:B------:R-:W-:Y:S01]  /*47e0*/  IMAD.MOV.U32 R60, RZ, RZ, R119.reuse ;  /* 0x000000ffff3c7224 */ /* 0x100fe200078e0077 */
[----:B------:R-:W-:Y:S01]  /*47f0*/  FMNMX.FTZ R22, R95, R22, !PT ;  /* 0x000000165f167209 */ /* 0x000fe20007810000 */
[----:B------:R-:W0:Y:S01]  /*4800*/  MUFU.TANH R34, R34 ;  /* 0x0000002200227308 */ /* 0x000e220000002400 */
[----:B---3--:R-:W-:Y:S01]  /*4810*/  FSEL R47, R48, -INF , P3 ;  /* 0xff800000302f7808 */ /* 0x008fe20001800000 */
[--C-:B------:R-:W-:Y:S01]  /*4820*/  IMAD.MOV.U32 R54, RZ, RZ, R119.reuse ;  /* 0x000000ffff367224 */ /* 0x100fe200078e0077 */
[C---:B------:R-:W-:Y:S01]  /*4830*/  ISETP.GT.AND P3, PT, R20.reuse, 0x41, PT ;  /* 0x000000411400780c */ /* 0x040fe20003f64270 */
[--C-:B------:R-:W-:Y:S01]  /*4840*/  IMAD.MOV.U32 R52, RZ, RZ, R119.reuse ;  /* 0x000000ffff347224 */ /* 0x100fe200078e0077 */
[----:B------:R-:W-:Y:S01]  /*4850*/  ISETP.GT.AND P5, PT, R20, 0x49, PT ;  /* 0x000000491400780c */ /* 0x000fe20003fa4270 */
[--C-:B------:R-:W-:Y:S01]  /*4860*/  IMAD.MOV.U32 R48, RZ, RZ, R119.reuse ;  /* 0x000000ffff307224 */ /* 0x100fe200078e0077 */
[----:B------:R-:W-:Y:S01]  /*4870*/  FSEL R97, R6, -INF , P3 ;  /* 0xff80000006617808 */ /* 0x000fe20001800000 */
[----:B------:R-:W3:Y:S01]  /*4880*/  MUFU.TANH R40, R40 ;  /* 0x0000002800287308 */ /* 0x000ee20000002400 */
[----:B-1----:R-:W-:Y:S01]  /*4890*/  FSEL R99, R46, -INF , P6 ;  /* 0xff8000002e637808 */ /* 0x002fe20003000000 */
[----:B------:R-:W-:Y:S01]  /*48a0*/  IMAD.MOV.U32 R46, RZ, RZ, R119 ;  /* 0x000000ffff2e7224 */ /* 0x000fe200078e0077 */
[----:B------:R-:W-:-:S02]  /*48b0*/  FMNMX.FTZ R22, R97, R22, !PT ;  /* 0x0000001661167209 */ /* 0x000fc40007810000 */
[----:B--2---:R-:W-:Y:S02]  /*48c0*/  FSEL R39, R53, -INF , P4 ;  /* 0xff80000035277808 */ /* 0x004fe40002000000 */
[----:B------:R-:W-:Y:S01]  /*48d0*/  ISETP.GT.AND P4, PT, R20, 0x50, PT ;  /* 0x000000501400780c */ /* 0x000fe20003f84270 */
[----:B------:R-:W1:Y:S01]  /*48e0*/  MUFU.TANH R13, R13 ;  /* 0x0000000d000d7308 */ /* 0x000e620000002400 */
[----:B------:R-:W-:Y:S02]  /*48f0*/  FSEL R55, R4, -INF , P3 ;  /* 0xff80000004377808 */ /* 0x000fe40001800000 */
[----:B----4-:R-:W-:Y:S02]  /*4900*/  FSEL R101, R10, -INF , P5 ;  /* 0xff8000000a657808 */ /* 0x010fe40002800000 */
[----:B------:R-:W-:Y:S02]  /*4910*/  FMNMX.FTZ R22, R99, R22, !PT ;  /* 0x0000001663167209 */ /* 0x000fe40007810000 */
[----:B------:R-:W-:Y:S01]  /*4920*/  ISETP.GT.AND P3, PT, R20, 0x51, PT ;  /* 0x000000511400780c */ /* 0x000fe20003f64270 */
[----:B------:R-:W2:Y:S01]  /*4930*/  MUFU.TANH R44, R44 ;  /* 0x0000002c002c7308 */ /* 0x000ea20000002400 */
[----:B0-----:R-:W-:-:S02]  /*4940*/  FSEL R103, R34, -INF , P4 ;  /* 0xff80000022677808 */ /* 0x001fc40002000000 */
[----:B------:R-:W-:Y:S02]  /*4950*/  FMNMX.FTZ R22, R101, R22, !PT ;  /* 0x0000001665167209 */ /* 0x000fe40007810000 */
[----:B---3--:R-:W-:Y:S01]  /*4960*/  FSEL R53, R40, -INF , P2 ;  /* 0xff80000028357808 */ /* 0x008fe20001000000 */
[----:B------:R-:W-:Y:S02]  /*4970*/  WARPGROUP.DEPBAR.LE gsb0, 0x0 ;  /* 0x00008000000079c5 */ /* 0x000fe40000010000 */
[----:B------:R-:W0:Y:S01]  /*4980*/  MUFU.TANH R38, R38 ;  /* 0x0000002600267308 */ /* 0x000e220000002400 */
[----:B------:R-:W-:Y:S01]  /*4990*/  FMUL.FTZ R26, R26, UR8 ;  /* 0x000000081a1a7c20 */ /* 0x000fe20008410000 */
[----:B------:R-:W-:Y:S01]  /*49a0*/  FMUL.FTZ R6, R31, UR8 ;  /* 0x000000081f067c20 */ /* 0x000fe20008410000 */
[----:B------:R-:W-:Y:S01]  /*49b0*/  FMUL.FTZ R4, R27, UR8 ;  /* 0x000000081b047c20 */ /* 0x000fe20008410000 */
[----:B------:R-:W-:Y:S01]  /*49c0*/  FMUL.FTZ R30, R30, UR8 ;  /* 0x000000081e1e7c20 */ /* 0x000fe20008410000 */
[----:B------:R-:W-:Y:S01]  /*49d0*/  ISETP.GT.AND P2, PT, R20, 0x58, PT ;  /* 0x000000581400780c */ /* 0x000fe20003f44270 */
[----:B------:R-:W-:Y:S01]  /*49e0*/  FMUL.FTZ R24, R24, UR8 ;  /* 0x0000000818187c20 */ /* 0x000fe20008410000 */
[----:B-1----:R-:W-:Y:S01]  /*49f0*/  FSEL R13, R13, -INF , P3 ;  /* 0xff8000000d0d7808 */ /* 0x002fe20001800000 */
[----:B------:R-:W1:Y:S01]  /*4a00*/  MUFU.TANH R36, R36 ;  /* 0x0000002400247308 */ /* 0x000e620000002400 */
[----:B------:R-:W-:Y:S01]  /*4a10*/  FMNMX.FTZ R22, R103, R22, !PT ;  /* 0x0000001667167209 */ /* 0x000fe20007810000 */
[----:B------:R-:W-:Y:S01]  /*4a20*/  FMUL.FTZ R25, R25, UR8 ;  /* 0x0000000819197c20 */ /* 0x000fe20008410000 */
[----:B--2---:R-:W-:Y:S01]  /*4a30*/  FSEL R27, R44, -INF , P6 ;  /* 0xff8000002c1b7808 */ /* 0x004fe20003000000 */
[----:B------:R-:W-:Y:S01]  /*4a40*/  FMUL.FTZ R28, R28, UR8 ;  /* 0x000000081c1c7c20 */ /* 0x000fe20008410000 */
[----:B------:R-:W-:Y:S01]  /*4a50*/  ISETP.GT.AND P6, PT, R20, 0x59, PT ;  /* 0x000000591400780c */ /* 0x000fe20003fc4270 */
[----:B------:R-:W-:Y:S01]  /*4a60*/  FMUL.FTZ R29, R29, UR8 ;  /* 0x000000081d1d7c20 */ /* 0x000fe20008410000 */
[----:B------:R-:W-:Y:S01]  /*4a70*/  FMNMX.FTZ R22, R13, R22, !PT ;  /* 0x000000160d167209 */ /* 0x000fe20007810000 */
[----:B------:R-:W2:Y:S01]  /*4a80*/  MUFU.TANH R14, R14 ;  /* 0x0000000e000e7308 */ /* 0x000ea20000002400 */
[----:B0-----:R-:W-:-:S02]  /*4a90*/  FSEL R105, R38, -INF , P2 ;  /* 0xff80000026697808 */ /* 0x001fc40001000000 */
[----:B------:R-:W-:Y:S02]  /*4aa0*/  FSEL R31, R8, -INF , P5 ;  /* 0xff800000081f7808 */ /* 0x000fe40002800000 */
[----:B------:R-:W-:Y:S02]  /*4ab0*/  ISETP.GT.AND P5, PT, R20, 0x60, PT ;  /* 0x000000601400780c */ /* 0x000fe40003fa4270 */
[----:B------:R-:W-:Y:S01]  /*4ac0*/  FMNMX.FTZ R22, R105, R22, !PT ;  /* 0x0000001669167209 */ /* 0x000fe20007810000 */
[----:B------:R-:W0:Y:S01]  /*4ad0*/  MUFU.TANH R32, R32 ;  /* 0x0000002000207308 */ /* 0x000e220000002400 */
[----:B-1----:R-:W-:Y:S02]  /*4ae0*/  FSEL R61, R36, -INF , P2 ;  /* 0xff800000243d7808 */ /* 0x002fe40001000000 */
[----:B------:R-:W-:Y:S02]  /*4af0*/  ISETP.GT.AND P2, PT, R20, 0x69, PT ;  /* 0x000000691400780c */ /* 0x000fe40003f44270 */
[----:B------:R-:W-:-:S02]  /*4b00*/  MOV R8, UR4 ;  /* 0x0000000400087c02 */ /* 0x000fc40008000f00 */
[----:B------:R-:W-:Y:S01]  /*4b10*/  R2UR UR4, R17 ;  /* 0x00000000110472ca */ /* 0x000fe200000e0000 */
[----:B------:R-:W1:Y:S01]  /*4b20*/  MUFU.TANH R26, R26 ;  /* 0x0000001a001a7308 */ /* 0x000e620000002400 */
[----:B--2---:R-:W-:-:S04]  /*4b30*/  FSEL R107, R14, -INF , P6 ;  /* 0xff8000000e6b7808 */ /* 0x004fc80003000000 */
[----:B------:R-:W-:-:S03]  /*4b40*/  FMNMX.FTZ R22, R107, R22, !PT ;  /* 0x000000166b167209 */ /* 0x000fc60007810000 */
[----:B------:R-:W2:Y:S01]  /*4b50*/  MUFU.TANH R6, R6 ;  /* 0x0000000600067308 */ /* 0x000ea20000002400 */
[----:B0-----:R-:W-:Y:S02]  /*4b60*/  FSEL R57, R32, -INF , P4 ;  /* 0xff80000020397808 */ /* 0x001fe40002000000 */
[----:B------:R-:W-:Y:S01]  /*4b70*/  ISETP.GT.AND P4, PT, R20, 0x61, PT ;  /* 0x000000611400780c */ /* 0x000fe20003f84270 */
[----:B------:R-:W-:-:S03]  /*4b80*/  UISETP.GE.AND UP0, UPT, UR38, UR4, UPT ;  /* 0x000000042600728c */ /* 0x000fc6000bf06270 */
[----:B------:R-:W-:Y:S01]  /*4b90*/  UMOV UR4, URZ ;  /* 0x0000003f00047c82 */ /* 0x000fe20008000000 */
[----:B------:R-:W0:Y:S01]  /*4ba0*/  MUFU.TANH R12, R12 ;  /* 0x0000000c000c7308 */ /* 0x000e220000002400 */
[----:B-1----:R-:W-:-:S04]  /*4bb0*/  FSEL R109, R26, -INF , P5 ;  /* 0xff8000001a6d7808 */ /* 0x002fc80002800000 */
[----:B------:R-:W-:-:S03]  /*4bc0*/  FMNMX.FTZ R22, R109, R22, !PT ;  /* 0x000000166d167209 */ /* 0x000fc60007810000 */
[----:B------:R-:W1:Y:S01]  /*4bd0*/  MUFU.TANH R4, R4 ;  /* 0x0000000400047308 */ /* 0x000e620000002400 */
[----:B--2---:R-:W-:Y:S02]  /*4be0*/  FSEL R115, R6, -INF , P2 ;  /* 0xff80000006737808 */ /* 0x004fe40001000000 */
[----:B------:R-:W-:-:S04]  /*4bf0*/  FMNMX.FTZ R6, R7, R0, !PT ;  /* 0x0000000007067209 */ /* 0x000fc80007810000 */
[----:B------:R-:W-:Y:S01]  /*4c00*/  FMNMX.FTZ R6, R9, R6, !PT ;  /* 0x0000000609067209 */ /* 0x000fe20007810000 */
[----:B------:R-:W2:Y:S01]  /*4c10*/  MUFU.TANH R30, R30 ;  /* 0x0000001e001e7308 */ /* 0x000ea20000002400 */
[----:B0-----:R-:W-:Y:S02]  /*4c20*/  FSEL R59, R12, -INF , P3 ;  /* 0xff8000000c3b7808 */ /* 0x001fe40001800000 */
[----:B------:R-:W-:Y:S02]  /*4c30*/  ISETP.GT.AND P3, PT, R20, 0x68, PT ;  /* 0x000000681400780c */ /* 0x000fe40003f64270 */
[----:B------:R-:W-:-:S03]  /*4c40*/  FMNMX.FTZ R6, R21, R6, !PT ;  /* 0x0000000615067209 */ /* 0x000fc60007810000 */
[----:B------:R-:W0:Y:S01]  /*4c50*/  MUFU.TANH R37, R37 ;  /* 0x0000002500257308 */ /* 0x000e220000002400 */
[----:B-1----:R-:W-:Y:S02]  /*4c60*/  FSEL R111, R4, -INF , P4 ;  /* 0xff800000046f7808 */ /* 0x002fe40002000000 */
[----:B------:R-:W-:Y:S02]  /*4c70*/  FMNMX.FTZ R6, R23, R6, !PT ;  /* 0x0000000617067209 */ /* 0x000fe40007810000 */
[----:B------:R-:W-:Y:S02]  /*4c80*/  FMNMX.FTZ R22, R111, R22, !PT ;  /* 0x000000166f167209 */ /* 0x000fe40007810000 */
[----:B------:R-:W-:Y:S01]  /*4c90*/  FMNMX.FTZ R12, R19, R6, !PT ;  /* 0x00000006130c7209 */ /* 0x000fe20007810000 */
[----:B------:R-:W-:Y:S01]  /*4ca0*/  MUFU.TANH R24, R24 ;  /* 0x0000001800187308 */ /* 0x000fe20000002400 */
[----:B--2---:R-:W-:Y:S02]  /*4cb0*/  FSEL R113, R30, -INF , P3 ;  /* 0xff8000001e717808 */ /* 0x004fe40001800000 */
[----:B------:R-:W-:-:S02]  /*4cc0*/  FMNMX.FTZ R12, R15, R12, !PT ;  /* 0x0000000c0f0c7209 */ /* 0x000fc40007810000 */
[----:B------:R-:W-:Y:S02]  /*4cd0*/  FMNMX.FTZ R22, R113, R22, !PT ;  /* 0x0000001671167209 */ /* 0x000fe40007810000 */
[----:B------:R-:W-:Y:S01]  /*4ce0*/  FMNMX.FTZ R12, R41, R12, !PT ;  /* 0x0000000c290c7209 */ /* 0x000fe20007810000 */
[----:B------:R-:W1:Y:S01]  /*4cf0*/  MUFU.TANH R25, R25 ;  /* 0x0000001900197308 */ /* 0x000e620000002400 */
[----:B------:R-:W-:Y:S02]  /*4d00*/  FMNMX.FTZ R22, R115, R22, !PT ;  /* 0x0000001673167209 */ /* 0x000fe40007810000 */
[----:B------:R-:W-:Y:S02]  /*4d10*/  FMNMX.FTZ R12, R43, R12, !PT ;  /* 0x0000000c2b0c7209 */ /* 0x000fe40007810000 */
[----:B0-----:R-:W-:Y:S01]  /*4d20*/  FSEL R37, R37, -INF , P6 ;  /* 0xff80000025257808 */ /* 0x001fe20003000000 */
[----:B------:R-:W0:Y:S01]  /*4d30*/  SHFL.BFLY PT, R117, R22, 0x2, 0x1f ;  /* 0x0c401f0016757f89 */ /* 0x000e2200000e0000 */
[----:B------:R-:W-:Y:S01]  /*4d40*/  FMNMX.FTZ R12, R33, R12, !PT ;  /* 0x0000000c210c7209 */ /* 0x000fe20007810000 */
[----:B------:R-:W-:Y:S03]  /*4d50*/  MUFU.TANH R28, R28 ;  /* 0x0000001c001c7308 */ /* 0x000fe60000002400 */
[----:B------:R-:W-:-:S04]  /*4d60*/  FMNMX.FTZ R12, R45, R12, !PT ;  /* 0x0000000c2d0c7209 */ /* 0x000fc80007810000 */
[----:B------:R-:W-:Y:S01]  /*4d70*/  FMNMX.FTZ R12, R35, R12, !PT ;  /* 0x0000000c230c7209 */ /* 0x000fe20007810000 */
[----:B------:R-:W2:Y:S01]  /*4d80*/  MUFU.TANH R29, R29 ;  /* 0x0000001d001d7308 */ /* 0x000ea20000002400 */
[----:B-1----:R-:W-:Y:S02]  /*4d90*/  FSEL R25, R25, -INF , P4 ;  /* 0xff80000019197808 */ /* 0x002fe40002000000 */
[----:B------:R-:W-:-:S04]  /*4da0*/  FMNMX.FTZ R12, R47, R12, !PT ;  /* 0x0000000c2f0c7209 */ /* 0x000fc80007810000 */
[----:B------:R-:W-:-:S04]  /*4db0*/  FMNMX.FTZ R12, R49, R12, !PT ;  /* 0x0000000c310c7209 */ /* 0x000fc80007810000 */
[----:B------:R-:W-:Y:S02]  /*4dc0*/  FMNMX.FTZ R12, R51, R12, !PT ;  /* 0x0000000c330c7209 */ /* 0x000fe40007810000 */
[----:B0-----:R-:W-:Y:S02]  /*4dd0*/  FMNMX.FTZ R117, R22, R117, !PT ;  /* 0x0000007516757209 */ /* 0x001fe40007810000 */
[----:B------:R-:W-:Y:S02]  /*4de0*/  FMNMX.FTZ R12, R39, R12, !PT ;  /* 0x0000000c270c7209 */ /* 0x000fe40007810000 */
[----:B--2---:R-:W-:Y:S01]  /*4df0*/  FSEL R29, R29, -INF , P2 ;  /* 0xff8000001d1d7808 */ /* 0x004fe20001000000 */
[----:B------:R-:W0:Y:S01]  /*4e00*/  SHFL.BFLY PT, R10, R117, 0x1, 0x1f ;  /* 0x0c201f00750a7f89 */ /* 0x000e2200000e0000 */
[----:B------:R-:W-:-:S04]  /*4e10*/  FMNMX.FTZ R12, R53, R12, !PT ;  /* 0x0000000c350c7209 */ /* 0x000fc80007810000 */
[----:B------:R-:W-:-:S04]  /*4e20*/  FMNMX.FTZ R12, R55, R12, !PT ;  /* 0x0000000c370c7209 */ /* 0x000fc80007810000 */
[----:B------:R-:W-:-:S04]  /*4e30*/  FMNMX.FTZ R12, R27, R12, !PT ;  /* 0x0000000c1b0c7209 */ /* 0x000fc80007810000 */
[----:B------:R-:W-:-:S04]  /*4e40*/  FMNMX.FTZ R12, R31, R12, !PT ;  /* 0x0000000c1f0c7209 */ /* 0x000fc80007810000 */
[----:B------:R-:W-:-:S04]  /*4e50*/  FMNMX.FTZ R12, R57, R12, !PT ;  /* 0x0000000c390c7209 */ /* 0x000fc80007810000 */
[----:B------:R-:W-:Y:S02]  /*4e60*/  FMNMX.FTZ R12, R59, R12, !PT ;  /* 0x0000000c3b0c7209 */ /* 0x000fe40007810000 */
[----:B0-----:R-:W-:Y:S01]  /*4e70*/  FMNMX.FTZ R10, R117, R10, !PT ;  /* 0x0000000a750a7209 */ /* 0x001fe20007810000 */
[----:B------:R-:W-:Y:S01]  /*4e80*/  IMAD.MOV.U32 R117, RZ, RZ, R119 ;  /* 0x000000ffff757224 */ /* 0x000fe200078e0077 */
[----:B------:R-:W-:Y:S02]  /*4e90*/  FMNMX.FTZ R12, R61, R12, !PT ;  /* 0x0000000c3d0c7209 */ /* 0x000fe40007810000 */
[C---:B------:R-:W-:Y:S01]  /*4ea0*/  FSETP.NEU.FTZ.AND P0, PT, R10.reuse, -INF , PT ;  /* 0xff8000000a00780b */ /* 0x040fe20003f1d000 */
[----:B------:R-:W-:Y:S01]  /*4eb0*/  FMUL.FTZ R4, R10, R8 ;  /* 0x000000080a047220 */ /* 0x000fe20000410000 */
[----:B------:R-:W-:-:S04]  /*4ec0*/  FMNMX.FTZ R12, R37, R12, !PT ;  /* 0x0000000c250c7209 */ /* 0x000fc80007810000 */
[----:B------:R-:W-:Y:S02]  /*4ed0*/  FSEL R14, R4, RZ, P0 ;  /* 0x000000ff040e7208 */ /* 0x000fe40000000000 */
[----:B------:R-:W-:Y:S01]  /*4ee0*/  ISETP.NE.AND P0, PT, R80, RZ, PT ;  /* 0x000000ff5000720c */ /* 0x000fe20003f05270 */
[--C-:B------:R-:W-:Y:S02]  /*4ef0*/  IMAD.MOV.U32 R80, RZ, RZ, R119.reuse ;  /* 0x000000ffff507224 */ /* 0x100fe400078e0077 */
[-CC-:B------:R-:W-:Y:S01]  /*4f00*/  FFMA.FTZ R30, R63, R8.reuse, -R14.reuse ;  /* 0x000000083f1e7223 */ /* 0x180fe2000001080e */
[----:B------:R-:W-:Y:S01]  /*4f10*/  FSEL R63, R24, -INF , P5 ;  /* 0xff800000183f7808 */ /* 0x000fe20002800000 */
[-CC-:B------:R-:W-:Y:S01]  /*4f20*/  FFMA.FTZ R65, R65, R8.reuse, -R14.reuse ;  /* 0x0000000841417223 */ /* 0x180fe2000001080e */
[-CC-:B------:R-:W-:Y:S01]  /*4f30*/  FFMA.FTZ R67, R67, R8.reuse, -R14.reuse ;  /* 0x0000000843437223 */ /* 0x180fe2000001080e */
[--C-:B------:R-:W-:Y:S01]  /*4f40*/  FFMA.FTZ R36, R13, R8, -R14.reuse ;  /* 0x000000080d247223 */ /* 0x100fe2000001080e */
[----:B------:R-:W-:Y:S01]  /*4f50*/  FMNMX.FTZ R12, R63, R12, !PT ;  /* 0x0000000c3f0c7209 */ /* 0x000fe20007810000 */
[----:B------:R0:W-:Y:S01]  /*4f60*/  MUFU.EX2 R199, R65 ;  /* 0x0000004100c77308 */ /* 0x0001e20000000800 */
[-CC-:B------:R-:W-:Y:S01]  /*4f70*/  FFMA.FTZ R201, R73, R8.reuse, -R14.reuse ;  /* 0x0000000849c97223 */ /* 0x180fe2000001080e */
[--C-:B------:R-:W-:Y:S01]  /*4f80*/  FFMA.FTZ R4, R75, R8, -R14.reuse ;  /* 0x000000084b047223 */ /* 0x100fe2000001080e */
[----:B------:R-:W-:Y:S01]  /*4f90*/  FMNMX.FTZ R12, R25, R12, !PT ;  /* 0x0000000c190c7209 */ /* 0x000fe20007810000 */
[-CC-:B------:R-:W-:Y:S01]  /*4fa0*/  FFMA.FTZ R203, R77, R8.reuse, -R14.reuse ;  /* 0x000000084dcb7223 */ /* 0x180fe2000001080e */
[-CC-:B------:R-:W-:Y:S01]  /*4fb0*/  FFMA.FTZ R79, R79, R8.reuse, -R14.reuse ;  /* 0x000000084f4f7223 */ /* 0x180fe2000001080e */
[-CC-:B------:R-:W-:Y:S01]  /*4fc0*/  FFMA.FTZ R197, R81, R8.reuse, -R14.reuse ;  /* 0x0000000851c57223 */ /* 0x180fe2000001080e */
[-CC-:B------:R-:W-:Y:S01]  /*4fd0*/  FFMA.FTZ R71, R71, R8.reuse, -R14.reuse ;  /* 0x0000000847477223 */ /* 0x180fe2000001080e */
[----:B------:R1:W-:Y:S01]  /*4fe0*/  MUFU.EX2 R20, R67 ;  /* 0x0000004300147308 */ /* 0x0003e20000000800 */
[----:B0-----:R-:W-:Y:S01]  /*4ff0*/  FSEL R65, R28, -INF , P3 ;  /* 0xff8000001c417808 */ /* 0x001fe20001800000 */
[-CC-:B------:R-:W-:Y:S01]  /*5000*/  FFMA.FTZ R69, R69, R8.reuse, -R14.reuse ;  /* 0x0000000845457223 */ /* 0x180fe2000001080e */
[-CC-:B------:R-:W-:Y:S01]  /*5010*/  FFMA.FTZ R83, R83, R8.reuse, -R14.reuse ;  /* 0x0000000853537223 */ /* 0x180fe2000001080e */
[--C-:B------:R-:W-:Y:S01]  /*5020*/  FFMA.FTZ R85, R85, R8, -R14.reuse ;  /* 0x0000000855557223 */ /* 0x100fe2000001080e */
[----:B------:R-:W-:Y:S01]  /*5030*/  FMNMX.FTZ R12, R65, R12, !PT ;  /* 0x0000000c410c7209 */ /* 0x000fe20007810000 */
[-CC-:B------:R-:W-:Y:S01]  /*5040*/  FFMA.FTZ R87, R87, R8.reuse, -R14.reuse ;  /* 0x0000000857577223 */ /* 0x180fe2000001080e */
[--C-:B------:R-:W-:Y:S01]  /*5050*/  FFMA.FTZ R89, R89, R8, -R14.reuse ;  /* 0x0000000859597223 */ /* 0x100fe2000001080e */
[----:B------:R-:W-:Y:S01]  /*5060*/  MUFU.EX2 R201, R201 ;  /* 0x000000c900c97308 */ /* 0x000fe20000000800 */
[----:B------:R-:W-:Y:S01]  /*5070*/  FMNMX.FTZ R12, R29, R12, !PT ;  /* 0x0000000c1d0c7209 */ /* 0x000fe20007810000 */
[-CC-:B------:R-:W-:Y:S01]  /*5080*/  FFMA.FTZ R91, R91, R8.reuse, -R14.reuse ;  /* 0x000000085b5b7223 */ /* 0x180fe2000001080e */
[-CC-:B------:R-:W-:Y:S01]  /*5090*/  FFMA.FTZ R93, R93, R8.reuse, -R14.reuse ;  /* 0x000000085d5d7223 */ /* 0x180fe2000001080e */
[-CC-:B------:R-:W-:Y:S01]  /*50a0*/  FFMA.FTZ R95, R95, R8.reuse, -R14.reuse ;  /* 0x000000085f5f7223 */ /* 0x180fe2000001080e */
[-CC-:B------:R-:W-:Y:S01]  /*50b0*/  FFMA.FTZ R97, R97, R8.reuse, -R14.reuse ;  /* 0x0000000861617223 */ /* 0x180fe2000001080e */
[----:B-1----:R-:W0:Y:S01]  /*50c0*/  SHFL.BFLY PT, R67, R12, 0x2, 0x1f ;  /* 0x0c401f000c437f89 */ /* 0x002e2200000e0000 */
[-CC-:B------:R-:W-:Y:S01]  /*50d0*/  FFMA.FTZ R99, R99, R8.reuse, -R14.reuse ;  /* 0x0000000863637223 */ /* 0x180fe2000001080e */
[----:B------:R-:W1:Y:S01]  /*50e0*/  MUFU.EX2 R4, R4 ;  /* 0x0000000400047308 */ /* 0x000e620000000800 */
[-CC-:B------:R-:W-:Y:S01]  /*50f0*/  FFMA.FTZ R101, R101, R8.reuse, -R14.reuse ;  /* 0x0000000865657223 */ /* 0x180fe2000001080e */
[-CC-:B------:R-:W-:Y:S01]  /*5100*/  FFMA.FTZ R103, R103, R8.reuse, -R14.reuse ;  /* 0x0000000867677223 */ /* 0x180fe2000001080e */
[-CC-:B------:R-:W-:Y:S01]  /*5110*/  FFMA.FTZ R105, R105, R8.reuse, -R14.reuse ;  /* 0x0000000869697223 */ /* 0x180fe2000001080e */
[-CC-:B------:R-:W-:Y:S01]  /*5120*/  FFMA.FTZ R107, R107, R8.reuse, -R14.reuse ;  /* 0x000000086b6b7223 */ /* 0x180fe2000001080e */
[-CC-:B------:R-:W-:Y:S01]  /*5130*/  FFMA.FTZ R109, R109, R8.reuse, -R14.reuse ;  /* 0x000000086d6d7223 */ /* 0x180fe2000001080e */
[-CC-:B------:R-:W-:Y:S01]  /*5140*/  FFMA.FTZ R111, R111, R8.reuse, -R14.reuse ;  /* 0x000000086f6f7223 */ /* 0x180fe2000001080e */
[-CC-:B------:R-:W-:Y:S01]  /*5150*/  FFMA.FTZ R113, R113, R8.reuse, -R14.reuse ;  /* 0x0000000871717223 */ /* 0x180fe2000001080e */
[----:B------:R-:W-:Y:S01]  /*5160*/  MUFU.EX2 R203, R203 ;  /* 0x000000cb00cb7308 */ /* 0x000fe20000000800 */
[----:B------:R-:W-:Y:S01]  /*5170*/  FFMA.FTZ R14, R115, R8, -R14 ;  /* 0x00000008730e7223 */ /* 0x000fe2000001080e */
[-C--:B------:R-:W-:Y:S01]  /*5180*/  MOV R115, R119.reuse ;  /* 0x0000007700737202 */ /* 0x080fe20000000f00 */
[--C-:B------:R-:W-:Y:S01]  /*5190*/  IMAD.MOV.U32 R81, RZ, RZ, R119.reuse ;  /* 0x000000ffff517224 */ /* 0x100fe200078e0077 */
[----:B------:R-:W-:Y:S01]  /*51a0*/  MOV R75, R119 ;  /* 0x00000077004b7202 */ /* 0x000fe20000000f00 */
[----:B------:R-:W-:-:S02]  /*51b0*/  IMAD.MOV.U32 R77, RZ, RZ, R119 ;  /* 0x000000ffff4d7224 */ /* 0x000fc400078e0077 */
[----:B------:R-:W-:Y:S01]  /*51c0*/  IMAD.MOV.U32 R73, RZ, RZ, R119 ;  /* 0x000000ffff497224 */ /* 0x000fe200078e0077 */
[----:B------:R2:W-:Y:S01]  /*51d0*/  MUFU.EX2 R6, R79 ;  /* 0x0000004f00067308 */ /* 0x0005e20000000800 */
[----:B0-----:R-:W-:-:S07]  /*51e0*/  FMNMX.FTZ R67, R12, R67, !PT ;  /* 0x000000430c437209 */ /* 0x001fce0007810000 */
[----:B------:R-:W-:Y:S01]  /*51f0*/  MUFU.EX2 R197, R197 ;  /* 0x000000c500c57308 */ /* 0x000fe20000000800 */
[-C--:B--2---:R-:W-:Y:S01]  /*5200*/  MOV R79, R119.reuse ;  /* 0x00000077004f7202 */ /* 0x084fe20000000f00 */
[----:B------:R-:W0:Y:S06]  /*5210*/  SHFL.BFLY PT, R12, R67, 0x1, 0x1f ;  /* 0x0c201f00430c7f89 */ /* 0x000e2c00000e0000 */
[----:B------:R2:W-:Y:S08]  /*5220*/  MUFU.EX2 R22, R71 ;  /* 0x0000004700167308 */ /* 0x0005f00000000800 */
[----:B------:R-:W-:Y:S01]  /*5230*/  MUFU.EX2 R69, R69 ;  /* 0x0000004500457308 */ /* 0x000fe20000000800 */
[----:B--2---:R-:W-:-:S07]  /*5240*/  MOV R71, R119 ;  /* 0x0000007700477202 */ /* 0x004fce0000000f00 */
[----:B------:R2:W3:Y:S01]  /*5250*/  MUFU.EX2 R26, R83 ;  /* 0x00000053001a7308 */ /* 0x0004e20000000800 */
[----:B0-----:R-:W-:Y:S02]  /*5260*/  FMNMX.FTZ R13, R67, R12, !PT ;  /* 0x0000000c430d7209 */ /* 0x001fe40007810000 */
[-C--:B------:R-:W-:Y:S02]  /*5270*/  MOV R67, R119.reuse ;  /* 0x0000007700437202 */ /* 0x080fe40000000f00 */
[C---:B------:R-:W-:Y:S01]  /*5280*/  FSETP.NEU.FTZ.AND P2, PT, R13.reuse, -INF , PT ;  /* 0xff8000000d00780b */ /* 0x040fe20003f5d000 */
[----:B------:R-:W-:Y:S02]  /*5290*/  FMUL.FTZ R12, R13, R8 ;  /* 0x000000080d0c7220 */ /* 0x000fe40000410000 */
[----:B------:R-:W-:Y:S01]  /*52a0*/  MUFU.EX2 R85, R85 ;  /* 0x0000005500557308 */ /* 0x000fe20000000800 */
[----:B--2---:R-:W-:Y:S02]  /*52b0*/  MOV R83, R119 ;  /* 0x0000007700537202 */ /* 0x004fe40000000f00 */
[----:B------:R-:W-:-:S02]  /*52c0*/  FSEL R12, R12, RZ, P2 ;  /* 0x000000ff0c0c7208 */ /* 0x000fc40001000000 */
[----:B------:R-:W-:-:S03]  /*52d0*/  PLOP3.LUT P2, PT, PT, PT, UP0, 0x80, 0x0 ;  /* 0x000000000000781c */ /* 0x000fc60003f4f008 */
[----:B------:R-:W0:Y:S01]  /*52e0*/  MUFU.EX2 R30, R30 ;  /* 0x0000001e001e7308 */ /* 0x000e220000000800 */
        /* <DEDUP_REMOVED lines=8> */
[-CC-:B------:R-:W-:Y:S01]  /*5370*/  FFMA.FTZ R41, R41, R8.reuse, -R12.reuse ;  /* 0x0000000829297223 */ /* 0x180fe2000001080c */
[-CC-:B------:R-:W-:Y:S01]  /*5380*/  FFMA.FTZ R43, R43, R8.reuse, -R12.reuse ;  /* 0x000000082b2b7223 */ /* 0x180fe2000001080c */
[-CC-:B------:R-:W-:Y:S01]  /*5390*/  FFMA.FTZ R33, R33, R8.reuse, -R12.reuse ;  /* 0x0000000821217223 */ /* 0x180fe2000001080c */
[-CC-:B------:R-:W-:Y:S01]  /*53a0*/  FFMA.FTZ R45, R45, R8.reuse, -R12.reuse ;  /* 0x000000082d2d7223 */ /* 0x180fe2000001080c */
[-CC-:B------:R-:W-:Y:S01]  /*53b0*/  FFMA.FTZ R35, R35, R8.reuse, -R12.reuse ;  /* 0x0000000823237223 */ /* 0x180fe2000001080c */
[-CC-:B------:R-:W-:Y:S01]  /*53c0*/  FFMA.FTZ R47, R47, R8.reuse, -R12.reuse ;  /* 0x000000082f2f7223 */ /* 0x180fe2000001080c */
[-CC-:B------:R-:W-:Y:S01]  /*53d0*/  FFMA.FTZ R49, R49, R8.reuse, -R12.reuse ;  /* 0x0000000831317223 */ /* 0x180fe2000001080c */
[----:B------:R1:W2:Y:S01]  /*53e0*/  MUFU.EX2 R200, R0 ;  /* 0x0000000000c87308 */ /* 0x0002a20000000800 */
[-CC-:B------:R-:W-:Y:S01]  /*53f0*/  FFMA.FTZ R51, R51, R8.reuse, -R12.reuse ;  /* 0x0000000833337223 */ /* 0x180fe2000001080c */
[-CC-:B------:R-:W-:Y:S01]  /*5400*/  FFMA.FTZ R39, R39, R8.reuse, -R12.reuse ;  /* 0x0000000827277223 */ /* 0x180fe2000001080c */
[-CC-:B------:R-:W-:Y:S01]  /*5410*/  FFMA.FTZ R53, R53, R8.reuse, -R12.reuse ;  /* 0x0000000835357223 */ /* 0x180fe2000001080c */
[-CC-:B------:R-:W-:Y:S01]  /*5420*/  FFMA.FTZ R55, R55, R8.reuse, -R12.reuse ;  /* 0x0000000837377223 */ /* 0x180fe2000001080c */
[-CC-:B------:R-:W-:Y:S01]  /*5430*/  FFMA.FTZ R27, R27, R8.reuse, -R12.reuse ;  /* 0x000000081b1b7223 */ /* 0x180fe2000001080c */
[-CC-:B------:R-:W-:Y:S01]  /*5440*/  FFMA.FTZ R31, R31, R8.reuse, -R12.reuse ;  /* 0x000000081f1f7223 */ /* 0x180fe2000001080c */
[-C--:B------:R-:W-:Y:S01]  /*5450*/  FFMA.FTZ R57, R57, R8.reuse, -R12 ;  /* 0x0000000839397223 */ /* 0x080fe2000001080c */
[----:B------:R-:W4:Y:S01]  /*5460*/  MUFU.EX2 R9, R9 ;  /* 0x0000000900097308 */ /* 0x000f220000000800 */
[----:B-1----:R-:W-:Y:S01]  /*5470*/  FADD.FTZ R0, R201, R4 ;  /* 0x00000004c9007221 */ /* 0x002fe20000010000 */
[-CC-:B------:R-:W-:Y:S01]  /*5480*/  FFMA.FTZ R59, R59, R8.reuse, -R12.reuse ;  /* 0x000000083b3b7223 */ /* 0x180fe2000001080c */
[-CC-:B------:R-:W-:Y:S01]  /*5490*/  FFMA.FTZ R61, R61, R8.reuse, -R12.reuse ;  /* 0x000000083d3d7223 */ /* 0x180fe2000001080c */
[-CC-:B------:R-:W-:Y:S01]  /*54a0*/  FFMA.FTZ R37, R37, R8.reuse, -R12.reuse ;  /* 0x0000000825257223 */ /* 0x180fe2000001080c */
[-CC-:B------:R-:W-:Y:S01]  /*54b0*/  FFMA.FTZ R63, R63, R8.reuse, -R12.reuse ;  /* 0x000000083f3f7223 */ /* 0x180fe2000001080c */
[----:B------:R-:W-:Y:S01]  /*54c0*/  F2FP.BF16.F32.PACK_AB R201, R4, R201 ;  /* 0x000000c904c9723e */ /* 0x000fe200000010ff */
[-CC-:B------:R-:W-:Y:S01]  /*54d0*/  FFMA.FTZ R25, R25, R8.reuse, -R12.reuse ;  /* 0x0000000819197223 */ /* 0x180fe2000001080c */
[----:B------:R1:W-:Y:S01]  /*54e0*/  MUFU.EX2 R196, R19 ;  /* 0x0000001300c47308 */ /* 0x0003e20000000800 */
[-CC-:B------:R-:W-:Y:S01]  /*54f0*/  FFMA.FTZ R65, R65, R8.reuse, -R12.reuse ;  /* 0x0000000841417223 */ /* 0x180fe2000001080c */
[----:B------:R-:W-:Y:S01]  /*5500*/  FFMA.FTZ R12, R29, R8, -R12 ;  /* 0x000000081d0c7223 */ /* 0x000fe2000001080c */
[----:B---3--:R-:W-:Y:S01]  /*5510*/  F2FP.BF16.F32.PACK_AB R193, R26, R69 ;  /* 0x000000451ac1723e */ /* 0x008fe200000010ff */
[----:B------:R-:W-:Y:S01]  /*5520*/  IMAD.MOV.U32 R29, RZ, RZ, R119 ;  /* 0x000000ffff1d7224 */ /* 0x000fe200078e0077 */
[----:B0-----:R-:W-:-:S03]  /*5530*/  F2FP.BF16.F32.PACK_AB R195, R30, R85 ;  /* 0x000000551ec3723e */ /* 0x001fc600000010ff */
[----:B------:R0:W3:Y:S01]  /*5540*/  MUFU.EX2 R202, R21 ;  /* 0x0000001500ca7308 */ /* 0x0000e20000000800 */
[----:B-1----:R-:W-:Y:S01]  /*5550*/  FADD.FTZ R19, R203, R0 ;  /* 0x00000000cb137221 */ /* 0x002fe20000010000 */
[----:B------:R-:W-:-:S03]  /*5560*/  F2FP.BF16.F32.PACK_AB R203, R6, R203 ;  /* 0x000000cb06cb723e */ /* 0x000fc600000010ff */
[----:B------:R-:W-:-:S03]  /*5570*/  FADD.FTZ R0, R6, R19 ;  /* 0x0000001306007221 */ /* 0x000fc60000010000 */
[----:B------:R-:W1:Y:S01]  /*5580*/  MUFU.EX2 R23, R23 ;  /* 0x0000001700177308 */ /* 0x000e620000000800 */
[----:B------:R-:W-:Y:S01]  /*5590*/  FADD.FTZ R19, R197, R0 ;  /* 0x00000000c5137221 */ /* 0x000fe20000010000 */
[----:B--2---:R-:W-:Y:S01]  /*55a0*/  FADD.FTZ R0, R7, R200 ;  /* 0x000000c807007221 */ /* 0x004fe20000010000 */
[----:B------:R-:W-:Y:S02]  /*55b0*/  F2FP.BF16.F32.PACK_AB R200, R200, R7 ;  /* 0x00000007c8c8723e */ /* 0x000fe400000010ff */
[C---:B------:R-:W-:Y:S01]  /*55c0*/  FADD.FTZ R42, R20.reuse, R19 ;  /* 0x00000013142a7221 */ /* 0x040fe20000010000 */
[----:B----4-:R-:W-:Y:S01]  /*55d0*/  FADD.FTZ R19, R9, R0 ;  /* 0x0000000009137221 */ /* 0x010fe20000010000 */
[----:B------:R-:W-:Y:S01]  /*55e0*/  F2FP.BF16.F32.PACK_AB R197, R20, R197 ;  /* 0x000000c514c5723e */ /* 0x000fe200000010ff */
[----:B------:R-:W2:Y:S01]  /*55f0*/  MUFU.EX2 R15, R15 ;  /* 0x0000000f000f7308 */ /* 0x000ea20000000800 */
[----:B0-----:R-:W-:Y:S01]  /*5600*/  FADD.FTZ R21, R199, R42 ;  /* 0x0000002ac7157221 */ /* 0x001fe20000010000 */
[C---:B---3--:R-:W-:Y:S01]  /*5610*/  FADD.FTZ R0, R202.reuse, R19 ;  /* 0x00000013ca007221 */ /* 0x048fe20000010000 */
[----:B------:R-:W-:-:S02]  /*5620*/  F2FP.BF16.F32.PACK_AB R202, R202, R9 ;  /* 0x00000009caca723e */ /* 0x000fc400000010ff */
[C---:B------:R-:W-:Y:S01]  /*5630*/  FADD.FTZ R42, R22.reuse, R21 ;  /* 0x00000015162a7221 */ /* 0x040fe20000010000 */
[----:B------:R-:W-:Y:S02]  /*5640*/  F2FP.BF16.F32.PACK_AB R199, R22, R199 ;  /* 0x000000c716c7723e */ /* 0x000fe400000010ff */
[----:B------:R0:W3:Y:S01]  /*5650*/  MUFU.EX2 R198, R41 ;  /* 0x0000002900c67308 */ /* 0x0000e20000000800 */
[----:B-1----:R-:W-:Y:S01]  /*5660*/  FADD.FTZ R19, R23, R0 ;  /* 0x0000000017137221 */ /* 0x002fe20000010000 */
[----:B------:R-:W-:Y:S01]  /*5670*/  FADD.FTZ R21, R69, R42 ;  /* 0x0000002a45157221 */ /* 0x000fe20000010000 */
[----:B------:R-:W-:Y:S01]  /*5680*/  MOV R9, 0x3f800000 ;  /* 0x3f80000000097802 */ /* 0x000fe20000000f00 */
[----:B------:R-:W-:Y:S02]  /*5690*/  IMAD.MOV.U32 R69, RZ, RZ, R119 ;  /* 0x000000ffff457224 */ /* 0x000fe400078e0077 */
[----:B------:R-:W-:Y:S01]  /*56a0*/  FADD.FTZ R0, R196, R19 ;  /* 0x00000013c4007221 */ /* 0x000fe20000010000 */
[----:B------:R-:W-:Y:S01]  /*56b0*/  FADD.FTZ R42, R26, R21 ;  /* 0x000000151a2a7221 */ /* 0x000fe20000010000 */
[----:B------:R-:W-:Y:S01]  /*56c0*/  F2FP.BF16.F32.PACK_AB R196, R196, R23 ;  /* 0x00000017c4c4723e */ /* 0x000fe200000010ff */
[----:B------:R-:W1:Y:S01]  /*56d0*/  MUFU.EX2 R43, R43 ;  /* 0x0000002b002b7308 */ /* 0x000e620000000800 */
[----:B--2---:R-:W-:Y:S01]  /*56e0*/  FADD.FTZ R19, R15, R0 ;  /* 0x000000000f137221 */ /* 0x004fe20000010000 */
[----:B------:R-:W-:Y:S01]  /*56f0*/  FADD.FTZ R21, R85, R42 ;  /* 0x0000002a55157221 */ /* 0x000fe20000010000 */
[----:B------:R-:W-:-:S02]  /*5700*/  IMAD.MOV.U32 R85, RZ, RZ, R119 ;  /* 0x000000ffff557224 */ /* 0x000fc400078e0077 */
[----:B0-----:R-:W-:Y:S02]  /*5710*/  IMAD.MOV.U32 R41, RZ, RZ, R119 ;  /* 0x000000ffff297224 */ /* 0x001fe400078e0077 */
[----:B------:R-:W-:Y:S01]  /*5720*/  FADD.FTZ R44, R30, R21 ;  /* 0x000000151e2c7221 */ /* 0x000fe20000010000 */
[----:B------:R-:W-:Y:S01]  /*5730*/  IMAD.MOV.U32 R30, RZ, RZ, R119 ;  /* 0x000000ffff1e7224 */ /* 0x000fe200078e0077 */
[----:B------:R0:W2:Y:S01]  /*5740*/  MUFU.EX2 R192, R33 ;  /* 0x0000002100c07308 */ /* 0x0000a20000000800 */
[C---:B---3--:R-:W-:Y:S01]  /*5750*/  FADD.FTZ R42, R198.reuse, R19 ;  /* 0x00000013c62a7221 */ /* 0x048fe20000010000 */
[----:B------:R-:W-:Y:S01]  /*5760*/  F2FP.BF16.F32.PACK_AB R198, R198, R15 ;  /* 0x0000000fc6c6723e */ /* 0x000fe200000010ff */
[----:B------:R-:W-:-:S05]  /*5770*/  IMAD.MOV.U32 R26, RZ, RZ, R119 ;  /* 0x000000ffff1a7224 */ /* 0x000fca00078e0077 */
[----:B------:R-:W3:Y:S01]  /*5780*/  MUFU.EX2 R45, R45 ;  /* 0x0000002d002d7308 */ /* 0x000ee20000000800 */
[----:B0-----:R-:W-:Y:S02]  /*5790*/  IMAD.U32 R33, RZ, RZ, UR42 ;  /* 0x0000002aff217e24 */ /* 0x001fe4000f8e00ff */
[----:B-1----:R-:W-:Y:S02]  /*57a0*/  FADD.FTZ R19, R43, R42 ;  /* 0x0000002a2b137221 */ /* 0x002fe40000010000 */
[----:B------:R-:W-:Y:S02]  /*57b0*/  @!P1 VIADD R0, R33, 0x36840 ;  /* 0x0003684021009836 */ /* 0x000fe40000000000 */
[----:B------:R-:W-:Y:S01]  /*57c0*/  IMAD.MOV.U32 R33, RZ, RZ, R119 ;  /* 0x000000ffff217224 */ /* 0x000fe200078e0077 */
[----:B------:R0:W1:Y:S02]  /*57d0*/  MUFU.EX2 R194, R35 ;  /* 0x0000002300c27308 */ /* 0x0000640000000800 */
[----:B------:R-:W-:-:S04]  /*57e0*/  @!P1 PRMT R0, RZ, 0x654, R0 ;  /* 0x00000654ff009816 */ /* 0x000fc80000000000 */
[----:B------:R2:W-:Y:S02]  /*57f0*/  @!P1 SYNCS.ARRIVE.TRANS64.RED.A1T0 RZ, [R0+URZ], RZ ;  /* 0x000000ff00ff99a7 */ /* 0x0005e4000810043f */
[----:B------:R-:W4:Y:S01]  /*5800*/  MUFU.EX2 R87, R87 ;  /* 0x0000005700577308 */ /* 0x000f220000000800 */
[----:B0-----:R-:W-:Y:S01]  /*5810*/  MOV R35, R119 ;  /* 0x0000007700237202 */ /* 0x001fe20000000f00 */
[C---:B--2---:R-:W-:Y:S01]  /*5820*/  FADD.FTZ R0, R192.reuse, R19 ;  /* 0x00000013c0007221 */ /* 0x044fe20000010000 */
[----:B------:R-:W-:-:S05]  /*5830*/  F2FP.BF16.F32.PACK_AB R192, R192, R43 ;  /* 0x0000002bc0c0723e */ /* 0x000fca00000010ff */
[----:B------:R-:W0:Y:S01]  /*5840*/  MUFU.EX2 R47, R47 ;  /* 0x0000002f002f7308 */ /* 0x000e220000000800 */
[----:B------:R-:W-:Y:S01]  /*5850*/  MOV R43, R119 ;  /* 0x00000077002b7202 */ /* 0x000fe20000000f00 */
[----:B---3--:R-:W-:-:S04]  /*5860*/  FADD.FTZ R19, R45, R0 ;  /* 0x000000002d137221 */ /* 0x008fc80000010000 */
[C---:B-1----:R-:W-:Y:S01]  /*5870*/  FADD.FTZ R0, R194.reuse, R19 ;  /* 0x00000013c2007221 */ /* 0x042fe20000010000 */
[----:B------:R-:W-:Y:S01]  /*5880*/  F2FP.BF16.F32.PACK_AB R194, R194, R45 ;  /* 0x0000002dc2c2723e */ /* 0x000fe200000010ff */
[----:B------:R1:W2:Y:S01]  /*5890*/  MUFU.EX2 R24, R89 ;  /* 0x0000005900187308 */ /* 0x0002a20000000800 */
[----:B----4-:R-:W-:Y:S01]  /*58a0*/  FADD.FTZ R21, R87, R44 ;  /* 0x0000002c57157221 */ /* 0x010fe20000010000 */
[--C-:B------:R-:W-:Y:S02]  /*58b0*/  IMAD.MOV.U32 R45, RZ, RZ, R119.reuse ;  /* 0x000000ffff2d7224 */ /* 0x100fe400078e0077 */
[----:B------:R-:W-:-:S04]  /*58c0*/  IMAD.MOV.U32 R44, RZ, RZ, R119 ;  /* 0x000000ffff2c7224 */ /* 0x000fc800078e0077 */
[----:B------:R3:W4:Y:S01]  /*58d0*/  MUFU.EX2 R188, R49 ;  /* 0x0000003100bc7308 */ /* 0x0007220000000800 */
[----:B0-----:R-:W-:Y:S01]  /*58e0*/  FADD.FTZ R19, R47, R0 ;  /* 0x000000002f137221 */ /* 0x001fe20000010000 */
[----:B-1----:R-:W-:-:S06]  /*58f0*/  IMAD.MOV.U32 R89, RZ, RZ, R119 ;  /* 0x000000ffff597224 */ /* 0x002fcc00078e0077 */
[----:B------:R-:W0:Y:S01]  /*5900*/  MUFU.EX2 R91, R91 ;  /* 0x0000005b005b7308 */ /* 0x000e220000000800 */
[C---:B--2---:R-:W-:Y:S01]  /*5910*/  FADD.FTZ R42, R24.reuse, R21 ;  /* 0x00000015182a7221 */ /* 0x044fe20000010000 */
[----:B------:R-:W-:Y:S01]  /*5920*/  F2FP.BF16.F32.PACK_AB R189, R24, R87 ;  /* 0x0000005718bd723e */ /* 0x000fe200000010ff */
[--C-:B---3--:R-:W-:Y:S01]  /*5930*/  IMAD.MOV.U32 R49, RZ, RZ, R119.reuse ;  /* 0x000000ffff317224 */ /* 0x108fe200078e0077 */
[----:B------:R-:W-:Y:S01]  /*5940*/  MOV R87, R119 ;  /* 0x0000007700577202 */ /* 0x000fe20000000f00 */
[----:B------:R-:W-:-:S03]  /*5950*/  IMAD.MOV.U32 R24, RZ, RZ, R119 ;  /* 0x000000ffff187224 */ /* 0x000fc600078e0077 */
[----:B------:R-:W1:Y:S01]  /*5960*/  MUFU.EX2 R51, R51 ;  /* 0x0000003300337308 */ /* 0x000e620000000800 */
[C---:B----4-:R-:W-:Y:S01]  /*5970*/  FADD.FTZ R0, R188.reuse, R19 ;  /* 0x00000013bc007221 */ /* 0x050fe20000010000 */
[----:B------:R-:W-:Y:S02]  /*5980*/  F2FP.BF16.F32.PACK_AB R188, R188, R47 ;  /* 0x0000002fbcbc723e */ /* 0x000fe400000010ff */
[----:B------:R-:W-:-:S04]  /*5990*/  MOV R47, R119 ;  /* 0x00000077002f7202 */ /* 0x000fc80000000f00 */
[----:B------:R2:W3:Y:S01]  /*59a0*/  MUFU.EX2 R28, R93 ;  /* 0x0000005d001c7308 */ /* 0x0004e20000000800 */
[----:B0-----:R-:W-:-:S07]  /*59b0*/  FADD.FTZ R21, R91, R42 ;  /* 0x0000002a5b157221 */ /* 0x001fce0000010000 */
[----:B------:R0:W4:Y:S01]  /*59c0*/  MUFU.EX2 R190, R39 ;  /* 0x0000002700be7308 */ /* 0x0001220000000800 */
[----:B-1----:R-:W-:Y:S01]  /*59d0*/  FADD.FTZ R19, R51, R0 ;  /* 0x0000000033137221 */ /* 0x002fe20000010000 */
[----:B--2---:R-:W-:-:S06]  /*59e0*/  IMAD.MOV.U32 R93, RZ, RZ, R119 ;  /* 0x000000ffff5d7224 */ /* 0x004fcc00078e0077 */
[----:B------:R-:W1:Y:S01]  /*59f0*/  MUFU.EX2 R95, R95 ;  /* 0x0000005f005f7308 */ /* 0x000e620000000800 */
[C---:B---3--:R-:W-:Y:S01]  /*5a00*/  FADD.FTZ R42, R28.reuse, R21 ;  /* 0x000000151c2a7221 */ /* 0x048fe20000010000 */
[----:B------:R-:W-:Y:S01]  /*5a10*/  F2FP.BF16.F32.PACK_AB R191, R28, R91 ;  /* 0x0000005b1cbf723e */ /* 0x000fe200000010ff */
[----:B------:R-:W-:Y:S01]  /*5a20*/  IMAD.MOV.U32 R28, RZ, RZ, R119 ;  /* 0x000000ffff1c7224 */ /* 0x000fe200078e0077 */
[-C--:B------:R-:W-:Y:S02]  /*5a30*/  MOV R91, R119.reuse ;  /* 0x00000077005b7202 */ /* 0x080fe40000000f00 */
[----:B0-----:R-:W-:Y:S02]  /*5a40*/  MOV R39, R119 ;  /* 0x0000007700277202 */ /* 0x001fe40000000f00 */
[----:B------:R-:W0:Y:S01]  /*5a50*/  MUFU.EX2 R53, R53 ;  /* 0x0000003500357308 */ /* 0x000e220000000800 */
[C---:B----4-:R-:W-:Y:S01]  /*5a60*/  FADD.FTZ R0, R190.reuse, R19 ;  /* 0x00000013be007221 */ /* 0x050fe20000010000 */
[----:B------:R-:W-:-:S02]  /*5a70*/  F2FP.BF16.F32.PACK_AB R190, R190, R51 ;  /* 0x00000033bebe723e */ /* 0x000fc400000010ff */
[----:B------:R-:W-:-:S04]  /*5a80*/  MOV R51, R119 ;  /* 0x0000007700337202 */ /* 0x000fc80000000f00 */
[----:B------:R2:W3:Y:S01]  /*5a90*/  MUFU.EX2 R32, R97 ;  /* 0x0000006100207308 */ /* 0x0004e20000000800 */
[----:B-1----:R-:W-:-:S07]  /*5aa0*/  FADD.FTZ R21, R95, R42 ;  /* 0x0000002a5f157221 */ /* 0x002fce0000010000 */
[----:B------:R1:W4:Y:S01]  /*5ab0*/  MUFU.EX2 R184, R55 ;  /* 0x0000003700b87308 */ /* 0x0003220000000800 */
[----:B0-----:R-:W-:Y:S01]  /*5ac0*/  FADD.FTZ R19, R53, R0 ;  /* 0x0000000035137221 */ /* 0x001fe20000010000 */
[----:B--2---:R-:W-:-:S06]  /*5ad0*/  IMAD.MOV.U32 R97, RZ, RZ, R119 ;  /* 0x000000ffff617224 */ /* 0x004fcc00078e0077 */
[----:B------:R-:W0:Y:S01]  /*5ae0*/  MUFU.EX2 R99, R99 ;  /* 0x0000006300637308 */ /* 0x000e220000000800 */
[C---:B---3--:R-:W-:Y:S01]  /*5af0*/  FADD.FTZ R42, R32.reuse, R21 ;  /* 0x00000015202a7221 */ /* 0x048fe20000010000 */
[----:B------:R-:W-:Y:S01]  /*5b00*/  F2FP.BF16.F32.PACK_AB R185, R32, R95 ;  /* 0x0000005f20b9723e */ /* 0x000fe200000010ff */
[----:B------:R-:W-:Y:S01]  /*5b10*/  IMAD.MOV.U32 R32, RZ, RZ, R119 ;  /* 0x000000ffff207224 */ /* 0x000fe200078e0077 */
[-C--:B------:R-:W-:Y:S02]  /*5b20*/  MOV R95, R119.reuse ;  /* 0x00000077005f7202 */ /* 0x080fe40000000f00 */
[----:B-1----:R-:W-:Y:S02]  /*5b30*/  MOV R55, R119 ;  /* 0x0000007700377202 */ /* 0x002fe40000000f00 */
[----:B------:R-:W1:Y:S01]  /*5b40*/  MUFU.EX2 R27, R27 ;  /* 0x0000001b001b7308 */ /* 0x000e620000000800 */
[C---:B----4-:R-:W-:Y:S01]  /*5b50*/  FADD.FTZ R0, R184.reuse, R19 ;  /* 0x00000013b8007221 */ /* 0x050fe20000010000 */
[----:B------:R-:W-:Y:S01]  /*5b60*/  F2FP.BF16.F32.PACK_AB R184, R184, R53 ;  /* 0x00000035b8b8723e */ /* 0x000fe200000010ff */
[----:B------:R-:W-:-:S05]  /*5b70*/  IMAD.MOV.U32 R53, RZ, RZ, R119 ;  /* 0x000000ffff357224 */ /* 0x000fca00078e0077 */
[----:B------:R2:W3:Y:S01]  /*5b80*/  MUFU.EX2 R34, R101 ;  /* 0x0000006500227308 */ /* 0x0004e20000000800 */
[----:B0-----:R-:W-:Y:S01]  /*5b90*/  FADD.FTZ R21, R99, R42 ;  /* 0x0000002a63157221 */ /* 0x001fe20000010000 */
[----:B------:R-:W-:-:S06]  /*5ba0*/  IMAD.MOV.U32 R42, RZ, RZ, R119 ;  /* 0x000000ffff2a7224 */ /* 0x000fcc00078e0077 */
        /* <DEDUP_REMOVED lines=13> */
[----:B------:R-:W2:Y:S01]  /*5c80*/  MUFU.EX2 R36, R36 ;  /* 0x0000002400247308 */ /* 0x000ea20000000800 */
[----:B-1----:R-:W-:-:S07]  /*5c90*/  FADD.FTZ R21, R103, R4 ;  /* 0x0000000467157221 */ /* 0x002fce0000010000 */
[----:B------:R1:W3:Y:S01]  /*5ca0*/  MUFU.EX2 R180, R59 ;  /* 0x0000003b00b47308 */ /* 0x0002e20000000800 */
[----:B0-----:R-:W-:-:S07]  /*5cb0*/  FADD.FTZ R19, R57, R0 ;  /* 0x0000000039137221 */ /* 0x001fce0000010000 */
[----:B------:R-:W0:Y:S01]  /*5cc0*/  MUFU.EX2 R105, R105 ;  /* 0x0000006900697308 */ /* 0x000e220000000800 */
[C---:B--2---:R-:W-:Y:S01]  /*5cd0*/  FADD.FTZ R4, R36.reuse, R21 ;  /* 0x0000001524047221 */ /* 0x044fe20000010000 */
[----:B------:R-:W-:Y:S01]  /*5ce0*/  F2FP.BF16.F32.PACK_AB R181, R36, R103 ;  /* 0x0000006724b5723e */ /* 0x000fe200000010ff */
[----:B------:R-:W-:Y:S01]  /*5cf0*/  IMAD.MOV.U32 R36, RZ, RZ, R119 ;  /* 0x000000ffff247224 */ /* 0x000fe200078e0077 */
[-C--:B------:R-:W-:Y:S02]  /*5d00*/  MOV R103, R119.reuse ;  /* 0x0000007700677202 */ /* 0x080fe40000000f00 */
[----:B-1----:R-:W-:Y:S02]  /*5d10*/  MOV R59, R119 ;  /* 0x00000077003b7202 */ /* 0x002fe40000000f00 */
[----:B------:R-:W1:Y:S01]  /*5d20*/  MUFU.EX2 R61, R61 ;  /* 0x0000003d003d7308 */ /* 0x000e620000000800 */
[C---:B---3--:R-:W-:Y:S01]  /*5d30*/  FADD.FTZ R0, R180.reuse, R19 ;  /* 0x00000013b4007221 */ /* 0x048fe20000010000 */
[----:B------:R-:W-:Y:S01]  /*5d40*/  F2FP.BF16.F32.PACK_AB R180, R180, R57 ;  /* 0x00000039b4b4723e */ /* 0x000fe200000010ff */
[----:B------:R-:W-:-:S05]  /*5d50*/  IMAD.MOV.U32 R57, RZ, RZ, R119 ;  /* 0x000000ffff397224 */ /* 0x000fca00078e0077 */
[----:B------:R2:W3:Y:S01]  /*5d60*/  MUFU.EX2 R38, R107 ;  /* 0x0000006b00267308 */ /* 0x0004e20000000800 */
[----:B0-----:R-:W-:-:S07]  /*5d70*/  FADD.FTZ R21, R105, R4 ;  /* 0x0000000469157221 */ /* 0x001fce0000010000 */
[----:B------:R0:W4:Y:S01]  /*5d80*/  MUFU.EX2 R182, R37 ;  /* 0x0000002500b67308 */ /* 0x0001220000000800 */
[----:B-1----:R-:W-:Y:S01]  /*5d90*/  FADD.FTZ R19, R61, R0 ;  /* 0x000000003d137221 */ /* 0x002fe20000010000 */
[----:B--2---:R-:W-:-:S06]  /*5da0*/  MOV R107, R119 ;  /* 0x00000077006b7202 */ /* 0x004fcc0000000f00 */
[----:B------:R-:W1:Y:S01]  /*5db0*/  MUFU.EX2 R109, R109 ;  /* 0x0000006d006d7308 */ /* 0x000e620000000800 */
[C---:B---3--:R-:W-:Y:S01]  /*5dc0*/  FADD.FTZ R4, R38.reuse, R21 ;  /* 0x0000001526047221 */ /* 0x048fe20000010000 */
[----:B------:R-:W-:Y:S01]  /*5dd0*/  F2FP.BF16.F32.PACK_AB R183, R38, R105 ;  /* 0x0000006926b7723e */ /* 0x000fe200000010ff */
[--C-:B------:R-:W-:Y:S02]  /*5de0*/  IMAD.MOV.U32 R105, RZ, RZ, R119.reuse ;  /* 0x000000ffff697224 */ /* 0x100fe400078e0077 */
[--C-:B------:R-:W-:Y:S02]  /*5df0*/  IMAD.MOV.U32 R38, RZ, RZ, R119.reuse ;  /* 0x000000ffff267224 */ /* 0x100fe400078e0077 */
[----:B0-----:R-:W-:Y:S01]  /*5e00*/  IMAD.MOV.U32 R37, RZ, RZ, R119 ;  /* 0x000000ffff257224 */ /* 0x001fe200078e0077 */
[----:B------:R-:W0:Y:S01]  /*5e10*/  MUFU.EX2 R63, R63 ;  /* 0x0000003f003f7308 */ /* 0x000e220000000800 */
[C---:B----4-:R-:W-:Y:S01]  /*5e20*/  FADD.FTZ R0, R182.reuse, R19 ;  /* 0x00000013b6007221 */ /* 0x050fe20000010000 */
[----:B------:R-:W-:Y:S01]  /*5e30*/  F2FP.BF16.F32.PACK_AB R182, R182, R61 ;  /* 0x0000003db6b6723e */ /* 0x000fe200000010ff */
[----:B------:R-:W-:-:S05]  /*5e40*/  IMAD.MOV.U32 R61, RZ, RZ, R119 ;  /* 0x000000ffff3d7224 */ /* 0x000fca00078e0077 */
[----:B------:R2:W3:Y:S01]  /*5e50*/  MUFU.EX2 R40, R111 ;  /* 0x0000006f00287308 */ /* 0x0004e20000000800 */
[----:B-1----:R-:W-:-:S07]  /*5e60*/  FADD.FTZ R21, R109, R4 ;  /* 0x000000046d157221 */ /* 0x002fce0000010000 */
[----:B------:R1:W4:Y:S01]  /*5e70*/  MUFU.EX2 R176, R25 ;  /* 0x0000001900b07308 */ /* 0x0003220000000800 */
[----:B0-----:R-:W-:Y:S01]  /*5e80*/  FADD.FTZ R7, R63, R0 ;  /* 0x000000003f077221 */ /* 0x001fe20000010000 */
[----:B--2---:R-:W-:-:S06]  /*5e90*/  MOV R111, R119 ;  /* 0x00000077006f7202 */ /* 0x004fcc0000000f00 */
[----:B------:R-:W0:Y:S01]  /*5ea0*/  MUFU.EX2 R113, R113 ;  /* 0x0000007100717308 */ /* 0x000e220000000800 */
[C---:B---3--:R-:W-:Y:S01]  /*5eb0*/  FADD.FTZ R4, R40.reuse, R21 ;  /* 0x0000001528047221 */ /* 0x048fe20000010000 */
[----:B------:R-:W-:Y:S01]  /*5ec0*/  F2FP.BF16.F32.PACK_AB R177, R40, R109 ;  /* 0x0000006d28b1723e */ /* 0x000fe200000010ff */
[--C-:B------:R-:W-:Y:S02]  /*5ed0*/  IMAD.MOV.U32 R109, RZ, RZ, R119.reuse ;  /* 0x000000ffff6d7224 */ /* 0x100fe400078e0077 */
[--C-:B------:R-:W-:Y:S02]  /*5ee0*/  IMAD.MOV.U32 R40, RZ, RZ, R119.reuse ;  /* 0x000000ffff287224 */ /* 0x100fe400078e0077 */
[----:B-1----:R-:W-:Y:S01]  /*5ef0*/  IMAD.MOV.U32 R25, RZ, RZ, R119 ;  /* 0x000000ffff197224 */ /* 0x002fe200078e0077 */
[----:B------:R-:W1:Y:S01]  /*5f00*/  MUFU.EX2 R65, R65 ;  /* 0x0000004100417308 */ /* 0x000e620000000800 */
[C---:B----4-:R-:W-:Y:S01]  /*5f10*/  FADD.FTZ R0, R176.reuse, R7 ;  /* 0x00000007b0007221 */ /* 0x050fe20000010000 */
[----:B------:R-:W-:-:S02]  /*5f20*/  F2FP.BF16.F32.PACK_AB R176, R176, R63 ;  /* 0x0000003fb0b0723e */ /* 0x000fc400000010ff */
[----:B------:R-:W-:-:S04]  /*5f30*/  MOV R63, R119 ;  /* 0x00000077003f7202 */ /* 0x000fc80000000f00 */
[----:B------:R-:W2:Y:S01]  /*5f40*/  MUFU.EX2 R14, R14 ;  /* 0x0000000e000e7308 */ /* 0x000ea20000000800 */
[----:B0-----:R-:W-:Y:S01]  /*5f50*/  FADD.FTZ R21, R113, R4 ;  /* 0x0000000471157221 */ /* 0x001fe20000010000 */
[----:B------:R-:W-:-:S06]  /*5f60*/  MOV R4, UR4 ;  /* 0x0000000400047c02 */ /* 0x000fcc0008000f00 */
[----:B------:R-:W0:Y:S01]  /*5f70*/  MUFU.EX2 R12, R12 ;  /* 0x0000000c000c7308 */ /* 0x000e220000000800 */
[----:B-1----:R-:W-:Y:S01]  /*5f80*/  FADD.FTZ R7, R65, R0 ;  /* 0x0000000041077221 */ /* 0x002fe20000010000 */
[----:B------:R-:W-:Y:S01]  /*5f90*/  IMAD.MOV.U32 R0, RZ, RZ, 0x3f800000 ;  /* 0x3f800000ff007424 */ /* 0x000fe200078e00ff */
[C---:B--2---:R-:W-:Y:S01]  /*5fa0*/  F2FP.BF16.F32.PACK_AB R179, R14.reuse, R113 ;  /* 0x000000710eb3723e */ /* 0x044fe200000010ff */
[----:B------:R-:W-:Y:S01]  /*5fb0*/  FADD.FTZ R6, R14, R21 ;  /* 0x000000150e067221 */ /* 0x000fe20000010000 */
[----:B------:R-:W-:Y:S01]  /*5fc0*/  IMAD.MOV.U32 R113, RZ, RZ, R119 ;  /* 0x000000ffff717224 */ /* 0x000fe200078e0077 */
[C---:B0-----:R-:W-:Y:S01]  /*5fd0*/  F2FP.BF16.F32.PACK_AB R178, R12.reuse, R65 ;  /* 0x000000410cb2723e */ /* 0x041fe200000010ff */
[----:B------:R-:W-:Y:S01]  /*5fe0*/  FADD.FTZ R7, R12, R7 ;  /* 0x000000070c077221 */ /* 0x000fe20000010000 */
[----:B------:R-:W-:Y:S01]  /*5ff0*/  IMAD.MOV.U32 R65, RZ, RZ, R119 ;  /* 0x000000ffff417224 */ /* 0x000fe200078e0077 */
[----:B------:R-:W-:Y:S06]  /*6000*/  @!P2 BRA `(.L_x_19) ;  /* 0x0000004c00d0a947 */ /* 0x000fec0003800000 */
[----:B------:R-:W-:Y:S01]  /*6010*/  UMOV UR4, URZ ;  /* 0x0000003f00047c82 */ /* 0x000fe20008000000 */
[----:B------:R-:W-:Y:S01]  /*6020*/  IMAD.U32 R20, RZ, RZ, UR38 ;  /* 0x00000026ff147e24 */ /* 0x000fe2000f8e00ff */
[----:B------:R-:W-:Y:S01]  /*6030*/  MOV R14, UR4 ;  /* 0x00000004000e7c02 */ /* 0x000fe20008000f00 */
[----:B------:R-:W-:Y:S01]  /*6040*/  IMAD.MOV.U32 R15, RZ, RZ, R10 ;  /* 0x000000ffff0f7224 */ /* 0x000fe200078e000a */
[----:B------:R-:W-:Y:S01]  /*6050*/  CS2R R118, SRZ ;  /* 0x0000000000767805 */ /* 0x000fe2000001ff00 */
[----:B------:R-:W-:Y:S01]  /*6060*/  IMAD.MOV.U32 R12, RZ, RZ, R13 ;  /* 0x000000ffff0c7224 */ /* 0x000fe200078e000d */
[----:B------:R-:W-:Y:S01]  /*6070*/  CS2R R114, SRZ ;  /* 0x0000000000727805 */ /* 0x000fe2000001ff00 */
[----:B------:R-:W-:Y:S01]  /*6080*/  IMAD.MOV.U32 R0, RZ, RZ, 0x3f800000 ;  /* 0x3f800000ff007424 */ /* 0x000fe200078e00ff */
        /* <DEDUP_REMOVED lines=45> */
[----:B------:R-:W-:Y:S01]  /*6360*/  CS2R R24, SRZ ;  /* 0x0000000000187805 */ /* 0x000fe2000001ff00 */
[----:B------:R-:W-:Y:S01]  /*6370*/  IMAD.U32 R19, RZ, RZ, UR4 ;  /* 0x00000004ff137e24 */ /* 0x000fe2000f8e00ff */
[----:B------:R-:W-:-:S06]  /*6380*/  ULDC UR61, c[0x0][0x9d8] ;  /* 0x00027600003d7ab9 */ /* 0x000fcc0000000800 */
.L_x_28:
[----:B------:R-:W-:Y:S02]  /*6390*/  R2UR UR4, R19 ;  /* 0x00000000130472ca */ /* 0x000fe400000e0000 */
[----:B------:R-:W-:-:S11]  /*63a0*/  R2UR UR6, R14 ;  /* 0x000000000e0672ca */ /* 0x000fd600000e0000 */
[----:B------:R-:W-:-:S04]  /*63b0*/  UIADD3 UR4, UR4, 0x1, URZ ;  /* 0x0000000104047890 */ /* 0x000fc8000fffe03f */
[----:B------:R-:W-:-:S04]  /*63c0*/  UISETP.NE.AND UP0, UPT, UR4, 0x2, UPT ;  /* 0x000000020400788c */ /* 0x000fc8000bf05270 */
[----:B------:R-:W-:Y:S02]  /*63d0*/  USEL UR5, URZ, 0x1, UP0 ;  /* 0x000000013f057887 */ /* 0x000fe40008000000 */
[----:B------:R-:W-:Y:S02]  /*63e0*/  USEL UR4, UR4, URZ, UP0 ;  /* 0x0000003f04047287 */ /* 0x000fe40008000000 */
[----:B------:R-:W-:-:S04]  /*63f0*/  ULOP3.LUT UR5, UR6, UR5, URZ, 0x3c, !UPT ;  /* 0x0000000506057292 */ /* 0x000fc8000f8e3c3f */
[----:B------:R-:W-:Y:S02]  /*6400*/  IMAD.U32 R5, RZ, RZ, UR4 ;  /* 0x00000004ff057e24 */ /* 0x000fe4000f8e00ff */
[----:B------:R-:W-:Y:S01]  /*6410*/  MOV R4, UR5 ;  /* 0x0000000500047c02 */ /* 0x000fe20008000f00 */
[----:B------:R-:W-:Y:S06]  /*6420*/  @!P0 BRA `(.L_x_20) ;  /* 0x0000000000048947 */ /* 0x000fec0003800000 */
[----:B------:R-:W-:Y:S01]  /*6430*/  BPT.TRAP 0x1 ;  /* 0x000000040000795c */ /* 0x000fe20000300000 */
.L_x_20:
[----:B------:R-:W-:Y:S02]  /*6440*/  R2UR UR6, R16 ;  /* 0x00000000100672ca */ /* 0x000fe400000e0000 */
[----:B------:R-:W-:-:S11]  /*6450*/  R2UR UR5, R4 ;  /* 0x00000000040572ca */ /* 0x000fd600000e0000 */
[----:B------:R-:W-:Y:S02]  /*6460*/  ULEA UR4, UR4, UR6, 0x3 ;  /* 0x0000000604047291 */ /* 0x000fe4000f8e183f */
[----:B------:R-:W-:-:S04]  /*6470*/  IMAD.U32 R8, RZ, RZ, UR5 ;  /* 0x00000005ff087e24 */ /* 0x000fc8000f8e00ff */
[----:B------:R-:W-:Y:S01]  /*6480*/  IMAD.U32 R21, RZ, RZ, UR4 ;  /* 0x00000004ff157e24 */ /* 0x000fe2000f8e00ff */
[----:B------:R-:W-:-:S04]  /*6490*/  SHF.L.U32 R8, R8, 0x1f, RZ ;  /* 0x0000001f08087819 */ /* 0x000fc800000006ff */
[----:B------:R0:W1:Y:S01]  /*64a0*/  SYNCS.PHASECHK.TRANS64.TRYWAIT P2, [UR4+0x36830], R8 ;  /* 0x03683008ff0075a7 */ /* 0x0000620008040144 */
[----:B------:R-:W-:Y:S05]  /*64b0*/  @!P0 BRA `(.L_x_21) ;  /* 0x0000000000048947 */ /* 0x000fea0003800000 */
[----:B------:R-:W-:Y:S01]  /*64c0*/  BPT.TRAP 0x1 ;  /* 0x000000040000795c */ /* 0x000fe20000300000 */
.L_x_21:
[----:B-1----:R-:W-:Y:S05]  /*64d0*/  @P2 BRA `(.L_x_22) ;  /* 0x00000000000c2947 */ /* 0x002fea0003800000 */
[----:B------:R-:W-:-:S13]  /*64e0*/  R2UR UR4, R21 ;  /* 0x00000000150472ca */ /* 0x000fda00000e0000 */
[----:B------:R-:W1:Y:S02]  /*64f0*/  SYNCS.PHASECHK.TRANS64.TRYWAIT P2, [UR4+0x36830], R8 ;  /* 0x03683008ff0075a7 */ /* 0x000e640008040144 */
[----:B-1----:R-:W-:Y:S05]  /*6500*/  @!P2 BRA `(.L_x_23) ;  /* 0x000000bc008ca947 */ /* 0x002fea0003800000 */
.L_x_22:
[----:B------:R-:W-:Y:S01]  /*6510*/  R2UR UR6, R11 ;  /* 0x000000000b0672ca */ /* 0x000fe200000e0000 */
[----:B------:R-:W-:Y:S01]  /*6520*/  WARPGROUP.ARRIVE ;  /* 0x00000000000079c5 */ /* 0x000fe20000000000 */
[----:B------:R-:W-:Y:S01]  /*6530*/  R2UR UR60, R5 ;  /* 0x00000000053c72ca */ /* 0x000fe200000e0000 */
        /* <DEDUP_REMOVED lines=12> */
[----:B------:R-:W-:Y:S01]  /*6600*/  UIMAD UR60, UR60, 0xa80, UR6 ;  /* 0x00000a803c3c78a4 */ /* 0x000fe2000f8e0206 */
[----:B01----:R-:W-:Y:S01]  /*6610*/  MOV R8, UR57 ;  /* 0x0000003900087c02 */ /* 0x003fe20008000f00 */
[----:B------:R-:W-:Y:S01]  /*6620*/  UMOV UR27, 0x40000040 ;  /* 0x40000040001b7882 */ /* 0x000fe20000000000 */
[----:B------:R-:W-:Y:S01]  /*6630*/  MOV R10, UR56 ;  /* 0x00000038000a7c02 */ /* 0x000fe20008000f00 */
[----:B------:R-:W-:Y:S01]  /*6640*/  UIADD3 UR10, UR60, 0x80, URZ ;  /* 0x000000803c0a7890 */ /* 0x000fe2000fffe03f */
[C---:B------:R-:W-:Y:S01]  /*6650*/  R2UR UR56, R2.reuse ;  /* 0x00000000023872ca */ /* 0x040fe200000e0000 */
[----:B------:R-:W-:Y:S01]  /*6660*/  UIADD3 UR14, UR60, 0x100, URZ ;  /* 0x000001003c0e7890 */ /* 0x000fe2000fffe03f */
[C---:B------:R-:W-:Y:S01]  /*6670*/  R2UR UR57, R3.reuse ;  /* 0x00000000033972ca */ /* 0x040fe200000e0000 */
[----:B------:R-:W-:Y:S01]  /*6680*/  UMOV UR6, UR60 ;  /* 0x0000003c00067c82 */ /* 0x000fe20008000000 */
[----:B------:R-:W-:Y:S01]  /*6690*/  UIADD3 UR18, UR60, 0x2, URZ ;  /* 0x000000023c127890 */ /* 0x000fe2000fffe03f */
[----:B------:R-:W-:Y:S01]  /*66a0*/  HGMMA.64x16x16.F32.BF16 R168, gdesc[UR4], RZ, !UPT, gsb0 ;  /* 0x0020000004a879f0 */ /* 0x000fe2000c0018ff */
[----:B------:R-:W-:Y:S01]  /*66b0*/  UIADD3 UR6, UR60, 0x180, URZ ;  /* 0x000001803c067890 */ /* 0x000fe2000fffe03f */
[----:B------:R-:W-:Y:S01]  /*66c0*/  R2UR UR4, R2 ;  /* 0x00000000020472ca */ /* 0x000fe200000e0000 */
[----:B------:R-:W-:Y:S01]  /*66d0*/  UMOV UR7, 0x40000040 ;  /* 0x4000004000077882 */ /* 0x000fe20000000000 */
[----:B------:R-:W-:Y:S01]  /*66e0*/  R2UR UR5, R3 ;  /* 0x00000000030572ca */ /* 0x000fe200000e0000 */
[----:B------:R-:W-:Y:S01]  /*66f0*/  UIADD3 UR22, UR60, 0x4, URZ ;  /* 0x000000043c167890 */ /* 0x000fe2000fffe03f */
[-C--:B------:R-:W-:Y:S01]  /*6700*/  FMUL.FTZ R24, R24, R9.reuse ;  /* 0x0000000918187220 */ /* 0x080fe20000410000 */
[----:B------:R-:W-:Y:S01]  /*6710*/  UIADD3 UR26, UR60, 0x6, URZ ;  /* 0x000000063c1a7890 */ /* 0x000fe2000fffe03f */
[-C--:B------:R-:W-:Y:S01]  /*6720*/  FMUL.FTZ R25, R25, R9.reuse ;  /* 0x0000000919197220 */ /* 0x080fe20000410000 */
[----:B------:R-:W-:Y:S01]  /*6730*/  UMOV UR58, UR6 ;  /* 0x00000006003a7c82 */ /* 0x000fe20008000000 */
[----:B------:R-:W-:Y:S01]  /*6740*/  UIADD3 UR30, UR60, 0x380, URZ ;  /* 0x000003803c1e7890 */ /* 0x000fe2000fffe03f */
[-C--:B------:R-:W-:Y:S01]  /*6750*/  FMUL.FTZ R28, R28, R9.reuse ;  /* 0x000000091c1c7220 */ /* 0x080fe20000410000 */
[----:B------:R-:W-:Y:S01]  /*6760*/  UMOV UR31, 0x40000040 ;  /* 0x40000040001f7882 */ /* 0x000fe20000000000 */
        /* <DEDUP_REMOVED lines=18> */
[-C--:B------:R-:W-:Y:S01]  /*6890*/  FMUL.FTZ R41, R41, R9.reuse ;  /* 0x0000000929297220 */ /* 0x080fe20000410000 */
        /* <DEDUP_REMOVED lines=19> */
[----:B------:R-:W-:Y:S01]  /*69d0*/  FMUL.FTZ R81, R81, R9 ;  /* 0x0000000951517220 */ /* 0x000fe20000410000 */
[----:B------:R-:W-:-:S02]  /*69e0*/  WARPGROUP.DEPBAR.LE gsb0, 0x0 ;  /* 0x00008000000079c5 */ /* 0x000fc40000010000 */
[----:B------:R-:W-:Y:S01]  /*69f0*/  WARPGROUP.ARRIVE ;  /* 0x00000000000079c5 */ /* 0x000fe20000000000 */
[-C--:B------:R-:W-:Y:S01]  /*6a00*/  FMUL.FTZ R84, R84, R9.reuse ;  /* 0x0000000954547220 */ /* 0x080fe20000410000 */
[-C--:B------:R-:W-:Y:S01]  /*6a10*/  FMUL.FTZ R85, R85, R9.reuse ;  /* 0x0000000955557220 */ /* 0x080fe20000410000 */
[-C--:B------:R-:W-:Y:S01]  /*6a20*/  FMUL.FTZ R88, R88, R9.reuse ;  /* 0x0000000958587220 */ /* 0x080fe20000410000 */
[-C--:B------:R-:W-:Y:S01]  /*6a30*/  FMUL.FTZ R89, R89, R9.reuse ;  /* 0x0000000959597220 */ /* 0x080fe20000410000 */
[-C--:B------:R-:W-:Y:S01]  /*6a40*/  FMUL.FTZ R92, R92, R9.reuse ;  /* 0x000000095c5c7220 */ /* 0x080fe20000410000 */
[----:B------:R-:W-:Y:S01]  /*6a50*/  HGMMA.64x16x16.F32.BF16 R160, gdesc[UR8], RZ, !UPT, gsb0 ;  /* 0x0020000008a079f0 */ /* 0x000fe2000c0018ff */
[----:B------:R-:W-:Y:S01]  /*6a60*/  UIADD3 UR10, UR60, 0x200, URZ ;  /* 0x000002003c0a7890 */ /* 0x000fe2000fffe03f */
[----:B------:R-:W-:Y:S01]  /*6a70*/  R2UR UR8, R2 ;  /* 0x00000000020872ca */ /* 0x000fe200000e0000 */
[----:B------:R-:W-:Y:S01]  /*6a80*/  UMOV UR11, 0x40000040 ;  /* 0x40000040000b7882 */ /* 0x000fe20000000000 */
[----:B------:R-:W-:Y:S01]  /*6a90*/  R2UR UR9, R3 ;  /* 0x00000000030972ca */ /* 0x000fe200000e0000 */
[-C--:B------:R-:W-:Y:S01]  /*6aa0*/  FMUL.FTZ R93, R93, R9.reuse ;  /* 0x000000095d5d7220 */ /* 0x080fe20000410000 */
[-C--:B------:R-:W-:Y:S01]  /*6ab0*/  FMUL.FTZ R96, R96, R9.reuse ;  /* 0x0000000960607220 */ /* 0x080fe20000410000 */
[-C--:B------:R-:W-:Y:S01]  /*6ac0*/  FMUL.FTZ R97, R97, R9.reuse ;  /* 0x0000000961617220 */ /* 0x080fe20000410000 */
[----:B------:R-:W-:Y:S01]  /*6ad0*/  UMOV UR6, UR10 ;  /* 0x0000000a00067c82 */ /* 0x000fe20008000000 */
        /* <DEDUP_REMOVED lines=75> */
[----:B------:R-:W-:Y:S01]  /*6f90*/  HGMMA.64x16x16.F32.BF16 R136, gdesc[UR4], RZ, !UPT, gsb0 ;  /* 0x00200000048879f0 */ /* 0x000fe2000c0018ff */
[----:B------:R-:W-:Y:S02]  /*6fa0*/  UIADD3 UR4, UR60, 0x300, URZ ;  /* 0x000003003c047890 */ /* 0x000fe4000fffe03f */
[----:B------:R-:W-:Y:S01]  /*6fb0*/  UIADD3 UR6, UR60, 0x82, URZ ;  /* 0x000000823c067890 */ /* 0x000fe2000fffe03f */
[----:B------:R-:W-:Y:S01]  /*6fc0*/  UMOV UR5, UR17 ;  /* 0x0000001100057c82 */ /* 0x000fe20008000000 */
[----:B------:R-:W-:-:S03]  /*6fd0*/  UMOV UR7, 0x40000040 ;  /* 0x4000004000077882 */ /* 0x000fc60000000000 */
[----:B------:R-:W-:Y:S01]  /*6fe0*/  UMOV UR14, UR4 ;  /* 0x00000004000e7c82 */ /* 0x000fe20008000000 */
[----:B------:R-:W-:Y:S01]  /*6ff0*/  UMOV UR4, UR16 ;  /* 0x0000001000047c82 */ /* 0x000fe20008000000 */
[----:B------:R-:W-:Y:S02]  /*7000*/  WARPGROUP.DEPBAR.LE gsb0, 0x0 ;  /* 0x00008000000079c5 */ /* 0x000fe40000010000 */
[----:B------:R-:W-:-:S06]  /*7010*/  WARPGROUP.ARRIVE ;  /* 0x00000000000079c5 */ /* 0x000fcc0000000000 */
[----:B------:R-:W-:Y:S01]  /*7020*/  HGMMA.64x16x16.F32.BF16 R128, gdesc[UR8], RZ, !UPT, gsb0 ;  /* 0x00200000088079f0 */ /* 0x000fe2000c0018ff */
[----:B------:R-:W-:Y:S02]  /*7030*/  UIADD3 UR8, UR60, 0x102, URZ ;  /* 0x000001023c087890 */ /* 0x000fe4000fffe03f */
[----:B------:R-:W-:Y:S01]  /*7040*/  UIADD3 UR9, UR60, 0x182, URZ ;  /* 0x000001823c097890 */ /* 0x000fe2000fffe03f */
[----:B------:R-:W-:Y:S02]  /*7050*/  WARPGROUP.DEPBAR.LE gsb0, 0x0 ;  /* 0x00008000000079c5 */ /* 0x000fe40000010000 */
[----:B------:R-:W-:-:S06]  /*7060*/  WARPGROUP.ARRIVE ;  /* 0x00000000000079c5 */ /* 0x000fcc0000000000 */
[----:B------:R-:W-:Y:S03]  /*7070*/  HGMMA.64x16x16.F32.BF16 R120, gdesc[UR12], RZ, !UPT, gsb0 ;  /* 0x002000000c7879f0 */ /* 0x000fe6000c0018ff */
[----:B------:R-:W-:Y:S02]  /*7080*/  WARPGROUP.DEPBAR.LE gsb0, 0x0 ;  /* 0x00008000000079c5 */ /* 0x000fe40000010000 */
[----:B------:R-:W-:-:S06]  /*7090*/  WARPGROUP.ARRIVE ;  /* 0x00000000000079c5 */ /* 0x000fcc0000000000 */
[----:B------:R-:W-:Y:S03]  /*70a0*/  HGMMA.64x16x16.F32.BF16 R168, gdesc[UR16], R168, gsb0 ;  /* 0x0020000010a879f0 */ /* 0x000fe600080018a8 */
        /* <DEDUP_REMOVED lines=515> */
[----:B------:R-:W-:Y:S02]  /*90e0*/  UIADD3 UR9, UR60, 0x986, URZ ;  /* 0x000009863c097890 */ /* 0x000fe4000fffe03f */
        /* <DEDUP_REMOVED lines=24> */
[----:B------:R-:W-:Y:S03]  /*9270*/  HGMMA.64x16x16.F32.BF16 R120, gdesc[UR4], R120, gsb0 ;  /* 0x00200000047879f0 */ /* 0x000fe60008001878 */
[----:B------:R-:W-:Y:S02]  /*9280*/  WARPGROUP.DEPBAR.LE gsb0, 0x0 ;  /* 0x00008000000079c5 */ /* 0x000fe40000010000 */
[----:B------:R-:W-:Y:S05]  /*9290*/  @!P0 BRA `(.L_x_24) ;  /* 0x0000000000048947 */ /* 0x000fea0003800000 */
[----:B------:R-:W-:Y:S01]  /*92a0*/  BPT.TRAP 0x1 ;  /* 0x000000040000795c */ /* 0x000fe20000300000 */
.L_x_24:
[----:B------:R-:W-:Y:S02]  /*92b0*/  R2UR UR6, R16 ;  /* 0x00000000100672ca */ /* 0x000fe400000e0000 */
[----:B------:R-:W-:Y:S02]  /*92c0*/  R2UR UR5, R19 ;  /* 0x00000000130572ca */ /* 0x000fe400000e0000 */
[----:B------:R-:W-:-:S11]  /*92d0*/  R2UR UR4, R14 ;  /* 0x000000000e0472ca */ /* 0x000fd600000e0000 */
[----:B------:R-:W-:Y:S02]  /*92e0*/  ULEA UR5, UR5, UR6, 0x3 ;  /* 0x0000000605057291 */ /* 0x000fe4000f8e183f */
[----:B------:R-:W-:-:S05]  /*92f0*/  IMAD.U32 R0, RZ, RZ, UR4 ;  /* 0x00000004ff007e24 */ /* 0x000fca000f8e00ff */
[----:B------:R-:W-:-:S04]  /*9300*/  SHF.L.U32 R0, R0, 0x1f, RZ ;  /* 0x0000001f00007819 */ /* 0x000fc800000006ff */
[----:B------:R0:W1:Y:S01]  /*9310*/  SYNCS.PHASECHK.TRANS64.TRYWAIT P2, [UR5+0x36850], R0 ;  /* 0x03685000ff0075a7 */ /* 0x0000620008040145 */
[----:B------:R-:W-:Y:S05]  /*9320*/  @!P0 BRA `(.L_x_25) ;  /* 0x0000000000048947 */ /* 0x000fea0003800000 */
[----:B------:R-:W-:Y:S01]  /*9330*/  BPT.TRAP 0x1 ;  /* 0x000000040000795c */ /* 0x000fe20000300000 */
.L_x_25:
[----:B-1----:R-:W-:Y:S05]  /*9340*/  @P2 BRA `(.L_x_26) ;  /* 0x0000000000082947 */ /* 0x002fea0003800000 */
[----:B------:R-:W1:Y:S02]  /*9350*/  SYNCS.PHASECHK.TRANS64.TRYWAIT P2, [UR5+0x36850], R0 ;  /* 0x03685000ff0075a7 */ /* 0x000e640008040145 */
[----:B-1----:R-:W-:Y:S05]  /*9360*/  @!P2 BRA `(.L_x_27) ;  /* 0x000000900010a947 */ /* 0x002fea0003800000 */
.L_x_26:
[----:B------:R-:W-:Y:S01]  /*9370*/  R2UR UR4, R16 ;  /* 0x00000000100472ca */ /* 0x000fe200000e0000 */
[----:B------:R-:W-:Y:S01]  /*9380*/  WARPGROUP.ARRIVE ;  /* 0x00000000000079c5 */ /* 0x000fe20000000000 */
[----:B------:R-:W-:Y:S01]  /*9390*/  R2UR UR6, R19 ;  /* 0x00000000130672ca */ /* 0x000fe200000e0000 */
[----:B------:R-:W-:Y:S01]  /*93a0*/  UMOV UR7, 0x40000040 ;  /* 0x4000004000077882 */ /* 0x000fe20000000000 */
[----:B------:R-:W-:Y:S01]  /*93b0*/  FMUL.FTZ R19, R168, UR61 ;  /* 0x0000003da8137c20 */ /* 0x000fe20008410000 */
[----:B------:R-:W-:Y:S01]  /*93c0*/  FMUL.FTZ R23, R169, UR61 ;  /* 0x0000003da9177c20 */ /* 0x000fe20008410000 */
[----:B------:R-:W-:Y:S01]  /*93d0*/  R2UR UR8, R21 ;  /* 0x00000000150872ca */ /* 0x000fe200000e0000 */
[----:B------:R-:W-:Y:S01]  /*93e0*/  FMUL.FTZ R21, R171, UR61 ;  /* 0x0000003dab157c20 */ /* 0x000fe20008410000 */
[----:B------:R-:W-:Y:S01]  /*93f0*/  FMUL.FTZ R171, R172, UR61 ;  /* 0x0000003dacab7c20 */ /* 0x000fe20008410000 */
[----:B------:R-:W-:Y:S01]  /*9400*/  FMUL.FTZ R173, R173, UR61 ;  /* 0x0000003dadad7c20 */ /* 0x000fe20008410000 */
[----:B------:R-:W0:Y:S01]  /*9410*/  MUFU.TANH R19, R19 ;  /* 0x0000001300137308 */ /* 0x000e220000002400 */
[----:B------:R-:W-:Y:S01]  /*9420*/  FMUL.FTZ R205, R152, UR61 ;  /* 0x0000003d98cd7c20 */ /* 0x000fe20008410000 */
[----:B------:R-:W-:Y:S01]  /*9430*/  FMUL.FTZ R207, R153, UR61 ;  /* 0x0000003d99cf7c20 */ /* 0x000fe20008410000 */
[----:B------:R-:W-:Y:S01]  /*9440*/  UIADD3 UR4, UR4, 0x400, URZ ;  /* 0x0000040004047890 */ /* 0x000fe2000fffe03f */
[----:B------:R-:W-:Y:S01]  /*9450*/  FMUL.FTZ R209, R144, UR61 ;  /* 0x0000003d90d17c20 */ /* 0x000fe20008410000 */
[----:B------:R-:W-:Y:S01]  /*9460*/  FMUL.FTZ R211, R145, UR61 ;  /* 0x0000003d91d37c20 */ /* 0x000fe20008410000 */
[----:B------:R-:W-:Y:S01]  /*9470*/  FMUL.FTZ R213, R148, UR61 ;  /* 0x0000003d94d57c20 */ /* 0x000fe20008410000 */
[----:B------:R-:W-:Y:S01]  /*9480*/  USHF.R.U32.HI UR4, URZ, 0x4, UR4 ;  /* 0x000000043f047899 */ /* 0x000fe20008011604 */
[----:B------:R-:W2:Y:S01]  /*9490*/  MUFU.TANH R23, R23 ;  /* 0x0000001700177308 */ /* 0x000ea20000002400 */
[----:B------:R-:W-:Y:S01]  /*94a0*/  FMUL.FTZ R215, R149, UR61 ;  /* 0x0000003d95d77c20 */ /* 0x000fe20008410000 */
[----:B------:R-:W-:Y:S01]  /*94b0*/  FMUL.FTZ R14, R170, UR61 ;  /* 0x0000003daa0e7c20 */ /* 0x000fe20008410000 */
[----:B------:R-:W-:Y:S01]  /*94c0*/  ULOP3.LUT UR4, UR4, 0x3fff, URZ, 0xc0, !UPT ;  /* 0x00003fff04047892 */ /* 0x000fe2000f8ec03f */
[----:B------:R-:W-:Y:S01]  /*94d0*/  FMUL.FTZ R217, R136, UR61 ;  /* 0x0000003d88d97c20 */ /* 0x000fe20008410000 */
[----:B------:R-:W-:Y:S01]  /*94e0*/  FMUL.FTZ R219, R137, UR61 ;  /* 0x0000003d89db7c20 */ /* 0x000fe20008410000 */
[----:B------:R-:W-:Y:S01]  /*94f0*/  FMUL.FTZ R169, R174, UR61 ;  /* 0x0000003daea97c20 */ /* 0x000fe20008410000 */
[----:B------:R-:W-:Y:S01]  /*9500*/  ULOP3.LUT UR4, UR4, 0x3800000, URZ, 0xfc, !UPT ;  /* 0x0380000004047892 */ /* 0x000fe2000f8efc3f */
[----:B------:R-:W3:Y:S01]  /*9510*/  MUFU.TANH R171, R171 ;  /* 0x000000ab00ab7308 */ /* 0x000ee20000002400 */
[----:B01----:R-:W-:Y:S01]  /*9520*/  FMNMX.FTZ R0, R19, R12, !PT ;  /* 0x0000000c13007209 */ /* 0x003fe20007810000 */
[----:B------:R-:W-:Y:S01]  /*9530*/  FMUL.FTZ R221, R140, UR61 ;  /* 0x0000003d8cdd7c20 */ /* 0x000fe20008410000 */
[----:B------:R-:W-:Y:S01]  /*9540*/  UIMAD UR4, UR6, 0xa80, UR4 ;  /* 0x00000a80060478a4 */ /* 0x000fe2000f8e0204 */
[----:B------:R-:W-:Y:S01]  /*9550*/  FMUL.FTZ R175, R175, UR61 ;  /* 0x0000003dafaf7c20 */ /* 0x000fe20008410000 */
[----:B------:R-:W-:Y:S01]  /*9560*/  FMUL.FTZ R141, R141, UR61 ;  /* 0x0000003d8d8d7c20 */ /* 0x000fe20008410000 */
[----:B------:R-:W-:Y:S01]  /*9570*/  FMUL.FTZ R223, R128, UR61 ;  /* 0x0000003d80df7c20 */ /* 0x000fe20008410000 */
[----:B------:R-:W-:Y:S01]  /*9580*/  FMUL.FTZ R163, R163, UR61 ;  /* 0x0000003da3a37c20 */ /* 0x000fe20008410000 */
[----:B------:R-:W0:Y:S01]  /*9590*/  MUFU.TANH R173, R173 ;  /* 0x000000ad00ad7308 */ /* 0x000e220000002400 */
[----:B--2---:R-:W-:Y:S01]  /*95a0*/  FMNMX.FTZ R0, R23, R0, !PT ;  /* 0x0000000017007209 */ /* 0x004fe20007810000 */
[----:B------:R-:W-:Y:S01]  /*95b0*/  UMOV UR6, UR4 ;  /* 0x0000000400067c82 */ /* 0x000fe20008000000 */
[----:B------:R-:W-:Y:S01]  /*95c0*/  FMUL.FTZ R225, R129, UR61 ;  /* 0x0000003d81e17c20 */ /* 0x000fe20008410000 */
[----:B------:R-:W-:Y:S01]  /*95d0*/  HGMMA.64x192x16.F32.BF16 R24, R200, gdesc[UR4].tnspB, R24, gsb0 ;  /* 0x42e00004c8187df0 */ /* 0x000fe20008001818 */
[----:B------:R-:W-:Y:S01]  /*95e0*/  UIADD3 UR6, UR4, 0x80, URZ ;  /* 0x0000008004067890 */ /* 0x000fe2000fffe03f */
[----:B------:R-:W-:Y:S01]  /*95f0*/  FMUL.FTZ R227, R132, UR61 ;  /* 0x0000003d84e37c20 */ /* 0x000fe20008410000 */
[----:B------:R-:W-:Y:S01]  /*9600*/  UMOV UR7, 0x40000040 ;  /* 0x4000004000077882 */ /* 0x000fe20000000000 */
[----:B------:R-:W-:Y:S01]  /*9610*/  MUFU.TANH R205, R205 ;  /* 0x000000cd00cd7308 */ /* 0x000fe20000002400 */
[----:B---3--:R-:W-:Y:S01]  /*9620*/  FMNMX.FTZ R0, R171, R0, !PT ;  /* 0x00000000ab007209 */ /* 0x008fe20007810000 */
[----:B------:R-:W-:Y:S01]  /*9630*/  FMUL.FTZ R167, R167, UR61 ;  /* 0x0000003da7a77c20 */ /* 0x000fe20008410000 */
[----:B------:R-:W-:Y:S01]  /*9640*/  FMUL.FTZ R229, R133, UR61 ;  /* 0x0000003d85e57c20 */ /* 0x000fe20008410000 */
[----:B------:R-:W-:Y:S01]  /*9650*/  FMUL.FTZ R153, R154, UR61 ;  /* 0x0000003d9a997c20 */ /* 0x000fe20008410000 */
[----:B------:R-:W-:Y:S01]  /*9660*/  FMUL.FTZ R231, R120, UR61 ;  /* 0x0000003d78e77c20 */ /* 0x000fe20008410000 */
[----:B------:R-:W-:Y:S01]  /*9670*/  FMUL.FTZ R155, R155, UR61 ;  /* 0x0000003d9b9b7c20 */ /* 0x000fe20008410000 */
[----:B------:R-:W-:Y:S01]  /*9680*/  FMUL.FTZ R159, R159, UR61 ;  /* 0x0000003d9f9f7c20 */ /* 0x000fe20008410000 */
[----:B------:R-:W-:Y:S01]  /*9690*/  MUFU.TANH R207, R207 ;  /* 0x000000cf00cf7308 */ /* 0x000fe20000002400 */
[----:B0-----:R-:W-:Y:S01]  /*96a0*/  FMNMX.FTZ R0, R173, R0, !PT ;  /* 0x00000000ad007209 */ /* 0x001fe20007810000 */
[----:B------:R-:W-:Y:S01]  /*96b0*/  FMUL.FTZ R233, R125, UR61 ;  /* 0x0000003d7de97c20 */ /* 0x000fe20008410000 */
[----:B------:R-:W-:Y:S01]  /*96c0*/  FMUL.FTZ R145, R146, UR61 ;  /* 0x0000003d92917c20 */ /* 0x000fe20008410000 */
[----:B------:R-:W-:Y:S01]  /*96d0*/  FMUL.FTZ R147, R147, UR61 ;  /* 0x0000003d93937c20 */ /* 0x000fe20008410000 */
[----:B------:R-:W-:Y:S01]  /*96e0*/  FMUL.FTZ R149, R150, UR61 ;  /* 0x0000003d96957c20 */ /* 0x000fe20008410000 */
[----:B------:R-:W-:Y:S01]  /*96f0*/  FMUL.FTZ R125, R138, UR61 ;  /* 0x0000003d8a7d7c20 */ /* 0x000fe20008410000 */
[----:B------:R-:W-:Y:S01]  /*9700*/  FMUL.FTZ R129, R139, UR61 ;  /* 0x0000003d8b817c20 */ /* 0x000fe20008410000 */
[----:B------:R-:W-:Y:S01]  /*9710*/  MUFU.TANH R209, R209 ;  /* 0x000000d100d17308 */ /* 0x000fe20000002400 */
[----:B------:R-:W-:Y:S01]  /*9720*/  FMUL.FTZ R133, R142, UR61 ;  /* 0x0000003d8e857c20 */ /* 0x000fe20008410000 */
        /* <DEDUP_REMOVED lines=8> */
[----:B------:R-:W0:Y:S01]  /*97b0*/  LDC R8, c[0x0][0x988] ;  /* 0x00026200ff087b82 */ /* 0x000e220000000800 */
[----:B------:R-:W-:Y:S01]  /*97c0*/  FMUL.FTZ R127, R127, UR61 ;  /* 0x0000003d7f7f7c20 */ /* 0x000fe20008410000 */
[----:B------:R-:W-:Y:S01]  /*97d0*/  IMAD.U32 R136, RZ, RZ, UR5 ;  /* 0x00000005ff887e24 */ /* 0x000fe2000f8e00ff */
[----:B------:R-:W-:-:S02]  /*97e0*/  R2UR UR9, R17 ;  /* 0x00000000110972ca */ /* 0x000fc400000e0000 */
[----:B------:R-:W-:Y:S01]  /*97f0*/  R2UR UR5, R5 ;  /* 0x00000000050572ca */ /* 0x000fe200000e0000 */
[----:B------:R-:W-:Y:S01]  /*9800*/  MUFU.TANH R213, R213 ;  /* 0x000000d500d57308 */ /* 0x000fe20000002400 */
[----:B------:R-:W-:-:S05]  /*9810*/  @!P1 VIADD R136, R136, 0x36860 ;  /* 0x0003686088889836 */ /* 0x000fca0000000000 */
[----:B------:R-:W-:Y:S02]  /*9820*/  @!P1 PRMT R136, RZ, 0x654, R136 ;  /* 0x00000654ff889816 */ /* 0x000fe40000000088 */
[----:B------:R-:W-:Y:S08]  /*9830*/  MUFU.TANH R215, R215 ;  /* 0x000000d700d77308 */ /* 0x000ff00000002400 */
[----:B------:R-:W1:Y:S08]  /*9840*/  MUFU.TANH R14, R14 ;  /* 0x0000000e000e7308 */ /* 0x000e700000002400 */
[----:B------:R-:W-:Y:S08]  /*9850*/  MUFU.TANH R217, R217 ;  /* 0x000000d900d97308 */ /* 0x000ff00000002400 */
[----:B------:R-:W2:Y:S01]  /*9860*/  MUFU.TANH R21, R21 ;  /* 0x0000001500157308 */ /* 0x000ea20000002400 */
[----:B-1----:R-:W-:-:S07]  /*9870*/  FMNMX.FTZ R10, R14, R15, !PT ;  /* 0x0000000f0e0a7209 */ /* 0x002fce0007810000 */
[----:B------:R-:W-:Y:S08]  /*9880*/  MUFU.TANH R219, R219 ;  /* 0x000000db00db7308 */ /* 0x000ff00000002400 */
[----:B------:R-:W1:Y:S01]  /*9890*/  MUFU.TANH R169, R169 ;  /* 0x000000a900a97308 */ /* 0x000e620000002400 */
[----:B--2---:R-:W-:-:S07]  /*98a0*/  FMNMX.FTZ R10, R21, R10, !PT ;  /* 0x0000000a150a7209 */ /* 0x004fce0007810000 */
[----:B------:R-:W-:Y:S08]  /*98b0*/  MUFU.TANH R221, R221 ;  /* 0x000000dd00dd7308 */ /* 0x000ff00000002400 */
[----:B------:R-:W2:Y:S01]  /*98c0*/  MUFU.TANH R175, R175 ;  /* 0x000000af00af7308 */ /* 0x000ea20000002400 */
[----:B-1----:R-:W-:-:S07]  /*98d0*/  FMNMX.FTZ R10, R169, R10, !PT ;  /* 0x0000000aa90a7209 */ /* 0x002fce0007810000 */
[----:B------:R-:W-:Y:S08]  /*98e0*/  MUFU.TANH R141, R141 ;  /* 0x0000008d008d7308 */ /* 0x000ff00000002400 */
[----:B------:R-:W-:Y:S01]  /*98f0*/  MUFU.TANH R223, R223 ;  /* 0x000000df00df7308 */ /* 0x000fe20000002400 */
[----:B--2---:R-:W-:-:S07]  /*9900*/  FMNMX.FTZ R10, R175, R10, !PT ;  /* 0x0000000aaf0a7209 */ /* 0x004fce0007810000 */
[----:B------:R-:W-:Y:S08]  /*9910*/  MUFU.TANH R163, R163 ;  /* 0x000000a300a37308 */ /* 0x000ff00000002400 */
        /* <DEDUP_REMOVED lines=16> */
[----:B------:R-:W-:Y:S01]  /*9a20*/  HGMMA.64x192x16.F32.BF16 R24, R196, gdesc[UR4].tnspB, R24, gsb0 ;  /* 0x42e00004c4187df0 */ /* 0x000fe20008001818 */
[----:B------:R-:W-:Y:S01]  /*9a30*/  UIADD3 UR6, UR4, 0x100, URZ ;  /* 0x0000010004067890 */ /* 0x000fe2000fffe03f */
[----:B------:R-:W-:-:S05]  /*9a40*/  UMOV UR7, 0x40000040 ;  /* 0x4000004000077882 */ /* 0x000fca0000000000 */
        /* <DEDUP_REMOVED lines=19> */
[----:B------:R-:W-:-:S03]  /*9b80*/  FMUL.FTZ R161, R162, UR61 ;  /* 0x0000003da2a17c20 */ /* 0x000fc60008410000 */
[----:B------:R-:W-:Y:S01]  /*9b90*/  HGMMA.64x192x16.F32.BF16 R24, R192, gdesc[UR4].tnspB, R24, gsb0 ;  /* 0x42e00004c0187df0 */ /* 0x000fe20008001818 */
[----:B------:R-:W-:Y:S01]  /*9ba0*/  UIADD3 UR6, UR4, 0x180, URZ ;  /* 0x0000018004067890 */ /* 0x000fe2000fffe03f */
[----:B------:R-:W1:Y:S01]  /*9bb0*/  MUFU.TANH R197, R197 ;  /* 0x000000c500c57308 */ /* 0x000e620000002400 */
[----:B------:R-:W-:-:S07]  /*9bc0*/  UMOV UR7, 0x40000040 ;  /* 0x4000004000077882 */ /* 0x000fce0000000000 */
[----:B------:R-:W2:Y:S08]  /*9bd0*/  MUFU.TANH R199, R199 ;  /* 0x000000c700c77308 */ /* 0x000eb00000002400 */
[----:B------:R-:W3:Y:S01]  /*9be0*/  MUFU.TANH R161, R161 ;  /* 0x000000a100a17308 */ /* 0x000ee20000002400 */
[----:B-1----:R-:W-:-:S04]  /*9bf0*/  FMNMX.FTZ R0, R197, R0, !PT ;  /* 0x00000000c5007209 */ /* 0x002fc80007810000 */
[----:B--2---:R-:W-:-:S04]  /*9c00*/  FMNMX.FTZ R0, R199, R0, !PT ;  /* 0x00000000c7007209 */ /* 0x004fc80007810000 */
[----:B------:R-:W-:-:S04]  /*9c10*/  FMNMX.FTZ R0, R203, R0, !PT ;  /* 0x00000000cb007209 */ /* 0x000fc80007810000 */
[----:B------:R-:W-:Y:S02]  /*9c20*/  FMNMX.FTZ R0, R201, R0, !PT ;  /* 0x00000000c9007209 */ /* 0x000fe40007810000 */
[----:B---3--:R-:W-:Y:S02]  /*9c30*/  FMNMX.FTZ R10, R161, R10, !PT ;  /* 0x0000000aa10a7209 */ /* 0x008fe40007810000 */
[----:B------:R-:W-:Y:S02]  /*9c40*/  FMNMX.FTZ R0, R205, R0, !PT ;  /* 0x00000000cd007209 */ /* 0x000fe40007810000 */
[----:B------:R-:W-:Y:S02]  /*9c50*/  FMNMX.FTZ R10, R163, R10, !PT ;  /* 0x0000000aa30a7209 */ /* 0x000fe40007810000 */
[----:B------:R-:W-:Y:S02]  /*9c60*/  FMNMX.FTZ R0, R207, R0, !PT ;  /* 0x00000000cf007209 */ /* 0x000fe40007810000 */
[----:B------:R-:W-:-:S04]  /*9c70*/  FMNMX.FTZ R10, R165, R10, !PT ;  /* 0x0000000aa50a7209 */ /* 0x000fc80007810000 */
[----:B------:R-:W-:-:S04]  /*9c80*/  FMNMX.FTZ R10, R167, R10, !PT ;  /* 0x0000000aa70a7209 */ /* 0x000fc80007810000 */
[----:B------:R-:W-:-:S04]  /*9c90*/  FMNMX.FTZ R10, R153, R10, !PT ;  /* 0x0000000a990a7209 */ /* 0x000fc80007810000 */
[----:B------:R-:W-:Y:S01]  /*9ca0*/  FMNMX.FTZ R10, R155, R10, !PT ;  /* 0x0000000a9b0a7209 */ /* 0x000fe20007810000 */
[----:B------:R-:W-:Y:S02]  /*9cb0*/  WARPGROUP.DEPBAR.LE gsb0, 0x0 ;  /* 0x00008000000079c5 */ /* 0x000fe40000010000 */
        /* <DEDUP_REMOVED lines=18> */
[----:B------:R-:W-:-:S02]  /*9de0*/  FMNMX.FTZ R10, R145, R10, !PT ;  /* 0x0000000a910a7209 */ /* 0x000fc40007810000 */
[----:B------:R-:W-:Y:S02]  /*9df0*/  FMNMX.FTZ R0, R217, R0, !PT ;  /* 0x00000000d9007209 */ /* 0x000fe40007810000 */
[----:B------:R-:W-:Y:S02]  /*9e00*/  FMNMX.FTZ R10, R147, R10, !PT ;  /* 0x0000000a930a7209 */ /* 0x000fe40007810000 */
[----:B------:R-:W-:Y:S02]  /*9e10*/  FMNMX.FTZ R0, R219, R0, !PT ;  /* 0x00000000db007209 */ /* 0x000fe40007810000 */
[----:B------:R-:W-:Y:S02]  /*9e20*/  FMNMX.FTZ R10, R149, R10, !PT ;  /* 0x0000000a950a7209 */ /* 0x000fe40007810000 */
[----:B------:R-:W-:-:S04]  /*9e30*/  FMNMX.FTZ R0, R221, R0, !PT ;  /* 0x00000000dd007209 */ /* 0x000fc80007810000 */
[----:B------:R-:W-:-:S04]  /*9e40*/  FMNMX.FTZ R0, R141, R0, !PT ;  /* 0x000000008d007209 */ /* 0x000fc80007810000 */
[----:B------:R-:W-:-:S04]  /*9e50*/  FMNMX.FTZ R0, R223, R0, !PT ;  /* 0x00000000df007209 */ /* 0x000fc80007810000 */
        /* <DEDUP_REMOVED lines=8> */
[----:B------:R-:W-:Y:S01]  /*9ee0*/  FMUL.FTZ R121, R151, UR61 ;  /* 0x0000003d97797c20 */ /* 0x000fe20008410000 */
[----:B------:R-:W-:Y:S02]  /*9ef0*/  FMUL.FTZ R151, R122, UR61 ;  /* 0x0000003d7a977c20 */ /* 0x000fe40008410000 */
[----:B------:R-:W-:Y:S01]  /*9f00*/  HGMMA.64x192x16.F32.BF16 R24, R184, gdesc[UR4].tnspB, R24, gsb0 ;  /* 0x42e00004b8187df0 */ /* 0x000fe20008001818 */
[----:B------:R-:W-:Y:S01]  /*9f10*/  UIADD3 UR6, UR4, 0x280, URZ ;  /* 0x0000028004067890 */ /* 0x000fe2000fffe03f */
[----:B------:R-:W1:Y:S01]  /*9f20*/  MUFU.TANH R189, R189 ;  /* 0x000000bd00bd7308 */ /* 0x000e620000002400 */
[----:B------:R-:W-:Y:S01]  /*9f30*/  UMOV UR7, 0x40000040 ;  /* 0x4000004000077882 */ /* 0x000fe20000000000 */
[----:B------:R-:W-:-:S06]  /*9f40*/  UIADD3 UR4, UR4, 0x300, URZ ;  /* 0x0000030004047890 */ /* 0x000fcc000fffe03f */
[----:B------:R-:W2:Y:S08]  /*9f50*/  MUFU.TANH R191, R191 ;  /* 0x000000bf00bf7308 */ /* 0x000eb00000002400 */
[----:B------:R-:W3:Y:S01]  /*9f60*/  MUFU.TANH R121, R121 ;  /* 0x0000007900797308 */ /* 0x000ee20000002400 */
[----:B-1----:R-:W-:-:S07]  /*9f70*/  FMNMX.FTZ R0, R189, R0, !PT ;  /* 0x00000000bd007209 */ /* 0x002fce0007810000 */
[----:B------:R-:W1:Y:S01]  /*9f80*/  MUFU.TANH R151, R151 ;  /* 0x0000009700977308 */ /* 0x000e620000002400 */
[----:B--2---:R-:W-:-:S04]  /*9f90*/  FMNMX.FTZ R0, R191, R0, !PT ;  /* 0x00000000bf007209 */ /* 0x004fc80007810000 */
[----:B------:R-:W-:Y:S02]  /*9fa0*/  FMNMX.FTZ R0, R233, R0, !PT ;  /* 0x00000000e9007209 */ /* 0x000fe40007810000 */
[----:B---3--:R-:W-:-:S03]  /*9fb0*/  FMNMX.FTZ R10, R121, R10, !PT ;  /* 0x0000000a790a7209 */ /* 0x008fc60007810000 */
[----:B------:R-:W2:Y:S01]  /*9fc0*/  SHFL.BFLY PT, R9, R0, 0x2, 0x1f ;  /* 0x0c401f0000097f89 */ /* 0x000ea200000e0000 */
[----:B------:R-:W-:-:S04]  /*9fd0*/  FMNMX.FTZ R10, R125, R10, !PT ;  /* 0x0000000a7d0a7209 */ /* 0x000fc80007810000 */
[----:B------:R-:W-:-:S04]  /*9fe0*/  FMNMX.FTZ R10, R129, R10, !PT ;  /* 0x0000000a810a7209 */ /* 0x000fc80007810000 */
[----:B------:R-:W-:-:S04]  /*9ff0*/  FMNMX.FTZ R10, R133, R10, !PT ;  /* 0x0000000a850a7209 */ /* 0x000fc80007810000 */
[----:B------:R-:W-:-:S04]  /*a000*/  FMNMX.FTZ R10, R137, R10, !PT ;  /* 0x0000000a890a7209 */ /* 0x000fc80007810000 */
[----:B------:R-:W-:-:S04]  /*a010*/  FMNMX.FTZ R10, R139, R10, !PT ;  /* 0x0000000a8b0a7209 */ /* 0x000fc80007810000 */
[----:B------:R-:W-:Y:S02]  /*a020*/  FMNMX.FTZ R10, R131, R10, !PT ;  /* 0x0000000a830a7209 */ /* 0x000fe40007810000 */
[----:B--2---:R-:W-:Y:S02]  /*a030*/  FMNMX.FTZ R9, R0, R9, !PT ;  /* 0x0000000900097209 */ /* 0x004fe40007810000 */
[----:B------:R-:W-:-:S03]  /*a040*/  FMNMX.FTZ R10, R143, R10, !PT ;  /* 0x0000000a8f0a7209 */ /* 0x000fc60007810000 */
[----:B------:R-:W2:Y:S01]  /*a050*/  SHFL.BFLY PT, R0, R9, 0x1, 0x1f ;  /* 0x0c201f0009007f89 */ /* 0x000ea200000e0000 */
[----:B------:R-:W-:-:S04]  /*a060*/  FMNMX.FTZ R10, R135, R10, !PT ;  /* 0x0000000a870a7209 */ /* 0x000fc80007810000 */
[----:B-1----:R-:W-:-:S04]  /*a070*/  FMNMX.FTZ R10, R151, R10, !PT ;  /* 0x0000000a970a7209 */ /* 0x002fc80007810000 */
[----:B------:R-:W-:-:S04]  /*a080*/  FMNMX.FTZ R10, R123, R10, !PT ;  /* 0x0000000a7b0a7209 */ /* 0x000fc80007810000 */
[----:B------:R-:W-:-:S04]  /*a090*/  FMNMX.FTZ R10, R235, R10, !PT ;  /* 0x0000000aeb0a7209 */ /* 0x000fc80007810000 */
[----:B------:R-:W-:Y:S02]  /*a0a0*/  FMNMX.FTZ R10, R127, R10, !PT ;  /* 0x0000000a7f0a7209 */ /* 0x000fe40007810000 */
[----:B--2---:R-:W-:-:S05]  /*a0b0*/  FMNMX.FTZ R13, R9, R0, !PT ;  /* 0x00000000090d7209 */ /* 0x004fca0007810000 */
[C---:B0-----:R-:W-:Y:S01]  /*a0c0*/  FMUL.FTZ R0, R13.reuse, R8 ;  /* 0x000000080d007220 */ /* 0x041fe20000410000 */
[----:B------:R-:W-:-:S03]  /*a0d0*/  FADD.FTZ R9, -R13, R12 ;  /* 0x0000000c0d097221 */ /* 0x000fc60000010100 */
[-CC-:B------:R-:W-:Y:S01]  /*a0e0*/  FFMA.FTZ R194, R193, R8.reuse, -R0.reuse ;  /* 0x00000008c1c27223 */ /* 0x180fe20000010800 */
[-C--:B------:R-:W-:Y:S01]  /*a0f0*/  FMUL.FTZ R9, R9, R8.reuse ;  /* 0x0000000809097220 */ /* 0x080fe20000410000 */
[----:B------:R-:W0:Y:S01]  /*a100*/  SHFL.BFLY PT, R193, R10, 0x2, 0x1f ;  /* 0x0c401f000ac17f89 */ /* 0x000e2200000e0000 */
        /* <DEDUP_REMOVED lines=14> */
[----:B------:R-:W1:Y:S01]  /*a1f0*/  MUFU.EX2 R200, R200 ;  /* 0x000000c800c87308 */ /* 0x000e620000000800 */
[-CC-:B------:R-:W-:Y:S01]  /*a200*/  FFMA.FTZ R209, R219, R8.reuse, -R0.reuse ;  /* 0x00000008dbd17223 */ /* 0x180fe20000010800 */
[-CC-:B------:R-:W-:Y:S01]  /*a210*/  FFMA.FTZ R141, R141, R8.reuse, -R0.reuse ;  /* 0x000000088d8d7223 */ /* 0x180fe20000010800 */
[-CC-:B------:R-:W-:Y:S01]  /*a220*/  FFMA.FTZ R12, R231, R8.reuse, -R0.reuse ;  /* 0x00000008e70c7223 */ /* 0x180fe20000010800 */
[-CC-:B------:R-:W-:Y:S01]  /*a230*/  FFMA.FTZ R22, R191, R8.reuse, -R0.reuse ;  /* 0x00000008bf167223 */ /* 0x180fe20000010800 */
[----:B------:R-:W-:-:S03]  /*a240*/  FFMA.FTZ R233, R233, R8, -R0 ;  /* 0x00000008e9e97223 */ /* 0x000fc60000010800 */
[----:B------:R-:W2:Y:S01]  /*a250*/  MUFU.EX2 R19, R19 ;  /* 0x0000001300137308 */ /* 0x000ea20000000800 */
[----:B0-----:R-:W-:-:S05]  /*a260*/  FMNMX.FTZ R193, R10, R193, !PT ;  /* 0x000000c10ac17209 */ /* 0x001fca0007810000 */
[----:B------:R-:W0:Y:S02]  /*a270*/  SHFL.BFLY PT, R10, R193, 0x1, 0x1f ;  /* 0x0c201f00c10a7f89 */ /* 0x000e2400000e0000 */
[----:B------:R-:W-:Y:S01]  /*a280*/  MUFU.EX2 R202, R202 ;  /* 0x000000ca00ca7308 */ /* 0x000fe20000000800 */
[----:B-1----:R-:W-:-:S07]  /*a290*/  FFMA.FTZ R134, R9, R7, R200 ;  /* 0x0000000709867223 */ /* 0x002fce00000100c8 */
[----:B------:R-:W-:Y:S01]  /*a2a0*/  MUFU.EX2 R23, R23 ;  /* 0x0000001700177308 */ /* 0x000fe20000000800 */
[----:B--2---:R-:W-:-:S07]  /*a2b0*/  F2FP.BF16.F32.PACK_AB R200, R19, R200 ;  /* 0x000000c813c8723e */ /* 0x004fce00000010ff */
[----:B------:R-:W-:Y:S01]  /*a2c0*/  MUFU.EX2 R196, R196 ;  /* 0x000000c400c47308 */ /* 0x000fe20000000800 */
[----:B0-----:R-:W-:-:S07]  /*a2d0*/  FMNMX.FTZ R10, R193, R10, !PT ;  /* 0x0000000ac10a7209 */ /* 0x001fce0007810000 */
[----:B------:R-:W-:Y:S01]  /*a2e0*/  MUFU.EX2 R171, R171 ;  /* 0x000000ab00ab7308 */ /* 0x000fe20000000800 */
[C---:B------:R-:W-:Y:S01]  /*a2f0*/  FMUL.FTZ R120, R10.reuse, R8 ;  /* 0x000000080a787220 */ /* 0x040fe20000410000 */
[----:B------:R-:W-:-:S03]  /*a300*/  FADD.FTZ R189, -R10, R15 ;  /* 0x0000000f0abd7221 */ /* 0x000fc60000010100 */
[-CC-:B------:R-:W-:Y:S01]  /*a310*/  FFMA.FTZ R201, R14, R8.reuse, -R120.reuse ;  /* 0x000000080ec97223 */ /* 0x180fe20000010878 */
[-C--:B------:R-:W-:Y:S01]  /*a320*/  FMUL.FTZ R189, R189, R8.reuse ;  /* 0x00000008bdbd7220 */ /* 0x080fe20000410000 */
[-CC-:B------:R-:W-:Y:S01]  /*a330*/  FFMA.FTZ R14, R21, R8.reuse, -R120.reuse ;  /* 0x00000008150e7223 */ /* 0x180fe20000010878 */
[----:B------:R-:W-:Y:S01]  /*a340*/  MOV R21, UR8 ;  /* 0x0000000800157c02 */ /* 0x000fe20008000f00 */
[-CC-:B------:R-:W-:Y:S01]  /*a350*/  FFMA.FTZ R203, R169, R8.reuse, -R120.reuse ;  /* 0x00000008a9cb7223 */ /* 0x180fe20000010878 */
[----:B------:R-:W-:Y:S01]  /*a360*/  R2UR UR8, R20 ;  /* 0x00000000140872ca */ /* 0x000fe200000e0000 */
[----:B------:R-:W-:Y:S01]  /*a370*/  MUFU.EX2 R201, R201 ;  /* 0x000000c900c97308 */ /* 0x000fe20000000800 */
[-CC-:B------:R-:W-:Y:S01]  /*a380*/  FFMA.FTZ R122, R175, R8.reuse, -R120.reuse ;  /* 0x00000008af7a7223 */ /* 0x180fe20000010878 */
[----:B------:R-:W-:Y:S02]  /*a390*/  @!P1 VIADD R20, R21, 0x36840 ;  /* 0x0003684015149836 */ /* 0x000fe40000000000 */
[-CC-:B------:R-:W-:Y:S01]  /*a3a0*/  FFMA.FTZ R197, R161, R8.reuse, -R120.reuse ;  /* 0x00000008a1c57223 */ /* 0x180fe20000010878 */
[-CC-:B------:R-:W-:Y:S01]  /*a3b0*/  FFMA.FTZ R124, R163, R8.reuse, -R120.reuse ;  /* 0x00000008a37c7223 */ /* 0x180fe20000010878 */
[-CC-:B------:R-:W-:Y:S01]  /*a3c0*/  FFMA.FTZ R199, R165, R8.reuse, -R120.reuse ;  /* 0x00000008a5c77223 */ /* 0x180fe20000010878 */
[-C--:B------:R-:W-:Y:S01]  /*a3d0*/  FFMA.FTZ R126, R167, R8.reuse, -R120 ;  /* 0x00000008a77e7223 */ /* 0x080fe20000010878 */
[----:B------:R-:W-:Y:S01]  /*a3e0*/  @!P1 PRMT R21, RZ, 0x654, R20 ;  /* 0x00000654ff159816 */ /* 0x000fe20000000014 */
        /* <DEDUP_REMOVED lines=19> */
[----:B------:R-:W-:Y:S01]  /*a520*/  FFMA.FTZ R235, R235, R8, -R120 ;  /* 0x00000008ebeb7223 */ /* 0x000fe20000010878 */
[----:B------:R-:W-:-:S04]  /*a530*/  UISETP.GT.AND UP0, UPT, UR8, UR9, UPT ;  /* 0x000000090800728c */ /* 0x000fc8000bf04270 */
[----:B------:R-:W-:Y:S02]  /*a540*/  MUFU.EX2 R197, R197 ;  /* 0x000000c500c57308 */ /* 0x000fe40000000800 */
[----:B------:R-:W-:Y:S01]  /*a550*/  PLOP3.LUT P2, PT, PT, PT, UP0, 0x80, 0x0 ;  /* 0x000000000000781c */ /* 0x000fe20003f4f008 */
[----:B------:R-:W-:Y:S02]  /*a560*/  WARPGROUP.DEPBAR.LE gsb0, 0x0 ;  /* 0x00008000000079c5 */ /* 0x000fe40000010000 */
[----:B------:R-:W-:Y:S01]  /*a570*/  WARPGROUP.ARRIVE ;  /* 0x00000000000079c5 */ /* 0x000fe20000000000 */
[-CC-:B------:R-:W-:Y:S01]  /*a580*/  FFMA.FTZ R185, R207, R8.reuse, -R0.reuse ;  /* 0x00000008cfb97223 */ /* 0x180fe20000010800 */
[-CC-:B------:R-:W-:Y:S01]  /*a590*/  FFMA.FTZ R187, R195, R8.reuse, -R0.reuse ;  /* 0x00000008c3bb7223 */ /* 0x180fe20000010800 */
[-CC-:B------:R-:W-:Y:S01]  /*a5a0*/  FFMA.FTZ R207, R215, R8.reuse, -R0.reuse ;  /* 0x00000008d7cf7223 */ /* 0x180fe20000010800 */
[-CC-:B------:R-:W-:Y:S01]  /*a5b0*/  FFMA.FTZ R184, R217, R8.reuse, -R0.reuse ;  /* 0x00000008d9b87223 */ /* 0x180fe20000010800 */
[-C--:B------:R-:W-:Y:S01]  /*a5c0*/  FFMA.FTZ R186, R221, R8.reuse, -R0 ;  /* 0x00000008ddba7223 */ /* 0x080fe20000010800 */
[----:B------:R-:W-:Y:S01]  /*a5d0*/  HGMMA.64x192x16.F32.BF16 R24, R180, gdesc[UR4].tnspB, R24, gsb0 ;  /* 0x42e00004b4187df0 */ /* 0x000fe20008001818 */
[----:B------:R-:W-:Y:S01]  /*a5e0*/  UMOV UR6, UR4 ;  /* 0x0000000400067c82 */ /* 0x000fe20008000000 */
[----:B------:R-:W-:Y:S01]  /*a5f0*/  UMOV UR7, 0x40000040 ;  /* 0x4000004000077882 */ /* 0x000fe20000000000 */
[----:B------:R-:W-:Y:S01]  /*a600*/  MUFU.EX2 R198, R198 ;  /* 0x000000c600c67308 */ /* 0x000fe20000000800 */
[----:B------:R-:W-:Y:S01]  /*a610*/  FFMA.FTZ R195, R157, R8, -R120 ;  /* 0x000000089dc37223 */ /* 0x000fe20000010878 */
[----:B------:R-:W-:-:S06]  /*a620*/  UIADD3 UR4, UR8, -0x1, URZ ;  /* 0xffffffff08047890 */ /* 0x000fcc000fffe03f */
[----:B------:R-:W-:Y:S08]  /*a630*/  MUFU.EX2 R124, R124 ;  /* 0x0000007c007c7308 */ /* 0x000ff00000000800 */
        /* <DEDUP_REMOVED lines=23> */
[----:B------:R-:W-:Y:S01]  /*a7b0*/  MUFU.EX2 R138, R133 ;  /* 0x00000085008a7308 */ /* 0x000fe20000000800 */
[----:B------:R-:W-:-:S02]  /*a7c0*/  WARPGROUP.DEPBAR.LE gsb0, 0x0 ;  /* 0x00008000000079c5 */ /* 0x000fc40000010000 */
[----:B------:R-:W-:Y:S01]  /*a7d0*/  WARPGROUP.ARRIVE ;  /* 0x00000000000079c5 */ /* 0x000fe20000000000 */
[-CC-:B------:R-:W-:Y:S01]  /*a7e0*/  FFMA.FTZ R180, R223, R8.reuse, -R0.reuse ;  /* 0x00000008dfb47223 */ /* 0x180fe20000010800 */
[-CC-:B------:R-:W-:Y:S01]  /*a7f0*/  FFMA.FTZ R181, R225, R8.reuse, -R0.reuse ;  /* 0x00000008e1b57223 */ /* 0x180fe20000010800 */
[-CC-:B------:R-:W-:Y:S01]  /*a800*/  FFMA.FTZ R182, R227, R8.reuse, -R0.reuse ;  /* 0x00000008e3b67223 */ /* 0x180fe20000010800 */
[-C--:B------:R-:W-:Y:S01]  /*a810*/  FFMA.FTZ R183, R229, R8.reuse, -R0 ;  /* 0x00000008e5b77223 */ /* 0x080fe20000010800 */
[----:B------:R-:W-:Y:S01]  /*a820*/  MUFU.EX2 R137, R137 ;  /* 0x0000008900897308 */ /* 0x000fe20000000800 */
[----:B------:R-:W-:Y:S07]  /*a830*/  HGMMA.64x192x16.F32.BF16 R24, R176, gdesc[UR4].tnspB, R24, gsb0 ;  /* 0x42e00004b0187df0 */ /* 0x000fee0008001818 */
[----:B------:R0:W1:Y:S08]  /*a840*/  MUFU.EX2 R0, R189 ;  /* 0x000000bd00007308 */ /* 0x0000700000000800 */
[----:B------:R-:W-:Y:S01]  /*a850*/  MUFU.EX2 R180, R180 ;  /* 0x000000b400b47308 */ /* 0x000fe20000000800 */
[-CC-:B0-----:R-:W-:Y:S01]  /*a860*/  FFMA.FTZ R189, R145, R8.reuse, -R120.reuse ;  /* 0x0000000891bd7223 */ /* 0x181fe20000010878 */
[----:B------:R-:W-:-:S06]  /*a870*/  FFMA.FTZ R120, R127, R8, -R120 ;  /* 0x000000087f787223 */ /* 0x000fcc0000010878 */
[----:B------:R-:W-:Y:S01]  /*a880*/  MUFU.EX2 R189, R189 ;  /* 0x000000bd00bd7308 */ /* 0x000fe20000000800 */
[----:B-1----:R-:W-:Y:S01]  /*a890*/  FFMA.FTZ R7, R0, R6, R201 ;  /* 0x0000000600077223 */ /* 0x002fe200000100c9 */
[----:B------:R-:W-:-:S06]  /*a8a0*/  F2FP.BF16.F32.PACK_AB R201, R14, R201 ;  /* 0x000000c90ec9723e */ /* 0x000fcc00000010ff */
[----:B------:R-:W-:Y:S08]  /*a8b0*/  MUFU.EX2 R6, R125 ;  /* 0x0000007d00067308 */ /* 0x000ff00000000800 */
[----:B------:R-:W-:Y:S08]  /*a8c0*/  MUFU.EX2 R181, R181 ;  /* 0x000000b500b57308 */ /* 0x000ff00000000800 */
[----:B------:R-:W-:Y:S08]  /*a8d0*/  MUFU.EX2 R182, R182 ;  /* 0x000000b600b67308 */ /* 0x000ff00000000800 */
[----:B------:R-:W-:Y:S08]  /*a8e0*/  MUFU.EX2 R140, R139 ;  /* 0x0000008b008c7308 */ /* 0x000ff00000000800 */
[----:B------:R-:W-:Y:S08]  /*a8f0*/  MUFU.EX2 R183, R183 ;  /* 0x000000b700b77308 */ /* 0x000ff00000000800 */
[----:B------:R-:W-:Y:S08]  /*a900*/  MUFU.EX2 R131, R131 ;  /* 0x0000008300837308 */ /* 0x000ff00000000800 */
[----:B------:R-:W-:Y:S08]  /*a910*/  MUFU.EX2 R12, R12 ;  /* 0x0000000c000c7308 */ /* 0x000ff00000000800 */
[----:B------:R-:W0:Y:S08]  /*a920*/  MUFU.EX2 R211, R211 ;  /* 0x000000d300d37308 */ /* 0x000e300000000800 */
[----:B------:R-:W-:Y:S08]  /*a930*/  MUFU.EX2 R135, R135 ;  /* 0x0000008700877308 */ /* 0x000ff00000000800 */
[----:B------:R-:W-:Y:S08]  /*a940*/  MUFU.EX2 R22, R22 ;  /* 0x0000001600167308 */ /* 0x000ff00000000800 */
[----:B------:R-:W-:Y:S08]  /*a950*/  MUFU.EX2 R123, R123 ;  /* 0x0000007b007b7308 */ /* 0x000ff00000000800 */
[----:B------:R-:W1:Y:S01]  /*a960*/  MUFU.EX2 R15, R233 ;  /* 0x000000e9000f7308 */ /* 0x000e620000000800 */
[----:B------:R-:W-:-:S02]  /*a970*/  WARPGROUP.DEPBAR.LE gsb0, 0x0 ;  /* 0x00008000000079c5 */ /* 0x000fc40000010000 */
[----:B------:R2:W-:Y:S05]  /*a980*/  @!P1 SYNCS.ARRIVE.TRANS64.RED.A1T0 RZ, [R21+URZ], RZ ;  /* 0x000000ff15ff99a7 */ /* 0x0005ea000810043f */
[----:B------:R-:W-:Y:S01]  /*a990*/  MUFU.EX2 R179, R120 ;  /* 0x0000007800b37308 */ /* 0x000fe20000000800 */
[----:B0-----:R-:W-:Y:S02]  /*a9a0*/  F2FP.BF16.F32.PACK_AB R176, R211, R12 ;  /* 0x0000000cd3b0723e */ /* 0x001fe400000010ff */
[----:B-1----:R-:W-:Y:S01]  /*a9b0*/  F2FP.BF16.F32.PACK_AB R178, R15, R22 ;  /* 0x000000160fb2723e */ /* 0x002fe200000010ff */
[----:B--2---:R-:W-:Y:S01]  /*a9c0*/  FADD.FTZ R21, R19, R134 ;  /* 0x0000008613157221 */ /* 0x004fe20000010000 */
[----:B------:R0:W-:Y:S01]  /*a9d0*/  @!P1 SYNCS.ARRIVE.TRANS64.RED.A1T0 RZ, [R136+URZ], RZ ;  /* 0x000000ff88ff99a7 */ /* 0x0001e2000810043f */
[----:B------:R-:W-:-:S04]  /*a9e0*/  FADD.FTZ R134, R14, R7 ;  /* 0x000000070e867221 */ /* 0x000fc80000010000 */
[----:B------:R-:W-:Y:S01]  /*a9f0*/  FADD.FTZ R7, R203, R134 ;  /* 0x00000086cb077221 */ /* 0x000fe20000010000 */
[----:B------:R-:W-:Y:S01]  /*aa00*/  F2FP.BF16.F32.PACK_AB R203, R122, R203 ;  /* 0x000000cb7acb723e */ /* 0x000fe200000010ff */
[----:B0-----:R-:W-:Y:S02]  /*aa10*/  FADD.FTZ R136, R202, R21 ;  /* 0x00000015ca887221 */ /* 0x001fe40000010000 */
[----:B------:R-:W-:Y:S01]  /*aa20*/  FADD.FTZ R134, R122, R7 ;  /* 0x000000077a867221 */ /* 0x000fe20000010000 */
[C---:B------:R-:W-:Y:S01]  /*aa30*/  F2FP.BF16.F32.PACK_AB R202, R23.reuse, R202 ;  /* 0x000000ca17ca723e */ /* 0x040fe200000010ff */
[----:B------:R-:W-:Y:S02]  /*aa40*/  FADD.FTZ R21, R23, R136 ;  /* 0x0000008817157221 */ /* 0x000fe40000010000 */
[----:B------:R-:W-:Y:S01]  /*aa50*/  FADD.FTZ R7, R197, R134 ;  /* 0x00000086c5077221 */ /* 0x000fe20000010000 */
[----:B------:R-:W-:Y:S01]  /*aa60*/  F2FP.BF16.F32.PACK_AB R197, R124, R197 ;  /* 0x000000c57cc5723e */ /* 0x000fe200000010ff */
[----:B------:R-:W-:-:S02]  /*aa70*/  FADD.FTZ R136, R196, R21 ;  /* 0x00000015c4887221 */ /* 0x000fc40000010000 */
[----:B------:R-:W-:Y:S01]  /*aa80*/  FADD.FTZ R134, R124, R7 ;  /* 0x000000077c867221 */ /* 0x000fe20000010000 */
[C---:B------:R-:W-:Y:S01]  /*aa90*/  F2FP.BF16.F32.PACK_AB R196, R171.reuse, R196 ;  /* 0x000000c4abc4723e */ /* 0x040fe200000010ff */
[----:B------:R-:W-:Y:S01]  /*aaa0*/  MUFU.EX2 R124, R143 ;  /* 0x0000008f007c7308 */ /* 0x000fe20000000800 */
[----:B------:R-:W-:Y:S01]  /*aab0*/  FADD.FTZ R21, R171, R136 ;  /* 0x00000088ab157221 */ /* 0x000fe20000010000 */
[----:B------:R-:W-:Y:S01]  /*aac0*/  FADD.FTZ R7, R199, R134 ;  /* 0x00000086c7077221 */ /* 0x000fe20000010000 */
[----:B------:R-:W-:Y:S02]  /*aad0*/  F2FP.BF16.F32.PACK_AB R199, R126, R199 ;  /* 0x000000c77ec7723e */ /* 0x000fe400000010ff */
[----:B------:R-:W-:Y:S01]  /*aae0*/  FADD.FTZ R136, R198, R21 ;  /* 0x00000015c6887221 */ /* 0x000fe20000010000 */
[----:B------:R-:W-:Y:S01]  /*aaf0*/  FADD.FTZ R134, R126, R7 ;  /* 0x000000077e867221 */ /* 0x000fe20000010000 */
[C---:B------:R-:W-:Y:S02]  /*ab00*/  F2FP.BF16.F32.PACK_AB R198, R173.reuse, R198 ;  /* 0x000000c6adc6723e */ /* 0x040fe400000010ff */
[----:B------:R-:W-:Y:S01]  /*ab10*/  FADD.FTZ R21, R173, R136 ;  /* 0x00000088ad157221 */ /* 0x000fe20000010000 */
[----:B------:R-:W-:Y:S01]  /*ab20*/  FADD.FTZ R7, R193, R134 ;  /* 0x00000086c1077221 */ /* 0x000fe20000010000 */
[----:B------:R-:W-:-:S02]  /*ab30*/  F2FP.BF16.F32.PACK_AB R193, R128, R193 ;  /* 0x000000c180c1723e */ /* 0x000fc400000010ff */
[----:B------:R-:W-:Y:S01]  /*ab40*/  FADD.FTZ R136, R192, R21 ;  /* 0x00000015c0887221 */ /* 0x000fe20000010000 */
[----:B------:R-:W-:Y:S01]  /*ab50*/  FADD.FTZ R134, R128, R7 ;  /* 0x0000000780867221 */ /* 0x000fe20000010000 */
[C---:B------:R-:W-:Y:S02]  /*ab60*/  F2FP.BF16.F32.PACK_AB R192, R185.reuse, R192 ;  /* 0x000000c0b9c0723e */ /* 0x040fe400000010ff */
[----:B------:R-:W-:Y:S01]  /*ab70*/  FADD.FTZ R21, R185, R136 ;  /* 0x00000088b9157221 */ /* 0x000fe20000010000 */
[----:B------:R-:W-:Y:S01]  /*ab80*/  FADD.FTZ R7, R195, R134 ;  /* 0x00000086c3077221 */ /* 0x000fe20000010000 */
[----:B------:R-:W-:Y:S02]  /*ab90*/  F2FP.BF16.F32.PACK_AB R185, R129, R6 ;  /* 0x0000000681b9723e */ /* 0x000fe400000010ff */
[----:B------:R-:W-:Y:S01]  /*aba0*/  FADD.FTZ R136, R194, R21 ;  /* 0x00000015c2887221 */ /* 0x000fe20000010000 */
[----:B------:R-:W-:Y:S01]  /*abb0*/  FADD.FTZ R14, R130, R7 ;  /* 0x00000007820e7221 */ /* 0x000fe20000010000 */
[----:B------:R-:W-:-:S02]  /*abc0*/  F2FP.BF16.F32.PACK_AB R194, R187, R194 ;  /* 0x000000c2bbc2723e */ /* 0x000fc400000010ff */
        /* <DEDUP_REMOVED lines=11> */
[----:B------:R-:W-:Y:S01]  /*ac80*/  IMAD.U32 R20, RZ, RZ, UR4 ;  /* 0x00000004ff147e24 */ /* 0x000fe2000f8e00ff */
[----:B------:R-:W-:Y:S01]  /*ac90*/  F2FP.BF16.F32.PACK_AB R189, R132, R189 ;  /* 0x000000bd84bd723e */ /* 0x000fe200000010ff */
[C---:B------:R-:W-:Y:S01]  /*aca0*/  FADD.FTZ R19, R207.reuse, R122 ;  /* 0x0000007acf137221 */ /* 0x040fe20000010000 */
[----:B------:R-:W-:Y:S01]  /*acb0*/  FADD.FTZ R7, R6, R7 ;  /* 0x0000000706077221 */ /* 0x000fe20000010000 */
[----:B------:R-:W0:Y:S01]  /*acc0*/  MUFU.EX2 R122, R151 ;  /* 0x00000097007a7308 */ /* 0x000e220000000800 */
[----:B------:R-:W-:Y:S01]  /*acd0*/  F2FP.BF16.F32.PACK_AB R190, R207, R190 ;  /* 0x000000becfbe723e */ /* 0x000fe200000010ff */
        /* <DEDUP_REMOVED lines=8> */
[C---:B------:R-:W-:Y:S02]  /*ad60*/  F2FP.BF16.F32.PACK_AB R186, R141.reuse, R186 ;  /* 0x000000ba8dba723e */ /* 0x040fe400000010ff */
[----:B------:R-:W-:Y:S01]  /*ad70*/  FADD.FTZ R19, R141, R14 ;  /* 0x0000000e8d137221 */ /* 0x000fe20000010000 */
[----:B------:R-:W-:Y:S01]  /*ad80*/  FADD.FTZ R7, R140, R7 ;  /* 0x000000078c077221 */ /* 0x000fe20000010000 */
[----:B0-----:R-:W-:-:S02]  /*ad90*/  F2FP.BF16.F32.PACK_AB R177, R123, R122 ;  /* 0x0000007a7bb1723e */ /* 0x001fc400000010ff */
[----:B------:R-:W-:Y:S01]  /*ada0*/  FADD.FTZ R14, R180, R19 ;  /* 0x00000013b40e7221 */ /* 0x000fe20000010000 */
[----:B------:R-:W-:Y:S01]  /*adb0*/  FADD.FTZ R7, R131, R7 ;  /* 0x0000000783077221 */ /* 0x000fe20000010000 */
[C---:B------:R-:W-:Y:S02]  /*adc0*/  F2FP.BF16.F32.PACK_AB R180, R181.reuse, R180 ;  /* 0x000000b4b5b4723e */ /* 0x040fe400000010ff */
[----:B------:R-:W-:Y:S01]  /*add0*/  FADD.FTZ R19, R181, R14 ;  /* 0x0000000eb5137221 */ /* 0x000fe20000010000 */
        /* <DEDUP_REMOVED lines=8> */
[----:B------:R-:W-:Y:S02]  /*ae60*/  F2FP.BF16.F32.PACK_AB R183, R135, R124 ;  /* 0x0000007c87b7723e */ /* 0x000fe400000010ff */
[----:B------:R-:W-:Y:S01]  /*ae70*/  FADD.FTZ R6, R12, R19 ;  /* 0x000000130c067221 */ /* 0x000fe20000010000 */
[----:B------:R-:W-:-:S03]  /*ae80*/  FADD.FTZ R7, R123, R7 ;  /* 0x000000077b077221 */ /* 0x000fc60000010000 */
[----:B------:R-:W-:Y:S01]  /*ae90*/  FADD.FTZ R19, R211, R6 ;  /* 0x00000006d3137221 */ /* 0x000fe20000010000 */
[----:B0-----:R-:W-:-:S03]  /*aea0*/  FADD.FTZ R12, R14, R7 ;  /* 0x000000070e0c7221 */ /* 0x001fc60000010000 */
[----:B------:R-:W-:Y:S01]  /*aeb0*/  FADD.FTZ R6, R22, R19 ;  /* 0x0000001316067221 */ /* 0x000fe20000010000 */
[----:B------:R-:W-:Y:S02]  /*aec0*/  MOV R19, UR5 ;  /* 0x0000000500137c02 */ /* 0x000fe40008000f00 */
[----:B------:R-:W-:Y:S01]  /*aed0*/  R2UR UR5, R4 ;  /* 0x00000000040572ca */ /* 0x000fe200000e0000 */
[----:B------:R-:W-:Y:S01]  /*aee0*/  FADD.FTZ R7, R15, R6 ;  /* 0x000000060f077221 */ /* 0x000fe20000010000 */
[C---:B------:R-:W-:Y:S01]  /*aef0*/  FADD.FTZ R6, R179.reuse, R12 ;  /* 0x0000000cb3067221 */ /* 0x040fe20000010000 */
[----:B------:R-:W-:Y:S01]  /*af00*/  F2FP.BF16.F32.PACK_AB R179, R179, R14 ;  /* 0x0000000eb3b3723e */ /* 0x000fe200000010ff */
[----:B------:R-:W-:Y:S02]  /*af10*/  IMAD.MOV.U32 R15, RZ, RZ, R10 ;  /* 0x000000ffff0f7224 */ /* 0x000fe400078e000a */
[----:B------:R-:W-:-:S07]  /*af20*/  IMAD.MOV.U32 R12, RZ, RZ, R13 ;  /* 0x000000ffff0c7224 */ /* 0x000fce00078e000d */
[----:B------:R-:W-:Y:S01]  /*af30*/  MOV R14, UR5 ;  /* 0x00000005000e7c02 */ /* 0x000fe20008000f00 */
[----:B------:R-:W-:Y:S06]  /*af40*/  @P2 BRA `(.L_x_28) ;  /* 0xffffffb400102947 */ /* 0x000fec000383ffff */
.L_x_19:
[----:B------:R-:W-:Y:S06]  /*af50*/  BAR.ARV 0x8, 0x180 ;  /* 0x0206000000007b1d */ /* 0x000fec0000002000 */
        /* <DEDUP_REMOVED lines=96> */
[----:B------:R-:W-:Y:S06]  /*b560*/  @!P0 BRA `(.L_x_29) ;  /* 0x0000000000048947 */ /* 0x000fec0003800000 */
[----:B------:R-:W-:Y:S01]  /*b570*/  BPT.TRAP 0x1 ;  /* 0x000000040000795c */ /* 0x000fe20000300000 */
.L_x_29:
[----:B------:R-:W-:Y:S02]  /*b580*/  R2UR UR5, R4 ;  /* 0x00000000040572ca */ /* 0x000fe400000e0000 */
[----:B------:R-:W-:-:S11]  /*b590*/  R2UR UR4, R16 ;  /* 0x00000000100472ca */ /* 0x000fd600000e0000 */
[----:B------:R-:W-:Y:S02]  /*b5a0*/  IMAD.U32 R0, RZ, RZ, UR5 ;  /* 0x00000005ff007e24 */ /* 0x000fe4000f8e00ff */
[----:B------:R-:W-:-:S03]  /*b5b0*/  LEA R9, R5, UR4, 0x3 ;  /* 0x0000000405097c11 */ /* 0x000fc6000f8e18ff */
[----:B------:R-:W-:-:S04]  /*b5c0*/  SHF.L.U32 R0, R0, 0x1f, RZ ;  /* 0x0000001f00007819 */ /* 0x000fc800000006ff */
[----:B------:R0:W1:Y:S01]  /*b5d0*/  SYNCS.PHASECHK.TRANS64.TRYWAIT P2, [R9+URZ+0x36850], R0 ;  /* 0x03685000090075a7 */ /* 0x000062000804017f */
[----:B------:R-:W-:Y:S05]  /*b5e0*/  @!P0 BRA `(.L_x_30) ;  /* 0x0000000000048947 */ /* 0x000fea0003800000 */
[----:B------:R-:W-:Y:S01]  /*b5f0*/  BPT.TRAP 0x1 ;  /* 0x000000040000795c */ /* 0x000fe20000300000 */
.L_x_30:
[----:B-1----:R-:W-:Y:S05]  /*b600*/  @P2 BRA `(.L_x_31) ;  /* 0x0000000000082947 */ /* 0x002fea0003800000 */
[----:B------:R-:W1:Y:S02]  /*b610*/  SYNCS.PHASECHK.TRANS64.TRYWAIT P0, [R9+URZ+0x36850], R0 ;  /* 0x03685000090075a7 */ /* 0x000e64000800017f */
[----:B-1----:R-:W-:Y:S05]  /*b620*/  @!P0 BRA `(.L_x_32) ;  /* 0x0000006c00788947 */ /* 0x002fea0003800000 */
.L_x_31:
[----:B------:R-:W-:Y:S01]  /*b630*/  R2UR UR4, R16 ;  /* 0x00000000100472ca */ /* 0x000fe200000e0000 */
[----:B------:R-:W-:Y:S01]  /*b640*/  WARPGROUP.ARRIVE ;  /* 0x00000000000079c5 */ /* 0x000fe20000000000 */
[----:B------:R-:W-:Y:S01]  /*b650*/  R2UR UR5, R5 ;  /* 0x00000000050572ca */ /* 0x000fe200000e0000 */
[----:B------:R-:W-:Y:S01]  /*b660*/  UMOV UR7, 0x40000040 ;  /* 0x4000004000077882 */ /* 0x000fe20000000000 */
[----:B01----:R-:W0:Y:S01]  /*b670*/  SHFL.BFLY PT, R0, R7, 0x2, 0x1f ;  /* 0x0c401f0007007f89 */ /* 0x003e2200000e0000 */
[----:B------:R-:W-:Y:S01]  /*b680*/  @!P1 VIADD R9, R9, 0x36860 ;  /* 0x0003686009099836 */ /* 0x000fe20000000000 */
[----:B------:R-:W-:Y:S02]  /*b690*/  MOV R2, 0xff800000 ;  /* 0xff80000000027802 */ /* 0x000fe40000000f00 */
[----:B------:R-:W1:Y:S02]  /*b6a0*/  SHFL.BFLY PT, R3, R6, 0x2, 0x1f ;  /* 0x0c401f0006037f89 */ /* 0x000e6400000e0000 */
[----:B------:R-:W-:-:S03]  /*b6b0*/  @!P1 PRMT R9, RZ, 0x654, R9 ;  /* 0x00000654ff099816 */ /* 0x000fc60000000009 */
[----:B------:R-:W-:-:S04]  /*b6c0*/  UIADD3 UR4, UR4, 0x400, URZ ;  /* 0x0000040004047890 */ /* 0x000fc8000fffe03f */
[----:B------:R-:W-:-:S04]  /*b6d0*/  USHF.R.U32.HI UR4, URZ, 0x4, UR4 ;  /* 0x000000043f047899 */ /* 0x000fc80008011604 */
[----:B------:R-:W-:-:S04]  /*b6e0*/  ULOP3.LUT UR4, UR4, 0x3fff, URZ, 0xc0, !UPT ;  /* 0x00003fff04047892 */ /* 0x000fc8000f8ec03f */
[----:B------:R-:W-:Y:S01]  /*b6f0*/  ULOP3.LUT UR4, UR4, 0x3800000, URZ, 0xfc, !UPT ;  /* 0x0380000004047892 */ /* 0x000fe2000f8efc3f */
[----:B0-----:R-:W-:-:S03]  /*b700*/  FADD.FTZ R0, R0, R7 ;  /* 0x0000000700007221 */ /* 0x001fc60000010000 */
[----:B------:R-:W-:Y:S01]  /*b710*/  UIMAD UR4, UR5, 0xa80, UR4 ;  /* 0x00000a80050478a4 */ /* 0x000fe2000f8e0204 */
[----:B-1----:R-:W-:Y:S01]  /*b720*/  FADD.FTZ R4, R3, R6 ;  /* 0x0000000603047221 */ /* 0x002fe20000010000 */
[----:B------:R-:W-:Y:S01]  /*b730*/  IMAD.MOV.U32 R6, RZ, RZ, RZ ;  /* 0x000000ffff067224 */ /* 0x000fe200078e00ff */
[----:B------:R-:W0:Y:S04]  /*b740*/  SHFL.BFLY PT, R3, R0, 0x1, 0x1f ;  /* 0x0c201f0000037f89 */ /* 0x000e2800000e0000 */
[----:B------:R-:W-:Y:S02]  /*b750*/  UMOV UR6, UR4 ;  /* 0x0000000400067c82 */ /* 0x000fe40008000000 */
[----:B------:R-:W-:Y:S01]  /*b760*/  HGMMA.64x192x16.F32.BF16 R24, R200, gdesc[UR4].tnspB, R24, gsb0 ;  /* 0x42e00004c8187df0 */ /* 0x000fe20008001818 */
[----:B------:R-:W-:Y:S01]  /*b770*/  UIADD3 UR6, UR4, 0x80, URZ ;  /* 0x0000008004067890 */ /* 0x000fe2000fffe03f */
[----:B------:R-:W1:Y:S01]  /*b780*/  SHFL.BFLY PT, R5, R4, 0x1, 0x1f ;  /* 0x0c201f0004057f89 */ /* 0x000e6200000e0000 */
[----:B------:R-:W-:Y:S01]  /*b790*/  UMOV UR7, 0x40000040 ;  /* 0x4000004000077882 */ /* 0x000fe20000000000 */
[----:B0-----:R-:W-:Y:S01]  /*b7a0*/  FADD.FTZ R11, R0, R3 ;  /* 0x00000003000b7221 */ /* 0x001fe20000010000 */
[----:B------:R-:W-:-:S02]  /*b7b0*/  IMAD.MOV.U32 R3, RZ, RZ, RZ ;  /* 0x000000ffff037224 */ /* 0x000fc400078e00ff */
[----:B------:R-:W-:Y:S02]  /*b7c0*/  IMAD.MOV.U32 R0, RZ, RZ, -0x800000 ;  /* 0xff800000ff007424 */ /* 0x000fe400078e00ff */
[----:B------:R-:W-:Y:S01]  /*b7d0*/  FSETP.NE.FTZ.AND P0, PT, R11, RZ, PT ;  /* 0x000000ff0b00720b */ /* 0x000fe20003f15000 */
[----:B-1----:R-:W-:-:S05]  /*b7e0*/  FADD.FTZ R12, R4, R5 ;  /* 0x00000005040c7221 */ /* 0x002fca0000010000 */
[----:B------:R-:W-:-:S07]  /*b7f0*/  FSETP.NE.FTZ.AND P2, PT, R12, RZ, PT ;  /* 0x000000ff0c00720b */ /* 0x000fce0003f55000 */
[----:B------:R-:W0:Y:S01]  /*b800*/  @P0 MUFU.LG2 R5, R11 ;  /* 0x0000000b00050308 */ /* 0x000e220000000c00 */
[----:B------:R-:W-:-:S05]  /*b810*/  @P0 FMUL.FTZ R4, R8, 0.69314718246459960938 ;  /* 0x3f31721808040820 */ /* 0x000fca0000410000 */
[----:B------:R-:W-:Y:S02]  /*b820*/  @P2 FMUL.FTZ R8, R8, 0.69314718246459960938 ;  /* 0x3f31721808082820 */ /* 0x000fe40000410000 */
[----:B------:R-:W1:Y:S08]  /*b830*/  @P2 MUFU.LG2 R7, R12 ;  /* 0x0000000c00072308 */ /* 0x000e700000000c00 */
[----:B------:R-:W2:Y:S01]  /*b840*/  @P0 MUFU.RCP R3, R11 ;  /* 0x0000000b00030308 */ /* 0x000ea20000001000 */
[----:B0-----:R-:W-:-:S04]  /*b850*/  @P0 FMUL.FTZ R5, R5, 0.69314718246459960938 ;  /* 0x3f31721805050820 */ /* 0x001fc80000410000 */
[----:B------:R-:W-:Y:S01]  /*b860*/  @P0 FFMA.FTZ R2, R4, R13, R5 ;  /* 0x0000000d04020223 */ /* 0x000fe20000010005 */
[----:B------:R-:W-:Y:S02]  /*b870*/  PLOP3.LUT P0, PT, PT, PT, PT, 0x8, 0x0 ;  /* 0x000000000000781c */ /* 0x000fe40003f0e170 */
[----:B------:R-:W0:Y:S01]  /*b880*/  @P2 MUFU.RCP R6, R12 ;  /* 0x0000000c00062308 */ /* 0x000e220000001000 */
[----:B-1----:R-:W-:-:S04]  /*b890*/  @P2 FMUL.FTZ R7, R7, 0.69314718246459960938 ;  /* 0x3f31721807072820 */ /* 0x002fc80000410000 */
[----:B------:R-:W-:Y:S01]  /*b8a0*/  @P2 FFMA.FTZ R0, R8, R10, R7 ;  /* 0x0000000a08002223 */ /* 0x000fe20000010007 */
[----:B------:R-:W-:Y:S02]  /*b8b0*/  WARPGROUP.DEPBAR.LE gsb0, 0x0 ;  /* 0x00008000000079c5 */ /* 0x000fe40000010000 */
[----:B------:R-:W-:-:S06]  /*b8c0*/  WARPGROUP.ARRIVE ;  /* 0x00000000000079c5 */ /* 0x000fcc0000000000 */
[----:B------:R-:W-:Y:S01]  /*b8d0*/  HGMMA.64x192x16.F32.BF16 R24, R196, gdesc[UR4].tnspB, R24, gsb0 ;  /* 0x42e00004c4187df0 */ /* 0x000fe20008001818 */
[----:B------:R-:W-:Y:S01]  /*b8e0*/  UIADD3 UR6, UR4, 0x100, URZ ;  /* 0x0000010004067890 */ /* 0x000fe2000fffe03f */
[----:B------:R-:W-:Y:S01]  /*b8f0*/  UMOV UR7, 0x40000040 ;  /* 0x4000004000077882 */ /* 0x000fe20000000000 */
[----:B------:R-:W-:Y:S02]  /*b900*/  WARPGROUP.DEPBAR.LE gsb0, 0x0 ;  /* 0x00008000000079c5 */ /* 0x000fe40000010000 */
[----:B------:R-:W-:-:S15]  /*b910*/  WARPGROUP.ARRIVE ;  /* 0x00000000000079c5 */ /* 0x000fde0000000000 */
        /* <DEDUP_REMOVED lines=13> */
[----:B------:R-:W-:Y:S01]  /*b9f0*/  UIADD3 UR4, UR4, 0x300, URZ ;  /* 0x0000030004047890 */ /* 0x000fe2000fffe03f */
[----:B------:R-:W-:Y:S02]  /*ba00*/  WARPGROUP.DEPBAR.LE gsb0, 0x0 ;  /* 0x00008000000079c5 */ /* 0x000fe40000010000 */
[----:B------:R-:W-:-:S14]  /*ba10*/  WARPGROUP.ARRIVE ;  /* 0x00000000000079c5 */ /* 0x000fdc0000000000 */
[----:B------:R-:W-:Y:S01]  /*ba20*/  HGMMA.64x192x16.F32.BF16 R24, R180, gdesc[UR4].tnspB, R24, gsb0 ;  /* 0x42e00004b4187df0 */ /* 0x000fe20008001818 */
[----:B------:R-:W-:Y:S01]  /*ba30*/  UMOV UR6, UR4 ;  /* 0x0000000400067c82 */ /* 0x000fe20008000000 */
[----:B------:R-:W-:Y:S01]  /*ba40*/  UMOV UR7, 0x40000040 ;  /* 0x4000004000077882 */ /* 0x000fe20000000000 */
[----:B------:R-:W-:Y:S02]  /*ba50*/  WARPGROUP.DEPBAR.LE gsb0, 0x0 ;  /* 0x00008000000079c5 */ /* 0x000fe40000010000 */
[----:B------:R-:W-:-:S15]  /*ba60*/  WARPGROUP.ARRIVE ;  /* 0x00000000000079c5 */ /* 0x000fde0000000000 */
[----:B------:R-:W-:Y:S03]  /*ba70*/  HGMMA.64x192x16.F32.BF16 R24, R176, gdesc[UR4].tnspB, R24, gsb0 ;  /* 0x42e00004b0187df0 */ /* 0x000fe60008001818 */
[----:B------:R-:W-:Y:S02]  /*ba80*/  WARPGROUP.DEPBAR.LE gsb0, 0x0 ;  /* 0x00008000000079c5 */ /* 0x000fe40000010000 */
[----:B------:R1:W-:Y:S01]  /*ba90*/  @!P1 SYNCS.ARRIVE.TRANS64.RED.A1T0 RZ, [R9+URZ], RZ ;  /* 0x000000ff09ff99a7 */ /* 0x0003e2000810043f */
[-C--:B--2---:R-:W-:Y:S01]  /*baa0*/  FMUL.FTZ R24, R24, R3.reuse ;  /* 0x0000000318187220 */ /* 0x084fe20000410000 */
        /* <DEDUP_REMOVED lines=47> */
[-C--:B0-----:R-:W-:Y:S01]  /*bda0*/  FMUL.FTZ R26, R26, R6.reuse ;  /* 0x000000061a1a7220 */ /* 0x081fe20000410000 */
        /* <DEDUP_REMOVED lines=46> */
[----:B-1----:R-:W-:-:S07]  /*c090*/  FMUL.FTZ R119, R119, R6 ;  /* 0x0000000677777220 */ /* 0x002fce0000410000 */
.L_x_12:
[----:B------:R-:W-:Y:S05]  /*c0a0*/  @P0 BRA `(.L_x_33) ;  /* 0x0000001800e00947 */ /* 0x000fea0003800000 */
[----:B------:R-:W0:Y:S01]  /*c0b0*/  S2R R3, SR_TID.X ;  /* 0x0000000000037919 */ /* 0x000e220000002100 */
[----:B------:R-:W1:Y:S01]  /*c0c0*/  LDC R17, c[0x0][0xbe8] ;  /* 0x0002fa00ff117b82 */ /* 0x000e620000000800 */
[----:B------:R-:W-:Y:S01]  /*c0d0*/  R2UR UR13, R18 ;  /* 0x00000000120d72ca */ /* 0x000fe200000e0000 */
[----:B------:R-:W-:Y:S01]  /*c0e0*/  ULDC.64 UR8, c[0x0][0xbd0] ;  /* 0x0002f40000087ab9 */ /* 0x000fe20000000a00 */
[----:B------:R-:W2:Y:S01]  /*c0f0*/  S2R R12, SR_CTAID.X ;  /* 0x00000000000c7919 */ /* 0x000ea20000002500 */
[----:B------:R-:W-:Y:S01]  /*c100*/  ULDC.64 UR14, c[0x0][0x208] ;  /* 0x00008200000e7ab9 */ /* 0x000fe20000000a00 */
[----:B------:R-:W-:Y:S03]  /*c110*/  BSSY B0, `(.L_x_34) ;  /* 0x000011b000007945 */ /* 0x000fe60003800000 */
[----:B------:R-:W3:Y:S06]  /*c120*/  S2UR UR12, SR_CTAID.Z ;  /* 0x00000000000c79c3 */ /* 0x000eec0000002700 */
[----:B------:R-:W-:-:S02]  /*c130*/  USHF.R.S32.HI UR7, URZ, 0x1f, UR13 ;  /* 0x0000001f3f077899 */ /* 0x000fc4000801140d */
[----:B------:R-:W-:Y:S01]  /*c140*/  IMAD R15, RZ, RZ, -UR13 ;  /* 0x8000000dff0f7e24 */ /* 0x000fe2000f8e02ff */
[----:B------:R-:W4:Y:S01]  /*c150*/  S2UR UR11, SR_CTAID.Y ;  /* 0x00000000000b79c3 */ /* 0x000f220000002600 */
[----:B------:R-:W-:Y:S02]  /*c160*/  UIMAD.WIDE.U32 UR4, UR13, UR8, URZ ;  /* 0x000000080d0472a5 */ /* 0x000fe4000f8e003f */
[----:B------:R-:W-:-:S04]  /*c170*/  UIMAD UR6, UR7, UR8, URZ ;  /* 0x00000008070672a4 */ /* 0x000fc8000f8e023f */
[----:B------:R-:W-:Y:S01]  /*c180*/  UIMAD UR6, UR13, UR9, UR6 ;  /* 0x000000090d0672a4 */ /* 0x000fe2000f8e0206 */
[----:B------:R-:W-:Y:S01]  /*c190*/  BAR.SYNC.DEFER_BLOCKING 0x1, 0x100 ;  /* 0x0044000000007b1d */ /* 0x000fe20000010000 */
[----:B-1----:R-:W-:Y:S02]  /*c1a0*/  ISETP.NE.AND P0, PT, R17, 0x1, PT ;  /* 0x000000011100780c */ /* 0x002fe40003f05270 */
[----:B------:R-:W-:-:S05]  /*c1b0*/  UIADD3 UR6, UR5, UR6, URZ ;  /* 0x0000000605067290 */ /* 0x000fca000fffe03f */
[----:B------:R-:W4:Y:S01]  /*c1c0*/  LDC R16, c[0x0][0xc50] ;  /* 0x00031400ff107b82 */ /* 0x000f220000000800 */
[----:B0-----:R-:W-:Y:S01]  /*c1d0*/  VIADD R7, R3, 0xffffff80 ;  /* 0xffffff8003077836 */ /* 0x001fe20000000000 */
[----:B------:R-:W-:Y:S01]  /*c1e0*/  ULDC.64 UR8, c[0x0][0xb38] ;  /* 0x0002ce0000087ab9 */ /* 0x000fe20000000a00 */
[----:B---3--:R-:W-:Y:S02]  /*c1f0*/  USHF.R.S32.HI UR10, URZ, 0x1f, UR12 ;  /* 0x0000001f3f0a7899 */ /* 0x008fe4000801140c */
[----:B------:R-:W-:Y:S01]  /*c200*/  UIMAD UR7, UR7, UR8, URZ ;  /* 0x00000008070772a4 */ /* 0x000fe2000f8e023f */
[----:B------:R-:W-:Y:S02]  /*c210*/  SHF.R.S32.HI R6, RZ, 0x1f, R7 ;  /* 0x0000001fff067819 */ /* 0x000fe40000011407 */
[----:B------:R-:W0:Y:S02]  /*c220*/  @P0 LDC R9, c[0x0][0xbec] ;  /* 0x0002fb00ff090b82 */ /* 0x000e240000000800 */
[----:B------:R-:W-:-:S02]  /*c230*/  LEA.HI R3, R6, R7, RZ, 0x7 ;  /* 0x0000000706037211 */ /* 0x000fc400078f38ff */
[----:B------:R-:W-:Y:S02]  /*c240*/  LEA.HI R6, R6, R7, RZ, 0x2 ;  /* 0x0000000706067211 */ /* 0x000fe400078f10ff */
[----:B------:R-:W-:Y:S02]  /*c250*/  LOP3.LUT R4, R3, 0xffffff80, RZ, 0xc0, !PT ;  /* 0xffffff8003047812 */ /* 0x000fe400078ec0ff */
[----:B------:R-:W-:Y:S01]  /*c260*/  LOP3.LUT R6, R6, 0xfffffffc, RZ, 0xc0, !PT ;  /* 0xfffffffc06067812 */ /* 0x000fe200078ec0ff */
[----:B------:R-:W1:Y:S01]  /*c270*/  LDC.64 R20, c[0x0][0xb40] ;  /* 0x0002d000ff147b82 */ /* 0x000e620000000a00 */
[C---:B------:R-:W-:Y:S02]  /*c280*/  IADD3 R23, R7.reuse, -R4, RZ ;  /* 0x8000000407177210 */ /* 0x040fe40007ffe0ff */
[----:B------:R-:W-:Y:S01]  /*c290*/  SHF.R.S32.HI R8, RZ, 0x7, R3 ;  /* 0x00000007ff087819 */ /* 0x000fe20000011403 */
[----:B------:R-:W-:Y:S01]  /*c2a0*/  IMAD.IADD R6, R7, 0x1, -R6 ;  /* 0x0000000107067824 */ /* 0x000fe200078e0a06 */
[----:B------:R-:W-:-:S02]  /*c2b0*/  SHF.R.S32.HI R10, RZ, 0x1f, R23 ;  /* 0x0000001fff0a7819 */ /* 0x000fc40000011417 */
[----:B------:R-:W-:Y:S01]  /*c2c0*/  LEA.HI R3, R3, R8, RZ, 0x1 ;  /* 0x0000000803037211 */ /* 0x000fe200078f08ff */
[----:B------:R-:W3:Y:S01]  /*c2d0*/  @P0 LDC R13, c[0x0][0xbf0] ;  /* 0x0002fc00ff0d0b82 */ /* 0x000ee20000000800 */
[----:B------:R-:W-:Y:S01]  /*c2e0*/  LEA.HI R120, R10, R23, RZ, 0x2 ;  /* 0x000000170a787211 */ /* 0x000fe200078f10ff */
[----:B----4-:R-:W-:Y:S01]  /*c2f0*/  IMAD R19, R16, R15, UR11 ;  /* 0x0000000b10137e24 */ /* 0x010fe2000f8e020f */
[----:B------:R-:W-:Y:S02]  /*c300*/  LEA.HI R7, R6, R6, RZ, 0x1 ;  /* 0x0000000606077211 */ /* 0x000fe400078f08ff */
[--C-:B------:R-:W-:Y:S02]  /*c310*/  SHF.R.S32.HI R4, RZ, 0x2, R120.reuse ;  /* 0x00000002ff047819 */ /* 0x100fe40000011478 */
[----:B------:R-:W-:Y:S01]  /*c320*/  SHF.R.S32.HI R5, RZ, 0x1f, R120 ;  /* 0x0000001fff057819 */ /* 0x000fe20000011478 */
[----:B------:R-:W4:Y:S01]  /*c330*/  @P0 LDC R121, c[0x0][0xbec] ;  /* 0x0002fb00ff790b82 */ /* 0x000f220000000800 */
[----:B------:R-:W-:-:S02]  /*c340*/  LOP3.LUT R3, R3, 0x3fffffe, RZ, 0xc0, !PT ;  /* 0x03fffffe03037812 */ /* 0x000fc400078ec0ff */
[----:B------:R-:W-:Y:S02]  /*c350*/  LEA.HI R5, R5, R4, RZ, 0x3 ;  /* 0x0000000405057211 */ /* 0x000fe400078f18ff */
[----:B------:R-:W-:Y:S01]  /*c360*/  LOP3.LUT R7, R7, 0x1ffffffe, RZ, 0xc0, !PT ;  /* 0x1ffffffe07077812 */ /* 0x000fe200078ec0ff */
[----:B------:R-:W-:Y:S01]  /*c370*/  IMAD.IADD R3, R8, 0x1, -R3 ;  /* 0x0000000108037824 */ /* 0x000fe200078e0a03 */
[----:B------:R-:W-:Y:S01]  /*c380*/  LOP3.LUT R5, R5, 0xfffffff8, RZ, 0xc0, !PT ;  /* 0xfffffff805057812 */ /* 0x000fe200078ec0ff */
[----:B------:R-:W5:Y:S01]  /*c390*/  @P0 LDC R22, c[0x0][0xbf0] ;  /* 0x0002fc00ff160b82 */ /* 0x000f620000000800 */
[----:B------:R-:W-:Y:S01]  /*c3a0*/  IADD3 R8, R6, -R7, RZ ;  /* 0x8000000706087210 */ /* 0x000fe20007ffe0ff */
[----:B-1----:R-:W-:Y:S01]  /*c3b0*/  IMAD R14, R20, UR10, RZ ;  /* 0x0000000a140e7c24 */ /* 0x002fe2000f8e02ff */
[----:B------:R-:W-:Y:S01]  /*c3c0*/  LOP3.LUT R120, R120, 0x7ffffffc, RZ, 0xc0, !PT ;  /* 0x7ffffffc78787812 */ /* 0x000fe200078ec0ff */
[----:B------:R-:W-:Y:S01]  /*c3d0*/  IMAD.IADD R5, R4, 0x1, -R5 ;  /* 0x0000000104057824 */ /* 0x000fe200078e0a05 */
[----:B------:R-:W-:-:S02]  /*c3e0*/  LEA.HI R4, R10, R23, RZ, 0x5 ;  /* 0x000000170a047211 */ /* 0x000fc400078f28ff */
[----:B------:R-:W-:Y:S01]  /*c3f0*/  IADD3 R120, R23, -R120, RZ ;  /* 0x8000007817787210 */ /* 0x000fe20007ffe0ff */
[----:B------:R-:W1:Y:S01]  /*c400*/  LDC.64 R10, c[0x0][0xbd8] ;  /* 0x0002f600ff0a7b82 */ /* 0x000e620000000a00 */
[----:B------:R-:W-:-:S05]  /*c410*/  SHF.R.S32.HI R4, RZ, 0x5, R4 ;  /* 0x00000005ff047819 */ /* 0x000fca0000011404 */
[----:B------:R-:W-:Y:S02]  /*c420*/  IMAD R6, R4, 0x10, R5 ;  /* 0x0000001004067824 */ /* 0x000fe400078e0205 */
[----:B------:R-:W-:Y:S01]  /*c430*/  IMAD.U32 R5, RZ, RZ, UR5 ;  /* 0x00000005ff057e24 */ /* 0x000fe2000f8e00ff */
[----:B------:R-:W-:Y:S01]  /*c440*/  MOV R5, UR6 ;  /* 0x0000000600057c02 */ /* 0x000fe20008000f00 */
[----:B------:R-:W-:Y:S01]  /*c450*/  IMAD R3, R3, 0x40, R6 ;  /* 0x0000004003037824 */ /* 0x000fe200078e0206 */
[----:B------:R-:W-:Y:S01]  /*c460*/  UIMAD UR6, UR13, UR9, UR7 ;  /* 0x000000090d0672a4 */ /* 0x000fe2000f8e0207 */
[----:B------:R-:W-:Y:S01]  /*c470*/  IMAD.U32 R4, RZ, RZ, UR4 ;  /* 0x00000004ff047e24 */ /* 0x000fe2000f8e00ff */
[----:B------:R-:W-:Y:S01]  /*c480*/  UIMAD.WIDE.U32 UR4, UR13, UR8, URZ ;  /* 0x000000080d0472a5 */ /* 0x000fe2000f8e003f */
[----:B------:R-:W-:Y:S02]  /*c490*/  IMAD R8, R8, 0x8, R3 ;  /* 0x0000000808087824 */ /* 0x000fe400078e0203 */
[----:B------:R-:W-:Y:S01]  /*c4a0*/  ULDC.64 UR8, c[0x0][0xb28] ;  /* 0x0002ca0000087ab9 */ /* 0x000fe20000000a00 */
[----:B------:R-:W-:Y:S01]  /*c4b0*/  UIADD3 UR6, UR5, UR6, URZ ;  /* 0x0000000605067290 */ /* 0x000fe2000fffe03f */
[----:B--2---:R-:W-:-:S02]  /*c4c0*/  IMAD R8, R12, 0x80, R8 ;  /* 0x000000800c087824 */ /* 0x004fc400078e0208 */
[----:B------:R-:W-:Y:S02]  /*c4d0*/  IMAD.U32 R7, RZ, RZ, UR5 ;  /* 0x00000005ff077e24 */ /* 0x000fe4000f8e00ff */
[----:B----4-:R-:W-:-:S04]  /*c4e0*/  @P0 IMAD.HI.U32 R121, R8, R121, RZ ;  /* 0x0000007908790227 */ /* 0x010fc800078e00ff */
[C---:B-1----:R-:W-:Y:S02]  /*c4f0*/  IMAD R6, R10.reuse, UR10, RZ ;  /* 0x0000000a0a067c24 */ /* 0x042fe4000f8e02ff */
[----:B------:R-:W-:-:S04]  /*c500*/  IMAD.WIDE.U32 R4, R10, UR12, R4 ;  /* 0x0000000c0a047c25 */ /* 0x000fc8000f8e0004 */
[----:B0-----:R-:W-:Y:S01]  /*c510*/  @P0 IMAD.HI.U32 R10, R8, R9, RZ ;  /* 0x00000009080a0227 */ /* 0x001fe200078e00ff */
[----:B------:R-:W-:-:S03]  /*c520*/  MOV R9, R8 ;  /* 0x0000000800097202 */ /* 0x000fc60000000f00 */
[----:B------:R-:W-:Y:S01]  /*c530*/  IMAD R11, R11, UR12, R6 ;  /* 0x0000000c0b0b7c24 */ /* 0x000fe2000f8e0206 */
[----:B------:R-:W-:Y:S01]  /*c540*/  MOV R6, UR4 ;  /* 0x0000000400067c02 */ /* 0x000fe20008000f00 */
[----:B------:R-:W-:Y:S01]  /*c550*/  IMAD.U32 R7, RZ, RZ, UR6 ;  /* 0x00000006ff077e24 */ /* 0x000fe2000f8e00ff */
[----:B---3--:R-:W-:Y:S01]  /*c560*/  @P0 SHF.R.U32.HI R9, RZ, R13, R10 ;  /* 0x0000000dff090219 */ /* 0x008fe2000001160a */
[----:B------:R-:W-:Y:S01]  /*c570*/  IMAD R13, R21, UR12, R14 ;  /* 0x0000000c150d7c24 */ /* 0x000fe2000f8e020e */
[----:B------:R-:W-:Y:S01]  /*c580*/  SHF.R.S32.HI R14, RZ, 0x1f, R19 ;  /* 0x0000001fff0e7819 */ /* 0x000fe20000011413 */
[----:B------:R-:W-:Y:S01]  /*c590*/  IMAD.WIDE.U32 R6, R20, UR12, R6 ;  /* 0x0000000c14067c25 */ /* 0x000fe2000f8e0006 */
[----:B------:R-:W-:Y:S01]  /*c5a0*/  ULDC.64 UR4, c[0x0][0xbe0] ;  /* 0x0002f80000047ab9 */ /* 0x000fe20000000a00 */
[----:B------:R-:W-:Y:S02]  /*c5b0*/  ULDC.64 UR6, c[0x0][0xb48] ;  /* 0x0002d20000067ab9 */ /* 0x000fe40000000a00 */
[----:B------:R-:W-:-:S02]  /*c5c0*/  IMAD.IADD R5, R5, 0x1, R11 ;  /* 0x0000000105057824 */ /* 0x000fc400078e020b */
[----:B------:R-:W-:Y:S02]  /*c5d0*/  IMAD.IADD R7, R7, 0x1, R13 ;  /* 0x0000000107077824 */ /* 0x000fe400078e020d */
[----:B------:R-:W-:Y:S02]  /*c5e0*/  IMAD R13, R14, UR6, RZ ;  /* 0x000000060e0d7c24 */ /* 0x000fe4000f8e02ff */
[----:B------:R-:W-:-:S04]  /*c5f0*/  IMAD.WIDE.U32 R4, R19, UR4, R4 ;  /* 0x0000000413047c25 */ /* 0x000fc8000f8e0004 */
[----:B------:R-:W-:Y:S01]  /*c600*/  IMAD.MOV.U32 R11, RZ, RZ, R8 ;  /* 0x000000ffff0b7224 */ /* 0x000fe200078e0008 */
[----:B-----5:R-:W-:Y:S01]  /*c610*/  @P0 SHF.R.U32.HI R11, RZ, R22, R121 ;  /* 0x00000016ff0b0219 */ /* 0x020fe20000011679 */
[----:B------:R-:W-:Y:S01]  /*c620*/  IMAD R15, R19, UR7, R13 ;  /* 0x00000007130f7c24 */ /* 0x000fe2000f8e020d */
[----:B------:R-:W-:Y:S01]  /*c630*/  SHF.R.S32.HI R13, RZ, 0x1f, R9 ;  /* 0x0000001fff0d7819 */ /* 0x000fe20000011409 */
[----:B------:R-:W-:Y:S01]  /*c640*/  IMAD R10, R14, UR4, RZ ;  /* 0x000000040e0a7c24 */ /* 0x000fe2000f8e02ff */
[C---:B------:R-:W-:Y:S01]  /*c650*/  IADD3 R4, P0, R9.reuse, R4, RZ ;  /* 0x0000000409047210 */ /* 0x040fe20007f1e0ff */
[--C-:B------:R-:W-:Y:S01]  /*c660*/  IMAD.MOV R16, RZ, RZ, -R11.reuse ;  /* 0x000000ffff107224 */ /* 0x100fe200078e0a0b */
[----:B------:R-:W-:Y:S01]  /*c670*/  IADD3 R9, -R9, RZ, RZ ;  /* 0x000000ff09097210 */ /* 0x000fe20007ffe1ff */
[C---:B------:R-:W-:Y:S01]  /*c680*/  IMAD R14, R19.reuse, UR5, R10 ;  /* 0x00000005130e7c24 */ /* 0x040fe2000f8e020a */
[----:B------:R-:W-:Y:S01]  /*c690*/  SHF.R.S32.HI R10, RZ, 0x1f, R11 ;  /* 0x0000001fff0a7819 */ /* 0x000fe2000001140b */
[----:B------:R-:W-:Y:S01]  /*c6a0*/  IMAD.WIDE.U32 R6, R19, UR6, R6 ;  /* 0x0000000613067c25 */ /* 0x000fe2000f8e0006 */
[----:B------:R-:W-:Y:S01]  /*c6b0*/  ULDC.64 UR4, c[0x0][0xb30] ;  /* 0x0002cc0000047ab9 */ /* 0x000fe20000000a00 */
[----:B------:R-:W-:Y:S01]  /*c6c0*/  ULDC.64 UR6, c[0x0][0xbc8] ;  /* 0x0002f20000067ab9 */ /* 0x000fe20000000a00 */
[----:B------:R-:W-:Y:S01]  /*c6d0*/  IADD3.X R5, R13, R5, R14, P0, !PT ;  /* 0x000000050d057210 */ /* 0x000fe200007fe40e */
[----:B------:R-:W-:-:S02]  /*c6e0*/  IMAD R9, R17, R9, R8 ;  /* 0x0000000911097224 */ /* 0x000fc400078e0208 */
[----:B------:R-:W-:Y:S02]  /*c6f0*/  IMAD R10, R10, UR4, RZ ;  /* 0x000000040a0a7c24 */ /* 0x000fe4000f8e02ff */
[----:B------:R-:W-:Y:S01]  /*c700*/  IMAD R13, R17, R16, R8 ;  /* 0x00000010110d7224 */ /* 0x000fe200078e0208 */
[----:B------:R-:W-:Y:S01]  /*c710*/  SHF.R.S32.HI R8, RZ, 0x1f, R9 ;  /* 0x0000001fff087819 */ /* 0x000fe20000011409 */
[----:B------:R-:W-:Y:S02]  /*c720*/  IMAD.IADD R7, R7, 0x1, R15 ;  /* 0x0000000107077824 */ /* 0x000fe400078e020f */
[C---:B------:R-:W-:Y:S01]  /*c730*/  IMAD R15, R11.reuse, UR5, R10 ;  /* 0x000000050b0f7c24 */ /* 0x040fe2000f8e020a */
[----:B------:R-:W-:Y:S01]  /*c740*/  SHF.R.S32.HI R10, RZ, 0x1f, R13 ;  /* 0x0000001fff0a7819 */ /* 0x000fe2000001140d */
[----:B------:R-:W-:Y:S01]  /*c750*/  IMAD.WIDE.U32 R6, R11, UR4, R6 ;  /* 0x000000040b067c25 */ /* 0x000fe2000f8e0006 */
[----:B------:R-:W0:Y:S01]  /*c760*/  S2UR UR5, SR_CgaCtaId ;  /* 0x00000000000579c3 */ /* 0x000e220000008800 */
[----:B------:R-:W-:-:S02]  /*c770*/  UMOV UR4, 0x400 ;  /* 0x0000040000047882 */ /* 0x000fc40000000000 */
[----:B------:R-:W-:Y:S02]  /*c780*/  IMAD R8, R8, UR6, RZ ;  /* 0x0000000608087c24 */ /* 0x000fe4000f8e02ff */
[----:B------:R-:W-:Y:S02]  /*c790*/  IMAD.IADD R7, R7, 0x1, R15 ;  /* 0x0000000107077824 */ /* 0x000fe400078e020f */
[----:B------:R-:W-:Y:S02]  /*c7a0*/  IMAD R10, R10, UR8, RZ ;  /* 0x000000080a0a7c24 */ /* 0x000fe4000f8e02ff */
[C---:B------:R-:W-:Y:S02]  /*c7b0*/  IMAD R11, R9.reuse, UR7, R8 ;  /* 0x00000007090b7c24 */ /* 0x040fe4000f8e0208 */
[----:B------:R-:W-:Y:S01]  /*c7c0*/  IMAD.WIDE.U32 R4, R9, UR6, R4 ;  /* 0x0000000609047c25 */ /* 0x000fe2000f8e0004 */
[----:B------:R-:W-:-:S03]  /*c7d0*/  ULDC.64 UR6, c[0x0][0xba8] ;  /* 0x0002ea0000067ab9 */ /* 0x000fc60000000a00 */
[----:B------:R-:W-:Y:S01]  /*c7e0*/  IMAD R15, R13, UR9, R10 ;  /* 0x000000090d0f7c24 */ /* 0x000fe2000f8e020a */
[----:B------:R-:W-:Y:S01]  /*c7f0*/  IADD3 R5, R5, R11, RZ ;  /* 0x0000000b05057210 */ /* 0x000fe20007ffe0ff */
[----:B------:R-:W-:Y:S01]  /*c800*/  IMAD.WIDE.U32 R8, R13, UR8, R6 ;  /* 0x000000080d087c25 */ /* 0x000fe2000f8e0006 */
[----:B------:R-:W-:Y:S01]  /*c810*/  LEA R13, P0, R4, UR6, 0x2 ;  /* 0x00000006040d7c11 */ /* 0x000fe2000f8010ff */
[----:B------:R-:W-:Y:S01]  /*c820*/  ULDC.64 UR8, c[0x0][0xb00] ;  /* 0x0002c00000087ab9 */ /* 0x000fe20000000a00 */
[----:B------:R-:W-:Y:S01]  /*c830*/  ULDC UR6, c[0x0][0xa88] ;  /* 0x0002a20000067ab9 */ /* 0x000fe20000000800 */
[----:B------:R-:W-:Y:S01]  /*c840*/  IMAD.IADD R7, R9, 0x1, R15 ;  /* 0x0000000109077824 */ /* 0x000fe200078e020f */
[----:B------:R-:W-:Y:S01]  /*c850*/  LEA R6, P1, R8, UR8, 0x2 ;  /* 0x0000000808067c11 */ /* 0x000fe2000f8210ff */
[----:B------:R-:W-:Y:S01]  /*c860*/  SHFL.IDX PT, R10, R13, 0x1, 0x1c1f ;  /* 0x003c1f000d0a7f89 */ /* 0x000fe200000e0000 */
[----:B------:R-:W-:Y:S01]  /*c870*/  LEA.HI.X R14, R4, UR7, R5, 0x2, P0 ;  /* 0x00000007040e7c11 */ /* 0x000fe200080f1405 */
[----:B------:R-:W-:Y:S01]  /*c880*/  IMAD R3, R12, 0x80, R3 ;  /* 0x000000800c037824 */ /* 0x000fe200078e0203 */
[----:B------:R-:W-:Y:S01]  /*c890*/  LEA.HI.X R7, R8, UR9, R7, 0x2, P1 ;  /* 0x0000000908077c11 */ /* 0x000fe200088f1407 */
[----:B0-----:R-:W-:Y:S01]  /*c8a0*/  ULEA UR4, UR5, UR4, 0x18 ;  /* 0x0000000405047291 */ /* 0x001fe2000f8ec03f */
[----:B------:R-:W-:Y:S01]  /*c8b0*/  SHFL.IDX PT, R8, R13, RZ, 0x1c1f ;  /* 0x001c1fff0d087589 */ /* 0x000fe200000e0000 */
[----:B------:R-:W-:Y:S01]  /*c8c0*/  IMAD R22, R17, UR6, RZ ;  /* 0x0000000611167c24 */ /* 0x000fe2000f8e02ff */
[----:B------:R-:W-:Y:S01]  /*c8d0*/  LOP3.LUT P0, RZ, R23, 0x3, RZ, 0xc0, !PT ;  /* 0x0000000317ff7812 */ /* 0x000fe2000780c0ff */
[C---:B------:R-:W-:Y:S01]  /*c8e0*/  VIADD R19, R3.reuse, 0x8 ;  /* 0x0000000803137836 */ /* 0x040fe20000000000 */
[----:B------:R-:W0:Y:S01]  /*c8f0*/  SHFL.IDX PT, R9, R14, RZ, 0x1c1f ;  /* 0x001c1fff0e097589 */ /* 0x000e2200000e0000 */
[----:B------:R-:W-:Y:S01]  /*c900*/  UIADD3 UR4, UR4, 0x36820, URZ ;  /* 0x0003682004047890 */ /* 0x000fe2000fffe03f */
[----:B------:R-:W-:-:S02]  /*c910*/  ISETP.GE.OR P1, PT, R3, R22, P0 ;  /* 0x000000160300720c */ /* 0x000fc40000726670 */
[----:B------:R-:W1:Y:S01]  /*c920*/  SHFL.IDX PT, R11, R14, 0x1, 0x1c1f ;  /* 0x003c1f000e0b7f89 */ /* 0x000e6200000e0000 */
[-C--:B------:R-:W-:Y:S01]  /*c930*/  ISETP.GE.OR P0, PT, R19, R22.reuse, P0 ;  /* 0x000000161300720c */ /* 0x080fe20000706670 */
[----:B------:R-:W-:Y:S01]  /*c940*/  UPRMT UR4, URZ, 0x654, UR4 ;  /* 0x000006543f047896 */ /* 0x000fe20008000004 */
[----:B------:R-:W-:Y:S01]  /*c950*/  ISETP.GE.AND P2, PT, R3, R22, PT ;  /* 0x000000160300720c */ /* 0x000fe20003f46270 */
[----:B------:R2:W3:Y:S01]  /*c960*/  SHFL.IDX PT, R4, R6, RZ, 0x1c1f ;  /* 0x001c1fff06047589 */ /* 0x0004e200000e0000 */
[----:B------:R-:W-:-:S03]  /*c970*/  IMAD.SHL.U32 R3, R120, 0x2, RZ ;  /* 0x0000000278037824 */ /* 0x000fc600078e00ff */
[----:B------:R2:W4:Y:S03]  /*c980*/  SHFL.IDX PT, R5, R7, RZ, 0x1c1f ;  /* 0x001c1fff07057589 */ /* 0x00052600000e0000 */
[----:B------:R-:W-:Y:S01]  /*c990*/  SYNCS.ARRIVE.TRANS64.RED.A1T0 RZ, [UR4], RZ ;  /* 0x000000ffffff79a7 */ /* 0x000fe20008100404 */
[----:B0-----:R2:W-:Y:S04]  /*c9a0*/  @!P1 ST.E desc[UR14][R8.64], R2 ;  /* 0x0000000208009985 */ /* 0x0015e8000c10190e */
[----:B-1----:R2:W-:Y:S01]  /*c9b0*/  @!P0 ST.E desc[UR14][R10.64], R0 ;  /* 0x000000000a008985 */ /* 0x0025e2000c10190e */
[----:B------:R-:W-:Y:S05]  /*c9c0*/  @P2 BRA `(.L_x_35) ;  /* 0x00000008003c2947 */ /* 0x000fea0003800000 */
[C---:B--2---:R-:W-:Y:S01]  /*c9d0*/  VIADD R0, R3.reuse, 0x8 ;  /* 0x0000000803007836 */ /* 0x044fe20000000000 */
[----:B------:R-:W-:Y:S01]  /*c9e0*/  ULDC UR4, c[0x0][0xac8] ;  /* 0x0002b20000047ab9 */ /* 0x000fe20000000800 */
[C---:B------:R-:W-:Y:S01]  /*c9f0*/  VIADD R2, R3.reuse, 0x10 ;  /* 0x0000001003027836 */ /* 0x040fe20000000000 */
[C---:B------:R-:W-:Y:S01]  /*ca00*/  ISETP.GE.AND P0, PT, R3.reuse, UR4, PT ;  /* 0x0000000403007c0c */ /* 0x040fe2000bf06270 */
[C---:B------:R-:W-:Y:S01]  /*ca10*/  VIADD R15, R3.reuse, 0x20 ;  /* 0x00000020030f7836 */ /* 0x040fe20000000000 */
[----:B------:R-:W-:Y:S01]  /*ca20*/  ISETP.GE.AND P1, PT, R0, UR4, PT ;  /* 0x0000000400007c0c */ /* 0x000fe2000bf26270 */
[----:B------:R-:W-:Y:S01]  /*ca30*/  ULDC.64 UR6, c[0x0][0x208] ;  /* 0x0000820000067ab9 */ /* 0x000fe20000000a00 */
[----:B------:R-:W-:Y:S01]  /*ca40*/  ISETP.GE.AND P2, PT, R2, UR4, PT ;  /* 0x0000000402007c0c */ /* 0x000fe2000bf46270 */
[C---:B------:R-:W-:Y:S01]  /*ca50*/  VIADD R17, R3.reuse, 0x40 ;  /* 0x0000004003117836 */ /* 0x040fe20000000000 */
[C---:B------:R-:W-:Y:S01]  /*ca60*/  IADD3 R14, R3.reuse, 0x18, RZ ;  /* 0x00000018030e7810 */ /* 0x040fe20007ffe0ff */
[----:B------:R-:W-:Y:S01]  /*ca70*/  VIADD R20, R3, 0x48 ;  /* 0x0000004803147836 */ /* 0x000fe20000000000 */
[----:B------:R-:W-:-:S02]  /*ca80*/  ISETP.GE.AND P6, PT, R15, UR4, PT ;  /* 0x000000040f007c0c */ /* 0x000fc4000bfc6270 */
[----:B------:R-:W-:Y:S02]  /*ca90*/  ISETP.GE.AND P5, PT, R14, UR4, PT ;  /* 0x000000040e007c0c */ /* 0x000fe4000bfa6270 */
[C---:B------:R-:W-:Y:S01]  /*caa0*/  IADD3 R16, R3.reuse, 0x38, RZ ;  /* 0x0000003803107810 */ /* 0x040fe20007ffe0ff */
[C-C-:B---34-:R-:W-:Y:S02]  /*cab0*/  @!P0 IMAD.WIDE R8, R3.reuse, 0x4, R4.reuse ;  /* 0x0000000403088825 */ /* 0x158fe400078e0204 */
[----:B------:R-:W-:Y:S02]  /*cac0*/  @!P1 LEA.HI R0, R0, R0, RZ, 0x1 ;  /* 0x0000000000009211 */ /* 0x000fe400078f08ff */
[----:B------:R-:W-:Y:S01]  /*cad0*/  @!P2 LEA.HI R2, R2, R2, RZ, 0x1 ;  /* 0x000000020202a211 */ /* 0x000fe200078f08ff */
[----:B------:R0:W-:Y:S01]  /*cae0*/  @!P0 ST.E.64 desc[UR6][R8.64], R24 ;  /* 0x0000001808008985 */ /* 0x0001e2000c101b06 */
[----:B------:R-:W-:Y:S01]  /*caf0*/  @!P1 LOP3.LUT R11, R0, 0xfffffffe, RZ, 0xc0, !PT ;  /* 0xfffffffe000b9812 */ /* 0x000fe200078ec0ff */
[C---:B------:R-:W-:Y:S01]  /*cb00*/  VIADD R0, R3.reuse, 0x28 ;  /* 0x0000002803007836 */ /* 0x040fe20000000000 */
[----:B------:R-:W-:Y:S01]  /*cb10*/  @!P2 LOP3.LUT R13, R2, 0xfffffffe, RZ, 0xc0, !PT ;  /* 0xfffffffe020da812 */ /* 0x000fe200078ec0ff */
[----:B------:R-:W-:Y:S01]  /*cb20*/  VIADD R2, R3, 0x30 ;  /* 0x0000003003027836 */ /* 0x000fe20000000000 */
[----:B------:R-:W-:Y:S01]  /*cb30*/  ISETP.GE.AND P3, PT, R16, UR4, PT ;  /* 0x0000000410007c0c */ /* 0x000fe2000bf66270 */
[----:B------:R-:W-:Y:S01]  /*cb40*/  @!P1 IMAD.WIDE R10, R11, 0x4, R4 ;  /* 0x000000040b0a9825 */ /* 0x000fe200078e0204 */
[----:B------:R-:W-:-:S02]  /*cb50*/  ISETP.GE.AND P0, PT, R0, UR4, PT ;  /* 0x0000000400007c0c */ /* 0x000fc4000bf06270 */
[----:B------:R-:W-:Y:S01]  /*cb60*/  ISETP.GE.AND P4, PT, R2, UR4, PT ;  /* 0x0000000402007c0c */ /* 0x000fe2000bf86270 */
[----:B------:R-:W-:Y:S01]  /*cb70*/  @!P2 IMAD.WIDE R12, R13, 0x4, R4 ;  /* 0x000000040d0ca825 */ /* 0x000fe200078e0204 */
[----:B------:R1:W-:Y:S01]  /*cb80*/  @!P1 ST.E.64 desc[UR6][R10.64], R28 ;  /* 0x0000001c0a009985 */ /* 0x0003e2000c101b06 */
[----:B------:R-:W-:Y:S02]  /*cb90*/  ISETP.GE.AND P1, PT, R20, UR4, PT ;  /* 0x0000000414007c0c */ /* 0x000fe4000bf26270 */
[----:B------:R-:W-:Y:S01]  /*cba0*/  @!P5 LEA.HI R14, R14, R14, RZ, 0x1 ;  /* 0x0000000e0e0ed211 */ /* 0x000fe200078f08ff */
[----:B------:R2:W-:Y:S01]  /*cbb0*/  @!P2 ST.E.64 desc[UR6][R12.64], R32 ;  /* 0x000000200c00a985 */ /* 0x0005e2000c101b06 */
[----:B------:R-:W-:Y:S01]  /*cbc0*/  ISETP.GE.AND P2, PT, R17, UR4, PT ;  /* 0x0000000411007c0c */ /* 0x000fe2000bf46270 */
[----:B0-----:R-:W-:Y:S01]  /*cbd0*/  VIADD R24, R3, 0x50 ;  /* 0x0000005003187836 */ /* 0x001fe20000000000 */
[----:B------:R-:W-:Y:S02]  /*cbe0*/  @!P6 LEA.HI R15, R15, R15, RZ, 0x1 ;  /* 0x0000000f0f0fe211 */ /* 0x000fe400078f08ff */
[----:B------:R-:W-:-:S02]  /*cbf0*/  @!P5 LOP3.LUT R9, R14, 0xfffffffe, RZ, 0xc0, !PT ;  /* 0xfffffffe0e09d812 */ /* 0x000fc400078ec0ff */
[----:B------:R-:W-:Y:S02]  /*cc00*/  @!P0 LEA.HI R0, R0, R0, RZ, 0x1 ;  /* 0x0000000000008211 */ /* 0x000fe400078f08ff */
[----:B------:R-:W-:Y:S01]  /*cc10*/  @!P4 LEA.HI R2, R2, R2, RZ, 0x1 ;  /* 0x000000020202c211 */ /* 0x000fe200078f08ff */
[--C-:B------:R-:W-:Y:S01]  /*cc20*/  @!P5 IMAD.WIDE R8, R9, 0x4, R4.reuse ;  /* 0x000000040908d825 */ /* 0x100fe200078e0204 */
[----:B-1----:R-:W-:Y:S02]  /*cc30*/  @!P6 LOP3.LUT R11, R15, 0xfffffffe, RZ, 0xc0, !PT ;  /* 0xfffffffe0f0be812 */ /* 0x002fe400078ec0ff */
[----:B------:R-:W-:Y:S02]  /*cc40*/  @!P3 LEA.HI R16, R16, R16, RZ, 0x1 ;  /* 0x000000101010b211 */ /* 0x000fe400078f08ff */
[----:B--2---:R-:W-:Y:S01]  /*cc50*/  @!P2 LEA.HI R12, R17, R17, RZ, 0x1 ;  /* 0x00000011110ca211 */ /* 0x004fe200078f08ff */
[----:B------:R-:W-:Y:S01]  /*cc60*/  @!P6 IMAD.WIDE R10, R11, 0x4, R4 ;  /* 0x000000040b0ae825 */ /* 0x000fe200078e0204 */
[----:B------:R-:W-:Y:S01]  /*cc70*/  @!P1 LEA.HI R20, R20, R20, RZ, 0x1 ;  /* 0x0000001414149211 */ /* 0x000fe200078f08ff */
[----:B------:R0:W-:Y:S01]  /*cc80*/  @!P5 ST.E.64 desc[UR6][R8.64], R36 ;  /* 0x000000240800d985 */ /* 0x0001e2000c101b06 */
[----:B------:R-:W-:Y:S01]  /*cc90*/  @!P0 LOP3.LUT R13, R0, 0xfffffffe, RZ, 0xc0, !PT ;  /* 0xfffffffe000d8812 */ /* 0x000fe200078ec0ff */
[C---:B------:R-:W-:Y:S01]  /*cca0*/  VIADD R0, R3.reuse, 0x60 ;  /* 0x0000006003007836 */ /* 0x040fe20000000000 */
[----:B------:R-:W-:Y:S01]  /*ccb0*/  @!P4 LOP3.LUT R15, R2, 0xfffffffe, RZ, 0xc0, !PT ;  /* 0xfffffffe020fc812 */ /* 0x000fe200078ec0ff */
[----:B------:R1:W-:Y:S01]  /*ccc0*/  @!P6 ST.E.64 desc[UR6][R10.64], R40 ;  /* 0x000000280a00e985 */ /* 0x0003e2000c101b06 */
[----:B------:R-:W-:Y:S01]  /*ccd0*/  @!P3 LOP3.LUT R17, R16, 0xfffffffe, RZ, 0xc0, !PT ;  /* 0xfffffffe1011b812 */ /* 0x000fe200078ec0ff */
[----:B------:R-:W-:Y:S01]  /*cce0*/  VIADD R2, R3, 0x68 ;  /* 0x0000006803027836 */ /* 0x000fe20000000000 */
[----:B------:R-:W-:-:S02]  /*ccf0*/  @!P2 LOP3.LUT R21, R12, 0xfffffffe, RZ, 0xc0, !PT ;  /* 0xfffffffe0c15a812 */ /* 0x000fc400078ec0ff */
[----:B------:R-:W-:Y:S01]  /*cd00*/  @!P1 LOP3.LUT R23, R20, 0xfffffffe, RZ, 0xc0, !PT ;  /* 0xfffffffe14179812 */ /* 0x000fe200078ec0ff */
[C---:B------:R-:W-:Y:S01]  /*cd10*/  VIADD R20, R3.reuse, 0x70 ;  /* 0x0000007003147836 */ /* 0x040fe20000000000 */
[----:B------:R-:W-:Y:S02]  /*cd20*/  IADD3 R25, R3, 0x58, RZ ;  /* 0x0000005803197810 */ /* 0x000fe40007ffe0ff */
[----:B------:R-:W-:Y:S01]  /*cd30*/  ISETP.GE.AND P5, PT, R24, UR4, PT ;  /* 0x0000000418007c0c */ /* 0x000fe2000bfa6270 */
[----:B0-----:R-:W-:Y:S01]  /*cd40*/  @!P0 IMAD.WIDE R8, R13, 0x4, R4 ;  /* 0x000000040d088825 */ /* 0x001fe200078e0204 */
[----:B------:R-:W-:-:S03]  /*cd50*/  ISETP.GE.AND P6, PT, R25, UR4, PT ;  /* 0x0000000419007c0c */ /* 0x000fc6000bfc6270 */
[--C-:B-1----:R-:W-:Y:S01]  /*cd60*/  @!P4 IMAD.WIDE R10, R15, 0x4, R4.reuse ;  /* 0x000000040f0ac825 */ /* 0x102fe200078e0204 */
[----:B------:R0:W-:Y:S01]  /*cd70*/  @!P0 ST.E.64 desc[UR6][R8.64], R44 ;  /* 0x0000002c08008985 */ /* 0x0001e2000c101b06 */
[----:B------:R-:W-:Y:S02]  /*cd80*/  ISETP.GE.AND P0, PT, R0, UR4, PT ;  /* 0x0000000400007c0c */ /* 0x000fe4000bf06270 */
[--C-:B------:R-:W-:Y:S01]  /*cd90*/  @!P3 IMAD.WIDE R12, R17, 0x4, R4.reuse ;  /* 0x00000004110cb825 */ /* 0x100fe200078e0204 */
[----:B------:R1:W-:Y:S03]  /*cda0*/  @!P4 ST.E.64 desc[UR6][R10.64], R48 ;  /* 0x000000300a00c985 */ /* 0x0003e6000c101b06 */
[----:B------:R-:W-:Y:S01]  /*cdb0*/  @!P2 IMAD.WIDE R14, R21, 0x4, R4 ;  /* 0x00000004150ea825 */ /* 0x000fe200078e0204 */
[----:B------:R2:W-:Y:S01]  /*cdc0*/  @!P3 ST.E.64 desc[UR6][R12.64], R52 ;  /* 0x000000340c00b985 */ /* 0x0005e2000c101b06 */
[----:B------:R-:W-:-:S02]  /*cdd0*/  IADD3 R21, R3, 0x78, RZ ;  /* 0x0000007803157810 */ /* 0x000fc40007ffe0ff */
[----:B------:R-:W-:Y:S01]  /*cde0*/  @!P1 IMAD.WIDE R16, R23, 0x4, R4 ;  /* 0x0000000417109825 */ /* 0x000fe200078e0204 */
[----:B------:R3:W-:Y:S01]  /*cdf0*/  @!P2 ST.E.64 desc[UR6][R14.64], R56 ;  /* 0x000000380e00a985 */ /* 0x0007e2000c101b06 */
[----:B------:R-:W-:Y:S02]  /*ce00*/  ISETP.GE.AND P2, PT, R20, UR4, PT ;  /* 0x0000000414007c0c */ /* 0x000fe4000bf46270 */
[----:B------:R-:W-:Y:S01]  /*ce10*/  VIADD R23, R3, 0x80 ;  /* 0x0000008003177836 */ /* 0x000fe20000000000 */
[----:B------:R4:W-:Y:S01]  /*ce20*/  @!P1 ST.E.64 desc[UR6][R16.64], R60 ;  /* 0x0000003c10009985 */ /* 0x0009e2000c101b06 */
[----:B------:R-:W-:Y:S02]  /*ce30*/  ISETP.GE.AND P1, PT, R2, UR4, PT ;  /* 0x0000000402007c0c */ /* 0x000fe4000bf26270 */
[----:B------:R-:W-:Y:S02]  /*ce40*/  ISETP.GE.AND P3, PT, R21, UR4, PT ;  /* 0x0000000415007c0c */ /* 0x000fe4000bf66270 */
[----:B------:R-:W-:-:S02]  /*ce50*/  ISETP.GE.AND P4, PT, R23, UR4, PT ;  /* 0x0000000417007c0c */ /* 0x000fc4000bf86270 */
[----:B------:R-:W-:Y:S02]  /*ce60*/  @!P5 LEA.HI R24, R24, R24, RZ, 0x1 ;  /* 0x000000181818d211 */ /* 0x000fe400078f08ff */
[----:B------:R-:W-:Y:S02]  /*ce70*/  @!P6 LEA.HI R25, R25, R25, RZ, 0x1 ;  /* 0x000000191919e211 */ /* 0x000fe400078f08ff */
[----:B0-----:R-:W-:Y:S02]  /*ce80*/  @!P5 LOP3.LUT R9, R24, 0xfffffffe, RZ, 0xc0, !PT ;  /* 0xfffffffe1809d812 */ /* 0x001fe400078ec0ff */
[----:B------:R-:W-:Y:S02]  /*ce90*/  @!P0 LEA.HI R0, R0, R0, RZ, 0x1 ;  /* 0x0000000000008211 */ /* 0x000fe400078f08ff */
[----:B------:R-:W-:Y:S01]  /*cea0*/  @!P1 LEA.HI R2, R2, R2, RZ, 0x1 ;  /* 0x0000000202029211 */ /* 0x000fe200078f08ff */
[----:B------:R-:W-:Y:S01]  /*ceb0*/  @!P5 IMAD.WIDE R8, R9, 0x4, R4 ;  /* 0x000000040908d825 */ /* 0x000fe200078e0204 */
[----:B-1----:R-:W-:-:S02]  /*cec0*/  @!P6 LOP3.LUT R11, R25, 0xfffffffe, RZ, 0xc0, !PT ;  /* 0xfffffffe190be812 */ /* 0x002fc400078ec0ff */
[----:B------:R-:W-:Y:S02]  /*ced0*/  @!P2 LEA.HI R20, R20, R20, RZ, 0x1 ;  /* 0x000000141414a211 */ /* 0x000fe400078f08ff */
[----:B--2---:R-:W-:Y:S01]  /*cee0*/  @!P0 LOP3.LUT R13, R0, 0xfffffffe, RZ, 0xc0, !PT ;  /* 0xfffffffe000d8812 */ /* 0x004fe200078ec0ff */
[--C-:B------:R-:W-:Y:S01]  /*cef0*/  @!P6 IMAD.WIDE R10, R11, 0x4, R4.reuse ;  /* 0x000000040b0ae825 */ /* 0x100fe200078e0204 */
[----:B------:R-:W-:Y:S01]  /*cf00*/  @!P3 LEA.HI R21, R21, R21, RZ, 0x1 ;  /* 0x000000151515b211 */ /* 0x000fe200078f08ff */
[----:B------:R0:W-:Y:S01]  /*cf10*/  @!P5 ST.E.64 desc[UR6][R8.64], R64 ;  /* 0x000000400800d985 */ /* 0x0001e2000c101b06 */
[----:B---3--:R-:W-:Y:S01]  /*cf20*/  @!P1 LOP3.LUT R15, R2, 0xfffffffe, RZ, 0xc0, !PT ;  /* 0xfffffffe020f9812 */ /* 0x008fe200078ec0ff */
[----:B------:R-:W-:Y:S01]  /*cf30*/  @!P0 IMAD.WIDE R12, R13, 0x4, R4 ;  /* 0x000000040d0c8825 */ /* 0x000fe200078e0204 */
[----:B------:R-:W-:Y:S01]  /*cf40*/  @!P4 LEA.HI R23, R23, R23, RZ, 0x1 ;  /* 0x000000171717c211 */ /* 0x000fe200078f08ff */
[----:B------:R1:W-:Y:S01]  /*cf50*/  @!P6 ST.E.64 desc[UR6][R10.64], R68 ;  /* 0x000000440a00e985 */ /* 0x0003e2000c101b06 */
[----:B----4-:R-:W-:Y:S01]  /*cf60*/  @!P2 LOP3.LUT R17, R20, 0xfffffffe, RZ, 0xc0, !PT ;  /* 0xfffffffe1411a812 */ /* 0x010fe200078ec0ff */
[----:B------:R-:W-:Y:S01]  /*cf70*/  VIADD R0, R3, 0x88 ;  /* 0x0000008803007836 */ /* 0x000fe20000000000 */
[----:B------:R-:W-:Y:S01]  /*cf80*/  @!P3 LOP3.LUT R21, R21, 0xfffffffe, RZ, 0xc0, !PT ;  /* 0xfffffffe1515b812 */ /* 0x000fe200078ec0ff */
[----:B------:R-:W-:Y:S01]  /*cf90*/  VIADD R2, R3, 0x90 ;  /* 0x0000009003027836 */ /* 0x000fe20000000000 */
[----:B------:R-:W-:Y:S01]  /*cfa0*/  @!P4 LOP3.LUT R23, R23, 0xfffffffe, RZ, 0xc0, !PT ;  /* 0xfffffffe1717c812 */ /* 0x000fe200078ec0ff */
[----:B------:R2:W-:Y:S01]  /*cfb0*/  @!P0 ST.E.64 desc[UR6][R12.64], R72 ;  /* 0x000000480c008985 */ /* 0x0005e2000c101b06 */
[----:B------:R-:W-:-:S02]  /*cfc0*/  IADD3 R20, R3, 0x98, RZ ;  /* 0x0000009803147810 */ /* 0x000fc40007ffe0ff */
[----:B------:R-:W-:Y:S01]  /*cfd0*/  ISETP.GE.AND P0, PT, R0, UR4, PT ;  /* 0x0000000400007c0c */ /* 0x000fe2000bf06270 */
[----:B0-----:R-:W-:-:S04]  /*cfe0*/  @!P1 IMAD.WIDE R8, R15, 0x4, R4 ;  /* 0x000000040f089825 */ /* 0x001fc800078e0204 */
[--C-:B-1----:R-:W-:Y:S01]  /*cff0*/  @!P2 IMAD.WIDE R10, R17, 0x4, R4.reuse ;  /* 0x00000004110aa825 */ /* 0x102fe200078e0204 */
[----:B------:R0:W-:Y:S01]  /*d000*/  @!P1 ST.E.64 desc[UR6][R8.64], R76 ;  /* 0x0000004c08009985 */ /* 0x0001e2000c101b06 */
[----:B------:R-:W-:Y:S02]  /*d010*/  ISETP.GE.AND P1, PT, R2, UR4, PT ;  /* 0x0000000402007c0c */ /* 0x000fe4000bf26270 */
[--C-:B------:R-:W-:Y:S01]  /*d020*/  @!P3 IMAD.WIDE R14, R21, 0x4, R4.reuse ;  /* 0x00000004150eb825 */ /* 0x100fe200078e0204 */
[----:B------:R1:W-:Y:S01]  /*d030*/  @!P2 ST.E.64 desc[UR6][R10.64], R80 ;  /* 0x000000500a00a985 */ /* 0x0003e2000c101b06 */
[----:B------:R-:W-:Y:S02]  /*d040*/  ISETP.GE.AND P2, PT, R20, UR4, PT ;  /* 0x0000000414007c0c */ /* 0x000fe4000bf46270 */
[----:B------:R-:W-:Y:S01]  /*d050*/  @!P4 IMAD.WIDE R16, R23, 0x4, R4 ;  /* 0x000000041710c825 */ /* 0x000fe200078e0204 */
[----:B------:R3:W-:Y:S01]  /*d060*/  @!P3 ST.E.64 desc[UR6][R14.64], R84 ;  /* 0x000000540e00b985 */ /* 0x0007e2000c101b06 */
[----:B------:R-:W-:-:S02]  /*d070*/  @!P0 LEA.HI R0, R0, R0, RZ, 0x1 ;  /* 0x0000000000008211 */ /* 0x000fc400078f08ff */
[C---:B------:R-:W-:Y:S01]  /*d080*/  VIADD R21, R3.reuse, 0xa0 ;  /* 0x000000a003157836 */ /* 0x040fe20000000000 */
[----:B------:R4:W-:Y:S01]  /*d090*/  @!P4 ST.E.64 desc[UR6][R16.64], R88 ;  /* 0x000000581000c985 */ /* 0x0009e2000c101b06 */
[C---:B--2---:R-:W-:Y:S01]  /*d0a0*/  VIADD R12, R3.reuse, 0xa8 ;  /* 0x000000a8030c7836 */ /* 0x044fe20000000000 */
[C---:B0-----:R-:W-:Y:S01]  /*d0b0*/  IADD3 R9, R3.reuse, 0xb8, RZ ;  /* 0x000000b803097810 */ /* 0x041fe20007ffe0ff */
[----:B------:R-:W-:Y:S01]  /*d0c0*/  VIADD R13, R3, 0xb0 ;  /* 0x000000b0030d7836 */ /* 0x000fe20000000000 */
[----:B------:R-:W-:Y:S02]  /*d0d0*/  ISETP.GE.AND P3, PT, R21, UR4, PT ;  /* 0x0000000415007c0c */ /* 0x000fe4000bf66270 */
[----:B------:R-:W-:Y:S02]  /*d0e0*/  ISETP.GE.AND P6, PT, R9, UR4, PT ;  /* 0x0000000409007c0c */ /* 0x000fe4000bfc6270 */
[----:B------:R-:W-:Y:S02]  /*d0f0*/  ISETP.GE.AND P4, PT, R12, UR4, PT ;  /* 0x000000040c007c0c */ /* 0x000fe4000bf86270 */
[----:B------:R-:W-:-:S02]  /*d100*/  ISETP.GE.AND P5, PT, R13, UR4, PT ;  /* 0x000000040d007c0c */ /* 0x000fc4000bfa6270 */
[----:B------:R-:W-:Y:S02]  /*d110*/  @!P1 LEA.HI R2, R2, R2, RZ, 0x1 ;  /* 0x0000000202029211 */ /* 0x000fe400078f08ff */
[----:B------:R-:W-:Y:S02]  /*d120*/  @!P2 LEA.HI R20, R20, R20, RZ, 0x1 ;  /* 0x000000141414a211 */ /* 0x000fe400078f08ff */
[----:B-1----:R-:W-:Y:S02]  /*d130*/  @!P1 LOP3.LUT R11, R2, 0xfffffffe, RZ, 0xc0, !PT ;  /* 0xfffffffe020b9812 */ /* 0x002fe400078ec0ff */
[----:B------:R-:W-:Y:S02]  /*d140*/  @!P3 LEA.HI R21, R21, R21, RZ, 0x1 ;  /* 0x000000151515b211 */ /* 0x000fe400078f08ff */
[----:B------:R-:W-:Y:S02]  /*d150*/  @!P6 LEA.HI R10, R9, R9, RZ, 0x1 ;  /* 0x00000009090ae211 */ /* 0x000fe400078f08ff */
[----:B------:R-:W-:-:S02]  /*d160*/  @!P4 LEA.HI R12, R12, R12, RZ, 0x1 ;  /* 0x0000000c0c0cc211 */ /* 0x000fc400078f08ff */
[----:B------:R-:W-:Y:S02]  /*d170*/  @!P5 LEA.HI R8, R13, R13, RZ, 0x1 ;  /* 0x0000000d0d08d211 */ /* 0x000fe400078f08ff */
[----:B------:R-:W-:Y:S02]  /*d180*/  @!P0 LOP3.LUT R9, R0, 0xfffffffe, RZ, 0xc0, !PT ;  /* 0xfffffffe00098812 */ /* 0x000fe400078ec0ff */
[----:B------:R-:W-:Y:S02]  /*d190*/  @!P2 LOP3.LUT R13, R20, 0xfffffffe, RZ, 0xc0, !PT ;  /* 0xfffffffe140da812 */ /* 0x000fe400078ec0ff */
[----:B---3--:R-:W-:Y:S02]  /*d1a0*/  @!P3 LOP3.LUT R15, R21, 0xfffffffe, RZ, 0xc0, !PT ;  /* 0xfffffffe150fb812 */ /* 0x008fe400078ec0ff */
[----:B----4-:R-:W-:Y:S01]  /*d1b0*/  @!P4 LOP3.LUT R17, R12, 0xfffffffe, RZ, 0xc0, !PT ;  /* 0xfffffffe0c11c812 */ /* 0x010fe200078ec0ff */
[----:B------:R-:W-:Y:S01]  /*d1c0*/  @!P2 IMAD.WIDE R12, R13, 0x4, R4 ;  /* 0x000000040d0ca825 */ /* 0x000fe200078e0204 */
[----:B------:R-:W-:-:S02]  /*d1d0*/  @!P5 LOP3.LUT R21, R8, 0xfffffffe, RZ, 0xc0, !PT ;  /* 0xfffffffe0815d812 */ /* 0x000fc400078ec0ff */
[----:B------:R-:W-:Y:S01]  /*d1e0*/  @!P6 LOP3.LUT R23, R10, 0xfffffffe, RZ, 0xc0, !PT ;  /* 0xfffffffe0a17e812 */ /* 0x000fe200078ec0ff */
[----:B------:R-:W-:-:S04]  /*d1f0*/  @!P0 IMAD.WIDE R8, R9, 0x4, R4 ;  /* 0x0000000409088825 */ /* 0x000fc800078e0204 */
[--C-:B------:R-:W-:Y:S01]  /*d200*/  @!P1 IMAD.WIDE R10, R11, 0x4, R4.reuse ;  /* 0x000000040b0a9825 */ /* 0x100fe200078e0204 */
[----:B------:R0:W-:Y:S03]  /*d210*/  @!P0 ST.E.64 desc[UR6][R8.64], R92 ;  /* 0x0000005c08008985 */ /* 0x0001e6000c101b06 */
[--C-:B------:R-:W-:Y:S01]  /*d220*/  @!P3 IMAD.WIDE R14, R15, 0x4, R4.reuse ;  /* 0x000000040f0eb825 */ /* 0x100fe200078e0204 */
[----:B------:R0:W-:Y:S03]  /*d230*/  @!P1 ST.E.64 desc[UR6][R10.64], R96 ;  /* 0x000000600a009985 */ /* 0x0001e6000c101b06 */
[--C-:B------:R-:W-:Y:S01]  /*d240*/  @!P4 IMAD.WIDE R16, R17, 0x4, R4.reuse ;  /* 0x000000041110c825 */ /* 0x100fe200078e0204 */
[----:B------:R0:W-:Y:S03]  /*d250*/  @!P2 ST.E.64 desc[UR6][R12.64], R100 ;  /* 0x000000640c00a985 */ /* 0x0001e6000c101b06 */
[--C-:B------:R-:W-:Y:S01]  /*d260*/  @!P5 IMAD.WIDE R20, R21, 0x4, R4.reuse ;  /* 0x000000041514d825 */ /* 0x100fe200078e0204 */
[----:B------:R0:W-:Y:S03]  /*d270*/  @!P3 ST.E.64 desc[UR6][R14.64], R104 ;  /* 0x000000680e00b985 */ /* 0x0001e6000c101b06 */
[----:B------:R-:W-:Y:S01]  /*d280*/  @!P6 IMAD.WIDE R4, R23, 0x4, R4 ;  /* 0x000000041704e825 */ /* 0x000fe200078e0204 */
[----:B------:R0:W-:Y:S04]  /*d290*/  @!P4 ST.E.64 desc[UR6][R16.64], R108 ;  /* 0x0000006c1000c985 */ /* 0x0001e8000c101b06 */
[----:B------:R0:W-:Y:S04]  /*d2a0*/  @!P5 ST.E.64 desc[UR6][R20.64], R112 ;  /* 0x000000701400d985 */ /* 0x0001e8000c101b06 */
[----:B------:R0:W-:Y:S02]  /*d2b0*/  @!P6 ST.E.64 desc[UR6][R4.64], R116 ;  /* 0x000000740400e985 */ /* 0x0001e4000c101b06 */
.L_x_35:
[----:B------:R-:W-:Y:S05]  /*d2c0*/  BSYNC B0 ;  /* 0x0000000000007941 */ /* 0x000fea0003800000 */
.L_x_34:
[----:B------:R-:W-:Y:S01]  /*d2d0*/  ISETP.GE.AND P0, PT, R19, R22, PT ;  /* 0x000000161300720c */ /* 0x000fe20003f06270 */
[----:B0---4-:R0:W1:Y:S04]  /*d2e0*/  SHFL.IDX PT, R5, R7, 0x1, 0x1c1f ;  /* 0x003c1f0007057f89 */ /* 0x01106800000e0000 */
[----:B---3--:R0:W3:Y:S08]  /*d2f0*/  SHFL.IDX PT, R4, R6, 0x1, 0x1c1f ;  /* 0x003c1f0006047f89 */ /* 0x0080f000000e0000 */
[----:B0-----:R-:W-:Y:S05]  /*d300*/  @P0 BRA `(.L_x_10) ;  /* 0x0000004c00cc0947 */ /* 0x001fea0003800000 */
[C---:B--2---:R-:W-:Y:S01]  /*d310*/  VIADD R0, R3.reuse, 0x8 ;  /* 0x0000000803007836 */ /* 0x044fe20000000000 */
[----:B------:R-:W-:Y:S01]  /*d320*/  ULDC UR4, c[0x0][0xac8] ;  /* 0x0002b20000047ab9 */ /* 0x000fe20000000800 */
[C---:B------:R-:W-:Y:S01]  /*d330*/  VIADD R2, R3.reuse, 0x10 ;  /* 0x0000001003027836 */ /* 0x040fe20000000000 */
[C---:B------:R-:W-:Y:S01]  /*d340*/  ISETP.GE.AND P2, PT, R3.reuse, UR4, PT ;  /* 0x0000000403007c0c */ /* 0x040fe2000bf46270 */
[C---:B------:R-:W-:Y:S01]  /*d350*/  VIADD R10, R3.reuse, 0x18 ;  /* 0x00000018030a7836 */ /* 0x040fe20000000000 */
[----:B------:R-:W-:Y:S01]  /*d360*/  ISETP.GE.AND P3, PT, R0, UR4, PT ;  /* 0x0000000400007c0c */ /* 0x000fe2000bf66270 */
[C---:B------:R-:W-:Y:S01]  /*d370*/  VIADD R11, R3.reuse, 0x28 ;  /* 0x00000028030b7836 */ /* 0x040fe20000000000 */
[----:B------:R-:W-:Y:S01]  /*d380*/  ISETP.GE.AND P0, PT, R2, UR4, PT ;  /* 0x0000000402007c0c */ /* 0x000fe2000bf06270 */
[----:B------:R-:W-:Y:S01]  /*d390*/  ULDC.64 UR6, c[0x0][0x208] ;  /* 0x0000820000067ab9 */ /* 0x000fe20000000a00 */
[----:B------:R-:W-:Y:S01]  /*d3a0*/  ISETP.GE.AND P1, PT, R10, UR4, PT ;  /* 0x000000040a007c0c */ /* 0x000fe2000bf26270 */
[C---:B------:R-:W-:Y:S01]  /*d3b0*/  VIADD R12, R3.reuse, 0x30 ;  /* 0x00000030030c7836 */ /* 0x040fe20000000000 */
[C---:B------:R-:W-:Y:S01]  /*d3c0*/  IADD3 R14, R3.reuse, 0x40, RZ ;  /* 0x00000040030e7810 */ /* 0x040fe20007ffe0ff */
[----:B------:R-:W-:-:S02]  /*d3d0*/  VIADD R13, R3, 0x38 ;  /* 0x00000038030d7836 */ /* 0x000fc40000000000 */
[C---:B------:R-:W-:Y:S01]  /*d3e0*/  VIADD R16, R3.reuse, 0x48 ;  /* 0x0000004803107836 */ /* 0x040fe20000000000 */
[----:B------:R-:W-:Y:S01]  /*d3f0*/  ISETP.GE.AND P4, PT, R12, UR4, PT ;  /* 0x000000040c007c0c */ /* 0x000fe2000bf86270 */
[----:B-1-3--:R-:W-:Y:S01]  /*d400*/  @!P2 IMAD.WIDE R6, R3, 0x4, R4 ;  /* 0x000000040306a825 */ /* 0x00afe200078e0204 */
[----:B------:R-:W-:Y:S02]  /*d410*/  ISETP.GE.AND P5, PT, R13, UR4, PT ;  /* 0x000000040d007c0c */ /* 0x000fe4000bfa6270 */
[----:B------:R-:W-:Y:S01]  /*d420*/  @!P3 LEA.HI R0, R0, R0, RZ, 0x1 ;  /* 0x000000000000b211 */ /* 0x000fe200078f08ff */
[C---:B------:R-:W-:Y:S01]  /*d430*/  VIADD R20, R3.reuse, 0x50 ;  /* 0x0000005003147836 */ /* 0x040fe20000000000 */
[----:B------:R0:W-:Y:S01]  /*d440*/  @!P2 ST.E.64 desc[UR6][R6.64], R26 ;  /* 0x0000001a0600a985 */ /* 0x0001e2000c101b06 */
[----:B------:R-:W-:Y:S01]  /*d450*/  ISETP.GE.AND P6, PT, R14, UR4, PT ;  /* 0x000000040e007c0c */ /* 0x000fe2000bfc6270 */
[----:B------:R-:W-:Y:S01]  /*d460*/  VIADD R21, R3, 0x78 ;  /* 0x0000007803157836 */ /* 0x000fe20000000000 */
[----:B------:R-:W-:-:S02]  /*d470*/  @!P3 LOP3.LUT R9, R0, 0xfffffffe, RZ, 0xc0, !PT ;  /* 0xfffffffe0009b812 */ /* 0x000fc400078ec0ff */
[----:B------:R-:W-:Y:S02]  /*d480*/  IADD3 R0, R3, 0x20, RZ ;  /* 0x0000002003007810 */ /* 0x000fe40007ffe0ff */
[----:B------:R-:W-:Y:S01]  /*d490*/  @!P0 LEA.HI R2, R2, R2, RZ, 0x1 ;  /* 0x0000000202028211 */ /* 0x000fe200078f08ff */
[----:B------:R-:W-:Y:S01]  /*d4a0*/  @!P3 IMAD.WIDE R8, R9, 0x4, R4 ;  /* 0x000000040908b825 */ /* 0x000fe200078e0204 */
[----:B------:R-:W-:Y:S02]  /*d4b0*/  ISETP.GE.AND P2, PT, R0, UR4, PT ;  /* 0x0000000400007c0c */ /* 0x000fe4000bf46270 */
[----:B------:R-:W-:Y:S02]  /*d4c0*/  @!P1 LEA.HI R10, R10, R10, RZ, 0x1 ;  /* 0x0000000a0a0a9211 */ /* 0x000fe400078f08ff */
[----:B------:R1:W-:Y:S01]  /*d4d0*/  @!P3 ST.E.64 desc[UR6][R8.64], R30 ;  /* 0x0000001e0800b985 */ /* 0x0003e2000c101b06 */
[----:B------:R-:W-:Y:S02]  /*d4e0*/  ISETP.GE.AND P3, PT, R11, UR4, PT ;  /* 0x000000040b007c0c */ /* 0x000fe4000bf66270 */
[----:B0-----:R-:W-:-:S02]  /*d4f0*/  @!P0 LOP3.LUT R7, R2, 0xfffffffe, RZ, 0xc0, !PT ;  /* 0xfffffffe02078812 */ /* 0x001fc400078ec0ff */
[----:B------:R-:W-:Y:S02]  /*d500*/  @!P4 LEA.HI R12, R12, R12, RZ, 0x1 ;  /* 0x0000000c0c0cc211 */ /* 0x000fe400078f08ff */
[----:B------:R-:W-:Y:S01]  /*d510*/  @!P6 LEA.HI R14, R14, R14, RZ, 0x1 ;  /* 0x0000000e0e0ee211 */ /* 0x000fe200078f08ff */
[----:B------:R-:W-:Y:S01]  /*d520*/  @!P0 IMAD.WIDE R6, R7, 0x4, R4 ;  /* 0x0000000407068825 */ /* 0x000fe200078e0204 */
[----:B------:R-:W-:Y:S02]  /*d530*/  @!P2 LEA.HI R0, R0, R0, RZ, 0x1 ;  /* 0x000000000000a211 */ /* 0x000fe400078f08ff */
[----:B------:R-:W-:Y:S02]  /*d540*/  @!P4 LOP3.LUT R15, R12, 0xfffffffe, RZ, 0xc0, !PT ;  /* 0xfffffffe0c0fc812 */ /* 0x000fe400078ec0ff */
[----:B------:R0:W-:Y:S01]  /*d550*/  @!P0 ST.E.64 desc[UR6][R6.64], R34 ;  /* 0x0000002206008985 */ /* 0x0001e2000c101b06 */
[----:B-1----:R-:W-:Y:S02]  /*d560*/  @!P1 LOP3.LUT R9, R10, 0xfffffffe, RZ, 0xc0, !PT ;  /* 0xfffffffe0a099812 */ /* 0x002fe400078ec0ff */
[----:B------:R-:W-:-:S02]  /*d570*/  @!P3 LEA.HI R2, R11, R11, RZ, 0x1 ;  /* 0x0000000b0b02b211 */ /* 0x000fc400078f08ff */
[----:B------:R-:W-:Y:S01]  /*d580*/  @!P5 LEA.HI R10, R13, R13, RZ, 0x1 ;  /* 0x0000000d0d0ad211 */ /* 0x000fe200078f08ff */
[--C-:B------:R-:W-:Y:S01]  /*d590*/  @!P1 IMAD.WIDE R8, R9, 0x4, R4.reuse ;  /* 0x0000000409089825 */ /* 0x100fe200078e0204 */
[----:B------:R-:W-:Y:S02]  /*d5a0*/  @!P2 LOP3.LUT R11, R0, 0xfffffffe, RZ, 0xc0, !PT ;  /* 0xfffffffe000ba812 */ /* 0x000fe400078ec0ff */
[----:B------:R-:W-:Y:S01]  /*d5b0*/  @!P3 LOP3.LUT R13, R2, 0xfffffffe, RZ, 0xc0, !PT ;  /* 0xfffffffe020db812 */ /* 0x000fe200078ec0ff */
[----:B------:R-:W-:Y:S01]  /*d5c0*/  VIADD R0, R3, 0x58 ;  /* 0x0000005803007836 */ /* 0x000fe20000000000 */
[----:B------:R-:W-:Y:S01]  /*d5d0*/  @!P5 LOP3.LUT R17, R10, 0xfffffffe, RZ, 0xc0, !PT ;  /* 0xfffffffe0a11d812 */ /* 0x000fe200078ec0ff */
[----:B------:R1:W-:Y:S01]  /*d5e0*/  @!P1 ST.E.64 desc[UR6][R8.64], R38 ;  /* 0x0000002608009985 */ /* 0x0003e2000c101b06 */
[----:B------:R-:W-:Y:S01]  /*d5f0*/  @!P6 LOP3.LUT R19, R14, 0xfffffffe, RZ, 0xc0, !PT ;  /* 0xfffffffe0e13e812 */ /* 0x000fe200078ec0ff */
[----:B0-----:R-:W-:Y:S01]  /*d600*/  @!P2 IMAD.WIDE R6, R11, 0x4, R4 ;  /* 0x000000040b06a825 */ /* 0x001fe200078e0204 */
[----:B------:R-:W-:-:S02]  /*d610*/  ISETP.GE.AND P1, PT, R16, UR4, PT ;  /* 0x0000000410007c0c */ /* 0x000fc4000bf26270 */
[----:B------:R-:W-:Y:S01]  /*d620*/  ISETP.GE.AND P0, PT, R20, UR4, PT ;  /* 0x0000000414007c0c */ /* 0x000fe2000bf06270 */
[--C-:B------:R-:W-:Y:S01]  /*d630*/  @!P4 IMAD.WIDE R10, R15, 0x4, R4.reuse ;  /* 0x000000040f0ac825 */ /* 0x100fe200078e0204 */
[----:B------:R0:W-:Y:S01]  /*d640*/  @!P2 ST.E.64 desc[UR6][R6.64], R42 ;  /* 0x0000002a0600a985 */ /* 0x0001e2000c101b06 */
[----:B------:R-:W-:Y:S02]  /*d650*/  IADD3 R2, R3, 0x60, RZ ;  /* 0x0000006003027810 */ /* 0x000fe40007ffe0ff */
[----:B------:R-:W-:Y:S01]  /*d660*/  @!P6 IMAD.WIDE R14, R19, 0x4, R4 ;  /* 0x00000004130ee825 */ /* 0x000fe200078e0204 */
[----:B------:R-:W-:-:S03]  /*d670*/  ISETP.GE.AND P2, PT, R0, UR4, PT ;  /* 0x0000000400007c0c */ /* 0x000fc6000bf46270 */
[--C-:B-1----:R-:W-:Y:S02]  /*d680*/  @!P3 IMAD.WIDE R8, R13, 0x4, R4.reuse ;  /* 0x000000040d08b825 */ /* 0x102fe400078e0204 */
[----:B------:R-:W-:Y:S02]  /*d690*/  @!P1 LEA.HI R16, R16, R16, RZ, 0x1 ;  /* 0x0000001010109211 */ /* 0x000fe400078f08ff */
[----:B------:R-:W-:Y:S01]  /*d6a0*/  @!P5 IMAD.WIDE R12, R17, 0x4, R4 ;  /* 0x00000004110cd825 */ /* 0x000fe200078e0204 */
[----:B------:R1:W-:Y:S01]  /*d6b0*/  @!P3 ST.E.64 desc[UR6][R8.64], R46 ;  /* 0x0000002e0800b985 */ /* 0x0003e2000c101b06 */
[----:B------:R-:W-:Y:S02]  /*d6c0*/  ISETP.GE.AND P3, PT, R21, UR4, PT ;  /* 0x0000000415007c0c */ /* 0x000fe4000bf66270 */
[C---:B------:R-:W-:Y:S01]  /*d6d0*/  VIADD R17, R3.reuse, 0x68 ;  /* 0x0000006803117836 */ /* 0x040fe20000000000 */
[----:B------:R2:W-:Y:S01]  /*d6e0*/  @!P4 ST.E.64 desc[UR6][R10.64], R50 ;  /* 0x000000320a00c985 */ /* 0x0005e2000c101b06 */
[----:B------:R-:W-:Y:S01]  /*d6f0*/  VIADD R19, R3, 0x70 ;  /* 0x0000007003137836 */ /* 0x000fe20000000000 */
[----:B------:R-:W-:-:S02]  /*d700*/  @!P0 LEA.HI R20, R20, R20, RZ, 0x1 ;  /* 0x0000001414148211 */ /* 0x000fc400078f08ff */
[----:B------:R3:W-:Y:S01]  /*d710*/  @!P5 ST.E.64 desc[UR6][R12.64], R54 ;  /* 0x000000360c00d985 */ /* 0x0007e2000c101b06 */
[----:B------:R-:W-:Y:S02]  /*d720*/  ISETP.GE.AND P5, PT, R17, UR4, PT ;  /* 0x0000000411007c0c */ /* 0x000fe4000bfa6270 */
[----:B------:R-:W-:Y:S01]  /*d730*/  ISETP.GE.AND P4, PT, R19, UR4, PT ;  /* 0x0000000413007c0c */ /* 0x000fe2000bf86270 */
[----:B------:R4:W-:Y:S01]  /*d740*/  @!P6 ST.E.64 desc[UR6][R14.64], R58 ;  /* 0x0000003a0e00e985 */ /* 0x0009e2000c101b06 */
[----:B------:R-:W-:Y:S02]  /*d750*/  ISETP.GE.AND P6, PT, R2, UR4, PT ;  /* 0x0000000402007c0c */ /* 0x000fe4000bfc6270 */
[----:B0-----:R-:W-:Y:S02]  /*d760*/  @!P1 LOP3.LUT R7, R16, 0xfffffffe, RZ, 0xc0, !PT ;  /* 0xfffffffe10079812 */ /* 0x001fe400078ec0ff */
[----:B-1----:R-:W-:Y:S01]  /*d770*/  @!P0 LOP3.LUT R9, R20, 0xfffffffe, RZ, 0xc0, !PT ;  /* 0xfffffffe14098812 */ /* 0x002fe200078ec0ff */
[----:B------:R-:W-:Y:S01]  /*d780*/  VIADD R20, R3, 0x88 ;  /* 0x0000008803147836 */ /* 0x000fe20000000000 */
[----:B------:R-:W-:Y:S01]  /*d790*/  @!P2 LEA.HI R0, R0, R0, RZ, 0x1 ;  /* 0x000000000000a211 */ /* 0x000fe200078f08ff */
[----:B------:R-:W-:Y:S01]  /*d7a0*/  @!P1 IMAD.WIDE R6, R7, 0x4, R4 ;  /* 0x0000000407069825 */ /* 0x000fe200078e0204 */
[----:B------:R-:W-:-:S02]  /*d7b0*/  @!P3 LEA.HI R21, R21, R21, RZ, 0x1 ;  /* 0x000000151515b211 */ /* 0x000fc400078f08ff */
[----:B------:R-:W-:Y:S01]  /*d7c0*/  @!P5 LEA.HI R17, R17, R17, RZ, 0x1 ;  /* 0x000000111111d211 */ /* 0x000fe200078f08ff */
[----:B------:R-:W-:Y:S01]  /*d7d0*/  @!P0 IMAD.WIDE R8, R9, 0x4, R4 ;  /* 0x0000000409088825 */ /* 0x000fe200078e0204 */
[----:B------:R-:W-:Y:S01]  /*d7e0*/  @!P4 LEA.HI R19, R19, R19, RZ, 0x1 ;  /* 0x000000131313c211 */ /* 0x000fe200078f08ff */
[----:B------:R0:W-:Y:S01]  /*d7f0*/  @!P1 ST.E.64 desc[UR6][R6.64], R62 ;  /* 0x0000003e06009985 */ /* 0x0001e2000c101b06 */
[----:B------:R-:W-:Y:S02]  /*d800*/  @!P6 LEA.HI R2, R2, R2, RZ, 0x1 ;  /* 0x000000020202e211 */ /* 0x000fe400078f08ff */
[----:B--2---:R-:W-:Y:S01]  /*d810*/  @!P2 LOP3.LUT R11, R0, 0xfffffffe, RZ, 0xc0, !PT ;  /* 0xfffffffe000ba812 */ /* 0x004fe200078ec0ff */
[----:B------:R1:W-:Y:S01]  /*d820*/  @!P0 ST.E.64 desc[UR6][R8.64], R66 ;  /* 0x0000004208008985 */ /* 0x0003e2000c101b06 */
[C---:B------:R-:W-:Y:S01]  /*d830*/  IADD3 R16, R3.reuse, 0x80, RZ ;  /* 0x0000008003107810 */ /* 0x040fe20007ffe0ff */
[C---:B------:R-:W-:Y:S01]  /*d840*/  VIADD R0, R3.reuse, 0x90 ;  /* 0x0000009003007836 */ /* 0x040fe20000000000 */
[----:B---3--:R-:W-:Y:S01]  /*d850*/  @!P6 LOP3.LUT R13, R2, 0xfffffffe, RZ, 0xc0, !PT ;  /* 0xfffffffe020de812 */ /* 0x008fe200078ec0ff */
[----:B------:R-:W-:Y:S01]  /*d860*/  VIADD R2, R3, 0x98 ;  /* 0x0000009803027836 */ /* 0x000fe20000000000 */
[----:B------:R-:W-:-:S02]  /*d870*/  @!P5 LOP3.LUT R17, R17, 0xfffffffe, RZ, 0xc0, !PT ;  /* 0xfffffffe1111d812 */ /* 0x000fc400078ec0ff */
[----:B------:R-:W-:Y:S02]  /*d880*/  @!P4 LOP3.LUT R19, R19, 0xfffffffe, RZ, 0xc0, !PT ;  /* 0xfffffffe1313c812 */ /* 0x000fe400078ec0ff */
[----:B----4-:R-:W-:Y:S01]  /*d890*/  @!P3 LOP3.LUT R15, R21, 0xfffffffe, RZ, 0xc0, !PT ;  /* 0xfffffffe150fb812 */ /* 0x010fe200078ec0ff */
[--C-:B0-----:R-:W-:Y:S01]  /*d8a0*/  @!P2 IMAD.WIDE R6, R11, 0x4, R4.reuse ;  /* 0x000000040b06a825 */ /* 0x101fe200078e0204 */
[----:B------:R-:W-:Y:S02]  /*d8b0*/  ISETP.GE.AND P0, PT, R16, UR4, PT ;  /* 0x0000000410007c0c */ /* 0x000fe4000bf06270 */
[----:B------:R-:W-:Y:S01]  /*d8c0*/  ISETP.GE.AND P1, PT, R20, UR4, PT ;  /* 0x0000000414007c0c */ /* 0x000fe2000bf26270 */
[--C-:B-1----:R-:W-:Y:S01]  /*d8d0*/  @!P6 IMAD.WIDE R8, R13, 0x4, R4.reuse ;  /* 0x000000040d08e825 */ /* 0x102fe200078e0204 */
[----:B------:R0:W-:Y:S01]  /*d8e0*/  @!P2 ST.E.64 desc[UR6][R6.64], R70 ;  /* 0x000000460600a985 */ /* 0x0001e2000c101b06 */
[----:B------:R-:W-:Y:S02]  /*d8f0*/  ISETP.GE.AND P2, PT, R0, UR4, PT ;  /* 0x0000000400007c0c */ /* 0x000fe4000bf46270 */
[----:B------:R-:W-:Y:S01]  /*d900*/  @!P5 IMAD.WIDE R10, R17, 0x4, R4 ;  /* 0x00000004110ad825 */ /* 0x000fe200078e0204 */
[----:B------:R1:W-:Y:S01]  /*d910*/  @!P6 ST.E.64 desc[UR6][R8.64], R74 ;  /* 0x0000004a0800e985 */ /* 0x0003e2000c101b06 */
[----:B------:R-:W-:-:S02]  /*d920*/  IADD3 R17, R3, 0xa0, RZ ;  /* 0x000000a003117810 */ /* 0x000fc40007ffe0ff */
[--C-:B------:R-:W-:Y:S01]  /*d930*/  @!P4 IMAD.WIDE R12, R19, 0x4, R4.reuse ;  /* 0x00000004130cc825 */ /* 0x100fe200078e0204 */
[----:B------:R2:W-:Y:S01]  /*d940*/  @!P5 ST.E.64 desc[UR6][R10.64], R78 ;  /* 0x0000004e0a00d985 */ /* 0x0005e2000c101b06 */
[----:B------:R-:W-:Y:S02]  /*d950*/  @!P0 LEA.HI R16, R16, R16, RZ, 0x1 ;  /* 0x0000001010108211 */ /* 0x000fe400078f08ff */
[----:B------:R-:W-:Y:S01]  /*d960*/  @!P3 IMAD.WIDE R14, R15, 0x4, R4 ;  /* 0x000000040f0eb825 */ /* 0x000fe200078e0204 */
[----:B------:R3:W-:Y:S01]  /*d970*/  @!P4 ST.E.64 desc[UR6][R12.64], R82 ;  /* 0x000000520c00c985 */ /* 0x0007e2000c101b06 */
[----:B------:R-:W-:Y:S02]  /*d980*/  ISETP.GE.AND P4, PT, R17, UR4, PT ;  /* 0x0000000411007c0c */ /* 0x000fe4000bf86270 */
[C---:B------:R-:W-:Y:S01]  /*d990*/  VIADD R19, R3.reuse, 0xa8 ;  /* 0x000000a803137836 */ /* 0x040fe20000000000 */
[----:B------:R4:W-:Y:S01]  /*d9a0*/  @!P3 ST.E.64 desc[UR6][R14.64], R86 ;  /* 0x000000560e00b985 */ /* 0x0009e2000c101b06 */
[C---:B------:R-:W-:Y:S01]  /*d9b0*/  VIADD R21, R3.reuse, 0xb0 ;  /* 0x000000b003157836 */ /* 0x040fe20000000000 */
[----:B------:R-:W-:Y:S01]  /*d9c0*/  ISETP.GE.AND P3, PT, R2, UR4, PT ;  /* 0x0000000402007c0c */ /* 0x000fe2000bf66270 */
[----:B------:R-:W-:Y:S01]  /*d9d0*/  VIADD R3, R3, 0xb8 ;  /* 0x000000b803037836 */ /* 0x000fe20000000000 */
[----:B------:R-:W-:-:S02]  /*d9e0*/  ISETP.GE.AND P5, PT, R19, UR4, PT ;  /* 0x0000000413007c0c */ /* 0x000fc4000bfa6270 */
[----:B------:R-:W-:Y:S02]  /*d9f0*/  ISETP.GE.AND P6, PT, R21, UR4, PT ;  /* 0x0000000415007c0c */ /* 0x000fe4000bfc6270 */
[----:B------:R-:W-:Y:S02]  /*da00*/  @!P1 LEA.HI R20, R20, R20, RZ, 0x1 ;  /* 0x0000001414149211 */ /* 0x000fe400078f08ff */
[----:B0-----:R-:W-:Y:S02]  /*da10*/  @!P0 LOP3.LUT R7, R16, 0xfffffffe, RZ, 0xc0, !PT ;  /* 0xfffffffe10078812 */ /* 0x001fe400078ec0ff */
[----:B-1----:R-:W-:Y:S02]  /*da20*/  @!P1 LOP3.LUT R9, R20, 0xfffffffe, RZ, 0xc0, !PT ;  /* 0xfffffffe14099812 */ /* 0x002fe400078ec0ff */
        /* <DEDUP_REMOVED lines=10> */
[----:B---3--:R-:W-:Y:S02]  /*dad0*/  @!P3 LOP3.LUT R13, R2, 0xfffffffe, RZ, 0xc0, !PT ;  /* 0xfffffffe020db812 */ /* 0x008fe400078ec0ff */
[----:B------:R-:W-:-:S02]  /*dae0*/  @!P4 LOP3.LUT R17, R17, 0xfffffffe, RZ, 0xc0, !PT ;  /* 0xfffffffe1111c812 */ /* 0x000fc400078ec0ff */
[----:B------:R-:W-:Y:S02]  /*daf0*/  ISETP.GE.AND P0, PT, R3, UR4, PT ;  /* 0x0000000403007c0c */ /* 0x000fe4000bf06270 */
[----:B------:R-:W-:Y:S02]  /*db00*/  @!P5 LOP3.LUT R19, R19, 0xfffffffe, RZ, 0xc0, !PT ;  /* 0xfffffffe1313d812 */ /* 0x000fe400078ec0ff */
[----:B----4-:R-:W-:Y:S01]  /*db10*/  @!P6 LOP3.LUT R15, R21, 0xfffffffe, RZ, 0xc0, !PT ;  /* 0xfffffffe150fe812 */ /* 0x010fe200078ec0ff */
[----:B0-----:R-:W-:-:S04]  /*db20*/  @!P2 IMAD.WIDE R6, R11, 0x4, R4 ;  /* 0x000000040b06a825 */ /* 0x001fc800078e0204 */
[--C-:B-1----:R-:W-:Y:S01]  /*db30*/  @!P3 IMAD.WIDE R8, R13, 0x4, R4.reuse ;  /* 0x000000040d08b825 */ /* 0x102fe200078e0204 */
[----:B------:R0:W-:Y:S03]  /*db40*/  @!P2 ST.E.64 desc[UR6][R6.64], R98 ;  /* 0x000000620600a985 */ /* 0x0001e6000c101b06 */
[--C-:B------:R-:W-:Y:S01]  /*db50*/  @!P4 IMAD.WIDE R10, R17, 0x4, R4.reuse ;  /* 0x00000004110ac825 */ /* 0x100fe200078e0204 */
[----:B------:R0:W-:Y:S03]  /*db60*/  @!P3 ST.E.64 desc[UR6][R8.64], R102 ;  /* 0x000000660800b985 */ /* 0x0001e6000c101b06 */
[--C-:B------:R-:W-:Y:S01]  /*db70*/  @!P5 IMAD.WIDE R12, R19, 0x4, R4.reuse ;  /* 0x00000004130cd825 */ /* 0x100fe200078e0204 */
[----:B------:R0:W-:Y:S03]  /*db80*/  @!P4 ST.E.64 desc[UR6][R10.64], R106 ;  /* 0x0000006a0a00c985 */ /* 0x0001e6000c101b06 */
[----:B------:R-:W-:Y:S01]  /*db90*/  @!P6 IMAD.WIDE R14, R15, 0x4, R4 ;  /* 0x000000040f0ee825 */ /* 0x000fe200078e0204 */
[----:B------:R0:W-:Y:S04]  /*dba0*/  @!P5 ST.E.64 desc[UR6][R12.64], R110 ;  /* 0x0000006e0c00d985 */ /* 0x0001e8000c101b06 */
[----:B------:R0:W-:Y:S01]  /*dbb0*/  @!P6 ST.E.64 desc[UR6][R14.64], R114 ;  /* 0x000000720e00e985 */ /* 0x0001e2000c101b06 */
[----:B------:R-:W-:Y:S05]  /*dbc0*/  @P0 BRA `(.L_x_10) ;  /* 0x00000044009c0947 */ /* 0x000fea0003800000 */
[----:B------:R-:W-:Y:S01]  /*dbd0*/  LEA.HI R3, R3, R3, RZ, 0x1 ;  /* 0x0000000303037211 */ /* 0x000fe200078f08ff */
[----:B------:R-:W-:-:S03]  /*dbe0*/  ULDC.64 UR4, c[0x0][0x208] ;  /* 0x0000820000047ab9 */ /* 0x000fc60000000a00 */
[----:B------:R-:W-:-:S05]  /*dbf0*/  LOP3.LUT R3, R3, 0xfffffffe, RZ, 0xc0, !PT ;  /* 0xfffffffe03037812 */ /* 0x000fca00078ec0ff */
[----:B------:R-:W-:-:S05]  /*dc00*/  IMAD.WIDE R4, R3, 0x4, R4 ;  /* 0x0000000403047825 */ /* 0x000fca00078e0204 */
[----:B------:R1:W-:Y:S01]  /*dc10*/  ST.E.64 desc[UR4][R4.64], R118 ;  /* 0x0000007604007985 */ /* 0x0003e2000c101b04 */
[----:B------:R-:W-:Y:S05]  /*dc20*/  BRA `(.L_x_10) ;  /* 0x0000004400847947 */ /* 0x000fea0003800000 */
.L_x_33:
[----:B------:R-:W0:Y:S02]  /*dc30*/  S2R R0, SR_TID.X ;  /* 0x0000000000007919 */ /* 0x000e240000002100 */
[----:B0-----:R-:W-:-:S04]  /*dc40*/  IADD3 R2, R0, -0x80, RZ ;  /* 0xffffff8000027810 */ /* 0x001fc80007ffe0ff */
[----:B------:R-:W-:-:S13]  /*dc50*/  ISETP.GT.AND P0, PT, R2, 0x7f, PT ;  /* 0x0000007f0200780c */ /* 0x000fda0003f04270 */
[----:B------:R-:W-:Y:S05]  /*dc60*/  @P0 BRA `(.L_x_10) ;  /* 0x0000004400740947 */ /* 0x000fea0003800000 */
[----:B------:R-:W0:Y:S01]  /*dc70*/  S2R R3, SR_CTAID.X ;  /* 0x0000000000037919 */ /* 0x000e220000002500 */
[----:B------:R-:W1:Y:S01]  /*dc80*/  LDC R6, c[0x0][0xbe8] ;  /* 0x0002fa00ff067b82 */ /* 0x000e620000000800 */
[----:B------:R-:W-:Y:S01]  /*dc90*/  ULDC UR4, c[0x0][0xa88] ;  /* 0x0002a20000047ab9 */ /* 0x000fe20000000800 */
[----:B0-----:R-:W-:Y:S02]  /*dca0*/  IMAD R0, R3, 0x80, R0 ;  /* 0x0000008003007824 */ /* 0x001fe400078e0200 */
[----:B-1----:R-:W-:Y:S02]  /*dcb0*/  IMAD R3, R6, UR4, RZ ;  /* 0x0000000406037c24 */ /* 0x002fe4000f8e02ff */
[----:B------:R-:W-:-:S05]  /*dcc0*/  VIADD R0, R0, 0xffffff80 ;  /* 0xffffff8000007836 */ /* 0x000fca0000000000 */
[----:B------:R-:W-:-:S13]  /*dcd0*/  ISETP.GE.AND P0, PT, R0, R3, PT ;  /* 0x000000030000720c */ /* 0x000fda0003f06270 */
[----:B------:R-:W-:Y:S05]  /*dce0*/  @P0 BRA `(.L_x_10) ;  /* 0x0000004400540947 */ /* 0x000fea0003800000 */
[----:B------:R-:W-:Y:S01]  /*dcf0*/  ISETP.NE.AND P0, PT, R6, 0x1, PT ;  /* 0x000000010600780c */ /* 0x000fe20003f05270 */
[----:B------:R-:W0:Y:S01]  /*dd00*/  S2UR UR7, SR_CTAID.Z ;  /* 0x00000000000779c3 */ /* 0x000e220000002700 */
[----:B------:R-:W-:Y:S01]  /*dd10*/  R2UR UR11, R18 ;  /* 0x00000000120b72ca */ /* 0x000fe200000e0000 */
[----:B------:R-:W-:Y:S01]  /*dd20*/  ULDC.64 UR8, c[0x0][0xbd0] ;  /* 0x0002f40000087ab9 */ /* 0x000fe20000000a00 */
[----:B------:R-:W-:Y:S01]  /*dd30*/  IMAD.MOV.U32 R5, RZ, RZ, R0 ;  /* 0x000000ffff057224 */ /* 0x000fe200078e0000 */
[----:B------:R-:W-:-:S04]  /*dd40*/  ULDC.64 UR12, c[0x0][0x208] ;  /* 0x00008200000c7ab9 */ /* 0x000fc80000000a00 */
[----:B------:R-:W1:Y:S06]  /*dd50*/  LDC.64 R10, c[0x0][0xbd8] ;  /* 0x0002f600ff0a7b82 */ /* 0x000e6c0000000a00 */
[----:B------:R-:W-:Y:S02]  /*dd60*/  USHF.R.S32.HI UR6, URZ, 0x1f, UR11 ;  /* 0x0000001f3f067899 */ /* 0x000fe4000801140b */
[----:B------:R-:W2:Y:S01]  /*dd70*/  @P0 LDC R7, c[0x0][0xbec] ;  /* 0x0002fb00ff070b82 */ /* 0x000ea20000000800 */
[----:B------:R-:W-:Y:S02]  /*dd80*/  UIMAD.WIDE.U32 UR4, UR11, UR8, URZ ;  /* 0x000000080b0472a5 */ /* 0x000fe4000f8e003f */
[----:B------:R-:W-:-:S04]  /*dd90*/  UIMAD UR6, UR6, UR8, URZ ;  /* 0x00000008060672a4 */ /* 0x000fc8000f8e023f */
[----:B------:R-:W-:Y:S01]  /*dda0*/  UIMAD UR6, UR11, UR9, UR6 ;  /* 0x000000090b0672a4 */ /* 0x000fe2000f8e0206 */
[----:B------:R-:W3:Y:S01]  /*ddb0*/  @P0 LDC R9, c[0x0][0xbf0] ;  /* 0x0002fc00ff090b82 */ /* 0x000ee20000000800 */
[----:B0-----:R-:W-:Y:S01]  /*ddc0*/  USHF.R.S32.HI UR8, URZ, 0x1f, UR7 ;  /* 0x0000001f3f087899 */ /* 0x001fe20008011407 */
[----:B------:R-:W-:Y:S01]  /*ddd0*/  MOV R2, UR4 ;  /* 0x0000000400027c02 */ /* 0x000fe20008000f00 */
[----:B------:R-:W-:Y:S02]  /*dde0*/  UIADD3 UR6, UR5, UR6, URZ ;  /* 0x0000000605067290 */ /* 0x000fe4000fffe03f */
[----:B------:R-:W-:Y:S01]  /*ddf0*/  IMAD.U32 R3, RZ, RZ, UR5 ;  /* 0x00000005ff037e24 */ /* 0x000fe2000f8e00ff */
[----:B------:R-:W-:Y:S02]  /*de00*/  ULDC.64 UR4, c[0x0][0xbe0] ;  /* 0x0002f80000047ab9 */ /* 0x000fe40000000a00 */
[----:B------:R-:W0:Y:S01]  /*de10*/  S2UR UR10, SR_CTAID.Y ;  /* 0x00000000000a79c3 */ /* 0x000e220000002600 */
[----:B------:R-:W-:-:S02]  /*de20*/  IMAD.U32 R3, RZ, RZ, UR6 ;  /* 0x00000006ff037e24 */ /* 0x000fc4000f8e00ff */
[C---:B-1----:R-:W-:Y:S02]  /*de30*/  IMAD R12, R10.reuse, UR8, RZ ;  /* 0x000000080a0c7c24 */ /* 0x042fe4000f8e02ff */
[----:B------:R-:W-:-:S03]  /*de40*/  IMAD.WIDE.U32 R2, R10, UR7, R2 ;  /* 0x000000070a027c25 */ /* 0x000fc6000f8e0002 */
[----:B------:R-:W0:Y:S01]  /*de50*/  LDC R8, c[0x0][0xc50] ;  /* 0x00031400ff087b82 */ /* 0x000e220000000800 */
[----:B--2---:R-:W-:-:S04]  /*de60*/  @P0 IMAD.HI.U32 R4, R0, R7, RZ ;  /* 0x0000000700040227 */ /* 0x004fc800078e00ff */
[----:B------:R-:W-:Y:S02]  /*de70*/  IMAD R7, RZ, RZ, -UR11 ;  /* 0x8000000bff077e24 */ /* 0x000fe4000f8e02ff */
[----:B------:R-:W-:Y:S01]  /*de80*/  IMAD R11, R11, UR7, R12 ;  /* 0x000000070b0b7c24 */ /* 0x000fe2000f8e020c */
[----:B---3--:R-:W-:-:S03]  /*de90*/  @P0 SHF.R.U32.HI R5, RZ, R9, R4 ;  /* 0x00000009ff050219 */ /* 0x008fc60000011604 */
[----:B------:R-:W-:Y:S02]  /*dea0*/  IMAD.IADD R3, R11, 0x1, R3 ;  /* 0x000000010b037824 */ /* 0x000fe400078e0203 */
[----:B0-----:R-:W-:Y:S01]  /*deb0*/  IMAD R9, R8, R7, UR10 ;  /* 0x0000000a08097e24 */ /* 0x001fe2000f8e0207 */
[----:B------:R-:W-:-:S03]  /*dec0*/  IADD3 R7, -R5, RZ, RZ ;  /* 0x000000ff05077210 */ /* 0x000fc60007ffe1ff */
[----:B------:R-:W-:Y:S01]  /*ded0*/  IMAD.WIDE.U32 R2, R9, UR4, R2 ;  /* 0x0000000409027c25 */ /* 0x000fe2000f8e0002 */
[----:B------:R-:W-:-:S03]  /*dee0*/  SHF.R.S32.HI R4, RZ, 0x1f, R9 ;  /* 0x0000001fff047819 */ /* 0x000fc60000011409 */
[----:B------:R-:W-:Y:S01]  /*def0*/  IMAD R7, R6, R7, R0 ;  /* 0x0000000706077224 */ /* 0x000fe200078e0200 */
[----:B------:R-:W-:Y:S01]  /*df00*/  IADD3 R2, P0, R5, R2, RZ ;  /* 0x0000000205027210 */ /* 0x000fe20007f1e0ff */
[----:B------:R-:W-:-:S03]  /*df10*/  IMAD R4, R4, UR4, RZ ;  /* 0x0000000404047c24 */ /* 0x000fc6000f8e02ff */
[----:B------:R-:W-:Y:S01]  /*df20*/  SHF.R.S32.HI R0, RZ, 0x1f, R7 ;  /* 0x0000001fff007819 */ /* 0x000fe20000011407 */
[----:B------:R-:W-:Y:S01]  /*df30*/  IMAD R4, R9, UR5, R4 ;  /* 0x0000000509047c24 */ /* 0x000fe2000f8e0204 */
[----:B------:R-:W-:Y:S01]  /*df40*/  SHF.R.S32.HI R9, RZ, 0x1f, R5 ;  /* 0x0000001fff097819 */ /* 0x000fe20000011405 */
[----:B------:R-:W-:Y:S02]  /*df50*/  ULDC.64 UR4, c[0x0][0xbc8] ;  /* 0x0002f20000047ab9 */ /* 0x000fe40000000a00 */
[----:B------:R-:W-:Y:S01]  /*df60*/  IMAD R0, R0, UR4, RZ ;  /* 0x0000000400007c24 */ /* 0x000fe2000f8e02ff */
[----:B------:R-:W-:-:S03]  /*df70*/  IADD3.X R3, R9, R3, R4, P0, !PT ;  /* 0x0000000309037210 */ /* 0x000fc600007fe404 */
[C---:B------:R-:W-:Y:S02]  /*df80*/  IMAD R5, R7.reuse, UR5, R0 ;  /* 0x0000000507057c24 */ /* 0x040fe4000f8e0200 */
[----:B------:R-:W-:Y:S01]  /*df90*/  IMAD.WIDE.U32 R2, R7, UR4, R2 ;  /* 0x0000000407027c25 */ /* 0x000fe2000f8e0002 */
[----:B------:R-:W-:-:S03]  /*dfa0*/  ULDC.64 UR4, c[0x0][0xba8] ;  /* 0x0002ea0000047ab9 */ /* 0x000fc60000000a00 */
[----:B------:R-:W-:Y:S01]  /*dfb0*/  IMAD.IADD R3, R3, 0x1, R5 ;  /* 0x0000000103037824 */ /* 0x000fe200078e0205 */
[----:B------:R-:W-:-:S04]  /*dfc0*/  LEA R4, P0, R2, UR4, 0x2 ;  /* 0x0000000402047c11 */ /* 0x000fc8000f8010ff */
[----:B------:R-:W-:Y:S01]  /*dfd0*/  LEA.HI.X R5, R2, UR5, R3, 0x2, P0 ;  /* 0x0000000502057c11 */ /* 0x000fe200080f1403 */
[----:B------:R-:W-:-:S05]  /*dfe0*/  IMAD.MOV.U32 R3, RZ, RZ, -0x800000 ;  /* 0xff800000ff037424 */ /* 0x000fca00078e00ff */
[----:B------:R4:W-:Y:S01]  /*dff0*/  STG.E desc[UR12][R4.64], R3 ;  /* 0x0000000304007986 */ /* 0x0009e2000c10190c */
[----:B------:R-:W-:Y:S05]  /*e000*/  BRA `(.L_x_10) ;  /* 0x00000040008c7947 */ /* 0x000fea0003800000 */
.L_x_8:
[----:B------:R-:W-:-:S08]  /*e010*/  NOP ;  /* 0x0000000000007918 */ /* 0x000fd00000000000 */
[----:B0-----:R-:W0:-:S00]  /*e020*/  USETMAXREG.DEALLOC.CTAPOOL 0x18 ;  /* 0x00000018000079c8 */ /* 0x001e0000080e0500 */
[----:B0-----:R-:W-:Y:S01]  /*e030*/  LOP3.LUT R0, R0, 0x3, RZ, 0xc0, !PT ;  /* 0x0000000300007812 */ /* 0x001fe200078ec0ff */
[----:B------:R-:W0:Y:S05]  /*e040*/  S2R R18, SR_CTAID.Z ;  /* 0x0000000000127919 */ /* 0x000e2a0000002700 */
[----:B------:R-:W1:Y:S01]  /*e050*/  S2UR UR6, SR_CTAID.Y ;  /* 0x00000000000679c3 */ /* 0x000e620000002600 */
[----:B------:R-:W2:Y:S02]  /*e060*/  SHFL.IDX PT, R0, R0, RZ, 0x1f ;  /* 0x00001fff00007589 */ /* 0x000ea400000e0000 */
[----:B--2---:R-:W-:-:S13]  /*e070*/  ISETP.NE.AND P0, PT, R0, RZ, PT ;  /* 0x000000ff0000720c */ /* 0x004fda0003f05270 */
[----:B01----:R-:W-:Y:S05]  /*e080*/  @!P0 BRA `(.L_x_36) ;  /* 0x0000000000288947 */ /* 0x003fea0003800000 */
[----:B------:R-:W-:Y:S01]  /*e090*/  ULDC UR7, c[0x0][0xc50] ;  /* 0x0003140000077ab9 */ /* 0x000fe20000000800 */
[----:B------:R-:W-:Y:S01]  /*e0a0*/  UMOV UR36, UR6 ;  /* 0x0000000600247c82 */ /* 0x000fe20008000000 */
[----:B------:R-:W-:-:S06]  /*e0b0*/  UISETP.NE.AND UP0, UPT, UR7, 0x1, UPT ;  /* 0x000000010700788c */ /* 0x000fcc000bf05270 */
[----:B------:R-:W-:-:S13]  /*e0c0*/  PLOP3.LUT P0, PT, PT, PT, UP0, 0x80, 0x0 ;  /* 0x000000000000781c */ /* 0x000fda0003f0f008 */
[----:B------:R-:W-:Y:S05]  /*e0d0*/  @!P0 BRA `(.L_x_37) ;  /* 0x0000000000308947 */ /* 0x000fea0003800000 */
[----:B------:R-:W-:Y:S01]  /*e0e0*/  ULDC UR4, c[0x0][0xc54] ;  /* 0x0003150000047ab9 */ /* 0x000fe20000000800 */
[----:B------:R-:W-:Y:S01]  /*e0f0*/  ULDC UR36, c[0x0][0xc58] ;  /* 0x0003160000247ab9 */ /* 0x000fe20000000800 */
[----:B------:R-:W-:-:S04]  /*e100*/  UIMAD.WIDE.U32 UR4, UR6, UR4, URZ ;  /* 0x00000004060472a5 */ /* 0x000fc8000f8e003f */
[----:B------:R-:W-:Y:S01]  /*e110*/  USHF.R.U32.HI UR36, URZ, UR36, UR5 ;  /* 0x000000243f247299 */ /* 0x000fe20008011605 */
[----:B------:R-:W-:Y:S11]  /*e120*/  BRA `(.L_x_37) ;  /* 0x00000000001c7947 */ /* 0x000ff60003800000 */
.L_x_36:
[----:B------:R-:W-:Y:S01]  /*e130*/  ULDC UR7, c[0x0][0xc50] ;  /* 0x0003140000077ab9 */ /* 0x000fe20000000800 */
[----:B------:R-:W-:Y:S01]  /*e140*/  UMOV UR36, UR6 ;  /* 0x0000000600247c82 */ /* 0x000fe20008000000 */
[----:B------:R-:W-:-:S11]  /*e150*/  UISETP.NE.AND UP0, UPT, UR7, 0x1, UPT ;  /* 0x000000010700788c */ /* 0x000fd6000bf05270 */
[----:B------:R-:W-:Y:S01]  /*e160*/  @UP0 ULDC UR4, c[0x0][0xc54] ;  /* 0x0003150000040ab9 */ /* 0x000fe20000000800 */
[----:B------:R-:W-:Y:S01]  /*e170*/  @UP0 ULDC UR8, c[0x0][0xc58] ;  /* 0x0003160000080ab9 */ /* 0x000fe20000000800 */
[----:B------:R-:W-:-:S04]  /*e180*/  UIMAD.WIDE.U32 UR4, UR6, UR4, URZ ;  /* 0x00000004060472a5 */ /* 0x000fc8000f8e003f */
[----:B------:R-:W-:-:S12]  /*e190*/  @UP0 USHF.R.U32.HI UR36, URZ, UR8, UR5 ;  /* 0x000000083f240299 */ /* 0x000fd80008011605 */
.L_x_37:
[----:B------:R-:W-:Y:S01]  /*e1a0*/  ISETP.GE.AND P0, PT, R18, RZ, PT ;  /* 0x000000ff1200720c */ /* 0x000fe20003f06270 */
[----:B------:R-:W-:Y:S01]  /*e1b0*/  UIADD3 UR4, -UR36, URZ, URZ ;  /* 0x0000003f24047290 */ /* 0x000fe2000fffe13f */
[----:B------:R-:W-:Y:S01]  /*e1c0*/  MOV R9, 0x1 ;  /* 0x0000000100097802 */ /* 0x000fe20000000f00 */
[----:B------:R-:W-:Y:S02]  /*e1d0*/  IMAD.MOV.U32 R0, RZ, RZ, RZ ;  /* 0x000000ffff007224 */ /* 0x000fe400078e00ff */
[----:B------:R-:W-:Y:S01]  /*e1e0*/  UIMAD UR6, UR7, UR4, UR6 ;  /* 0x00000004070672a4 */ /* 0x000fe2000f8e0206 */
[----:B------:R-:W-:-:S07]  /*e1f0*/  IMAD.MOV.U32 R3, RZ, RZ, 0x1 ;  /* 0x00000001ff037424 */ /* 0x000fce00078e00ff */
[----:B------:R-:W-:Y:S05]  /*e200*/  @!P0 BRA `(.L_x_38) ;  /* 0x0000003c00448947 */ /* 0x000fea0003800000 */
[----:B------:R-:W-:Y:S01]  /*e210*/  ULDC.64 UR4, c[0x0][0x418] ;  /* 0x0001060000047ab9 */ /* 0x000fe20000000a00 */
[----:B------:R-:W-:Y:S02]  /*e220*/  ULOP3.LUT UR42, UR6, 0xffff, URZ, 0xc0, !UPT ;  /* 0x0000ffff062a7892 */ /* 0x000fe4000f8ec03f */
[----:B------:R-:W-:Y:S01]  /*e230*/  UISETP.NE.U32.AND UP0, UPT, UR4, URZ, UPT ;  /* 0x0000003f0400728c */ /* 0x000fe2000bf05070 */
[----:B------:R-:W-:Y:S02]  /*e240*/  UMOV UR41, URZ ;  /* 0x0000003f00297c82 */ /* 0x000fe40008000000 */
[----:B------:R-:W-:Y:S01]  /*e250*/  ULDC UR4, c[0x0][0x424] ;  /* 0x0001090000047ab9 */ /* 0x000fe20000000800 */
[----:B------:R-:W-:-:S03]  /*e260*/  UISETP.NE.AND.EX UP0, UPT, UR5, URZ, UPT, UP0 ;  /* 0x0000003f0500728c */ /* 0x000fc6000bf05300 */
[----:B------:R-:W-:Y:S01]  /*e270*/  ULDC UR5, c[0x0][0x2f0] ;  /* 0x0000bc0000057ab9 */ /* 0x000fe20000000800 */
[----:B------:R-:W-:-:S04]  /*e280*/  USEL UR4, UR4, 0x1, UP0 ;  /* 0x0000000104047887 */ /* 0x000fc80008000000 */
[----:B------:R-:W-:-:S04]  /*e290*/  UIMAD UR4, UR4, UR5, URZ ;  /* 0x00000005040472a4 */ /* 0x000fc8000f8e023f */
[----:B------:R-:W-:Y:S02]  /*e2a0*/  UISETP.GE.AND UP0, UPT, UR4, 0x1, UPT ;  /* 0x000000010400788c */ /* 0x000fe4000bf06270 */
[----:B------:R-:W-:-:S03]  /*e2b0*/  UIADD3 UR5, UR4, 0x6f, URZ ;  /* 0x0000006f04057890 */ /* 0x000fc6000fffe03f */
[----:B------:R-:W-:Y:S01]  /*e2c0*/  UMOV UR4, URZ ;  /* 0x0000003f00047c82 */ /* 0x000fe20008000000 */
[----:B------:R-:W-:Y:S01]  /*e2d0*/  PLOP3.LUT P0, PT, PT, PT, UP0, 0x80, 0x0 ;  /* 0x000000000000781c */ /* 0x000fe20003f0f008 */
[----:B------:R-:W-:-:S04]  /*e2e0*/  UIMAD.WIDE UR4, UR5, -0x6db6db6d, UR4 ;  /* 0x92492493050478a5 */ /* 0x000fc8000f8e0204 */
[----:B------:R-:W-:-:S04]  /*e2f0*/  USHF.R.U32.HI UR39, URZ, 0x1f, UR5 ;  /* 0x0000001f3f277899 */ /* 0x000fc80008011605 */
[----:B------:R-:W-:-:S04]  /*e300*/  ULEA.HI.SX32 UR39, UR5, UR39, 0x1a ;  /* 0x0000002705277291 */ /* 0x000fc8000f8fd23f */
[----:B------:R-:W-:Y:S08]  /*e310*/  @!P0 BRA `(.L_x_39) ;  /* 0x0000000000908947 */ /* 0x000ff00003800000 */
[----:B------:R-:W-:Y:S01]  /*e320*/  USHF.R.U32.HI UR6, URZ, 0x10, UR6 ;  /* 0x000000103f067899 */ /* 0x000fe20008011606 */
[----:B------:R-:W-:-:S03]  /*e330*/  UMOV UR4, URZ ;  /* 0x0000003f00047c82 */ /* 0x000fc60008000000 */
[----:B------:R-:W-:-:S11]  /*e340*/  UISETP.NE.AND UP0, UPT, UR6, URZ, UPT ;  /* 0x0000003f0600728c */ /* 0x000fd6000bf05270 */
[----:B------:R-:W-:Y:S02]  /*e350*/  @!UP0 ULDC UR6, c[0x0][0x9f0] ;  /* 0x00027c0000068ab9 */ /* 0x000fe40000000800 */
[----:B------:R-:W-:Y:S01]  /*e360*/  IMAD.U32 R3, RZ, RZ, UR6 ;  /* 0x00000006ff037e24 */ /* 0x000fe2000f8e00ff */
[----:B------:R-:W-:-:S04]  /*e370*/  UIADD3 UR7, UR39, -0x1, UR6 ;  /* 0xffffffff27077890 */ /* 0x000fc8000fffe006 */
[-C--:B------:R-:W-:Y:S02]  /*e380*/  IABS R0, R3.reuse ;  /* 0x0000000300007213 */ /* 0x080fe40000000000 */
[----:B------:R-:W-:Y:S01]  /*e390*/  IABS R4, R3 ;  /* 0x0000000300047213 */ /* 0x000fe20000000000 */
[----:B------:R-:W-:Y:S01]  /*e3a0*/  IMAD.U32 R3, RZ, RZ, UR7 ;  /* 0x00000007ff037e24 */ /* 0x000fe2000f8e00ff */
[----:B------:R-:W-:Y:S01]  /*e3b0*/  R2UR UR11, R0 ;  /* 0x00000000000b72ca */ /* 0x000fe200000e0000 */
[----:B------:R-:W-:Y:S02]  /*e3c0*/  ULOP3.LUT UR7, UR7, UR6, URZ, 0x3c, !UPT ;  /* 0x0000000607077292 */ /* 0x000fe4000f8e3c3f */
[----:B------:R-:W-:-:S10]  /*e3d0*/  IMAD.MOV R4, RZ, RZ, -R4 ;  /* 0x000000ffff047224 */ /* 0x000fd400078e0a04 */
[----:B------:R-:W0:Y:S08]  /*e3e0*/  I2F.RP R0, UR11 ;  /* 0x0000000b00007d06 */ /* 0x000e300008209400 */
[----:B0-----:R-:W0:Y:S02]  /*e3f0*/  MUFU.RCP R0, R0 ;  /* 0x0000000000007308 */ /* 0x001e240000001000 */
[----:B0-----:R-:W-:-:S02]  /*e400*/  IADD3 R2, R0, 0xffffffe, RZ ;  /* 0x0ffffffe00027810 */ /* 0x001fc40007ffe0ff */
[----:B------:R-:W-:Y:S01]  /*e410*/  IABS R0, R3 ;  /* 0x0000000300007213 */ /* 0x000fe20000000000 */
[----:B------:R-:W-:-:S03]  /*e420*/  IMAD.MOV.U32 R3, RZ, RZ, R4 ;  /* 0x000000ffff037224 */ /* 0x000fc600078e0004 */
[----:B------:R-:W0:Y:S01]  /*e430*/  F2I.FTZ.U32.TRUNC.NTZ R2, R2 ;  /* 0x0000000200027305 */ /* 0x000e22000021f000 */
[----:B------:R-:W-:Y:S02]  /*e440*/  R2UR UR9, R0 ;  /* 0x00000000000972ca */ /* 0x000fe400000e0000 */
[----:B------:R-:W-:Y:S02]  /*e450*/  R2UR UR10, R3 ;  /* 0x00000000030a72ca */ /* 0x000fe400000e0000 */
[----:B0-----:R-:W-:-:S13]  /*e460*/  R2UR UR5, R2 ;  /* 0x00000000020572ca */ /* 0x001fda00000e0000 */
[----:B------:R-:W-:-:S04]  /*e470*/  UIADD3 UR8, URZ, -UR5, URZ ;  /* 0x800000053f087290 */ /* 0x000fc8000fffe03f */
[----:B------:R-:W-:-:S04]  /*e480*/  UIMAD UR8, UR8, UR11, URZ ;  /* 0x0000000b080872a4 */ /* 0x000fc8000f8e023f */
[----:B------:R-:W-:-:S04]  /*e490*/  UIMAD.WIDE.U32 UR4, UR5, UR8, UR4 ;  /* 0x00000008050472a5 */ /* 0x000fc8000f8e0004 */
[----:B------:R-:W-:-:S04]  /*e4a0*/  UIMAD.WIDE.U32 UR4, UR5, UR9, URZ ;  /* 0x00000009050472a5 */ /* 0x000fc8000f8e003f */
[----:B------:R-:W-:-:S04]  /*e4b0*/  UIMAD UR4, UR5, UR10, UR9 ;  /* 0x0000000a050472a4 */ /* 0x000fc8000f8e0209 */
[----:B------:R-:W-:-:S11]  /*e4c0*/  UISETP.GT.U32.AND UP1, UPT, UR11, UR4, UPT ;  /* 0x000000040b00728c */ /* 0x000fd6000bf24070 */
[----:B------:R-:W-:Y:S02]  /*e4d0*/  @!UP1 UIADD3 UR4, UR4, -UR11, URZ ;  /* 0x8000000b04049290 */ /* 0x000fe4000fffe03f */
[----:B------:R-:W-:Y:S02]  /*e4e0*/  @!UP1 UIADD3 UR5, UR5, 0x1, URZ ;  /* 0x0000000105059890 */ /* 0x000fe4000fffe03f */
[----:B------:R-:W-:Y:S02]  /*e4f0*/  UISETP.GE.U32.AND UP0, UPT, UR4, UR11, UPT ;  /* 0x0000000b0400728c */ /* 0x000fe4000bf06070 */
[----:B------:R-:W-:-:S09]  /*e500*/  UISETP.GE.AND UP1, UPT, UR7, URZ, UPT ;  /* 0x0000003f0700728c */ /* 0x000fd2000bf26270 */
[----:B------:R-:W-:Y:S02]  /*e510*/  @UP0 UIADD3 UR5, UR5, 0x1, URZ ;  /* 0x0000000105050890 */ /* 0x000fe4000fffe03f */
[----:B------:R-:W-:Y:S02]  /*e520*/  UISETP.NE.AND UP0, UPT, UR6, URZ, UPT ;  /* 0x0000003f0600728c */ /* 0x000fe4000bf05270 */
[----:B------:R-:W-:-:S09]  /*e530*/  @!UP1 UIADD3 UR5, -UR5, URZ, URZ ;  /* 0x0000003f05059290 */ /* 0x000fd2000fffe13f */
[----:B------:R-:W-:-:S07]  /*e540*/  @!UP0 ULOP3.LUT UR5, URZ, UR6, URZ, 0x33, !UPT ;  /* 0x000000063f058292 */ /* 0x000fce000f8e333f */
[----:B------:R-:W-:-:S05]  /*e550*/  UMOV UR41, UR5 ;  /* 0x0000000500297c82 */ /* 0x000fca0008000000 */
.L_x_39:
[----:B------:R-:W-:Y:S01]  /*e560*/  UIMAD UR40, UR42, UR41, URZ ;  /* 0x000000292a2872a4 */ /* 0x000fe2000f8e023f */
[----:B------:R-:W-:-:S05]  /*e570*/  MOV R0, UR39 ;  /* 0x0000002700007c02 */ /* 0x000fca0008000f00 */
[----:B------:R-:W-:-:S05]  /*e580*/  IMAD.U32 R3, RZ, RZ, UR40 ;  /* 0x00000028ff037e24 */ /* 0x000fca000f8e00ff */
[----:B------:R-:W-:Y:S01]  /*e590*/  VIADDMNMX R17, R3, UR41, R0, PT ;  /* 0x0000002903117c46 */ /* 0x000fe2000b800100 */
[----:B------:R-:W-:Y:S02]  /*e5a0*/  IMAD.MOV.U32 R0, RZ, RZ, RZ ;  /* 0x000000ffff007224 */ /* 0x000fe400078e00ff */
[----:B------:R-:W-:Y:S01]  /*e5b0*/  IMAD.MOV.U32 R3, RZ, RZ, 0x1 ;  /* 0x00000001ff037424 */ /* 0x000fe200078e00ff */
[----:B------:R-:W-:Y:S01]  /*e5c0*/  ISETP.GT.AND P0, PT, R17, UR40, PT ;  /* 0x0000002811007c0c */ /* 0x000fe2000bf04270 */
[----:B------:R0:W-:-:S12]  /*e5d0*/  STL [R1+0x8], R17 ;  /* 0x0000081101007387 */ /* 0x0001d80000100800 */
[----:B0-----:R-:W-:Y:S05]  /*e5e0*/  @!P0 BRA `(.L_x_38) ;  /* 0x00000038004c8947 */ /* 0x001fea0003800000 */
[----:B------:R-:W0:Y:S01]  /*e5f0*/  S2UR UR4, SR_CgaCtaId ;  /* 0x00000000000479c3 */ /* 0x000e220000008800 */
[----:B------:R-:W-:Y:S02]  /*e600*/  UMOV UR38, 0x400 ;  /* 0x0000040000267882 */ /* 0x000fe40000000000 */
[----:B0-----:R-:W-:-:S04]  /*e610*/  ULEA UR38, UR4, UR38, 0x18 ;  /* 0x0000002604267291 */ /* 0x001fc8000f8ec03f */
[----:B------:R-:W-:-:S04]  /*e620*/  UIADD3 UR4, UR38, 0x21400, URZ ;  /* 0x0002140026047890 */ /* 0x000fc8000fffe03f */
[----:B------:R-:W-:-:S06]  /*e630*/  ULOP3.LUT UP0, URZ, UR4, 0x3ff, URZ, 0xc0, !UPT ;  /* 0x000003ff043f7892 */ /* 0x000fcc000f80c03f */
[----:B------:R-:W-:-:S13]  /*e640*/  PLOP3.LUT P0, PT, PT, PT, UP0, 0x80, 0x0 ;  /* 0x000000000000781c */ /* 0x000fda0003f0f008 */
[----:B------:R-:W-:Y:S05]  /*e650*/  @!P0 BRA `(.L_x_40) ;  /* 0x0000000000408947 */ /* 0x000fea0003800000 */
[----:B------:R-:W-:Y:S01]  /*e660*/  MOV R2, 0x0 ;  /* 0x0000000000027802 */ /* 0x000fe20000000f00 */
[----:B------:R-:W-:Y:S01]  /*e670*/  ULDC.64 UR6, c[0x4][0xa8] ;  /* 0x01002a0000067ab9 */ /* 0x000fe20000000a00 */
[----:B------:R-:W-:Y:S01]  /*e680*/  ULDC.64 UR8, c[0x4][0xb0] ;  /* 0x01002c0000087ab9 */ /* 0x000fe20000000a00 */
[----:B------:R-:W-:Y:S01]  /*e690*/  ULDC.64 UR4, c[0x4][0x8] ;  /* 0x0100020000047ab9 */ /* 0x000fe20000000a00 */
[----:B------:R-:W-:Y:S01]  /*e6a0*/  MOV R4, UR6 ;  /* 0x0000000600047c02 */ /* 0x000fe20008000f00 */
[----:B------:R-:W-:Y:S01]  /*e6b0*/  IMAD.U32 R5, RZ, RZ, UR7 ;  /* 0x00000007ff057e24 */ /* 0x000fe2000f8e00ff */
[----:B------:R-:W0:Y:S01]  /*e6c0*/  LDC.64 R2, c[0x4][R2] ;  /* 0x0100000002027b82 */ /* 0x000e220000000a00 */
[----:B------:R-:W-:Y:S01]  /*e6d0*/  IMAD.U32 R6, RZ, RZ, UR8 ;  /* 0x00000008ff067e24 */ /* 0x000fe2000f8e00ff */
[----:B------:R-:W-:Y:S01]  /*e6e0*/  MOV R10, UR4 ;  /* 0x00000004000a7c02 */ /* 0x000fe20008000f00 */
[----:B------:R-:W-:Y:S01]  /*e6f0*/  IMAD.U32 R7, RZ, RZ, UR9 ;  /* 0x00000009ff077e24 */ /* 0x000fe2000f8e00ff */
[----:B------:R-:W-:Y:S01]  /*e700*/  MOV R13, RZ ;  /* 0x000000ff000d7202 */ /* 0x000fe20000000f00 */
[----:B------:R-:W-:-:S02]  /*e710*/  IMAD.U32 R11, RZ, RZ, UR5 ;  /* 0x00000005ff0b7e24 */ /* 0x000fc4000f8e00ff */
[----:B------:R-:W-:Y:S02]  /*e720*/  IMAD.MOV.U32 R8, RZ, RZ, 0x70 ;  /* 0x00000070ff087424 */ /* 0x000fe400078e00ff */
[----:B------:R-:W-:-:S07]  /*e730*/  IMAD.MOV.U32 R12, RZ, RZ, 0x1 ;  /* 0x00000001ff0c7424 */ /* 0x000fce00078e00ff */
[----:B------:R-:W-:-:S07]  /*e740*/  LEPC R20, `(.L_x_40) ;  /* 0x000000001014794e */ /* 0x000fce0000000000 */
[----:B0-----:R-:W-:Y:S05]  /*e750*/  CALL.ABS.NOINC R2 ;  /* 0x0000000002007343 */ /* 0x001fea0003c00000 */
.L_x_40:
        /* <DEDUP_REMOVED lines=8> */
[----:B------:R0:W1:Y:S01]  /*e7e0*/  LDC.64 R2, c[0x4][R16] ;  /* 0x0100000010027b82 */ /* 0x0000620000000a00 */
[----:B------:R-:W-:Y:S01]  /*e7f0*/  IMAD.U32 R4, RZ, RZ, UR6 ;  /* 0x00000006ff047e24 */ /* 0x000fe2000f8e00ff */
[----:B------:R-:W-:Y:S01]  /*e800*/  MOV R7, UR9 ;  /* 0x0000000900077c02 */ /* 0x000fe20008000f00 */
[----:B------:R-:W-:Y:S01]  /*e810*/  IMAD.U32 R5, RZ, RZ, UR7 ;  /* 0x00000007ff057e24 */ /* 0x000fe2000f8e00ff */
[----:B------:R-:W-:Y:S01]  /*e820*/  MOV R12, 0x1 ;  /* 0x00000001000c7802 */ /* 0x000fe20000000f00 */
[----:B------:R-:W-:Y:S02]  /*e830*/  IMAD.U32 R6, RZ, RZ, UR8 ;  /* 0x00000008ff067e24 */ /* 0x000fe4000f8e00ff */
[----:B------:R-:W-:-:S02]  /*e840*/  IMAD.U32 R10, RZ, RZ, UR4 ;  /* 0x00000004ff0a7e24 */ /* 0x000fc4000f8e00ff */
[----:B------:R-:W-:Y:S02]  /*e850*/  IMAD.U32 R11, RZ, RZ, UR5 ;  /* 0x00000005ff0b7e24 */ /* 0x000fe4000f8e00ff */
[----:B------:R-:W-:Y:S02]  /*e860*/  IMAD.MOV.U32 R8, RZ, RZ, 0x70 ;  /* 0x00000070ff087424 */ /* 0x000fe400078e00ff */
[----:B0-----:R-:W-:-:S07]  /*e870*/  IMAD.MOV.U32 R13, RZ, RZ, RZ ;  /* 0x000000ffff0d7224 */ /* 0x001fce00078e00ff */
[----:B------:R-:W-:-:S07]  /*e880*/  LEPC R20, `(.L_x_42) ;  /* 0x000000001014794e */ /* 0x000fce0000000000 */
[----:B-1----:R-:W-:Y:S05]  /*e890*/  CALL.ABS.NOINC R2 ;  /* 0x0000000002007343 */ /* 0x002fea0003c00000 */
.L_x_42:
[----:B------:R0:W1:Y:S01]  /*e8a0*/  LDC.64 R2, c[0x4][R16] ;  /* 0x0100000010027b82 */ /* 0x0000620000000a00 */
[----:B------:R-:W-:Y:S01]  /*e8b0*/  ULDC.64 UR6, c[0x4][0xa8] ;  /* 0x01002a0000067ab9 */ /* 0x000fe20000000a00 */
[----:B------:R-:W-:Y:S01]  /*e8c0*/  ULDC.64 UR8, c[0x4][0xb0] ;  /* 0x01002c0000087ab9 */ /* 0x000fe20000000a00 */
[----:B------:R-:W-:Y:S01]  /*e8d0*/  ULDC.64 UR4, c[0x4][0x18] ;  /* 0x0100060000047ab9 */ /* 0x000fe20000000a00 */
        /* <DEDUP_REMOVED lines=11> */
.L_x_41:
[----:B------:R-:W0:Y:S01]  /*e990*/  LDC.64 R2, c[0x0][0x9f8] ;  /* 0x00027e00ff027b82 */ /* 0x000e220000000a00 */
[----:B------:R-:W-:Y:S01]  /*e9a0*/  ULDC.64 UR4, c[0x0][0x208] ;  /* 0x0000820000047ab9 */ /* 0x000fe20000000a00 */
[----:B0-----:R-:W-:-:S04]  /*e9b0*/  ISETP.NE.U32.AND P0, PT, R2, RZ, PT ;  /* 0x000000ff0200720c */ /* 0x001fc80003f05070 */
[----:B------:R-:W-:-:S13]  /*e9c0*/  ISETP.NE.AND.EX P0, PT, R3, RZ, PT, P0 ;  /* 0x000000ff0300720c */ /* 0x000fda0003f05300 */
[----:B------:R-:W0:Y:S02]  /*e9d0*/  @P0 LDC.64 R2, c[0x0][0x9f8] ;  /* 0x00027e00ff020b82 */ /* 0x000e240000000a00 */
[----:B0-----:R-:W-:-:S05]  /*e9e0*/  @P0 IMAD.WIDE R2, R18, 0x4, R2 ;  /* 0x0000000412020825 */ /* 0x001fca00078e0202 */
[----:B------:R0:W2:Y:S01]  /*e9f0*/  @P0 LDG.E R18, desc[UR4][R2.64] ;  /* 0x0000000402120981 */ /* 0x0000a2000c1e1900 */
[----:B------:R-:W-:Y:S01]  /*ea00*/  UMOV UR4, 0xffffffff ;  /* 0xffffffff00047882 */ /* 0x000fe20000000000 */
[----:B------:R-:W-:Y:S01]  /*ea10*/  VIADD R17, R17, 0xffffffff ;  /* 0xffffffff11117836 */ /* 0x000fe20000000000 */
[----:B------:R-:W1:Y:S01]  /*ea20*/  S2R R16, SR_TID.X ;  /* 0x0000000000107919 */ /* 0x000e620000002100 */
[----:B0-----:R-:W0:Y:S02]  /*ea30*/  LDC.64 R2, c[0x0][0x418] ;  /* 0x00010600ff027b82 */ /* 0x001e240000000a00 */
[----:B0-----:R-:W-:Y:S02]  /*ea40*/  ISETP.NE.U32.AND P0, PT, R2, RZ, PT ;  /* 0x000000ff0200720c */ /* 0x001fe40003f05070 */
[----:B-1----:R-:W-:Y:S02]  /*ea50*/  SHF.R.U32.HI R0, RZ, 0x5, R16 ;  /* 0x00000005ff007819 */ /* 0x002fe40000011610 */
[----:B------:R-:W-:-:S02]  /*ea60*/  ISETP.NE.AND.EX P1, PT, R3, RZ, PT, P0 ;  /* 0x000000ff0300720c */ /* 0x000fc40003f25300 */
[----:B------:R-:W-:Y:S02]  /*ea70*/  LOP3.LUT R0, R0, 0x3, RZ, 0xc0, !PT ;  /* 0x0000000300007812 */ /* 0x000fe400078ec0ff */
[----:B------:R-:W-:-:S05]  /*ea80*/  P2R R4, PR, RZ, 0x2 ;  /* 0x00000002ff047803 */ /* 0x000fca0000000000 */
[----:B------:R0:W-:Y:S01]  /*ea90*/  STL [R1+0x4], R4 ;  /* 0x0000040401007387 */ /* 0x0001e20000100800 */
[----:B--2---:R-:W-:Y:S02]  /*eaa0*/  SHF.R.S32.HI R19, RZ, 0x1f, R18 ;  /* 0x0000001fff137819 */ /* 0x004fe40000011412 */
[----:B------:R-:W-:Y:S01]  /*eab0*/  SEL R16, R18, RZ, !P1 ;  /* 0x000000ff12107207 */ /* 0x000fe20004800000 */
[----:B0-----:R-:W-:Y:S06]  /*eac0*/  BRA.DIV UR4, `(.L_x_43) ;  /* 0x0000003a04647947 */ /* 0x001fec000b800000 */
[----:B------:R0:W1:Y:S02]  /*ead0*/  SHFL.IDX PT, R14, R0, RZ, 0x1f ;  /* 0x00001fff000e7589 */ /* 0x00006400000e0000 */
.L_x_127:
[----:B------:R-:W-:Y:S02]  /*eae0*/  PLOP3.LUT P2, PT, PT, PT, PT, 0x8, 0x0 ;  /* 0x000000000000781c */ /* 0x000fe40003f4e170 */
[----:B-1----:R-:W-:Y:S02]  /*eaf0*/  ISETP.NE.AND P0, PT, R14, RZ, PT ;  /* 0x000000ff0e00720c */ /* 0x002fe40003f05270 */
[----:B0-----:R-:W-:-:S05]  /*eb00*/  P2R R0, PR, RZ, 0x4 ;  /* 0x00000004ff007803 */ /* 0x001fca0000000000 */
[----:B------:R0:W-:Y:S06]  /*eb10*/  STL [R1], R0 ;  /* 0x0000000001007387 */ /* 0x0001ec0000100800 */
[----:B------:R-:W-:Y:S05]  /*eb20*/  @P0 BRA `(.L_x_44) ;  /* 0x0000000400180947 */ /* 0x000fea0003800000 */
[----:B------:R-:W-:-:S03]  /*eb30*/  UMOV UR4, 0xffffffff ;  /* 0xffffffff00047882 */ /* 0x000fc60000000000 */
[----:B------:R-:W-:Y:S05]  /*eb40*/  BRA.DIV UR4, `(.L_x_45) ;  /* 0x0000003a04647947 */ /* 0x000fea000b800000 */
[----:B------:R-:W-:-:S13]  /*eb50*/  ELECT P6, URZ, PT ;  /* 0x00000000003f782f */ /* 0x000fda00038c0000 */
.L_x_130:
[----:B------:R-:W-:Y:S05]  /*eb60*/  @!P6 BRA `(.L_x_44) ;  /* 0x000000040008e947 */ /* 0x000fea0003800000 */
[----:B------:R-:W-:Y:S01]  /*eb70*/  MOV R16, R18 ;  /* 0x0000001200107202 */ /* 0x000fe20000000f00 */
[----:B------:R-:W-:Y:S06]  /*eb80*/  @!P1 BRA `(.L_x_46) ;  /* 0x00000000004c9947 */ /* 0x000fec0003800000 */
[----:B------:R-:W1:Y:S01]  /*eb90*/  LDC R6, c[0x0][0x43c] ;  /* 0x00010f00ff067b82 */ /* 0x000e620000000800 */
[----:B0-----:R-:W-:Y:S01]  /*eba0*/  IMAD.MOV.U32 R0, RZ, RZ, R17 ;  /* 0x000000ffff007224 */ /* 0x001fe200078e0011 */
[----:B------:R-:W-:Y:S01]  /*ebb0*/  ULDC.64 UR4, c[0x0][0x428] ;  /* 0x00010a0000047ab9 */ /* 0x000fe20000000a00 */
[----:B------:R-:W-:Y:S01]  /*ebc0*/  ULDC.64 UR6, c[0x0][0x208] ;  /* 0x0000820000067ab9 */ /* 0x000fe20000000a00 */
[----:B------:R-:W-:-:S04]  /*ebd0*/  IMAD R7, R19, UR4, RZ ;  /* 0x0000000413077c24 */ /* 0x000fc8000f8e02ff */
[----:B------:R-:W-:Y:S01]  /*ebe0*/  IMAD R7, R18, UR5, R7 ;  /* 0x0000000512077c24 */ /* 0x000fe2000f8e0207 */
[----:B-1----:R-:W-:-:S13]  /*ebf0*/  ISETP.NE.AND P0, PT, R6, 0x1, PT ;  /* 0x000000010600780c */ /* 0x002fda0003f05270 */
[----:B------:R-:W0:Y:S02]  /*ec00*/  @P0 LDC.64 R4, c[0x0][0x440] ;  /* 0x00011000ff040b82 */ /* 0x000e240000000a00 */
[----:B0-----:R-:W-:-:S05]  /*ec10*/  @P0 IMAD.HI.U32 R4, R17, R4, RZ ;  /* 0x0000000411040227 */ /* 0x001fca00078e00ff */
[----:B------:R-:W-:-:S04]  /*ec20*/  @P0 SHF.R.U32.HI R0, RZ, R5, R4 ;  /* 0x00000005ff000219 */ /* 0x000fc80000011604 */
[--C-:B------:R-:W-:Y:S01]  /*ec30*/  SHF.R.S32.HI R5, RZ, 0x1f, R0.reuse ;  /* 0x0000001fff057819 */ /* 0x100fe20000011400 */
[----:B------:R-:W-:-:S04]  /*ec40*/  IMAD.MOV.U32 R4, RZ, RZ, R0 ;  /* 0x000000ffff047224 */ /* 0x000fc800078e0000 */
[----:B------:R-:W-:-:S04]  /*ec50*/  IMAD.WIDE.U32 R4, R18, UR4, R4 ;  /* 0x0000000412047c25 */ /* 0x000fc8000f8e0004 */
[----:B------:R-:W-:Y:S01]  /*ec60*/  IMAD.IADD R5, R5, 0x1, R7 ;  /* 0x0000000105057824 */ /* 0x000fe200078e0207 */
[----:B------:R-:W-:-:S04]  /*ec70*/  LEA R2, P0, R4, R2, 0x2 ;  /* 0x0000000204027211 */ /* 0x000fc800078010ff */
[----:B------:R-:W-:-:S05]  /*ec80*/  LEA.HI.X R3, R4, R3, R5, 0x2, P0 ;  /* 0x0000000304037211 */ /* 0x000fca00000f1405 */
[----:B------:R1:W5:Y:S01]  /*ec90*/  LDG.E R16, desc[UR6][R2.64] ;  /* 0x0000000602107981 */ /* 0x000362000c1e1900 */
[----:B------:R-:W-:-:S05]  /*eca0*/  IADD3 R0, -R0, RZ, RZ ;  /* 0x000000ff00007210 */ /* 0x000fca0007ffe1ff */
[----:B------:R-:W-:-:S07]  /*ecb0*/  IMAD R17, R6, R0, R17 ;  /* 0x0000000006117224 */ /* 0x000fce00078e0211 */
.L_x_46:
[----:B0-----:R-:W-:Y:S01]  /*ecc0*/  IMAD.MOV.U32 R0, RZ, RZ, 0x1 ;  /* 0x00000001ff007424 */ /* 0x001fe200078e00ff */
[----:B------:R-:W1:Y:S04]  /*ecd0*/  S2R R8, SR_TID.X ;  /* 0x0000000000087919 */ /* 0x000e680000002100 */
[----:B------:R-:W-:-:S04]  /*ece0*/  SHF.L.U32 R0, R0, 0x1f, RZ ;  /* 0x0000001f00007819 */ /* 0x000fc800000006ff */
[----:B------:R-:W0:Y:S01]  /*ecf0*/  SYNCS.PHASECHK.TRANS64.TRYWAIT P0, [UR38+0x36840], R0 ;  /* 0x03684000ff0075a7 */ /* 0x000e220008000166 */
[----:B-1----:R-:W-:-:S04]  /*ed00*/  LOP3.LUT R2, R8, 0x7f, RZ, 0xc0, !PT ;  /* 0x0000007f08027812 */ /* 0x002fc800078ec0ff */
[----:B------:R-:W-:Y:S01]  /*ed10*/  ISETP.NE.AND P1, PT, R2, RZ, PT ;  /* 0x000000ff0200720c */ /* 0x000fe20003f25270 */
[----:B0-----:R-:W-:-:S12]  /*ed20*/  @!P0 BRA `(.L_x_47) ;  /* 0x00000038000c8947 */ /* 0x001fd80003800000 */
.L_x_131:
[----:B------:R-:W-:Y:S05]  /*ed30*/  @P1 BRA `(.L_x_48) ;  /* 0x0000000000181947 */ /* 0x000fea0003800000 */
[----:B------:R-:W1:Y:S01]  /*ed40*/  S2R R2, SR_TID.X ;  /* 0x0000000000027919 */ /* 0x000e620000002100 */
[----:B0-----:R-:W-:-:S04]  /*ed50*/  IMAD.MOV.U32 R0, RZ, RZ, 0xa800 ;  /* 0x0000a800ff007424 */ /* 0x001fc800078e00ff */
[----:B------:R2:W-:Y:S01]  /*ed60*/  SYNCS.ARRIVE.TRANS64 RZ, [UR38+0x36830], R0 ;  /* 0x03683000ffff79a7 */ /* 0x0005e20008000026 */
[----:B-1----:R-:W-:-:S13]  /*ed70*/  LOP3.LUT P0, RZ, R2, 0x1f, RZ, 0xc0, !PT ;  /* 0x0000001f02ff7812 */ /* 0x002fda000780c0ff */
[----:B--2---:R-:W-:Y:S05]  /*ed80*/  @!P0 BRA `(.L_x_48) ;  /* 0x0000000000048947 */ /* 0x004fea0003800000 */
[----:B------:R-:W-:Y:S01]  /*ed90*/  BPT.TRAP 0x1 ;  /* 0x000000040000795c */ /* 0x000fe20000300000 */
.L_x_48:
[----:B------:R-:W-:Y:S01]  /*eda0*/  R2UR UR11, R17 ;  /* 0x00000000110b72ca */ /* 0x000fe200000e0000 */
[----:B------:R-:W-:Y:S01]  /*edb0*/  ULDC.64 UR4, c[0x0][0x198] ;  /* 0x0000660000047ab9 */ /* 0x000fe20000000a00 */
[----:B-----5:R-:W-:Y:S01]  /*edc0*/  R2UR UR13, R16 ;  /* 0x00000000100d72ca */ /* 0x020fe200000e0000 */
[----:B------:R-:W-:Y:S01]  /*edd0*/  UIADD3 UR4, UP0, UR4, 0x370, URZ ;  /* 0x0000037004047890 */ /* 0x000fe2000ff1e03f */
[----:B------:R-:W-:Y:S01]  /*ede0*/  PLOP3.LUT P0, PT, PT, PT, PT, 0x80, 0x0 ;  /* 0x000000000000781c */ /* 0x000fe20003f0f070 */
[----:B------:R-:W-:Y:S02]  /*edf0*/  UIADD3 UR8, UR38, 0x21400, URZ ;  /* 0x0002140026087890 */ /* 0x000fe4000fffe03f */
[----:B------:R-:W-:Y:S01]  /*ee00*/  UIADD3 UR9, UR38, 0x36830, URZ ;  /* 0x0003683026097890 */ /* 0x000fe2000fffe03f */
[----:B0-----:R-:W-:Y:S01]  /*ee10*/  P2R R0, PR, RZ, 0x1 ;  /* 0x00000001ff007803 */ /* 0x001fe20000000000 */
[----:B------:R-:W-:Y:S02]  /*ee20*/  UIADD3.X UR5, URZ, UR5, URZ, UP0, !UPT ;  /* 0x000000053f057290 */ /* 0x000fe400087fe43f */
[----:B------:R-:W-:-:S02]  /*ee30*/  UIADD3 UR24, UR38, 0x24c00, URZ ;  /* 0x00024c0026187890 */ /* 0x000fc4000fffe03f */
[----:B------:R-:W-:Y:S01]  /*ee40*/  UIMAD UR11, UR11, 0x70, URZ ;  /* 0x000000700b0b78a4 */ /* 0x000fe2000f8e023f */
[----:B------:R1:W-:Y:S01]  /*ee50*/  STL [R1], R0 ;  /* 0x0000000001007387 */ /* 0x0003e20000100800 */
[----:B------:R-:W-:Y:S01]  /*ee60*/  UIADD3 UR16, UR38, 0x28400, URZ ;  /* 0x0002840026107890 */ /* 0x000fe2000fffe03f */
[----:B------:R-:W-:Y:S01]  /*ee70*/  UMOV UR6, 0x0 ;  /* 0x0000000000067882 */ /* 0x000fe20000000000 */
[----:B------:R-:W-:Y:S01]  /*ee80*/  UMOV UR7, 0x14f00000 ;  /* 0x14f0000000077882 */ /* 0x000fe20000000000 */
[----:B------:R-:W-:Y:S01]  /*ee90*/  UMOV UR10, URZ ;  /* 0x0000003f000a7c82 */ /* 0x000fe20008000000 */
[----:B------:R-:W-:Y:S01]  /*eea0*/  UMOV UR12, UR36 ;  /* 0x00000024000c7c82 */ /* 0x000fe20008000000 */
[----:B------:R-:W-:Y:S01]  /*eeb0*/  UMOV UR26, 0x40 ;  /* 0x00000040001a7882 */ /* 0x000fe20000000000 */
[----:B------:R-:W-:Y:S01]  /*eec0*/  UMOV UR28, UR36 ;  /* 0x00000024001c7c82 */ /* 0x000fe20008000000 */
[----:B------:R-:W-:Y:S01]  /*eed0*/  UMOV UR25, UR9 ;  /* 0x0000000900197c82 */ /* 0x000fe20008000000 */
[----:B------:R-:W-:Y:S01]  /*eee0*/  UMOV UR29, UR13 ;  /* 0x0000000d001d7c82 */ /* 0x000fe20008000000 */
[----:B------:R-:W-:Y:S01]  /*eef0*/  UMOV UR27, UR11 ;  /* 0x0000000b001b7c82 */ /* 0x000fe20008000000 */
[----:B------:R-:W-:Y:S01]  /*ef00*/  UMOV UR18, 0x80 ;  /* 0x0000008000127882 */ /* 0x000fe20000000000 */
[----:B------:R-:W-:Y:S01]  /*ef10*/  UMOV UR20, UR36 ;  /* 0x0000002400147c82 */ /* 0x000fe20008000000 */
[----:B------:R-:W-:Y:S01]  /*ef20*/  UMOV UR17, UR9 ;  /* 0x0000000900117c82 */ /* 0x000fe20008000000 */
[----:B------:R-:W-:Y:S01]  /*ef30*/  UMOV UR21, UR13 ;  /* 0x0000000d00157c82 */ /* 0x000fe20008000000 */
[----:B------:R1:W-:Y:S01]  /*ef40*/  UTMALDG.4D [UR8], [UR4], desc[UR6] ;  /* 0x00000608040075b4 */ /* 0x0003e20008019000 */
[----:B------:R-:W-:Y:S01]  /*ef50*/  UMOV UR19, UR11 ;  /* 0x0000000b00137c82 */ /* 0x000fe20008000000 */
[----:B------:R1:W-:Y:S01]  /*ef60*/  UTMALDG.4D [UR24], [UR4], desc[UR6] ;  /* 0x00000618040075b4 */ /* 0x0003e20008019000 */
[----:B------:R1:W-:Y:S02]  /*ef70*/  UTMALDG.4D [UR16], [UR4], desc[UR6] ;  /* 0x00000610040075b4 */ /* 0x0003e40008019000 */
[----:B-1----:R-:W-:Y:S01]  /*ef80*/  NOP ;  /* 0x0000000000007918 */ /* 0x002fe20000000000 */
.L_x_44:
[----:B------:R-:W-:Y:S05]  /*ef90*/  WARPSYNC.ALL ;  /* 0x0000000000007948 */ /* 0x000fea0003800000 */
[----:B------:R-:W-:Y:S01]  /*efa0*/  UIADD3 UR4, UR38, 0x15400, URZ ;  /* 0x0001540026047890 */ /* 0x000fe2000fffe03f */
[----:B------:R-:W-:Y:S03]  /*efb0*/  BAR.SYNC.DEFER_BLOCKING 0x8, 0x180 ;  /* 0x0206000000007b1d */ /* 0x000fe60000010000 */
[----:B------:R-:W-:-:S06]  /*efc0*/  ULOP3.LUT UP0, URZ, UR4, 0x3ff, URZ, 0xc0, !UPT ;  /* 0x000003ff043f7892 */ /* 0x000fcc000f80c03f */
[----:B------:R-:W-:-:S13]  /*efd0*/  PLOP3.LUT P0, PT, PT, PT, UP0, 0x80, 0x0 ;  /* 0x000000000000781c */ /* 0x000fda0003f0f008 */
[----:B------:R-:W-:Y:S05]  /*efe0*/  @!P0 BRA `(.L_x_49) ;  /* 0x0000000000408947 */ /* 0x000fea0003800000 */
[----:B------:R-:W-:Y:S01]  /*eff0*/  MOV R2, 0x0 ;  /* 0x0000000000027802 */ /* 0x000fe20000000f00 */
[----:B------:R-:W-:Y:S01]  /*f000*/  ULDC.64 UR6, c[0x4][0xa8] ;  /* 0x01002a0000067ab9 */ /* 0x000fe20000000a00 */
[----:B------:R-:W-:Y:S01]  /*f010*/  ULDC.64 UR8, c[0x4][0xb0] ;  /* 0x01002c0000087ab9 */ /* 0x000fe20000000a00 */
[----:B------:R-:W-:Y:S01]  /*f020*/  ULDC.64 UR4, c[0x4][0x20] ;  /* 0x0100080000047ab9 */ /* 0x000fe20000000a00 */
[----:B------:R-:W-:Y:S01]  /*f030*/  IMAD.U32 R4, RZ, RZ, UR6 ;  /* 0x00000006ff047e24 */ /* 0x000fe2000f8e00ff */
[----:B------:R-:W-:Y:S01]  /*f040*/  MOV R5, UR7 ;  /* 0x0000000700057c02 */ /* 0x000fe20008000f00 */
[----:B------:R-:W1:Y:S01]  /*f050*/  LDC.64 R2, c[0x4][R2] ;  /* 0x0100000002027b82 */ /* 0x000e620000000a00 */
[----:B------:R-:W-:Y:S01]  /*f060*/  IMAD.U32 R6, RZ, RZ, UR8 ;  /* 0x00000008ff067e24 */ /* 0x000fe2000f8e00ff */
[----:B------:R-:W-:Y:S01]  /*f070*/  MOV R11, UR5 ;  /* 0x00000005000b7c02 */ /* 0x000fe20008000f00 */
[----:B------:R-:W-:Y:S02]  /*f080*/  IMAD.U32 R7, RZ, RZ, UR9 ;  /* 0x00000009ff077e24 */ /* 0x000fe4000f8e00ff */
[----:B------:R-:W-:-:S02]  /*f090*/  IMAD.U32 R10, RZ, RZ, UR4 ;  /* 0x00000004ff0a7e24 */ /* 0x000fc4000f8e00ff */
[----:B------:R-:W-:Y:S02]  /*f0a0*/  IMAD.MOV.U32 R8, RZ, RZ, 0x70 ;  /* 0x00000070ff087424 */ /* 0x000fe400078e00ff */
[----:B------:R-:W-:Y:S02]  /*f0b0*/  IMAD.MOV.U32 R12, RZ, RZ, 0x1 ;  /* 0x00000001ff0c7424 */ /* 0x000fe400078e00ff */
[----:B------:R-:W-:-:S07]  /*f0c0*/  IMAD.MOV.U32 R13, RZ, RZ, RZ ;  /* 0x000000ffff0d7224 */ /* 0x000fce00078e00ff */
[----:B------:R-:W-:-:S07]  /*f0d0*/  LEPC R20, `(.L_x_49) ;  /* 0x000000001014794e */ /* 0x000fce0000000000 */
[----:B01----:R-:W-:Y:S05]  /*f0e0*/  CALL.ABS.NOINC R2 ;  /* 0x0000000002007343 */ /* 0x003fea0003c00000 */
.L_x_49:
[----:B------:R-:W1:Y:S01]  /*f0f0*/  LDC R6, c[0x0][0x448] ;  /* 0x00011200ff067b82 */ /* 0x000e620000000800 */
[----:B------:R-:W2:Y:S01]  /*f100*/  S2R R14, SR_TID.X ;  /* 0x00000000000e7919 */ /* 0x000ea20000002100 */
[----:B------:R-:W-:Y:S01]  /*f110*/  USHF.R.S32.HI UR6, URZ, 0x1f, UR36 ;  /* 0x0000001f3f067899 */ /* 0x000fe20008011424 */
[----:B------:R-:W-:Y:S01]  /*f120*/  ULDC.64 UR8, c[0x0][0x2d8] ;  /* 0x0000b60000087ab9 */ /* 0x000fe20000000a00 */
[----:B------:R-:W3:Y:S02]  /*f130*/  S2R R15, SR_CTAID.Z ;  /* 0x00000000000f7919 */ /* 0x000ee40000002700 */
[----:B------:R-:W-:Y:S02]  /*f140*/  UIMAD UR6, UR6, UR8, URZ ;  /* 0x00000008060672a4 */ /* 0x000fe4000f8e023f */
[----:B------:R-:W4:Y:S01]  /*f150*/  LDC.64 R2, c[0x0][0x2e0] ;  /* 0x0000b800ff027b82 */ /* 0x000f220000000a00 */
[----:B------:R-:W5:Y:S01]  /*f160*/  S2R R12, SR_CTAID.X ;  /* 0x00000000000c7919 */ /* 0x000f620000002500 */
[----:B------:R-:W-:-:S02]  /*f170*/  UIMAD.WIDE.U32 UR4, UR36, UR8, URZ ;  /* 0x00000008240472a5 */ /* 0x000fc4000f8e003f */
[----:B------:R-:W-:-:S04]  /*f180*/  UIMAD UR6, UR36, UR9, UR6 ;  /* 0x00000009240672a4 */ /* 0x000fc8000f8e0206 */
[----:B------:R-:W-:Y:S01]  /*f190*/  UIADD3 UR5, UR5, UR6, URZ ;  /* 0x0000000605057290 */ /* 0x000fe2000fffe03f */
[----:B-1----:R-:W-:Y:S02]  /*f1a0*/  ISETP.NE.AND P0, PT, R6, 0x1, PT ;  /* 0x000000010600780c */ /* 0x002fe40003f05270 */
[C---:B--2---:R-:W-:Y:S02]  /*f1b0*/  LOP3.LUT R13, R14.reuse, 0x7f, RZ, 0xc0, !PT ;  /* 0x0000007f0e0d7812 */ /* 0x044fe400078ec0ff */
[----:B------:R-:W-:-:S09]  /*f1c0*/  SHF.L.U32 R11, R14, 0x4, RZ ;  /* 0x000000040e0b7819 */ /* 0x000fd200000006ff */
[----:B------:R-:W1:Y:S01]  /*f1d0*/  @P0 LDC R9, c[0x0][0x44c] ;  /* 0x00011300ff090b82 */ /* 0x000e620000000800 */
[----:B------:R-:W-:Y:S02]  /*f1e0*/  SHF.R.U32.HI R8, RZ, 0x3, R13 ;  /* 0x00000003ff087819 */ /* 0x000fe4000001160d */
[----:B---3--:R-:W-:Y:S02]  /*f1f0*/  SHF.R.S32.HI R5, RZ, 0x1f, R15 ;  /* 0x0000001fff057819 */ /* 0x008fe4000001140f */
[----:B0-----:R-:W-:-:S03]  /*f200*/  LOP3.LUT R0, R8, 0x70, R11, 0xf8, !PT ;  /* 0x0000007008007812 */ /* 0x001fc600078ef80b */
[----:B------:R-:W0:Y:S01]  /*f210*/  @P0 LDC R7, c[0x0][0x450] ;  /* 0x00011400ff070b82 */ /* 0x000e220000000800 */
[-C--:B----4-:R-:W-:Y:S02]  /*f220*/  IMAD R4, R5, R2.reuse, RZ ;  /* 0x0000000205047224 */ /* 0x090fe400078e02ff */
[----:B-----5:R-:W-:Y:S02]  /*f230*/  IMAD R0, R12, 0x80, R0 ;  /* 0x000000800c007824 */ /* 0x020fe400078e0200 */
[C---:B------:R-:W-:Y:S02]  /*f240*/  IMAD R5, R15.reuse, R3, R4 ;  /* 0x000000030f057224 */ /* 0x040fe400078e0204 */
[----:B------:R-:W-:Y:S02]  /*f250*/  IMAD.MOV.U32 R4, RZ, RZ, R0 ;  /* 0x000000ffff047224 */ /* 0x000fe400078e0000 */
[----:B------:R-:W-:Y:S01]  /*f260*/  IMAD.WIDE.U32 R2, R15, R2, UR4 ;  /* 0x000000040f027e25 */ /* 0x000fe2000f8e0002 */
[----:B------:R-:W-:-:S03]  /*f270*/  ULDC.64 UR4, c[0x0][0x2d0] ;  /* 0x0000b40000047ab9 */ /* 0x000fc60000000a00 */
[----:B------:R-:W-:Y:S02]  /*f280*/  IMAD.IADD R3, R3, 0x1, R5 ;  /* 0x0000000103037824 */ /* 0x000fe400078e0205 */
[----:B-1----:R-:W-:Y:S01]  /*f290*/  @P0 IMAD.HI.U32 R10, R0, R9, RZ ;  /* 0x00000009000a0227 */ /* 0x002fe200078e00ff */
[----:B------:R-:W-:-:S04]  /*f2a0*/  SHF.L.U32 R9, R13, 0x3, RZ ;  /* 0x000000030d097819 */ /* 0x000fc800000006ff */
[----:B0-----:R-:W-:-:S04]  /*f2b0*/  @P0 SHF.R.U32.HI R4, RZ, R7, R10 ;  /* 0x00000007ff040219 */ /* 0x001fc8000001160a */
[----:B------:R-:W-:Y:S01]  /*f2c0*/  SHF.R.S32.HI R5, RZ, 0x1f, R4 ;  /* 0x0000001fff057819 */ /* 0x000fe20000011404 */
[C---:B------:R-:W-:Y:S01]  /*f2d0*/  IMAD.WIDE.U32 R2, R4.reuse, UR4, R2 ;  /* 0x0000000404027c25 */ /* 0x040fe2000f8e0002 */
[----:B------:R-:W-:-:S03]  /*f2e0*/  IADD3 R7, -R4, RZ, RZ ;  /* 0x000000ff04077210 */ /* 0x000fc60007ffe1ff */
[----:B------:R-:W-:Y:S02]  /*f2f0*/  IMAD R5, R5, UR4, RZ ;  /* 0x0000000405057c24 */ /* 0x000fe4000f8e02ff */
[----:B------:R-:W-:Y:S02]  /*f300*/  IMAD R0, R6, R7, R0 ;  /* 0x0000000706007224 */ /* 0x000fe400078e0200 */
[----:B------:R-:W-:Y:S01]  /*f310*/  IMAD R5, R4, UR5, R5 ;  /* 0x0000000504057c24 */ /* 0x000fe2000f8e0205 */
[----:B------:R-:W-:Y:S02]  /*f320*/  ULDC.64 UR4, c[0x0][0x2c8] ;  /* 0x0000b20000047ab9 */ /* 0x000fe40000000a00 */
[----:B------:R-:W-:Y:S01]  /*f330*/  SHF.R.S32.HI R4, RZ, 0x1f, R0 ;  /* 0x0000001fff047819 */ /* 0x000fe20000011400 */
[----:B------:R-:W-:-:S04]  /*f340*/  IMAD.IADD R3, R3, 0x1, R5 ;  /* 0x0000000103037824 */ /* 0x000fc800078e0205 */
[----:B------:R-:W-:Y:S02]  /*f350*/  IMAD R5, R4, UR4, RZ ;  /* 0x0000000404057c24 */ /* 0x000fe4000f8e02ff */
[----:B------:R-:W-:-:S04]  /*f360*/  IMAD.WIDE.U32 R2, R0, UR4, R2 ;  /* 0x0000000400027c25 */ /* 0x000fc8000f8e0002 */
[----:B------:R-:W-:Y:S01]  /*f370*/  IMAD R5, R0, UR5, R5 ;  /* 0x0000000500057c24 */ /* 0x000fe2000f8e0205 */
[----:B------:R-:W-:Y:S02]  /*f380*/  ULDC.64 UR4, c[0x0][0x280] ;  /* 0x0000a00000047ab9 */ /* 0x000fe40000000a00 */
[----:B------:R-:W-:Y:S01]  /*f390*/  LEA R0, P0, R2, UR4, 0x1 ;  /* 0x0000000402007c11 */ /* 0x000fe2000f8008ff */
[----:B------:R-:W-:Y:S01]  /*f3a0*/  IMAD.IADD R7, R3, 0x1, R5 ;  /* 0x0000000103077824 */ /* 0x000fe200078e0205 */
[----:B------:R-:W-:-:S04]  /*f3b0*/  ULDC UR4, c[0x0][0x2b8] ;  /* 0x0000ae0000047ab9 */ /* 0x000fc80000000800 */
[----:B------:R-:W-:Y:S01]  /*f3c0*/  LEA.HI.X R7, R2, UR5, R7, 0x1, P0 ;  /* 0x0000000502077c11 */ /* 0x000fe200080f0c07 */
[----:B------:R-:W-:-:S05]  /*f3d0*/  IMAD.SHL.U32 R2, R14, 0x8, RZ ;  /* 0x000000080e027824 */ /* 0x000fca00078e00ff */
[C---:B------:R-:W-:Y:S02]  /*f3e0*/  LOP3.LUT R3, R2.reuse, 0x1c0, RZ, 0xc0, !PT ;  /* 0x000001c002037812 */ /* 0x040fe400078ec0ff */
[----:B------:R-:W-:Y:S02]  /*f3f0*/  LOP3.LUT R10, R2, 0x38, RZ, 0xc0, !PT ;  /* 0x00000038020a7812 */ /* 0x000fe400078ec0ff */
[----:B------:R-:W-:Y:S02]  /*f400*/  LOP3.LUT R3, R3, 0x38, R2, 0xf8, !PT ;  /* 0x0000003803037812 */ /* 0x000fe400078ef802 */
[C---:B------:R-:W-:Y:S02]  /*f410*/  LOP3.LUT R2, R10.reuse, 0x40, RZ, 0xfc, !PT ;  /* 0x000000400a027812 */ /* 0x040fe400078efcff */
[----:B------:R-:W-:Y:S02]  /*f420*/  ISETP.GE.AND P2, PT, R10, UR4, PT ;  /* 0x000000040a007c0c */ /* 0x000fe4000bf46270 */
[----:B------:R-:W-:-:S02]  /*f430*/  ISETP.GE.AND P0, PT, R2, UR4, PT ;  /* 0x0000000402007c0c */ /* 0x000fc4000bf06270 */
[----:B------:R-:W-:-:S04]  /*f440*/  LOP3.LUT R2, R10, 0x80, RZ, 0xfc, !PT ;  /* 0x000000800a027812 */ /* 0x000fc800078efcff */
[----:B------:R-:W-:Y:S01]  /*f450*/  ISETP.GE.AND P1, PT, R2, UR4, PT ;  /* 0x0000000402007c0c */ /* 0x000fe2000bf26270 */
[----:B------:R-:W-:Y:S01]  /*f460*/  UMOV UR4, 0xffffffff ;  /* 0xffffffff00047882 */ /* 0x000fe20000000000 */
[----:B------:R-:W-:-:S04]  /*f470*/  LOP3.LUT R2, R3, 0x38, R14, 0x78, !PT ;  /* 0x0000003803027812 */ /* 0x000fc800078e780e */
[----:B------:R-:W-:Y:S01]  /*f480*/  LOP3.LUT R9, R2, 0x200, R9, 0xf8, !PT ;  /* 0x0000020002097812 */ /* 0x000fe200078ef809 */
[----:B------:R-:W-:Y:S06]  /*f490*/  BRA.DIV UR4, `(.L_x_50) ;  /* 0x0000003204487947 */ /* 0x000fec000b800000 */
[----:B------:R-:W0:Y:S01]  /*f4a0*/  S2R R2, SR_CTAID.X ;  /* 0x0000000000027919 */ /* 0x000e220000002500 */
[----:B------:R-:W-:Y:S01]  /*f4b0*/  ULDC UR4, c[0x0][0x288] ;  /* 0x0000a20000047ab9 */ /* 0x000fe20000000800 */
[----:B------:R-:W-:Y:S01]  /*f4c0*/  ULDC.64 UR6, c[0x0][0x208] ;  /* 0x0000820000067ab9 */ /* 0x000fe20000000a00 */
[----:B------:R-:W-:Y:S01]  /*f4d0*/  IMAD R6, R6, UR4, RZ ;  /* 0x0000000406067c24 */ /* 0x000fe2000f8e02ff */
[----:B------:R-:W-:Y:S04]  /*f4e0*/  SHFL.IDX PT, R14, R0, RZ, 0x181f ;  /* 0x00181fff000e7589 */ /* 0x000fe800000e0000 */
[----:B------:R-:W-:Y:S01]  /*f4f0*/  SHFL.IDX PT, R4, R7, 0x1, 0x181f ;  /* 0x00381f0007047f89 */ /* 0x000fe200000e0000 */
[----:B0-----:R-:W-:-:S03]  /*f500*/  IMAD R8, R2, 0x80, R8 ;  /* 0x0000008002087824 */ /* 0x001fc600078e0208 */
[----:B------:R-:W0:Y:S02]  /*f510*/  SHFL.IDX PT, R2, R7, RZ, 0x181f ;  /* 0x00181fff07027589 */ /* 0x000e2400000e0000 */
[C---:B------:R-:W-:Y:S02]  /*f520*/  ISETP.GE.AND P3, PT, R8.reuse, R6, PT ;  /* 0x000000060800720c */ /* 0x040fe40003f66270 */
[----:B------:R-:W-:-:S11]  /*f530*/  IADD3 R5, R8, 0x10, RZ ;  /* 0x0000001008057810 */ /* 0x000fd60007ffe0ff */
[----:B------:R-:W-:Y:S01]  /*f540*/  @!P3 LEA R21, R9, UR38, 0x1 ;  /* 0x000000260915bc11 */ /* 0x000fe2000f8e08ff */
[----:B0-----:R-:W-:Y:S02]  /*f550*/  IMAD.MOV.U32 R3, RZ, RZ, R2 ;  /* 0x000000ffff037224 */ /* 0x001fe400078e0002 */
[----:B------:R-:W-:Y:S02]  /*f560*/  IMAD.MOV.U32 R2, RZ, RZ, R14 ;  /* 0x000000ffff027224 */ /* 0x000fe400078e000e */
[----:B------:R-:W0:Y:S02]  /*f570*/  SHFL.IDX PT, R14, R0, 0x1, 0x181f ;  /* 0x00381f00000e7f89 */ /* 0x000e2400000e0000 */
[----:B------:R-:W-:-:S05]  /*f580*/  @!P3 IMAD.WIDE.U32 R2, R10, 0x2, R2 ;  /* 0x000000020a02b825 */ /* 0x000fca00078e0002 */
[----:B------:R-:W-:Y:S04]  /*f590*/  @!P3 LDGSTS.E.BYPASS.LTC128B.128 [R21+0x15400], desc[UR6][R2.64], !P2 ;  /* 0x154000000215bfae */ /* 0x000fe8000d101d46 */
[----:B------:R-:W-:Y:S04]  /*f5a0*/  @!P3 LDGSTS.E.BYPASS.LTC128B.128 [R21+0x19400], desc[UR6][R2.64+0x80], !P0 ;  /* 0x194000800215bfae */ /* 0x000fe8000c101d46 */
[----:B------:R1:W-:Y:S01]  /*f5b0*/  @!P3 LDGSTS.E.BYPASS.LTC128B.128 [R21+0x1d400], desc[UR6][R2.64+0x100], !P1 ;  /* 0x1d4001000215bfae */ /* 0x0003e2000c901d46 */
[----:B------:R-:W-:Y:S01]  /*f5c0*/  ISETP.GE.AND P3, PT, R5, R6, PT ;  /* 0x000000060500720c */ /* 0x000fe20003f66270 */
[----:B------:R-:W-:-:S02]  /*f5d0*/  IMAD.MOV.U32 R5, RZ, RZ, R4 ;  /* 0x000000ffff057224 */ /* 0x000fc400078e0004 */
[----:B0-----:R-:W-:Y:S02]  /*f5e0*/  IMAD.MOV.U32 R4, RZ, RZ, R14 ;  /* 0x000000ffff047224 */ /* 0x001fe400078e000e */
[----:B------:R-:W-:Y:S01]  /*f5f0*/  SHFL.IDX PT, R14, R0, 0x2, 0x181f ;  /* 0x00581f00000e7f89 */ /* 0x000fe200000e0000 */
[----:B-1----:R-:W-:-:S07]  /*f600*/  VIADD R3, R8, 0x20 ;  /* 0x0000002008037836 */ /* 0x002fce0000000000 */
[----:B------:R-:W-:Y:S01]  /*f610*/  @!P3 IMAD.WIDE.U32 R4, R10, 0x2, R4 ;  /* 0x000000020a04b825 */ /* 0x000fe200078e0004 */
[----:B------:R-:W0:Y:S01]  /*f620*/  SHFL.IDX PT, R2, R7, 0x2, 0x181f ;  /* 0x00581f0007027f89 */ /* 0x000e2200000e0000 */
[----:B------:R-:W-:-:S05]  /*f630*/  @!P3 LEA R20, R9, UR38, 0x1 ;  /* 0x000000260914bc11 */ /* 0x000fca000f8e08ff */
[----:B------:R-:W-:Y:S04]  /*f640*/  @!P3 LDGSTS.E.BYPASS.LTC128B.128 [R20+0x15c00], desc[UR6][R4.64], !P2 ;  /* 0x15c000000414bfae */ /* 0x000fe8000d101d46 */
[----:B------:R-:W-:Y:S04]  /*f650*/  @!P3 LDGSTS.E.BYPASS.LTC128B.128 [R20+0x19c00], desc[UR6][R4.64+0x80], !P0 ;  /* 0x19c000800414bfae */ /* 0x000fe8000c101d46 */
[----:B------:R1:W-:Y:S01]  /*f660*/  @!P3 LDGSTS.E.BYPASS.LTC128B.128 [R20+0x1dc00], desc[UR6][R4.64+0x100], !P1 ;  /* 0x1dc001000414bfae */ /* 0x0003e2000c901d46 */
[----:B------:R-:W-:Y:S02]  /*f670*/  ISETP.GE.AND P3, PT, R3, R6, PT ;  /* 0x000000060300720c */ /* 0x000fe40003f66270 */
[----:B0-----:R-:W-:Y:S01]  /*f680*/  MOV R3, R2 ;  /* 0x0000000200037202 */ /* 0x001fe20000000f00 */
[----:B------:R-:W-:Y:S01]  /*f690*/  IMAD.MOV.U32 R2, RZ, RZ, R14 ;  /* 0x000000ffff027224 */ /* 0x000fe200078e000e */
[----:B-1----:R-:W0:Y:S01]  /*f6a0*/  SHFL.IDX PT, R4, R7, 0x3, 0x181f ;  /* 0x00781f0007047f89 */ /* 0x002e2200000e0000 */
[----:B------:R-:W-:-:S08]  /*f6b0*/  VIADD R5, R8, 0x30 ;  /* 0x0000003008057836 */ /* 0x000fd00000000000 */
[----:B------:R-:W-:Y:S01]  /*f6c0*/  @!P3 LEA R21, R9, UR38, 0x1 ;  /* 0x000000260915bc11 */ /* 0x000fe2000f8e08ff */
[----:B------:R-:W-:Y:S01]  /*f6d0*/  @!P3 IMAD.WIDE.U32 R2, R10, 0x2, R2 ;  /* 0x000000020a02b825 */ /* 0x000fe200078e0002 */
[----:B------:R-:W1:Y:S04]  /*f6e0*/  SHFL.IDX PT, R14, R0, 0x3, 0x181f ;  /* 0x00781f00000e7f89 */ /* 0x000e6800000e0000 */
[----:B------:R-:W-:Y:S04]  /*f6f0*/  @!P3 LDGSTS.E.BYPASS.LTC128B.128 [R21+0x16400], desc[UR6][R2.64], !P2 ;  /* 0x164000000215bfae */ /* 0x000fe8000d101d46 */
[----:B------:R-:W-:Y:S04]  /*f700*/  @!P3 LDGSTS.E.BYPASS.LTC128B.128 [R21+0x1a400], desc[UR6][R2.64+0x80], !P0 ;  /* 0x1a4000800215bfae */ /* 0x000fe8000c101d46 */
[----:B------:R2:W-:Y:S01]  /*f710*/  @!P3 LDGSTS.E.BYPASS.LTC128B.128 [R21+0x1e400], desc[UR6][R2.64+0x100], !P1 ;  /* 0x1e4001000215bfae */ /* 0x0005e2000c901d46 */
[----:B------:R-:W-:Y:S01]  /*f720*/  ISETP.GE.AND P3, PT, R5, R6, PT ;  /* 0x000000060500720c */ /* 0x000fe20003f66270 */
[----:B0-----:R-:W-:Y:S01]  /*f730*/  IMAD.MOV.U32 R5, RZ, RZ, R4 ;  /* 0x000000ffff057224 */ /* 0x001fe200078e0004 */
[----:B-1----:R-:W-:Y:S01]  /*f740*/  MOV R4, R14 ;  /* 0x0000000e00047202 */ /* 0x002fe20000000f00 */
[----:B--2---:R-:W0:Y:S10]  /*f750*/  SHFL.IDX PT, R2, R7, 0x4, 0x181f ;  /* 0x00981f0007027f89 */ /* 0x004e3400000e0000 */
[----:B------:R-:W-:Y:S01]  /*f760*/  @!P3 LEA R20, R9, UR38, 0x1 ;  /* 0x000000260914bc11 */ /* 0x000fe2000f8e08ff */
[----:B------:R-:W-:Y:S01]  /*f770*/  VIADD R3, R8, 0x40 ;  /* 0x0000004008037836 */ /* 0x000fe20000000000 */
[----:B------:R-:W1:Y:S01]  /*f780*/  SHFL.IDX PT, R14, R0, 0x4, 0x181f ;  /* 0x00981f00000e7f89 */ /* 0x000e6200000e0000 */
[----:B------:R-:W-:-:S05]  /*f790*/  @!P3 IMAD.WIDE.U32 R4, R10, 0x2, R4 ;  /* 0x000000020a04b825 */ /* 0x000fca00078e0004 */
[----:B------:R-:W-:Y:S04]  /*f7a0*/  @!P3 LDGSTS.E.BYPASS.LTC128B.128 [R20+0x16c00], desc[UR6][R4.64], !P2 ;  /* 0x16c000000414bfae */ /* 0x000fe8000d101d46 */
[----:B------:R-:W-:Y:S04]  /*f7b0*/  @!P3 LDGSTS.E.BYPASS.LTC128B.128 [R20+0x1ac00], desc[UR6][R4.64+0x80], !P0 ;  /* 0x1ac000800414bfae */ /* 0x000fe8000c101d46 */
[----:B------:R2:W-:Y:S01]  /*f7c0*/  @!P3 LDGSTS.E.BYPASS.LTC128B.128 [R20+0x1ec00], desc[UR6][R4.64+0x100], !P1 ;  /* 0x1ec001000414bfae */ /* 0x0005e2000c901d46 */
[----:B------:R-:W-:Y:S01]  /*f7d0*/  ISETP.GE.AND P3, PT, R3, R6, PT ;  /* 0x000000060300720c */ /* 0x000fe20003f66270 */
[----:B0-----:R-:W-:-:S02]  /*f7e0*/  IMAD.MOV.U32 R3, RZ, RZ, R2 ;  /* 0x000000ffff037224 */ /* 0x001fc400078e0002 */
[----:B-1----:R-:W-:Y:S01]  /*f7f0*/  IMAD.MOV.U32 R2, RZ, RZ, R14 ;  /* 0x000000ffff027224 */ /* 0x002fe200078e000e */
[----:B--2---:R-:W0:Y:S01]  /*f800*/  SHFL.IDX PT, R4, R7, 0x5, 0x181f ;  /* 0x00b81f0007047f89 */ /* 0x004e2200000e0000 */
[----:B------:R-:W-:-:S08]  /*f810*/  IADD3 R5, R8, 0x50, RZ ;  /* 0x0000005008057810 */ /* 0x000fd00007ffe0ff */
[----:B------:R-:W-:Y:S01]  /*f820*/  @!P3 IMAD.WIDE.U32 R2, R10, 0x2, R2 ;  /* 0x000000020a02b825 */ /* 0x000fe200078e0002 */
[----:B------:R-:W-:Y:S01]  /*f830*/  @!P3 LEA R21, R9, UR38, 0x1 ;  /* 0x000000260915bc11 */ /* 0x000fe2000f8e08ff */
[----:B------:R-:W1:Y:S04]  /*f840*/  SHFL.IDX PT, R14, R0, 0x5, 0x181f ;  /* 0x00b81f00000e7f89 */ /* 0x000e6800000e0000 */
[----:B------:R-:W-:Y:S04]  /*f850*/  @!P3 LDGSTS.E.BYPASS.LTC128B.128 [R21+0x17400], desc[UR6][R2.64], !P2 ;  /* 0x174000000215bfae */ /* 0x000fe8000d101d46 */
[----:B------:R-:W-:Y:S04]  /*f860*/  @!P3 LDGSTS.E.BYPASS.LTC128B.128 [R21+0x1b400], desc[UR6][R2.64+0x80], !P0 ;  /* 0x1b4000800215bfae */ /* 0x000fe8000c101d46 */
[----:B------:R2:W-:Y:S01]  /*f870*/  @!P3 LDGSTS.E.BYPASS.LTC128B.128 [R21+0x1f400], desc[UR6][R2.64+0x100], !P1 ;  /* 0x1f4001000215bfae */ /* 0x0005e2000c901d46 */
[----:B------:R-:W-:Y:S01]  /*f880*/  ISETP.GE.AND P3, PT, R5, R6, PT ;  /* 0x000000060500720c */ /* 0x000fe20003f66270 */
[----:B0-----:R-:W-:-:S02]  /*f890*/  IMAD.MOV.U32 R5, RZ, RZ, R4 ;  /* 0x000000ffff057224 */ /* 0x001fc400078e0004 */
[----:B-1----:R-:W-:Y:S01]  /*f8a0*/  IMAD.MOV.U32 R4, RZ, RZ, R14 ;  /* 0x000000ffff047224 */ /* 0x002fe200078e000e */
[----:B--2---:R-:W0:Y:S09]  /*f8b0*/  SHFL.IDX PT, R2, R7, 0x6, 0x181f ;  /* 0x00d81f0007027f89 */ /* 0x004e3200000e0000 */
[----:B------:R-:W-:Y:S01]  /*f8c0*/  @!P3 LEA R20, R9, UR38, 0x1 ;  /* 0x000000260914bc11 */ /* 0x000fe2000f8e08ff */
[----:B------:R-:W-:Y:S01]  /*f8d0*/  VIADD R3, R8, 0x60 ;  /* 0x0000006008037836 */ /* 0x000fe20000000000 */
[----:B------:R-:W1:Y:S01]  /*f8e0*/  SHFL.IDX PT, R14, R0, 0x6, 0x181f ;  /* 0x00d81f00000e7f89 */ /* 0x000e6200000e0000 */
[----:B------:R-:W-:-:S05]  /*f8f0*/  @!P3 IMAD.WIDE.U32 R4, R10, 0x2, R4 ;  /* 0x000000020a04b825 */ /* 0x000fca00078e0004 */
[----:B------:R-:W-:Y:S04]  /*f900*/  @!P3 LDGSTS.E.BYPASS.LTC128B.128 [R20+0x17c00], desc[UR6][R4.64], !P2 ;  /* 0x17c000000414bfae */ /* 0x000fe8000d101d46 */
[----:B------:R-:W-:Y:S04]  /*f910*/  @!P3 LDGSTS.E.BYPASS.LTC128B.128 [R20+0x1bc00], desc[UR6][R4.64+0x80], !P0 ;  /* 0x1bc000800414bfae */ /* 0x000fe8000c101d46 */
[----:B------:R2:W-:Y:S01]  /*f920*/  @!P3 LDGSTS.E.BYPASS.LTC128B.128 [R20+0x1fc00], desc[UR6][R4.64+0x100], !P1 ;  /* 0x1fc001000414bfae */ /* 0x0005e2000c901d46 */
[----:B------:R-:W-:Y:S02]  /*f930*/  ISETP.GE.AND P3, PT, R3, R6, PT ;  /* 0x000000060300720c */ /* 0x000fe40003f66270 */
[----:B0-----:R-:W-:Y:S01]  /*f940*/  MOV R3, R2 ;  /* 0x0000000200037202 */ /* 0x001fe20000000f00 */
[----:B-1----:R-:W-:Y:S01]  /*f950*/  IMAD.MOV.U32 R2, RZ, RZ, R14 ;  /* 0x000000ffff027224 */ /* 0x002fe200078e000e */
[----:B--2---:R0:W1:Y:S09]  /*f960*/  SHFL.IDX PT, R4, R7, 0x7, 0x181f ;  /* 0x00f81f0007047f89 */ /* 0x00407200000e0000 */
[----:B------:R-:W-:Y:S01]  /*f970*/  @!P3 IMAD.WIDE.U32 R2, R10, 0x2, R2 ;  /* 0x000000020a02b825 */ /* 0x000fe200078e0002 */
[----:B------:R-:W-:Y:S01]  /*f980*/  @!P3 LEA R21, R9, UR38, 0x1 ;  /* 0x000000260915bc11 */ /* 0x000fe2000f8e08ff */
[----:B------:R0:W2:Y:S04]  /*f990*/  SHFL.IDX PT, R14, R0, 0x7, 0x181f ;  /* 0x00f81f00000e7f89 */ /* 0x0000a800000e0000 */
[----:B------:R0:W-:Y:S04]  /*f9a0*/  @!P3 LDGSTS.E.BYPASS.LTC128B.128 [R21+0x18400], desc[UR6][R2.64], !P2 ;  /* 0x184000000215bfae */ /* 0x0001e8000d101d46 */
[----:B------:R0:W-:Y:S04]  /*f9b0*/  @!P3 LDGSTS.E.BYPASS.LTC128B.128 [R21+0x1c400], desc[UR6][R2.64+0x80], !P0 ;  /* 0x1c4000800215bfae */ /* 0x0001e8000c101d46 */
[----:B------:R0:W-:Y:S02]  /*f9c0*/  @!P3 LDGSTS.E.BYPASS.LTC128B.128 [R21+0x20400], desc[UR6][R2.64+0x100], !P1 ;  /* 0x204001000215bfae */ /* 0x0001e4000c901d46 */
.L_x_148:
[----:B0-----:R-:W-:Y:S01]  /*f9d0*/  VIADD R3, R8, 0x70 ;  /* 0x0000007008037836 */ /* 0x001fe20000000000 */
[----:B------:R-:W-:Y:S01]  /*f9e0*/  BSSY B0, `(.L_x_51) ;  /* 0x000000e000007945 */ /* 0x000fe20003800000 */
[----:B--2---:R-:W-:-:S03]  /*f9f0*/  IMAD.MOV.U32 R2, RZ, RZ, R14 ;  /* 0x000000ffff027224 */ /* 0x004fc600078e000e */
[----:B------:R-:W-:Y:S02]  /*fa00*/  ISETP.GE.AND P3, PT, R3, R6, PT ;  /* 0x000000060300720c */ /* 0x000fe40003f66270 */
[----:B-1----:R-:W-:-:S11]  /*fa10*/  MOV R3, R4 ;  /* 0x0000000400037202 */ /* 0x002fd60000000f00 */
[----:B------:R-:W-:Y:S05]  /*fa20*/  @P3 BRA `(.L_x_52) ;  /* 0x0000000000243947 */ /* 0x000fea0003800000 */
[----:B------:R-:W-:Y:S01]  /*fa30*/  IMAD.WIDE.U32 R10, R10, 0x2, R2 ;  /* 0x000000020a0a7825 */ /* 0x000fe200078e0002 */
[----:B------:R-:W-:Y:S01]  /*fa40*/  LEA R9, R9, UR38, 0x1 ;  /* 0x0000002609097c11 */ /* 0x000fe2000f8e08ff */
[----:B------:R-:W-:-:S04]  /*fa50*/  ULDC.64 UR4, c[0x0][0x208] ;  /* 0x0000820000047ab9 */ /* 0x000fc80000000a00 */
[----:B------:R-:W-:Y:S01]  /*fa60*/  @!PT LDS RZ, [RZ] ;  /* 0x00000000fffff984 */ /* 0x000fe20000000800 */
[----:B------:R-:W-:Y:S01]  /*fa70*/  @!PT LDS RZ, [RZ] ;  /* 0x00000000fffff984 */ /* 0x000fe20000000800 */
[----:B------:R-:W-:Y:S01]  /*fa80*/  @!PT LDS RZ, [RZ] ;  /* 0x00000000fffff984 */ /* 0x000fe20000000800 */
[----:B------:R0:W-:Y:S04]  /*fa90*/  LDGSTS.E.BYPASS.LTC128B.128 [R9+0x18c00], desc[UR4][R10.64], !P2 ;  /* 0x18c000000a097fae */ /* 0x0001e8000d101d44 */
[----:B------:R0:W-:Y:S04]  /*faa0*/  LDGSTS.E.BYPASS.LTC128B.128 [R9+0x1cc00], desc[UR4][R10.64+0x80], !P0 ;  /* 0x1cc000800a097fae */ /* 0x0001e8000c101d44 */
[----:B------:R0:W-:Y:S02]  /*fab0*/  LDGSTS.E.BYPASS.LTC128B.128 [R9+0x20c00], desc[UR4][R10.64+0x100], !P1 ;  /* 0x20c001000a097fae */ /* 0x0001e4000c901d44 */
.L_x_52:
[----:B------:R-:W-:Y:S05]  /*fac0*/  BSYNC B0 ;  /* 0x0000000000007941 */ /* 0x000fea0003800000 */
.L_x_51:
[----:B------:R-:W-:Y:S01]  /*fad0*/  NOP ;  /* 0x0000000000007918 */ /* 0x000fe20000000000 */
[----:B------:R-:W-:Y:S01]  /*fae0*/  SYNCS.ARRIVE.TRANS64.RED.A0T1 RZ, [UR38+0x36800], RZ ;  /* 0x036800ffffff79a7 */ /* 0x000fe20008200426 */
[----:B------:R-:W-:Y:S01]  /*faf0*/  IMAD.MOV.U32 R2, RZ, RZ, 0x1 ;  /* 0x00000001ff027424 */ /* 0x000fe200078e00ff */
[----:B------:R-:W-:Y:S04]  /*fb00*/  ARRIVES.LDGSTSBAR.64.TRANSCNT [UR38+0x36800] ;  /* 0x03680000ff0079b0 */ /* 0x000fe80008000aa6 */
[----:B------:R-:W-:Y:S01]  /*fb10*/  SHF.L.U32 R2, R2, 0x1f, RZ ;  /* 0x0000001f02027819 */ /* 0x000fe200000006ff */
[----:B------:R-:W-:Y:S01]  /*fb20*/  NOP ;  /* 0x0000000000007918 */ /* 0x000fe20000000000 */
[----:B------:R-:W2:Y:S01]  /*fb30*/  LDL.LU R3, [R1+0x8] ;  /* 0x0000080001037983 */ /* 0x000ea20000300800 */
[----:B------:R-:W-:Y:S01]  /*fb40*/  SYNCS.ARRIVE.TRANS64.A1T0 RZ, [UR38+0x36800], RZ ;  /* 0x036800ffffff79a7 */ /* 0x000fe20008100026 */
[----:B------:R-:W1:Y:S01]  /*fb50*/  SYNCS.PHASECHK.TRANS64.TRYWAIT P0, [UR38+0x36820], R2 ;  /* 0x03682002ff0075a7 */ /* 0x000e620008000166 */
[----:B--2---:R-:W-:-:S05]  /*fb60*/  VIADD R0, R3, 0xfffffffe ;  /* 0xfffffffe03007836 */ /* 0x004fca0000000000 */
[----:B------:R-:W-:Y:S01]  /*fb70*/  ISETP.GE.AND P1, PT, R0, UR40, PT ;  /* 0x0000002800007c0c */ /* 0x000fe2000bf26270 */
[----:B-1----:R-:W-:-:S12]  /*fb80*/  @!P0 BRA `(.L_x_53) ;  /* 0x00000034004c8947 */ /* 0x002fd80003800000 */
.L_x_149:
[----:B0-----:R-:W-:Y:S01]  /*fb90*/  IMAD.MOV.U32 R9, RZ, RZ, 0x1 ;  /* 0x00000001ff097424 */ /* 0x001fe200078e00ff */
[----:B------:R-:W-:Y:S01]  /*fba0*/  MOV R8, RZ ;  /* 0x000000ff00087202 */ /* 0x000fe20000000f00 */
[----:B------:R-:W-:Y:S06]  /*fbb0*/  @!P1 BRA `(.L_x_54) ;  /* 0x0000001c00a89947 */ /* 0x000fec0003800000 */
[----:B------:R-:W-:Y:S01]  /*fbc0*/  UIADD3 UR4, UR42, 0x1, URZ ;  /* 0x000000012a047890 */ /* 0x000fe2000fffe03f */
[----:B-1----:R-:W-:Y:S01]  /*fbd0*/  LOP3.LUT R2, RZ, UR40, RZ, 0x33, !PT ;  /* 0x00000028ff027c12 */ /* 0x002fe2000f8e33ff */
[----:B------:R-:W0:Y:S01]  /*fbe0*/  S2R R4, SR_TID.X ;  /* 0x0000000000047919 */ /* 0x000e220000002100 */
[----:B------:R-:W-:Y:S01]  /*fbf0*/  IMAD.MOV.U32 R9, RZ, RZ, 0x1 ;  /* 0x00000001ff097424 */ /* 0x000fe200078e00ff */
[----:B------:R-:W-:-:S04]  /*fc00*/  UIMAD UR4, UR4, UR41, URZ ;  /* 0x00000029040472a4 */ /* 0x000fc8000f8e023f */
[----:B------:R-:W-:-:S04]  /*fc10*/  UISETP.LT.AND UP0, UPT, UR39, UR4, UPT ;  /* 0x000000042700728c */ /* 0x000fc8000bf01270 */
[----:B------:R-:W-:-:S06]  /*fc20*/  USEL UR4, UR39, UR4, UP0 ;  /* 0x0000000427047287 */ /* 0x000fcc0008000000 */
[----:B------:R-:W-:-:S05]  /*fc30*/  IMAD R3, RZ, RZ, -UR4 ;  /* 0x80000004ff037e24 */ /* 0x000fca000f8e02ff */
[----:B------:R-:W-:-:S04]  /*fc40*/  VIADDMNMX R2, R3, 0x1, R2, !PT ;  /* 0x0000000103027846 */ /* 0x000fc80007800102 */
[----:B------:R-:W-:Y:S02]  /*fc50*/  R2UR UR5, R2 ;  /* 0x00000000020572ca */ /* 0x000fe400000e0000 */
[----:B------:R-:W-:Y:S02]  /*fc60*/  LOP3.LUT R2, RZ, UR4, RZ, 0x33, !PT ;  /* 0x00000004ff027c12 */ /* 0x000fe4000f8e33ff */
[----:B0-----:R-:W-:Y:S02]  /*fc70*/  LOP3.LUT R10, R4, 0x1f, RZ, 0xc0, !PT ;  /* 0x0000001f040a7812 */ /* 0x001fe400078ec0ff */
[----:B------:R-:W-:-:S07]  /*fc80*/  MOV R4, R16 ;  /* 0x0000001000047202 */ /* 0x000fce0000000f00 */
[----:B------:R-:W-:Y:S02]  /*fc90*/  UIADD3 UR6, UR5, -0x2, URZ ;  /* 0xfffffffe05067890 */ /* 0x000fe4000fffe03f */
[----:B------:R-:W-:-:S04]  /*fca0*/  UIADD3 UR5, UR4, UR5, URZ ;  /* 0x0000000504057290 */ /* 0x000fc8000fffe03f */
[----:B------:R-:W-:Y:S02]  /*fcb0*/  ISETP.NE.AND P0, PT, R2, UR6, PT ;  /* 0x0000000602007c0c */ /* 0x000fe4000bf05270 */
[----:B------:R-:W-:-:S05]  /*fcc0*/  IMAD.U32 R12, RZ, RZ, UR5 ;  /* 0x00000005ff0c7e24 */ /* 0x000fca000f8e00ff */
[----:B------:R-:W-:-:S06]  /*fcd0*/  LOP3.LUT R12, R12, 0x1, RZ, 0xc0, !PT ;  /* 0x000000010c0c7812 */ /* 0x000fcc00078ec0ff */
[----:B------:R-:W-:Y:S05]  /*fce0*/  @!P0 BRA `(.L_x_55) ;  /* 0x0000001000f48947 */ /* 0x000fea0003800000 */
[----:B------:R-:W-:Y:S01]  /*fcf0*/  R2UR UR4, R12 ;  /* 0x000000000c0472ca */ /* 0x000fe200000e0000 */
[----:B------:R-:W-:Y:S01]  /*fd00*/  BSSY B0, `(.L_x_55) ;  /* 0x000013b000007945 */ /* 0x000fe20003800000 */
[----:B------:R-:W-:Y:S02]  /*fd10*/  IMAD.MOV.U32 R6, RZ, RZ, 0x1 ;  /* 0x00000001ff067424 */ /* 0x000fe400078e00ff */
[----:B------:R-:W-:-:S09]  /*fd20*/  IMAD.MOV.U32 R4, RZ, RZ, R16 ;  /* 0x000000ffff047224 */ /* 0x000fd200078e0010 */
[----:B------:R-:W-:-:S06]  /*fd30*/  UIADD3 UR4, UR5, -UR4, URZ ;  /* 0x8000000405047290 */ /* 0x000fcc000fffe03f */
[----:B------:R-:W-:-:S07]  /*fd40*/  IMAD.U32 R7, RZ, RZ, UR4 ;  /* 0x00000004ff077e24 */ /* 0x000fce000f8e00ff */
.L_x_90:
[----:B------:R-:W2:Y:S01]  /*fd50*/  LDL R2, [R1] ;  /* 0x0000000001027983 */ /* 0x000ea20000100800 */
[----:B------:R-:W-:Y:S01]  /*fd60*/  IADD3 R7, R7, -0x2, RZ ;  /* 0xfffffffe07077810 */ /* 0x000fe20007ffe0ff */
[----:B------:R-:W-:Y:S03]  /*fd70*/  BSSY B1, `(.L_x_56) ;  /* 0x0000097000017945 */ /* 0x000fe60003800000 */
[----:B------:R-:W-:Y:S02]  /*fd80*/  ISETP.NE.AND P1, PT, R7, RZ, PT ;  /* 0x000000ff0700720c */ /* 0x000fe40003f25270 */
[----:B--2---:R-:W-:-:S13]  /*fd90*/  ISETP.NE.AND P0, PT, R2, RZ, PT ;  /* 0x000000ff0200720c */ /* 0x004fda0003f05270 */
[----:B------:R-:W-:Y:S05]  /*fda0*/  @!P0 BRA `(.L_x_57) ;  /* 0x00000008004c8947 */ /* 0x000fea0003800000 */
[----:B------:R-:W2:Y:S01]  /*fdb0*/  LDL R2, [R1+0x4] ;  /* 0x0000040001027983 */ /* 0x000ea20000100800 */
[----:B------:R-:W-:Y:S01]  /*fdc0*/  IMAD.MOV.U32 R9, RZ, RZ, R0 ;  /* 0x000000ffff097224 */ /* 0x000fe200078e0000 */
[----:B--2---:R-:W-:-:S13]  /*fdd0*/  ISETP.NE.AND P0, PT, R2, RZ, PT ;  /* 0x000000ff0200720c */ /* 0x004fda0003f05270 */
[----:B------:R-:W-:Y:S05]  /*fde0*/  @!P0 BRA `(.L_x_58) ;  /* 0x00000000004c8947 */ /* 0x000fea0003800000 */
[----:B------:R-:W0:Y:S01]  /*fdf0*/  LDC R9, c[0x0][0x43c] ;  /* 0x00010f00ff097b82 */ /* 0x000e220000000800 */
[----:B------:R-:W-:Y:S01]  /*fe00*/  ULDC.64 UR4, c[0x0][0x428] ;  /* 0x00010a0000047ab9 */ /* 0x000fe20000000a00 */
[----:B------:R-:W-:Y:S01]  /*fe10*/  ULDC.64 UR6, c[0x0][0x208] ;  /* 0x0000820000067ab9 */ /* 0x000fe20000000a00 */
[----:B------:R-:W-:Y:S01]  /*fe20*/  IMAD R5, R19, UR4, RZ ;  /* 0x0000000413057c24 */ /* 0x000fe2000f8e02ff */
[----:B0-----:R-:W-:-:S13]  /*fe30*/  ISETP.NE.AND P0, PT, R9, 0x1, PT ;  /* 0x000000010900780c */ /* 0x001fda0003f05270 */
[----:B------:R-:W0:Y:S02]  /*fe40*/  @P0 LDC.64 R2, c[0x0][0x440] ;  /* 0x00011000ff020b82 */ /* 0x000e240000000a00 */
[----:B0-----:R-:W-:-:S04]  /*fe50*/  @P0 IMAD.HI.U32 R4, R0, R2, RZ ;  /* 0x0000000200040227 */ /* 0x001fc800078e00ff */
[----:B------:R-:W-:Y:S01]  /*fe60*/  IMAD.MOV.U32 R2, RZ, RZ, R0 ;  /* 0x000000ffff027224 */ /* 0x000fe200078e0000 */
[----:B------:R-:W-:Y:S01]  /*fe70*/  @P0 SHF.R.U32.HI R2, RZ, R3, R4 ;  /* 0x00000003ff020219 */ /* 0x000fe20000011604 */
[----:B------:R-:W-:-:S03]  /*fe80*/  IMAD R4, R18, UR5, R5 ;  /* 0x0000000512047c24 */ /* 0x000fc6000f8e0205 */
[--C-:B------:R-:W-:Y:S01]  /*fe90*/  SHF.R.S32.HI R3, RZ, 0x1f, R2.reuse ;  /* 0x0000001fff037819 */ /* 0x100fe20000011402 */
[--C-:B------:R-:W-:Y:S02]  /*fea0*/  IMAD.MOV R5, RZ, RZ, -R2.reuse ;  /* 0x000000ffff057224 */ /* 0x100fe400078e0a02 */
[----:B------:R-:W-:Y:S01]  /*feb0*/  IMAD.WIDE.U32 R2, R18, UR4, R2 ;  /* 0x0000000412027c25 */ /* 0x000fe2000f8e0002 */
[----:B------:R-:W-:-:S03]  /*fec0*/  ULDC.64 UR4, c[0x0][0x418] ;  /* 0x0001060000047ab9 */ /* 0x000fc60000000a00 */
[----:B------:R-:W-:Y:S01]  /*fed0*/  IMAD R9, R9, R5, R0 ;  /* 0x0000000509097224 */ /* 0x000fe200078e0200 */
[----:B------:R-:W-:Y:S02]  /*fee0*/  IADD3 R3, R4, R3, RZ ;  /* 0x0000000304037210 */ /* 0x000fe40007ffe0ff */
[----:B------:R-:W-:-:S04]  /*fef0*/  LEA R4, P0, R2, UR4, 0x2 ;  /* 0x0000000402047c11 */ /* 0x000fc8000f8010ff */
[----:B------:R-:W-:-:S05]  /*ff00*/  LEA.HI.X R5, R2, UR5, R3, 0x2, P0 ;  /* 0x0000000502057c11 */ /* 0x000fca00080f1403 */
[----:B------:R0:W5:Y:S04]  /*ff10*/  LDG.E R4, desc[UR6][R4.64] ;  /* 0x0000000604047981 */ /* 0x000168000c1e1900 */
.L_x_58:
[----:B------:R-:W1:Y:S01]  /*ff20*/  S2R R2, SR_TID.X ;  /* 0x0000000000027919 */ /* 0x000e620000002100 */
[----:B------:R-:W-:Y:S01]  /*ff30*/  BSSY B2, `(.L_x_59) ;  /* 0x0000006000027945 */ /* 0x000fe20003800000 */
[----:B-1----:R-:W-:Y:S02]  /*ff40*/  LOP3.LUT R3, R2, 0x7f, RZ, 0xc0, !PT ;  /* 0x0000007f02037812 */ /* 0x002fe400078ec0ff */
[----:B------:R-:W-:Y:S02]  /*ff50*/  SHF.L.U32 R2, R6, 0x1f, RZ ;  /* 0x0000001f06027819 */ /* 0x000fe400000006ff */
[----:B------:R-:W-:Y:S02]  /*ff60*/  ISETP.NE.AND P2, PT, R3, RZ, PT ;  /* 0x000000ff0300720c */ /* 0x000fe40003f45270 */
[----:B------:R-:W1:Y:S02]  /*ff70*/  SYNCS.PHASECHK.TRANS64.TRYWAIT P0, [UR38+0x36848], R2 ;  /* 0x03684802ff0075a7 */ /* 0x000e640008000166 */
[----:B-1----:R-:W-:Y:S09]  /*ff80*/  @!P0 BRA `(.L_x_60) ;  /* 0x0000003000648947 */ /* 0x002ff20003800000 */
.L_x_150:
[----:B------:R-:W-:Y:S05]  /*ff90*/  BSYNC B2 ;  /* 0x0000000000027941 */ /* 0x000fea0003800000 */
.L_x_59:
[----:B------:R-:W-:Y:S04]  /*ffa0*/  BSSY B2, `(.L_x_61) ;  /* 0x0000007000027945 */ /* 0x000fe80003800000 */
[----:B------:R-:W-:Y:S05]  /*ffb0*/  @P2 BRA `(.L_x_62) ;  /* 0x0000000000142947 */ /* 0x000fea0003800000 */
[----:B------:R-:W-:Y:S01]  /*ffc0*/  ISETP.NE.AND P0, PT, R10, RZ, PT ;  /* 0x000000ff0a00720c */ /* 0x000fe20003f05270 */
[----:B-1----:R-:W-:-:S04]  /*ffd0*/  IMAD.MOV.U32 R3, RZ, RZ, 0xa800 ;  /* 0x0000a800ff037424 */ /* 0x002fc800078e00ff */
[----:B------:R2:W-:Y:S08]  /*ffe0*/  SYNCS.ARRIVE.TRANS64 RZ, [UR38+0x36838], R3 ;  /* 0x03683803ffff79a7 */ /* 0x0005f00008000026 */
[----:B--2---:R-:W-:Y:S05]  /*fff0*/  @!P0 BRA `(.L_x_62) ;  /* 0x0000000000048947 */ /* 0x004fea0003800000 */
[----:B------:R-:W-:Y:S01]  /*10000*/  BPT.TRAP 0x1 ;  /* 0x000000040000795c */ /* 0x000fe20000300000 */
.L_x_62:
[----:B------:R-:W-:Y:S05]  /*10010*/  BSYNC B2 ;  /* 0x0000000000027941 */ /* 0x000fea0003800000 */
.L_x_61:
[----:B0-----:R-:W-:Y:S01]  /*10020*/  IMAD.MOV.U32 R5, RZ, RZ, RZ ;  /* 0x000000ffff057224 */ /* 0x001fe200078e00ff */
[----:B------:R-:W-:Y:S01]  /*10030*/  ULDC.64 UR4, c[0x0][0x198] ;  /* 0x0000660000047ab9 */ /* 0x000fe20000000a00 */
[----:B------:R-:W-:Y:S01]  /*10040*/  PLOP3.LUT P0, PT, PT, PT, PT, 0x80, 0x0 ;  /* 0x000000000000781c */ /* 0x000fe20003f0f070 */
[----:B------:R-:W-:Y:S01]  /*10050*/  UIADD3 UR4, UP0, UR4, 0x370, URZ ;  /* 0x0000037004047890 */ /* 0x000fe2000ff1e03f */
[----:B-1----:R-:W-:Y:S01]  /*10060*/  IMAD R3, R9, 0x70, RZ ;  /* 0x0000007009037824 */ /* 0x002fe200078e02ff */
[----:B------:R-:W-:Y:S01]  /*10070*/  R2UR UR34, R5 ;  /* 0x00000000052272ca */ /* 0x000fe200000e0000 */
[----:B------:R-:W-:Y:S02]  /*10080*/  UIADD3 UR32, UR38, 0x2bc00, URZ ;  /* 0x0002bc0026207890 */ /* 0x000fe4000fffe03f */
[----:B------:R-:W-:Y:S02]  /*10090*/  UIADD3 UR33, UR38, 0x36838, URZ ;  /* 0x0003683826217890 */ /* 0x000fe4000fffe03f */
[----:B------:R-:W-:Y:S01]  /*100a0*/  UIADD3.X UR5, URZ, UR5, URZ, UP0, !UPT ;  /* 0x000000053f057290 */ /* 0x000fe200087fe43f */
[----:B------:R-:W-:Y:S01]  /*100b0*/  UMOV UR6, 0x0 ;  /* 0x0000000000067882 */ /* 0x000fe20000000000 */
[----:B------:R-:W-:-:S10]  /*100c0*/  UMOV UR7, 0x14f00000 ;  /* 0x14f0000000077882 */ /* 0x000fd40000000000 */
.L_x_63:
[----:B------:R-:W-:-:S13]  /*100d0*/  @P0 ELECT P3, URZ, PT ;  /* 0x00000000003f082f */ /* 0x000fda0003860000 */
[----:B-----5:R-:W-:Y:S02]  /*100e0*/  @P3 R2UR UR37, R4 ;  /* 0x00000000042532ca */ /* 0x020fe400000e0000 */
[----:B------:R-:W-:Y:S02]  /*100f0*/  @P3 R2UR UR35, R3 ;  /* 0x00000000032332ca */ /* 0x000fe400000e0000 */
[----:B------:R-:W-:Y:S02]  /*10100*/  @P3 PLOP3.LUT P0, PT, P3, PT, PT, 0x8, 0x0 ;  /* 0x000000000000381c */ /* 0x000fe40001f0e170 */
[----:B------:R-:W-:-:S09]  /*10110*/  PLOP3.LUT P3, PT, PT, PT, PT, 0x8, 0x0 ;  /* 0x000000000000781c */ /* 0x000fd20003f6e170 */
[----:B------:R0:W-:Y:S02]  /*10120*/  UTMALDG.4D [UR32], [UR4], desc[UR6] ;  /* 0x00000620040075b4 */ /* 0x0001e40008019000 */
[----:B0-----:R-:W-:Y:S05]  /*10130*/  @P0 BRA.U.ANY `(.L_x_63) ;  /* 0xfffffffd00e40947 */ /* 0x001fea000393ffff */
[----:B------:R-:W-:Y:S01]  /*10140*/  IMAD.MOV.U32 R11, RZ, RZ, 0x40 ;  /* 0x00000040ff0b7424 */ /* 0x000fe200078e00ff */
[----:B------:R-:W-:Y:S01]  /*10150*/  PLOP3.LUT P0, PT, PT, PT, PT, 0x80, 0x0 ;  /* 0x000000000000781c */ /* 0x000fe20003f0f070 */
[----:B------:R-:W-:Y:S01]  /*10160*/  UIADD3 UR8, UR38, 0x2f400, URZ ;  /* 0x0002f40026087890 */ /* 0x000fe2000fffe03f */
[----:B------:R-:W-:Y:S02]  /*10170*/  UMOV UR6, 0x0 ;  /* 0x0000000000067882 */ /* 0x000fe40000000000 */
[----:B------:R-:W-:Y:S01]  /*10180*/  R2UR UR10, R11 ;  /* 0x000000000b0a72ca */ /* 0x000fe200000e0000 */
[----:B------:R-:W-:-:S14]  /*10190*/  UMOV UR7, 0x14f00000 ;  /* 0x14f0000000077882 */ /* 0x000fdc0000000000 */
.L_x_64:
[----:B------:R-:W-:-:S13]  /*101a0*/  @P0 ELECT P3, URZ, PT ;  /* 0x00000000003f082f */ /* 0x000fda0003860000 */
[----:B------:R-:W-:Y:S01]  /*101b0*/  @P3 R2UR UR13, R4 ;  /* 0x00000000040d32ca */ /* 0x000fe200000e0000 */
[----:B------:R-:W-:Y:S01]  /*101c0*/  UMOV UR9, UR33 ;  /* 0x0000002100097c82 */ /* 0x000fe20008000000 */
[----:B------:R-:W-:Y:S01]  /*101d0*/  @P3 R2UR UR11, R3 ;  /* 0x00000000030b32ca */ /* 0x000fe200000e0000 */
[----:B------:R-:W-:Y:S01]  /*101e0*/  UMOV UR12, UR36 ;  /* 0x00000024000c7c82 */ /* 0x000fe20008000000 */
[----:B------:R-:W-:Y:S02]  /*101f0*/  @P3 PLOP3.LUT P0, PT, P3, PT, PT, 0x8, 0x0 ;  /* 0x000000000000381c */ /* 0x000fe40001f0e170 */
[----:B------:R-:W-:-:S09]  /*10200*/  PLOP3.LUT P3, PT, PT, PT, PT, 0x8, 0x0 ;  /* 0x000000000000781c */ /* 0x000fd20003f6e170 */
[----:B------:R0:W-:Y:S02]  /*10210*/  UTMALDG.4D [UR8], [UR4], desc[UR6] ;  /* 0x00000608040075b4 */ /* 0x0001e40008019000 */
[----:B0-----:R-:W-:Y:S05]  /*10220*/  @P0 BRA.U.ANY `(.L_x_64) ;  /* 0xfffffffd00dc0947 */ /* 0x001fea000393ffff */
[----:B------:R-:W-:Y:S01]  /*10230*/  MOV R13, 0x80 ;  /* 0x00000080000d7802 */ /* 0x000fe20000000f00 */
[----:B------:R-:W-:Y:S01]  /*10240*/  UIADD3 UR8, UR38, 0x32c00, URZ ;  /* 0x00032c0026087890 */ /* 0x000fe2000fffe03f */
[----:B------:R-:W-:Y:S01]  /*10250*/  PLOP3.LUT P0, PT, PT, PT, PT, 0x80, 0x0 ;  /* 0x000000000000781c */ /* 0x000fe20003f0f070 */
[----:B------:R-:W-:Y:S01]  /*10260*/  UMOV UR6, 0x0 ;  /* 0x0000000000067882 */ /* 0x000fe20000000000 */
[----:B------:R-:W-:Y:S01]  /*10270*/  R2UR UR10, R13 ;  /* 0x000000000d0a72ca */ /* 0x000fe200000e0000 */
[----:B------:R-:W-:-:S14]  /*10280*/  UMOV UR7, 0x14f00000 ;  /* 0x14f0000000077882 */ /* 0x000fdc0000000000 */
.L_x_65:
        /* <DEDUP_REMOVED lines=9> */
[----:B------:R-:W0:Y:S01]  /*10320*/  SYNCS.PHASECHK.TRANS64.TRYWAIT P0, [UR38+0x36860], R2 ;  /* 0x03686002ff0075a7 */ /* 0x000e220008000166 */
[----:B------:R-:W-:Y:S04]  /*10330*/  BSSY B2, `(.L_x_66) ;  /* 0x0000002000027945 */ /* 0x000fe80003800000 */
[----:B0-----:R-:W-:Y:S05]  /*10340*/  @!P0 BRA `(.L_x_67) ;  /* 0x0000002c008c8947 */ /* 0x001fea0003800000 */
.L_x_151:
[----:B------:R-:W-:Y:S05]  /*10350*/  BSYNC B2 ;  /* 0x0000000000027941 */ /* 0x000fea0003800000 */
.L_x_66:
[----:B------:R-:W-:Y:S01]  /*10360*/  BSSY B2, `(.L_x_68) ;  /* 0x0000009000027945 */ /* 0x000fe20003800000 */
[----:B0-----:R-:W-:Y:S02]  /*10370*/  IMAD.MOV.U32 R2, RZ, RZ, 0x0 ;  /* 0x00000000ff027424 */ /* 0x001fe400078e00ff */
[----:B------:R-:W-:Y:S01]  /*10380*/  IMAD.MOV.U32 R3, RZ, RZ, 0x14f00000 ;  /* 0x14f00000ff037424 */ /* 0x000fe200078e00ff */
[----:B------:R-:W-:Y:S06]  /*10390*/  @P2 BRA `(.L_x_69) ;  /* 0x0000000000142947 */ /* 0x000fec0003800000 */
[----:B------:R-:W-:Y:S01]  /*103a0*/  ISETP.NE.AND P0, PT, R10, RZ, PT ;  /* 0x000000ff0a00720c */ /* 0x000fe20003f05270 */
[----:B------:R-:W-:-:S04]  /*103b0*/  IMAD.MOV.U32 R14, RZ, RZ, 0xa800 ;  /* 0x0000a800ff0e7424 */ /* 0x000fc800078e00ff */
[----:B------:R0:W-:Y:S08]  /*103c0*/  SYNCS.ARRIVE.TRANS64 RZ, [UR38+0x36850], R14 ;  /* 0x0368500effff79a7 */ /* 0x0001f00008000026 */
[----:B0-----:R-:W-:Y:S05]  /*103d0*/  @!P0 BRA `(.L_x_69) ;  /* 0x0000000000048947 */ /* 0x001fea0003800000 */
[----:B------:R-:W-:Y:S01]  /*103e0*/  BPT.TRAP 0x1 ;  /* 0x000000040000795c */ /* 0x000fe20000300000 */
.L_x_69:
[----:B------:R-:W-:Y:S05]  /*103f0*/  BSYNC B2 ;  /* 0x0000000000027941 */ /* 0x000fea0003800000 */
.L_x_68:
[----:B------:R-:W-:Y:S01]  /*10400*/  R2UR UR6, R2 ;  /* 0x00000000020672ca */ /* 0x000fe200000e0000 */
[----:B------:R-:W-:Y:S01]  /*10410*/  ULDC.64 UR4, c[0x0][0x198] ;  /* 0x0000660000047ab9 */ /* 0x000fe20000000a00 */
[----:B------:R-:W-:Y:S01]  /*10420*/  R2UR UR7, R3 ;  /* 0x00000000030772ca */ /* 0x000fe200000e0000 */
[----:B------:R-:W-:Y:S01]  /*10430*/  UIADD3 UR4, UP0, UR4, 0x470, URZ ;  /* 0x0000047004047890 */ /* 0x000fe2000ff1e03f */
[----:B------:R-:W-:Y:S01]  /*10440*/  R2UR UR10, R5 ;  /* 0x00000000050a72ca */ /* 0x000fe200000e0000 */
[----:B------:R-:W-:Y:S01]  /*10450*/  IMAD R5, R17, 0x70, RZ ;  /* 0x0000007011057824 */ /* 0x000fe200078e02ff */
[----:B------:R-:W-:Y:S01]  /*10460*/  PLOP3.LUT P0, PT, PT, PT, PT, 0x80, 0x0 ;  /* 0x000000000000781c */ /* 0x000fe20003f0f070 */
[----:B------:R-:W-:Y:S02]  /*10470*/  UIADD3 UR8, UR38, 0x400, URZ ;  /* 0x0000040026087890 */ /* 0x000fe4000fffe03f */
[----:B------:R-:W-:Y:S02]  /*10480*/  UIADD3 UR9, UR38, 0x36850, URZ ;  /* 0x0003685026097890 */ /* 0x000fe4000fffe03f */
[----:B------:R-:W-:-:S12]  /*10490*/  UIADD3.X UR5, URZ, UR5, URZ, UP0, !UPT ;  /* 0x000000053f057290 */ /* 0x000fd800087fe43f */
.L_x_70:
[----:B------:R-:W-:-:S13]  /*104a0*/  @P0 ELECT P2, URZ, PT ;  /* 0x00000000003f082f */ /* 0x000fda0003840000 */
[----:B------:R-:W-:Y:S01]  /*104b0*/  @P2 R2UR UR13, R16 ;  /* 0x00000000100d22ca */ /* 0x000fe200000e0000 */
[----:B------:R-:W-:Y:S01]  /*104c0*/  UMOV UR12, UR36 ;  /* 0x00000024000c7c82 */ /* 0x000fe20008000000 */
[----:B------:R-:W-:Y:S02]  /*104d0*/  @P2 R2UR UR11, R5 ;  /* 0x00000000050b22ca */ /* 0x000fe400000e0000 */
[----:B------:R-:W-:Y:S02]  /*104e0*/  @P2 PLOP3.LUT P0, PT, P2, PT, PT, 0x8, 0x0 ;  /* 0x000000000000281c */ /* 0x000fe4000170e170 */
[----:B------:R-:W-:-:S09]  /*104f0*/  PLOP3.LUT P2, PT, PT, PT, PT, 0x8, 0x0 ;  /* 0x000000000000781c */ /* 0x000fd20003f4e170 */
[----:B------:R0:W-:Y:S02]  /*10500*/  UTMALDG.4D [UR8], [UR4], desc[UR6] ;  /* 0x00000608040075b4 */ /* 0x0001e40008019000 */
[----:B0-----:R-:W-:Y:S05]  /*10510*/  @P0 BRA.U.ANY `(.L_x_70) ;  /* 0xfffffffd00e00947 */ /* 0x001fea000393ffff */
[----:B------:R-:W-:Y:S01]  /*10520*/  R2UR UR10, R11 ;  /* 0x000000000b0a72ca */ /* 0x000fe200000e0000 */
[----:B------:R-:W-:Y:S01]  /*10530*/  UIADD3 UR8, UR38, 0x3c00, URZ ;  /* 0x00003c0026087890 */ /* 0x000fe2000fffe03f */
[----:B------:R-:W-:Y:S02]  /*10540*/  R2UR UR6, R2 ;  /* 0x00000000020672ca */ /* 0x000fe400000e0000 */
[----:B------:R-:W-:Y:S02]  /*10550*/  R2UR UR7, R3 ;  /* 0x00000000030772ca */ /* 0x000fe400000e0000 */
[----:B------:R-:W-:-:S13]  /*10560*/  PLOP3.LUT P0, PT, PT, PT, PT, 0x80, 0x0 ;  /* 0x000000000000781c */ /* 0x000fda0003f0f070 */
.L_x_71:
        /* <DEDUP_REMOVED lines=13> */
.L_x_72:
        /* <DEDUP_REMOVED lines=8> */
[----:B------:R-:W-:Y:S01]  /*106c0*/  MOV R17, R9 ;  /* 0x0000000900117202 */ /* 0x000fe20000000f00 */
[----:B------:R-:W-:-:S07]  /*106d0*/  IMAD.MOV.U32 R16, RZ, RZ, R4 ;  /* 0x000000ffff107224 */ /* 0x000fce00078e0004 */
.L_x_57:
[----:B------:R-:W-:Y:S05]  /*106e0*/  BSYNC B1 ;  /* 0x0000000000017941 */ /* 0x000fea0003800000 */
.L_x_56:
[----:B------:R-:W2:Y:S01]  /*106f0*/  LDL R2, [R1] ;  /* 0x0000000001027983 */ /* 0x000ea20000100800 */
[----:B------:R-:W-:Y:S01]  /*10700*/  BSSY B1, `(.L_x_73) ;  /* 0x0000097000017945 */ /* 0x000fe20003800000 */
[----:B------:R-:W-:Y:S02]  /*10710*/  LOP3.LUT R9, R6, 0x1, RZ, 0x3c, !PT ;  /* 0x0000000106097812 */ /* 0x000fe400078e3cff */
[----:B--2---:R-:W-:-:S13]  /*10720*/  ISETP.NE.AND P0, PT, R2, RZ, PT ;  /* 0x000000ff0200720c */ /* 0x004fda0003f05270 */
[----:B------:R-:W-:Y:S05]  /*10730*/  @!P0 BRA `(.L_x_74) ;  /* 0x00000008004c8947 */ /* 0x000fea0003800000 */
[----:B------:R-:W2:Y:S01]  /*10740*/  LDL R2, [R1+0x4] ;  /* 0x0000040001027983 */ /* 0x000ea20000100800 */
[----:B------:R-:W-:Y:S01]  /*10750*/  VIADD R11, R0, 0xffffffff ;  /* 0xffffffff000b7836 */ /* 0x000fe20000000000 */
[----:B--2---:R-:W-:-:S13]  /*10760*/  ISETP.NE.AND P0, PT, R2, RZ, PT ;  /* 0x000000ff0200720c */ /* 0x004fda0003f05270 */
[----:B------:R-:W-:Y:S05]  /*10770*/  @!P0 BRA `(.L_x_75) ;  /* 0x00000000004c8947 */ /* 0x000fea0003800000 */
[----:B------:R-:W0:Y:S01]  /*10780*/  LDC R4, c[0x0][0x43c] ;  /* 0x00010f00ff047b82 */ /* 0x000e220000000800 */
[----:B------:R-:W-:Y:S01]  /*10790*/  ULDC.64 UR4, c[0x0][0x428] ;  /* 0x00010a0000047ab9 */ /* 0x000fe20000000a00 */
[----:B------:R-:W-:Y:S01]  /*107a0*/  ULDC.64 UR6, c[0x0][0x208] ;  /* 0x0000820000067ab9 */ /* 0x000fe20000000a00 */
[----:B0-----:R-:W-:-:S13]  /*107b0*/  ISETP.NE.AND P0, PT, R4, 0x1, PT ;  /* 0x000000010400780c */ /* 0x001fda0003f05270 */
[----:B------:R-:W0:Y:S02]  /*107c0*/  @P0 LDC.64 R2, c[0x0][0x440] ;  /* 0x00011000ff020b82 */ /* 0x000e240000000a00 */
[----:B0-----:R-:W-:-:S04]  /*107d0*/  @P0 IMAD.HI.U32 R5, R11, R2, RZ ;  /* 0x000000020b050227 */ /* 0x001fc800078e00ff */
[----:B------:R-:W-:Y:S01]  /*107e0*/  IMAD.MOV.U32 R2, RZ, RZ, R11 ;  /* 0x000000ffff027224 */ /* 0x000fe200078e000b */
[----:B------:R-:W-:-:S04]  /*107f0*/  @P0 SHF.R.U32.HI R2, RZ, R3, R5 ;  /* 0x00000003ff020219 */ /* 0x000fc80000011605 */
[----:B------:R-:W-:-:S05]  /*10800*/  IADD3 R3, -R2, RZ, RZ ;  /* 0x000000ff02037210 */ /* 0x000fca0007ffe1ff */
[----:B------:R-:W-:Y:S01]  /*10810*/  IMAD R11, R4, R3, R11 ;  /* 0x00000003040b7224 */ /* 0x000fe200078e020b */
[----:B------:R-:W-:Y:S01]  /*10820*/  SHF.R.S32.HI R3, RZ, 0x1f, R2 ;  /* 0x0000001fff037819 */ /* 0x000fe20000011402 */
[----:B------:R-:W-:-:S04]  /*10830*/  IMAD R4, R19, UR4, RZ ;  /* 0x0000000413047c24 */ /* 0x000fc8000f8e02ff */
[C---:B------:R-:W-:Y:S02]  /*10840*/  IMAD R4, R18.reuse, UR5, R4 ;  /* 0x0000000512047c24 */ /* 0x040fe4000f8e0204 */
[----:B------:R-:W-:Y:S01]  /*10850*/  IMAD.WIDE.U32 R2, R18, UR4, R2 ;  /* 0x0000000412027c25 */ /* 0x000fe2000f8e0002 */
[----:B------:R-:W-:-:S03]  /*10860*/  ULDC.64 UR4, c[0x0][0x418] ;  /* 0x0001060000047ab9 */ /* 0x000fc60000000a00 */
[----:B------:R-:W-:Y:S01]  /*10870*/  IMAD.IADD R3, R4, 0x1, R3 ;  /* 0x0000000104037824 */ /* 0x000fe200078e0203 */
[----:B------:R-:W-:-:S04]  /*10880*/  LEA R4, P0, R2, UR4, 0x2 ;  /* 0x0000000402047c11 */ /* 0x000fc8000f8010ff */
[----:B------:R-:W-:-:S05]  /*10890*/  LEA.HI.X R5, R2, UR5, R3, 0x2, P0 ;  /* 0x0000000502057c11 */ /* 0x000fca00080f1403 */
[----:B------:R0:W5:Y:S04]  /*108a0*/  LDG.E R4, desc[UR6][R4.64] ;  /* 0x0000000604047981 */ /* 0x000168000c1e1900 */
.L_x_75:
[----:B------:R-:W1:Y:S01]  /*108b0*/  S2R R2, SR_TID.X ;  /* 0x0000000000027919 */ /* 0x000e620000002100 */
[----:B------:R-:W-:Y:S01]  /*108c0*/  BSSY B2, `(.L_x_76) ;  /* 0x0000006000027945 */ /* 0x000fe20003800000 */
[----:B-1----:R-:W-:Y:S02]  /*108d0*/  LOP3.LUT R3, R2, 0x7f, RZ, 0xc0, !PT ;  /* 0x0000007f02037812 */ /* 0x002fe400078ec0ff */
[----:B------:R-:W-:Y:S02]  /*108e0*/  SHF.L.U32 R2, R9, 0x1f, RZ ;  /* 0x0000001f09027819 */ /* 0x000fe400000006ff */
[----:B------:R-:W-:Y:S02]  /*108f0*/  ISETP.NE.AND P2, PT, R3, RZ, PT ;  /* 0x000000ff0300720c */ /* 0x000fe40003f45270 */
[----:B------:R-:W1:Y:S02]  /*10900*/  SYNCS.PHASECHK.TRANS64.TRYWAIT P0, [UR38+0x36840], R2 ;  /* 0x03684002ff0075a7 */ /* 0x000e640008000166 */
[----:B-1----:R-:W-:Y:S09]  /*10910*/  @!P0 BRA `(.L_x_77) ;  /* 0x0000002800308947 */ /* 0x002ff20003800000 */
.L_x_152:
[----:B------:R-:W-:Y:S05]  /*10920*/  BSYNC B2 ;  /* 0x0000000000027941 */ /* 0x000fea0003800000 */
.L_x_76:
[----:B------:R-:W-:Y:S04]  /*10930*/  BSSY B2, `(.L_x_78) ;  /* 0x0000007000027945 */ /* 0x000fe80003800000 */
[----:B------:R-:W-:Y:S05]  /*10940*/  @P2 BRA `(.L_x_79) ;  /* 0x0000000000142947 */ /* 0x000fea0003800000 */
[----:B------:R-:W-:Y:S01]  /*10950*/  ISETP.NE.AND P0, PT, R10, RZ, PT ;  /* 0x000000ff0a00720c */ /* 0x000fe20003f05270 */
[----:B-1----:R-:W-:-:S04]  /*10960*/  IMAD.MOV.U32 R2, RZ, RZ, 0xa800 ;  /* 0x0000a800ff027424 */ /* 0x002fc800078e00ff */
[----:B------:R2:W-:Y:S08]  /*10970*/  SYNCS.ARRIVE.TRANS64 RZ, [UR38+0x36830], R2 ;  /* 0x03683002ffff79a7 */ /* 0x0005f00008000026 */
[----:B--2---:R-:W-:Y:S05]  /*10980*/  @!P0 BRA `(.L_x_79) ;  /* 0x0000000000048947 */ /* 0x004fea0003800000 */
[----:B------:R-:W-:Y:S01]  /*10990*/  BPT.TRAP 0x1 ;  /* 0x000000040000795c */ /* 0x000fe20000300000 */
.L_x_79:
[----:B------:R-:W-:Y:S05]  /*109a0*/  BSYNC B2 ;  /* 0x0000000000027941 */ /* 0x000fea0003800000 */
.L_x_78:
[----:B------:R-:W-:Y:S01]  /*109b0*/  IMAD.MOV.U32 R14, RZ, RZ, RZ ;  /* 0x000000ffff0e7224 */ /* 0x000fe200078e00ff */
        /* <DEDUP_REMOVED lines=10> */
.L_x_80:
[----:B------:R-:W-:-:S13]  /*10a60*/  @P0 ELECT P3, URZ, PT ;  /* 0x00000000003f082f */ /* 0x000fda0003860000 */
[----:B-----5:R-:W-:Y:S01]  /*10a70*/  @P3 R2UR UR13, R4 ;  /* 0x00000000040d32ca */ /* 0x020fe200000e0000 */
[----:B------:R-:W-:Y:S01]  /*10a80*/  UMOV UR12, UR36 ;  /* 0x00000024000c7c82 */ /* 0x000fe20008000000 */
[----:B------:R-:W-:Y:S02]  /*10a90*/  @P3 R2UR UR11, R2 ;  /* 0x00000000020b32ca */ /* 0x000fe400000e0000 */
[----:B------:R-:W-:Y:S02]  /*10aa0*/  @P3 PLOP3.LUT P0, PT, P3, PT, PT, 0x8, 0x0 ;  /* 0x000000000000381c */ /* 0x000fe40001f0e170 */
[----:B------:R-:W-:-:S09]  /*10ab0*/  PLOP3.LUT P3, PT, PT, PT, PT, 0x8, 0x0 ;  /* 0x000000000000781c */ /* 0x000fd20003f6e170 */
[----:B------:R1:W-:Y:S02]  /*10ac0*/  UTMALDG.4D [UR8], [UR4], desc[UR6] ;  /* 0x00000608040075b4 */ /* 0x0003e40008019000 */
[----:B-1----:R-:W-:Y:S05]  /*10ad0*/  @P0 BRA.U.ANY `(.L_x_80) ;  /* 0xfffffffd00e00947 */ /* 0x002fea000393ffff */
[----:B0-----:R-:W-:Y:S01]  /*10ae0*/  MOV R5, 0x40 ;  /* 0x0000004000057802 */ /* 0x001fe20000000f00 */
[----:B------:R-:W-:Y:S01]  /*10af0*/  UIADD3 UR8, UR38, 0x24c00, URZ ;  /* 0x00024c0026087890 */ /* 0x000fe2000fffe03f */
[----:B------:R-:W-:Y:S01]  /*10b00*/  PLOP3.LUT P0, PT, PT, PT, PT, 0x80, 0x0 ;  /* 0x000000000000781c */ /* 0x000fe20003f0f070 */
[----:B------:R-:W-:Y:S01]  /*10b10*/  UMOV UR6, 0x0 ;  /* 0x0000000000067882 */ /* 0x000fe20000000000 */
[----:B------:R-:W-:Y:S01]  /*10b20*/  R2UR UR10, R5 ;  /* 0x00000000050a72ca */ /* 0x000fe200000e0000 */
[----:B------:R-:W-:-:S14]  /*10b30*/  UMOV UR7, 0x14f00000 ;  /* 0x14f0000000077882 */ /* 0x000fdc0000000000 */
.L_x_81:
        /* <DEDUP_REMOVED lines=14> */
.L_x_82:
        /* <DEDUP_REMOVED lines=8> */
[----:B------:R-:W-:Y:S01]  /*10ca0*/  SHF.L.U32 R2, R6, 0x1f, RZ ;  /* 0x0000001f06027819 */ /* 0x000fe200000006ff */
[----:B------:R-:W-:Y:S03]  /*10cb0*/  BSSY B2, `(.L_x_83) ;  /* 0x0000003000027945 */ /* 0x000fe60003800000 */
[----:B------:R-:W0:Y:S02]  /*10cc0*/  SYNCS.PHASECHK.TRANS64.TRYWAIT P0, [UR38+0x36868], R2 ;  /* 0x03686802ff0075a7 */ /* 0x000e240008000166 */
[----:B0-----:R-:W-:Y:S05]  /*10cd0*/  @!P0 BRA `(.L_x_84) ;  /* 0x0000002400588947 */ /* 0x001fea0003800000 */
.L_x_153:
[----:B------:R-:W-:Y:S05]  /*10ce0*/  BSYNC B2 ;  /* 0x0000000000027941 */ /* 0x000fea0003800000 */
.L_x_83:
[----:B------:R-:W-:Y:S01]  /*10cf0*/  BSSY B2, `(.L_x_85) ;  /* 0x0000009000027945 */ /* 0x000fe20003800000 */
[----:B0-----:R-:W-:Y:S02]  /*10d00*/  IMAD.MOV.U32 R2, RZ, RZ, 0x0 ;  /* 0x00000000ff027424 */ /* 0x001fe400078e00ff */
[----:B------:R-:W-:Y:S01]  /*10d10*/  IMAD.MOV.U32 R3, RZ, RZ, 0x14f00000 ;  /* 0x14f00000ff037424 */ /* 0x000fe200078e00ff */
[----:B------:R-:W-:Y:S06]  /*10d20*/  @P2 BRA `(.L_x_86) ;  /* 0x0000000000142947 */ /* 0x000fec0003800000 */
[----:B------:R-:W-:Y:S02]  /*10d30*/  ISETP.NE.AND P0, PT, R10, RZ, PT ;  /* 0x000000ff0a00720c */ /* 0x000fe40003f05270 */
[----:B------:R-:W-:-:S04]  /*10d40*/  MOV R6, 0xa800 ;  /* 0x0000a80000067802 */ /* 0x000fc80000000f00 */
[----:B------:R0:W-:Y:S07]  /*10d50*/  SYNCS.ARRIVE.TRANS64 RZ, [UR38+0x36858], R6 ;  /* 0x03685806ffff79a7 */ /* 0x0001ee0008000026 */
[----:B------:R-:W-:Y:S05]  /*10d60*/  @!P0 BRA `(.L_x_86) ;  /* 0x0000000000048947 */ /* 0x000fea0003800000 */
[----:B------:R-:W-:Y:S01]  /*10d70*/  BPT.TRAP 0x1 ;  /* 0x000000040000795c */ /* 0x000fe20000300000 */
.L_x_86:
[----:B------:R-:W-:Y:S05]  /*10d80*/  BSYNC B2 ;  /* 0x0000000000027941 */ /* 0x000fea0003800000 */
.L_x_85:
[----:B------:R-:W-:Y:S01]  /*10d90*/  R2UR UR10, R14 ;  /* 0x000000000e0a72ca */ /* 0x000fe200000e0000 */
[----:B------:R-:W-:Y:S01]  /*10da0*/  ULDC.64 UR4, c[0x0][0x198] ;  /* 0x0000660000047ab9 */ /* 0x000fe20000000a00 */
[----:B------:R-:W-:Y:S01]  /*10db0*/  R2UR UR6, R2 ;  /* 0x00000000020672ca */ /* 0x000fe200000e0000 */
[----:B------:R-:W-:Y:S01]  /*10dc0*/  UIADD3 UR4, UP0, UR4, 0x470, URZ ;  /* 0x0000047004047890 */ /* 0x000fe2000ff1e03f */
[----:B------:R-:W-:Y:S01]  /*10dd0*/  R2UR UR7, R3 ;  /* 0x00000000030772ca */ /* 0x000fe200000e0000 */
[----:B0-----:R-:W-:Y:S01]  /*10de0*/  IMAD R6, R17, 0x70, RZ ;  /* 0x0000007011067824 */ /* 0x001fe200078e02ff */
[----:B------:R-:W-:Y:S01]  /*10df0*/  PLOP3.LUT P0, PT, PT, PT, PT, 0x80, 0x0 ;  /* 0x000000000000781c */ /* 0x000fe20003f0f070 */
[----:B------:R-:W-:Y:S02]  /*10e00*/  UIADD3 UR8, UR38, 0xac00, URZ ;  /* 0x0000ac0026087890 */ /* 0x000fe4000fffe03f */
[----:B------:R-:W-:Y:S02]  /*10e10*/  UIADD3 UR9, UR38, 0x36858, URZ ;  /* 0x0003685826097890 */ /* 0x000fe4000fffe03f */
[----:B------:R-:W-:-:S12]  /*10e20*/  UIADD3.X UR5, URZ, UR5, URZ, UP0, !UPT ;  /* 0x000000053f057290 */ /* 0x000fd800087fe43f */
.L_x_87:
        /* <DEDUP_REMOVED lines=13> */
.L_x_88:
        /* <DEDUP_REMOVED lines=13> */
.L_x_89:
        /* <DEDUP_REMOVED lines=8> */
[----:B------:R-:W-:Y:S02]  /*11050*/  IMAD.MOV.U32 R17, RZ, RZ, R11 ;  /* 0x000000ffff117224 */ /* 0x000fe400078e000b */
[----:B------:R-:W-:-:S07]  /*11060*/  IMAD.MOV.U32 R16, RZ, RZ, R4 ;  /* 0x000000ffff107224 */ /* 0x000fce00078e0004 */
.L_x_74:
[----:B------:R-:W-:Y:S05]  /*11070*/  BSYNC B1 ;  /* 0x0000000000017941 */ /* 0x000fea0003800000 */
.L_x_73:
[----:B------:R-:W-:Y:S01]  /*11080*/  VIADD R0, R0, 0xfffffffe ;  /* 0xfffffffe00007836 */ /* 0x000fe20000000000 */
[----:B------:R-:W-:Y:S01]  /*11090*/  MOV R6, R9 ;  /* 0x0000000900067202 */ /* 0x000fe20000000f00 */
[----:B------:R-:W-:Y:S06]  /*110a0*/  @P1 BRA `(.L_x_90) ;  /* 0xffffffec00281947 */ /* 0x000fec000383ffff */
[----:B------:R-:W-:Y:S05]  /*110b0*/  BSYNC B0 ;  /* 0x0000000000007941 */ /* 0x000fea0003800000 */
.L_x_55:
[----:B------:R-:W-:Y:S01]  /*110c0*/  ISETP.NE.AND P0, PT, R12, RZ, PT ;  /* 0x000000ff0c00720c */ /* 0x000fe20003f05270 */
[----:B------:R-:W-:-:S12]  /*110d0*/  BSSY B0, `(.L_x_54) ;  /* 0x0000098000007945 */ /* 0x000fd80003800000 */
[----:B------:R-:W-:Y:S05]  /*110e0*/  @!P0 BRA `(.L_x_91) ;  /* 0x0000000800588947 */ /* 0x000fea0003800000 */
[----:B------:R-:W2:Y:S01]  /*110f0*/  LDL R2, [R1] ;  /* 0x0000000001027983 */ /* 0x000ea20000100800 */
[----:B------:R-:W-:Y:S01]  /*11100*/  IMAD.MOV.U32 R8, RZ, RZ, 0x1 ;  /* 0x00000001ff087424 */ /* 0x000fe200078e00ff */
[----:B--2---:R-:W-:-:S13]  /*11110*/  ISETP.NE.AND P1, PT, R2, RZ, PT ;  /* 0x000000ff0200720c */ /* 0x004fda0003f25270 */
[----:B------:R-:W-:Y:S05]  /*11120*/  @!P1 BRA `(.L_x_91) ;  /* 0x0000000800489947 */ /* 0x000fea0003800000 */
[----:B------:R-:W2:Y:S02]  /*11130*/  LDL.LU R2, [R1+0x4] ;  /* 0x0000040001027983 */ /* 0x000ea40000300800 */
[----:B--2---:R-:W-:-:S13]  /*11140*/  ISETP.NE.AND P1, PT, R2, RZ, PT ;  /* 0x000000ff0200720c */ /* 0x004fda0003f25270 */
[----:B------:R-:W-:Y:S05]  /*11150*/  @!P1 BRA `(.L_x_92) ;  /* 0x0000000000509947 */ /* 0x000fea0003800000 */
[----:B------:R-:W0:Y:S01]  /*11160*/  LDC R7, c[0x0][0x43c] ;  /* 0x00010f00ff077b82 */ /* 0x000e220000000800 */
[----:B------:R-:W-:Y:S01]  /*11170*/  IMAD.MOV.U32 R6, RZ, RZ, R0 ;  /* 0x000000ffff067224 */ /* 0x000fe200078e0000 */
[----:B------:R-:W-:Y:S01]  /*11180*/  ULDC.64 UR4, c[0x0][0x428] ;  /* 0x00010a0000047ab9 */ /* 0x000fe20000000a00 */
[----:B------:R-:W-:Y:S01]  /*11190*/  ULDC.64 UR6, c[0x0][0x208] ;  /* 0x0000820000067ab9 */ /* 0x000fe20000000a00 */
[----:B------:R-:W-:-:S04]  /*111a0*/  IMAD R19, R19, UR4, RZ ;  /* 0x0000000413137c24 */ /* 0x000fc8000f8e02ff */
[----:B------:R-:W-:Y:S01]  /*111b0*/  IMAD R19, R18, UR5, R19 ;  /* 0x0000000512137c24 */ /* 0x000fe2000f8e0213 */
[----:B0-----:R-:W-:-:S13]  /*111c0*/  ISETP.NE.AND P0, PT, R7, 0x1, PT ;  /* 0x000000010700780c */ /* 0x001fda0003f05270 */
[----:B------:R-:W0:Y:S02]  /*111d0*/  @P0 LDC.64 R2, c[0x0][0x440] ;  /* 0x00011000ff020b82 */ /* 0x000e240000000a00 */
[----:B0-----:R-:W-:-:S05]  /*111e0*/  @P0 IMAD.HI.U32 R2, R0, R2, RZ ;  /* 0x0000000200020227 */ /* 0x001fca00078e00ff */
[----:B------:R-:W-:-:S04]  /*111f0*/  @P0 SHF.R.U32.HI R6, RZ, R3, R2 ;  /* 0x00000003ff060219 */ /* 0x000fc80000011602 */
[--C-:B------:R-:W-:Y:S01]  /*11200*/  SHF.R.S32.HI R3, RZ, 0x1f, R6.reuse ;  /* 0x0000001fff037819 */ /* 0x100fe20000011406 */
[----:B------:R-:W-:-:S04]  /*11210*/  IMAD.MOV.U32 R2, RZ, RZ, R6 ;  /* 0x000000ffff027224 */ /* 0x000fc800078e0006 */
[----:B------:R-:W-:Y:S01]  /*11220*/  IMAD.WIDE.U32 R2, R18, UR4, R2 ;  /* 0x0000000412027c25 */ /* 0x000fe2000f8e0002 */
[----:B------:R-:W-:-:S04]  /*11230*/  ULDC.64 UR4, c[0x0][0x418] ;  /* 0x0001060000047ab9 */ /* 0x000fc80000000a00 */
[----:B------:R-:W-:Y:S02]  /*11240*/  IADD3 R3, R19, R3, RZ ;  /* 0x0000000313037210 */ /* 0x000fe40007ffe0ff */
[----:B------:R-:W-:-:S04]  /*11250*/  LEA R4, P0, R2, UR4, 0x2 ;  /* 0x0000000402047c11 */ /* 0x000fc8000f8010ff */
[----:B------:R-:W-:-:S05]  /*11260*/  LEA.HI.X R5, R2, UR5, R3, 0x2, P0 ;  /* 0x0000000502057c11 */ /* 0x000fca00080f1403 */
[----:B------:R0:W5:Y:S01]  /*11270*/  LDG.E R4, desc[UR6][R4.64] ;  /* 0x0000000604047981 */ /* 0x000162000c1e1900 */
[----:B------:R-:W-:-:S04]  /*11280*/  IMAD.MOV R2, RZ, RZ, -R6 ;  /* 0x000000ffff027224 */ /* 0x000fc800078e0a06 */
[----:B------:R-:W-:-:S07]  /*11290*/  IMAD R0, R7, R2, R0 ;  /* 0x0000000207007224 */ /* 0x000fce00078e0200 */
.L_x_92:
[----:B------:R-:W1:Y:S01]  /*112a0*/  S2R R2, SR_TID.X ;  /* 0x0000000000027919 */ /* 0x000e620000002100 */
[----:B------:R-:W-:Y:S01]  /*112b0*/  BSSY B1, `(.L_x_93) ;  /* 0x0000006000017945 */ /* 0x000fe20003800000 */
[----:B-1----:R-:W-:Y:S02]  /*112c0*/  LOP3.LUT R3, R2, 0x7f, RZ, 0xc0, !PT ;  /* 0x0000007f02037812 */ /* 0x002fe400078ec0ff */
[----:B------:R-:W-:Y:S02]  /*112d0*/  SHF.L.U32 R2, R9, 0x1f, RZ ;  /* 0x0000001f09027819 */ /* 0x000fe400000006ff */
[----:B------:R-:W-:Y:S02]  /*112e0*/  ISETP.NE.AND P1, PT, R3, RZ, PT ;  /* 0x000000ff0300720c */ /* 0x000fe40003f25270 */
[----:B------:R-:W1:Y:S02]  /*112f0*/  SYNCS.PHASECHK.TRANS64.TRYWAIT P0, [UR38+0x36848], R2 ;  /* 0x03684802ff0075a7 */ /* 0x000e640008000166 */
[----:B-1----:R-:W-:Y:S09]  /*11300*/  @!P0 BRA `(.L_x_94) ;  /* 0x0000001c00e48947 */ /* 0x002ff20003800000 */
.L_x_154:
[----:B------:R-:W-:Y:S05]  /*11310*/  BSYNC B1 ;  /* 0x0000000000017941 */ /* 0x000fea0003800000 */
.L_x_93:
[----:B------:R-:W-:Y:S04]  /*11320*/  BSSY B1, `(.L_x_95) ;  /* 0x0000007000017945 */ /* 0x000fe80003800000 */
[----:B------:R-:W-:Y:S05]  /*11330*/  @P1 BRA `(.L_x_96) ;  /* 0x0000000000141947 */ /* 0x000fea0003800000 */
[----:B------:R-:W-:Y:S01]  /*11340*/  ISETP.NE.AND P0, PT, R10, RZ, PT ;  /* 0x000000ff0a00720c */ /* 0x000fe20003f05270 */
[----:B-1----:R-:W-:-:S04]  /*11350*/  IMAD.MOV.U32 R3, RZ, RZ, 0xa800 ;  /* 0x0000a800ff037424 */ /* 0x002fc800078e00ff */
[----:B------:R2:W-:Y:S08]  /*11360*/  SYNCS.ARRIVE.TRANS64 RZ, [UR38+0x36838], R3 ;  /* 0x03683803ffff79a7 */ /* 0x0005f00008000026 */
[----:B--2---:R-:W-:Y:S05]  /*11370*/  @!P0 BRA `(.L_x_96) ;  /* 0x0000000000048947 */ /* 0x004fea0003800000 */
[----:B------:R-:W-:Y:S01]  /*11380*/  BPT.TRAP 0x1 ;  /* 0x000000040000795c */ /* 0x000fe20000300000 */
.L_x_96:
[----:B------:R-:W-:Y:S05]  /*11390*/  BSYNC B1 ;  /* 0x0000000000017941 */ /* 0x000fea0003800000 */
.L_x_95:
        /* <DEDUP_REMOVED lines=11> */
.L_x_97:
        /* <DEDUP_REMOVED lines=8> */
[----:B------:R-:W-:Y:S01]  /*114d0*/  MOV R6, 0x40 ;  /* 0x0000004000067802 */ /* 0x000fe20000000f00 */
[----:B------:R-:W-:Y:S01]  /*114e0*/  UIADD3 UR8, UR38, 0x2f400, URZ ;  /* 0x0002f40026087890 */ /* 0x000fe2000fffe03f */
[----:B------:R-:W-:Y:S01]  /*114f0*/  PLOP3.LUT P0, PT, PT, PT, PT, 0x80, 0x0 ;  /* 0x000000000000781c */ /* 0x000fe20003f0f070 */
[----:B------:R-:W-:Y:S01]  /*11500*/  UMOV UR6, 0x0 ;  /* 0x0000000000067882 */ /* 0x000fe20000000000 */
[----:B------:R-:W-:Y:S01]  /*11510*/  R2UR UR10, R6 ;  /* 0x00000000060a72ca */ /* 0x000fe200000e0000 */
[----:B------:R-:W-:-:S14]  /*11520*/  UMOV UR7, 0x14f00000 ;  /* 0x14f0000000077882 */ /* 0x000fdc0000000000 */
.L_x_98:
[----:B------:R-:W-:-:S13]  /*11530*/  @P0 ELECT P2, URZ, PT ;  /* 0x00000000003f082f */ /* 0x000fda0003840000 */
[----:B------:R-:W-:Y:S01]  /*11540*/  @P2 R2UR UR13, R4 ;  /* 0x00000000040d22ca */ /* 0x000fe200000e0000 */
[----:B------:R-:W-:Y:S01]  /*11550*/  UMOV UR12, UR36 ;  /* 0x00000024000c7c82 */ /* 0x000fe20008000000 */
[----:B------:R-:W-:Y:S02]  /*11560*/  @P2 R2UR UR11, R3 ;  /* 0x00000000030b22ca */ /* 0x000fe400000e0000 */
[----:B------:R-:W-:Y:S02]  /*11570*/  @P2 PLOP3.LUT P0, PT, P2, PT, PT, 0x8, 0x0 ;  /* 0x000000000000281c */ /* 0x000fe4000170e170 */
[----:B------:R-:W-:-:S09]  /*11580*/  PLOP3.LUT P2, PT, PT, PT, PT, 0x8, 0x0 ;  /* 0x000000000000781c */ /* 0x000fd20003f4e170 */
[----:B------:R1:W-:Y:S02]  /*11590*/  UTMALDG.4D [UR8], [UR4], desc[UR6] ;  /* 0x00000608040075b4 */ /* 0x0003e40008019000 */
[----:B-1----:R-:W-:Y:S05]  /*115a0*/  @P0 BRA.U.ANY `(.L_x_98) ;  /* 0xfffffffd00e00947 */ /* 0x002fea000393ffff */
[----:B0-----:R-:W-:Y:S01]  /*115b0*/  IMAD.MOV.U32 R5, RZ, RZ, 0x80 ;  /* 0x00000080ff057424 */ /* 0x001fe200078e00ff */
[----:B------:R-:W-:Y:S01]  /*115c0*/  PLOP3.LUT P0, PT, PT, PT, PT, 0x80, 0x0 ;  /* 0x000000000000781c */ /* 0x000fe20003f0f070 */
[----:B------:R-:W-:Y:S01]  /*115d0*/  UIADD3 UR8, UR38, 0x32c00, URZ ;  /* 0x00032c0026087890 */ /* 0x000fe2000fffe03f */
[----:B------:R-:W-:Y:S02]  /*115e0*/  UMOV UR6, 0x0 ;  /* 0x0000000000067882 */ /* 0x000fe40000000000 */
[----:B------:R-:W-:Y:S01]  /*115f0*/  R2UR UR10, R5 ;  /* 0x00000000050a72ca */ /* 0x000fe200000e0000 */
[----:B------:R-:W-:-:S14]  /*11600*/  UMOV UR7, 0x14f00000 ;  /* 0x14f0000000077882 */ /* 0x000fdc0000000000 */
.L_x_99:
        /* <DEDUP_REMOVED lines=8> */
[----:B------:R-:W0:Y:S01]  /*11690*/  SYNCS.PHASECHK.TRANS64.TRYWAIT P0, [UR38+0x36860], R2 ;  /* 0x03686002ff0075a7 */ /* 0x000e220008000166 */
[----:B------:R-:W-:Y:S04]  /*116a0*/  BSSY B1, `(.L_x_100) ;  /* 0x0000002000017945 */ /* 0x000fe80003800000 */
[----:B0-----:R-:W-:Y:S05]  /*116b0*/  @!P0 BRA `(.L_x_101) ;  /* 0x0000001c00108947 */ /* 0x001fea0003800000 */
.L_x_155:
[----:B------:R-:W-:Y:S05]  /*116c0*/  BSYNC B1 ;  /* 0x0000000000017941 */ /* 0x000fea0003800000 */
.L_x_100:
        /* <DEDUP_REMOVED lines=9> */
.L_x_103:
[----:B------:R-:W-:Y:S05]  /*11760*/  BSYNC B1 ;  /* 0x0000000000017941 */ /* 0x000fea0003800000 */
.L_x_102:
        /* <DEDUP_REMOVED lines=10> */
.L_x_104:
        /* <DEDUP_REMOVED lines=8> */
[----:B------:R-:W-:Y:S01]  /*11890*/  R2UR UR10, R6 ;  /* 0x00000000060a72ca */ /* 0x000fe200000e0000 */
[----:B------:R-:W-:Y:S01]  /*118a0*/  UIADD3 UR8, UR38, 0x3c00, URZ ;  /* 0x00003c0026087890 */ /* 0x000fe2000fffe03f */
[----:B------:R-:W-:Y:S02]  /*118b0*/  R2UR UR6, R2 ;  /* 0x00000000020672ca */ /* 0x000fe400000e0000 */
[----:B------:R-:W-:Y:S02]  /*118c0*/  R2UR UR7, R3 ;  /* 0x00000000030772ca */ /* 0x000fe400000e0000 */
[----:B------:R-:W-:-:S13]  /*118d0*/  PLOP3.LUT P0, PT, PT, PT, PT, 0x80, 0x0 ;  /* 0x000000000000781c */ /* 0x000fda0003f0f070 */
.L_x_105:
        /* <DEDUP_REMOVED lines=13> */
.L_x_106:
        /* <DEDUP_REMOVED lines=8> */
[----:B------:R-:W-:Y:S02]  /*11a30*/  IMAD.MOV.U32 R17, RZ, RZ, R0 ;  /* 0x000000ffff117224 */ /* 0x000fe400078e0000 */
[----:B------:R-:W-:-:S07]  /*11a40*/  IMAD.MOV.U32 R16, RZ, RZ, R4 ;  /* 0x000000ffff107224 */ /* 0x000fce00078e0004 */
.L_x_91:
[----:B------:R-:W-:Y:S05]  /*11a50*/  BSYNC B0 ;  /* 0x0000000000007941 */ /* 0x000fea0003800000 */
.L_x_54:
[----:B------:R-:W2:Y:S01]  /*11a60*/  LDL.LU R0, [R1] ;  /* 0x0000000001007983 */ /* 0x000ea20000300800 */
[----:B------:R-:W-:Y:S01]  /*11a70*/  BSSY B0, `(.L_x_107) ;  /* 0x0000044000007945 */ /* 0x000fe20003800000 */
[----:B--2---:R-:W-:-:S13]  /*11a80*/  ISETP.NE.AND P0, PT, R0, RZ, PT ;  /* 0x000000ff0000720c */ /* 0x004fda0003f05270 */
[----:B------:R-:W-:Y:S05]  /*11a90*/  @!P0 BRA `(.L_x_108) ;  /* 0x0000000400048947 */ /* 0x000fea0003800000 */
[----:B------:R-:W2:Y:S01]  /*11aa0*/  S2R R0, SR_TID.X ;  /* 0x0000000000007919 */ /* 0x000ea20000002100 */
[----:B-1----:R-:W-:Y:S01]  /*11ab0*/  LEA R3, R8, UR38, 0x3 ;  /* 0x0000002608037c11 */ /* 0x002fe2000f8e18ff */
[----:B------:R-:W-:Y:S01]  /*11ac0*/  BSSY B1, `(.L_x_109) ;  /* 0x0000006000017945 */ /* 0x000fe20003800000 */
[----:B--2---:R-:W-:Y:S02]  /*11ad0*/  LOP3.LUT R2, R0, 0x7f, RZ, 0xc0, !PT ;  /* 0x0000007f00027812 */ /* 0x004fe400078ec0ff */
[----:B------:R-:W-:Y:S02]  /*11ae0*/  SHF.L.U32 R0, R9, 0x1f, RZ ;  /* 0x0000001f09007819 */ /* 0x000fe400000006ff */
[----:B------:R-:W-:Y:S02]  /*11af0*/  ISETP.NE.AND P1, PT, R2, RZ, PT ;  /* 0x000000ff0200720c */ /* 0x000fe40003f25270 */
[----:B------:R-:W1:Y:S02]  /*11b00*/  SYNCS.PHASECHK.TRANS64.TRYWAIT P0, [R3+URZ+0x36860], R0 ;  /* 0x03686000030075a7 */ /* 0x000e64000800017f */
[----:B-1----:R-:W-:Y:S09]  /*11b10*/  @!P0 BRA `(.L_x_110) ;  /* 0x0000001800108947 */ /* 0x002ff20003800000 */
.L_x_156:
[----:B------:R-:W-:Y:S05]  /*11b20*/  BSYNC B1 ;  /* 0x0000000000017941 */ /* 0x000fea0003800000 */
.L_x_109:
[----:B------:R-:W-:Y:S04]  /*11b30*/  BSSY B1, `(.L_x_111) ;  /* 0x0000008000017945 */ /* 0x000fe80003800000 */
[----:B------:R-:W-:Y:S05]  /*11b40*/  @P1 BRA `(.L_x_112) ;  /* 0x0000000000181947 */ /* 0x000fea0003800000 */
[----:B------:R-:W2:Y:S01]  /*11b50*/  S2R R2, SR_TID.X ;  /* 0x0000000000027919 */ /* 0x000ea20000002100 */
[----:B-1----:R-:W-:-:S04]  /*11b60*/  IMAD.MOV.U32 R0, RZ, RZ, 0xa800 ;  /* 0x0000a800ff007424 */ /* 0x002fc800078e00ff */
[----:B------:R3:W-:Y:S01]  /*11b70*/  SYNCS.ARRIVE.TRANS64 RZ, [R3+URZ+0x36850], R0 ;  /* 0x0368500003ff79a7 */ /* 0x0007e2000800003f */
[----:B--2---:R-:W-:-:S13]  /*11b80*/  LOP3.LUT P0, RZ, R2, 0x1f, RZ, 0xc0, !PT ;  /* 0x0000001f02ff7812 */ /* 0x004fda000780c0ff */
[----:B---3--:R-:W-:Y:S05]  /*11b90*/  @!P0 BRA `(.L_x_112) ;  /* 0x0000000000048947 */ /* 0x008fea0003800000 */
[----:B------:R-:W-:Y:S01]  /*11ba0*/  BPT.TRAP 0x1 ;  /* 0x000000040000795c */ /* 0x000fe20000300000 */
.L_x_112:
[----:B------:R-:W-:Y:S05]  /*11bb0*/  BSYNC B1 ;  /* 0x0000000000017941 */ /* 0x000fea0003800000 */
.L_x_111:
[----:B------:R-:W-:Y:S01]  /*11bc0*/  R2UR UR4, R8 ;  /* 0x00000000080472ca */ /* 0x000fe200000e0000 */
[----:B------:R-:W-:Y:S01]  /*11bd0*/  ULDC.64 UR6, c[0x0][0x198] ;  /* 0x0000660000067ab9 */ /* 0x000fe20000000a00 */
[----:B------:R-:W-:Y:S01]  /*11be0*/  R2UR UR9, R3 ;  /* 0x00000000030972ca */ /* 0x000fe200000e0000 */
[----:B------:R-:W-:Y:S01]  /*11bf0*/  UIADD3 UR6, UP0, UR6, 0x470, URZ ;  /* 0x0000047006067890 */ /* 0x000fe2000ff1e03f */
[----:B------:R-:W-:Y:S01]  /*11c00*/  PLOP3.LUT P0, PT, PT, PT, PT, 0x80, 0x0 ;  /* 0x000000000000781c */ /* 0x000fe20003f0f070 */
[----:B------:R-:W-:Y:S01]  /*11c10*/  IMAD R17, R17, 0x70, RZ ;  /* 0x0000007011117824 */ /* 0x000fe200078e02ff */
[----:B------:R-:W-:Y:S01]  /*11c20*/  UMOV UR14, 0x0 ;  /* 0x00000000000e7882 */ /* 0x000fe20000000000 */
[----:B------:R-:W-:Y:S01]  /*11c30*/  UIADD3.X UR7, URZ, UR7, URZ, UP0, !UPT ;  /* 0x000000073f077290 */ /* 0x000fe200087fe43f */
[----:B------:R-:W-:Y:S01]  /*11c40*/  UMOV UR15, 0x14f00000 ;  /* 0x14f00000000f7882 */ /* 0x000fe20000000000 */
[----:B------:R-:W-:-:S04]  /*11c50*/  UMOV UR10, URZ ;  /* 0x0000003f000a7c82 */ /* 0x000fc80008000000 */
[----:B------:R-:W-:Y:S02]  /*11c60*/  UIMAD UR4, UR4, 0xa800, UR38 ;  /* 0x0000a800040478a4 */ /* 0x000fe4000f8e0226 */
[----:B------:R-:W-:Y:S02]  /*11c70*/  UIADD3 UR9, UR9, 0x36850, URZ ;  /* 0x0003685009097890 */ /* 0x000fe4000fffe03f */
[----:B------:R-:W-:-:S12]  /*11c80*/  UIADD3 UR8, UR4, 0x400, URZ ;  /* 0x0000040004087890 */ /* 0x000fd8000fffe03f */
.L_x_113:
[----:B------:R-:W-:-:S13]  /*11c90*/  @P0 ELECT P1, URZ, PT ;  /* 0x00000000003f082f */ /* 0x000fda0003820000 */
[----:B------:R-:W-:Y:S01]  /*11ca0*/  @P1 R2UR UR13, R16 ;  /* 0x00000000100d12ca */ /* 0x000fe200000e0000 */
[----:B------:R-:W-:Y:S01]  /*11cb0*/  UMOV UR12, UR36 ;  /* 0x00000024000c7c82 */ /* 0x000fe20008000000 */
[----:B------:R-:W-:Y:S02]  /*11cc0*/  @P1 R2UR UR11, R17 ;  /* 0x00000000110b12ca */ /* 0x000fe400000e0000 */
[----:B------:R-:W-:Y:S02]  /*11cd0*/  @P1 PLOP3.LUT P0, PT, P1, PT, PT, 0x8, 0x0 ;  /* 0x000000000000181c */ /* 0x000fe40000f0e170 */
[----:B------:R-:W-:-:S09]  /*11ce0*/  PLOP3.LUT P1, PT, PT, PT, PT, 0x8, 0x0 ;  /* 0x000000000000781c */ /* 0x000fd20003f2e170 */
[----:B------:R2:W-:Y:S02]  /*11cf0*/  UTMALDG.4D [UR8], [UR6], desc[UR14] ;  /* 0x00000e08060075b4 */ /* 0x0005e40008019000 */
[----:B--2---:R-:W-:Y:S05]  /*11d00*/  @P0 BRA.U.ANY `(.L_x_113) ;  /* 0xfffffffd00e00947 */ /* 0x004fea000393ffff */
[----:B------:R-:W-:Y:S01]  /*11d10*/  PLOP3.LUT P0, PT, PT, PT, PT, 0x80, 0x0 ;  /* 0x000000000000781c */ /* 0x000fe20003f0f070 */
[----:B------:R-:W-:Y:S01]  /*11d20*/  UIADD3 UR8, UR4, 0x3c00, URZ ;  /* 0x00003c0004087890 */ /* 0x000fe2000fffe03f */
[----:B------:R-:W-:Y:S01]  /*11d30*/  UMOV UR14, 0x0 ;  /* 0x00000000000e7882 */ /* 0x000fe20000000000 */
[----:B------:R-:W-:Y:S01]  /*11d40*/  UMOV UR15, 0x14f00000 ;  /* 0x14f00000000f7882 */ /* 0x000fe20000000000 */
[----:B------:R-:W-:-:S09]  /*11d50*/  UMOV UR10, 0x40 ;  /* 0x00000040000a7882 */ /* 0x000fd20000000000 */
.L_x_114:
        /* <DEDUP_REMOVED lines=10> */
[----:B------:R-:W-:Y:S02]  /*11e00*/  UMOV UR5, 0x14f00000 ;  /* 0x14f0000000057882 */ /* 0x000fe40000000000 */
[----:B------:R-:W-:Y:S01]  /*11e10*/  UMOV UR4, 0x0 ;  /* 0x0000000000047882 */ /* 0x000fe20000000000 */
[----:B------:R-:W-:-:S08]  /*11e20*/  UMOV UR10, 0x80 ;  /* 0x00000080000a7882 */ /* 0x000fd00000000000 */
.L_x_115:
        /* <DEDUP_REMOVED lines=8> */
.L_x_108:
[----:B------:R-:W-:Y:S05]  /*11eb0*/  BSYNC B0 ;  /* 0x0000000000007941 */ /* 0x000fea0003800000 */
.L_x_107:
[----:B-1----:R-:W-:Y:S01]  /*11ec0*/  IADD3 R0, R8, 0x1, RZ ;  /* 0x0000000108007810 */ /* 0x002fe20007ffe0ff */
[----:B------:R-:W-:-:S03]  /*11ed0*/  IMAD.MOV.U32 R3, RZ, RZ, RZ ;  /* 0x000000ffff037224 */ /* 0x000fc600078e00ff */
[----:B------:R-:W-:-:S04]  /*11ee0*/  ISETP.NE.AND P0, PT, R0, 0x2, PT ;  /* 0x000000020000780c */ /* 0x000fc80003f05270 */
[----:B------:R-:W-:Y:S02]  /*11ef0*/  SEL R2, RZ, 0x1, P0 ;  /* 0x00000001ff027807 */ /* 0x000fe40000000000 */
[----:B------:R-:W-:Y:S02]  /*11f00*/  SEL R0, R0, RZ, P0 ;  /* 0x000000ff00007207 */ /* 0x000fe40000000000 */
[----:B------:R-:W-:-:S07]  /*11f10*/  LOP3.LUT R9, R9, R2, RZ, 0x3c, !PT ;  /* 0x0000000209097212 */ /* 0x000fce00078e3cff */
.L_x_38:
[----:B------:R-:W1:Y:S01]  /*11f20*/  S2R R5, SR_CgaCtaId ;  /* 0x0000000000057919 */ /* 0x000e620000008800 */
[----:B------:R-:W-:Y:S02]  /*11f30*/  MOV R2, 0x400 ;  /* 0x0000040000027802 */ /* 0x000fe40000000f00 */
[----:B------:R-:W-:Y:S02]  /*11f40*/  SHF.L.U32 R3, R3, 0x1f, RZ ;  /* 0x0000001f03037819 */ /* 0x000fe400000006ff */
[----:B-1----:R-:W-:-:S04]  /*11f50*/  LEA R2, R5, R2, 0x18 ;  /* 0x0000000205027211 */ /* 0x002fc800078ec0ff */
[----:B------:R-:W1:Y:S02]  /*11f60*/  SYNCS.PHASECHK.TRANS64.TRYWAIT P0, [R2+URZ+0x36820], R3 ;  /* 0x03682003020075a7 */ /* 0x000e64000800017f */
[----:B-1----:R-:W-:Y:S05]  /*11f70*/  @!P0 BRA `(.L_x_116) ;  /* 0x00000014000c8947 */ /* 0x002fea0003800000 */
.L_x_157:
[----:B------:R-:W-:-:S03]  /*11f80*/  UMOV UR4, 0xffffffff ;  /* 0xffffffff00047882 */ /* 0x000fc60000000000 */
[----:B------:R-:W-:Y:S05]  /*11f90*/  BRA.DIV UR4, `(.L_x_117) ;  /* 0x0000001604187947 */ /* 0x000fea000b800000 */
[----:B-1----:R-:W1:Y:S02]  /*11fa0*/  S2R R3, SR_TID.X ;  /* 0x0000000000037919 */ /* 0x002e640000002100 */
[----:B-1----:R-:W-:-:S04]  /*11fb0*/  SHF.R.U32.HI R3, RZ, 0x5, R3 ;  /* 0x00000005ff037819 */ /* 0x002fc80000011603 */
[----:B------:R-:W-:-:S05]  /*11fc0*/  LOP3.LUT R3, R3, 0x3, RZ, 0xc0, !PT ;  /* 0x0000000303037812 */ /* 0x000fca00078ec0ff */
[----:B------:R1:W2:Y:S02]  /*11fd0*/  SHFL.IDX PT, R14, R3, RZ, 0x1f ;  /* 0x00001fff030e7589 */ /* 0x0002a400000e0000 */
.L_x_160:
[----:B--2---:R-:W-:-:S13]  /*11fe0*/  ISETP.NE.AND P0, PT, R14, RZ, PT ;  /* 0x000000ff0e00720c */ /* 0x004fda0003f05270 */
[----:B------:R-:W-:Y:S05]  /*11ff0*/  @P0 BRA `(.L_x_10) ;  /* 0x0000000000900947 */ /* 0x000fea0003800000 */
[----:B------:R-:W-:-:S03]  /*12000*/  UMOV UR4, 0xffffffff ;  /* 0xffffffff00047882 */ /* 0x000fc60000000000 */
[----:B------:R-:W-:Y:S05]  /*12010*/  BRA.DIV UR4, `(.L_x_118) ;  /* 0x00000016042c7947 */ /* 0x000fea000b800000 */
[----:B------:R-:W-:-:S13]  /*12020*/  ELECT P6, URZ, PT ;  /* 0x00000000003f782f */ /* 0x000fda00038c0000 */
.L_x_163:
[----:B------:R-:W-:Y:S05]  /*12030*/  @!P6 BRA `(.L_x_10) ;  /* 0x000000000080e947 */ /* 0x000fea0003800000 */
[----:B-1----:R-:W2:Y:S02]  /*12040*/  LDL R3, [R1+0xc] ;  /* 0x00000c0001037983 */ /* 0x002ea40000100800 */
[----:B--2---:R-:W-:-:S13]  /*12050*/  R2UR UR4, R3 ;  /* 0x00000000030472ca */ /* 0x004fda00000e0000 */
[----:B------:R-:W-:-:S06]  /*12060*/  ULOP3.LUT UR4, UR4, 0x2, URZ, 0xfc, !UPT ;  /* 0x0000000204047892 */ /* 0x000fcc000f8efc3f */
[----:B------:R-:W-:-:S05]  /*12070*/  IMAD.U32 R3, RZ, RZ, UR4 ;  /* 0x00000004ff037e24 */ /* 0x000fca000f8e00ff */
[----:B------:R-:W-:-:S13]  /*12080*/  ISETP.NE.AND P2, PT, R3, 0x3, PT ;  /* 0x000000030300780c */ /* 0x000fda0003f45270 */
[----:B------:R-:W-:Y:S05]  /*12090*/  @!P2 BRA `(.L_x_119) ;  /* 0x000000000004a947 */ /* 0x000fea0003800000 */
[----:B------:R-:W-:Y:S01]  /*120a0*/  BPT.TRAP 0x1 ;  /* 0x000000040000795c */ /* 0x000fe20000300000 */
.L_x_119:
[----:B------:R-:W-:Y:S01]  /*120b0*/  VIADD R7, R2, 0x36840 ;  /* 0x0003684002077836 */ /* 0x000fe20000000000 */
[----:B------:R-:W-:Y:S01]  /*120c0*/  SHF.L.U32 R5, R9, 0x1f, RZ ;  /* 0x0000001f09057819 */ /* 0x000fe200000006ff */
[----:B------:R-:W-:-:S03]  /*120d0*/  VIADD R3, R0, 0x1 ;  /* 0x0000000100037836 */ /* 0x000fc60000000000 */
[----:B------:R-:W-:Y:S02]  /*120e0*/  LEA R6, R0, R7, 0x3 ;  /* 0x0000000700067211 */ /* 0x000fe400078e18ff */
[C---:B------:R-:W-:Y:S02]  /*120f0*/  ISETP.NE.AND P1, PT, R3.reuse, 0x2, PT ;  /* 0x000000020300780c */ /* 0x040fe40003f25270 */
[----:B------:R-:W1:Y:S02]  /*12100*/  SYNCS.PHASECHK.TRANS64.TRYWAIT P0, [R6+URZ], R5 ;  /* 0x00000005060075a7 */ /* 0x000e64000800017f */
[----:B------:R-:W-:Y:S02]  /*12110*/  SEL R4, RZ, 0x1, P1 ;  /* 0x00000001ff047807 */ /* 0x000fe40000800000 */
[----:B------:R-:W-:Y:S02]  /*12120*/  SEL R8, R3, RZ, P1 ;  /* 0x000000ff03087207 */ /* 0x000fe40000800000 */
[----:B------:R-:W-:-:S03]  /*12130*/  LOP3.LUT R4, R9, R4, RZ, 0x3c, !PT ;  /* 0x0000000409047212 */ /* 0x000fc600078e3cff */
[----:B------:R-:W-:Y:S01]  /*12140*/  IMAD R3, R8, 0x8, R7 ;  /* 0x0000000808037824 */ /* 0x000fe200078e0207 */
[----:B------:R-:W-:Y:S01]  /*12150*/  SHF.L.U32 R4, R4, 0x1f, RZ ;  /* 0x0000001f04047819 */ /* 0x000fe200000006ff */
[----:B-1----:R-:W-:Y:S06]  /*12160*/  @!P0 BRA `(.L_x_120) ;  /* 0x0000001000f88947 */ /* 0x002fec0003800000 */
.L_x_164:
[----:B------:R-:W2:Y:S02]  /*12170*/  SYNCS.PHASECHK.TRANS64.TRYWAIT P0, [R3+URZ], R4 ;  /* 0x00000004030075a7 */ /* 0x000ea4000800017f */
[----:B--2---:R-:W-:Y:S05]  /*12180*/  @!P0 BRA `(.L_x_121) ;  /* 0x0000001400048947 */ /* 0x004fea0003800000 */
.L_x_165:
[----:B------:R-:W-:Y:S05]  /*12190*/  @!P2 BRA `(.L_x_122) ;  /* 0x000000000004a947 */ /* 0x000fea0003800000 */
[----:B------:R-:W-:Y:S01]  /*121a0*/  BPT.TRAP 0x1 ;  /* 0x000000040000795c */ /* 0x000fe20000300000 */
.L_x_122:
[----:B--2---:R-:W-:-:S05]  /*121b0*/  IADD3 R3, R2, 0x36860, RZ ;  /* 0x0003686002037810 */ /* 0x004fca0007ffe0ff */
[----:B------:R-:W-:-:S04]  /*121c0*/  IMAD R0, R0, 0x8, R3 ;  /* 0x0000000800007824 */ /* 0x000fc800078e0203 */
[----:B------:R-:W2:Y:S02]  /*121d0*/  SYNCS.PHASECHK.TRANS64.TRYWAIT P0, [R0+URZ], R5 ;  /* 0x00000005000075a7 */ /* 0x000ea4000800017f */
[----:B--2---:R-:W-:Y:S05]  /*121e0*/  @!P0 BRA `(.L_x_123) ;  /* 0x0000001400008947 */ /* 0x004fea0003800000 */
.L_x_166:
[----:B------:R-:W-:-:S07]  /*121f0*/  IMAD R3, R8, 0x8, R3 ;  /* 0x0000000808037824 */ /* 0x000fce00078e0203 */
.L_x_124:
[----:B---3--:R3:W4:Y:S02]  /*12200*/  SYNCS.PHASECHK.TRANS64.TRYWAIT P0, [R3+URZ], R4 ;  /* 0x00000004030075a7 */ /* 0x008724000800017f */
[----:B----4-:R-:W-:Y:S05]  /*12210*/  @!P0 NANOSLEEP.SYNCS 0x989680 ;  /* 0x009896800000895d */ /* 0x010fea0003900000 */
[----:B------:R-:W4:Y:S02]  /*12220*/  @!P0 SYNCS.PHASECHK.TRANS64 P0, [R3+URZ], R4 ;  /* 0x00000004030085a7 */ /* 0x000f24000800007f */
[----:B----4-:R-:W-:Y:S05]  /*12230*/  @!P0 BRA `(.L_x_124) ;  /* 0xfffffffc00f08947 */ /* 0x010fea000383ffff */
.L_x_10:
[----:B------:R-:W-:Y:S05]  /*12240*/  BSYNC B6 ;  /* 0x0000000000067941 */ /* 0x000fea0003800000 */
.L_x_7:
[----:B------:R-:W-:Y:S05]  /*12250*/  EXIT ;  /* 0x000000000000794d */ /* 0x000fea0003800000 */
.L_x_14:
[----:B------:R-:W-:-:S13]  /*12260*/  R2UR UR4, R16 ;  /* 0x00000000100472ca */ /* 0x000fda00000e0000 */
[----:B0-----:R-:W-:-:S04]  /*12270*/  MOV R3, UR4 ;  /* 0x0000000400037c02 */ /* 0x001fc80008000f00 */
[----:B------:R0:W1:Y:S03]  /*12280*/  SYNCS.PHASECHK.TRANS64.TRYWAIT P0, [R3+URZ+0x36800], R0 ;  /* 0x03680000030075a7 */ /* 0x000066000800017f */
[----:B-1----:R-:W-:Y:S05]  /*12290*/  @!P0 NANOSLEEP.SYNCS 0x989680 ;  /* 0x009896800000895d */ /* 0x002fea0003900000 */
[----:B------:R-:W1:Y:S02]  /*122a0*/  @!P0 SYNCS.PHASECHK.TRANS64 P0, [R3+URZ+0x36800], R0 ;  /* 0x03680000030085a7 */ /* 0x000e64000800007f */
[----:B-1----:R-:W-:Y:S05]  /*122b0*/  @!P0 BRA `(.L_x_14) ;  /* 0xfffffffc00e88947 */ /* 0x002fea000383ffff */
[----:B------:R-:W-:Y:S05]  /*122c0*/  BRA `(.L_x_125) ;  /* 0xfffffef000647947 */ /* 0x000fea000383ffff */
.L_x_18:
[----:B------:R-:W-:-:S13]  /*122d0*/  R2UR UR4, R16 ;  /* 0x00000000100472ca */ /* 0x000fda00000e0000 */
[----:B0-----:R-:W-:-:S04]  /*122e0*/  IMAD.U32 R3, RZ, RZ, UR4 ;  /* 0x00000004ff037e24 */ /* 0x001fc8000f8e00ff */
[----:B------:R0:W2:Y:S03]  /*122f0*/  SYNCS.PHASECHK.TRANS64.TRYWAIT P2, [R3+URZ+0x36830], R0 ;  /* 0x03683000030075a7 */ /* 0x0000a6000804017f */
[----:B--2---:R-:W-:Y:S05]  /*12300*/  @!P2 NANOSLEEP.SYNCS 0x989680 ;  /* 0x009896800000a95d */ /* 0x004fea0003900000 */
[----:B------:R-:W2:Y:S02]  /*12310*/  @!P2 SYNCS.PHASECHK.TRANS64 P2, [R3+URZ+0x36830], R0 ;  /* 0x036830000300a5a7 */ /* 0x000ea4000804007f */
[----:B--2---:R-:W-:Y:S05]  /*12320*/  @!P2 BRA `(.L_x_18) ;  /* 0xfffffffc00e8a947 */ /* 0x004fea000383ffff */
[----:B------:R-:W-:Y:S05]  /*12330*/  BRA `(.L_x_17) ;  /* 0xfffffef000947947 */ /* 0x000fea000383ffff */
.L_x_23:
[----:B------:R-:W-:-:S13]  /*12340*/  R2UR UR4, R21 ;  /* 0x00000000150472ca */ /* 0x000fda00000e0000 */
[----:B-1----:R-:W-:-:S04]  /*12350*/  IMAD.U32 R13, RZ, RZ, UR4 ;  /* 0x00000004ff0d7e24 */ /* 0x002fc8000f8e00ff */
[----:B------:R1:W2:Y:S03]  /*12360*/  SYNCS.PHASECHK.TRANS64.TRYWAIT P2, [R13+URZ+0x36830], R8 ;  /* 0x036830080d0075a7 */ /* 0x0002a6000804017f */
[----:B--2---:R-:W-:Y:S05]  /*12370*/  @!P2 NANOSLEEP.SYNCS 0x989680 ;  /* 0x009896800000a95d */ /* 0x004fea0003900000 */
[----:B------:R-:W2:Y:S02]  /*12380*/  @!P2 SYNCS.PHASECHK.TRANS64 P2, [R13+URZ+0x36830], R8 ;  /* 0x036830080d00a5a7 */ /* 0x000ea4000804007f */
[----:B--2---:R-:W-:Y:S05]  /*12390*/  @!P2 BRA `(.L_x_23) ;  /* 0xfffffffc00e8a947 */ /* 0x004fea000383ffff */
[----:B------:R-:W-:Y:S05]  /*123a0*/  BRA `(.L_x_22) ;  /* 0xffffff4000587947 */ /* 0x000fea000383ffff */
.L_x_27:
[----:B-1----:R-:W-:-:S04]  /*123b0*/  MOV R9, UR5 ;  /* 0x0000000500097c02 */ /* 0x002fc80008000f00 */
[----:B------:R1:W2:Y:S03]  /*123c0*/  SYNCS.PHASECHK.TRANS64.TRYWAIT P2, [R9+URZ+0x36850], R0 ;  /* 0x03685000090075a7 */ /* 0x0002a6000804017f */
[----:B--2---:R-:W-:Y:S05]  /*123d0*/  @!P2 NANOSLEEP.SYNCS 0x989680 ;  /* 0x009896800000a95d */ /* 0x004fea0003900000 */
[----:B------:R-:W2:Y:S02]  /*123e0*/  @!P2 SYNCS.PHASECHK.TRANS64 P2, [R9+URZ+0x36850], R0 ;  /* 0x036850000900a5a7 */ /* 0x000ea4000804007f */
[----:B--2---:R-:W-:Y:S05]  /*123f0*/  @!P2 BRA `(.L_x_27) ;  /* 0xfffffffc00eca947 */ /* 0x004fea000383ffff */
[----:B------:R-:W-:Y:S05]  /*12400*/  BRA `(.L_x_26) ;  /* 0xffffff6c00d87947 */ /* 0x000fea000383ffff */
.L_x_32:
[----:B-1----:R1:W2:Y:S02]  /*12410*/  SYNCS.PHASECHK.TRANS64.TRYWAIT P0, [R9+URZ+0x36850], R0 ;  /* 0x03685000090075a7 */ /* 0x0022a4000800017f */
[----:B--2---:R-:W-:Y:S05]  /*12420*/  @!P0 NANOSLEEP.SYNCS 0x989680 ;  /* 0x009896800000895d */ /* 0x004fea0003900000 */
[----:B------:R-:W2:Y:S02]  /*12430*/  @!P0 SYNCS.PHASECHK.TRANS64 P0, [R9+URZ+0x36850], R0 ;  /* 0x03685000090085a7 */ /* 0x000ea4000800007f */
[----:B--2---:R-:W-:Y:S05]  /*12440*/  @!P0 BRA `(.L_x_32) ;  /* 0xfffffffc00f08947 */ /* 0x004fea000383ffff */
[----:B------:R-:W-:Y:S05]  /*12450*/  BRA `(.L_x_31) ;  /* 0xffffff9000747947 */ /* 0x000fea000383ffff */
.L_x_43:
[----:B------:R-:W-:Y:S01]  /*12460*/  IMAD.MOV.U32 R13, RZ, RZ, R0 ;  /* 0x000000ffff0d7224 */ /* 0x000fe200078e0000 */
[----:B------:R-:W-:Y:S01]  /*12470*/  MOV R11, 0x1f ;  /* 0x0000001f000b7802 */ /* 0x000fe20000000f00 */
[----:B------:R-:W-:Y:S02]  /*12480*/  IMAD.MOV.U32 R12, RZ, RZ, RZ ;  /* 0x000000ffff0c7224 */ /* 0x000fe400078e00ff */
[----:B------:R-:W-:-:S07]  /*12490*/  IMAD.MOV.U32 R15, RZ, RZ, -0x1 ;  /* 0xffffffffff0f7424 */ /* 0x000fce00078e00ff */
[----:B------:R-:W-:Y:S05]  /*124a0*/  WARPSYNC.COLLECTIVE R15, `(.L_x_126) ;  /* 0x000000000f087348 */ /* 0x000fea0003c00000 */
[----:B------:R0:W1:Y:S02]  /*124b0*/  SHFL.IDX P6, R14, R13, R12, R11 ;  /* 0x0000000c0d0e7389 */ /* 0x00006400000c000b */
[----:B01----:R-:W-:Y:S01]  /*124c0*/  ENDCOLLECTIVE ;  /* 0x000000000000791b */ /* 0x003fe20003800000 */
.L_x_126:
[----:B------:R-:W-:Y:S05]  /*124d0*/  BRA `(.L_x_127) ;  /* 0xffffffc400807947 */ /* 0x000fea000383ffff */
.L_x_45:
[----:B------:R-:W-:Y:S01]  /*124e0*/  BSSY B0, `(.L_x_128) ;  /* 0x0000006000007945 */ /* 0x000fe20003800000 */
[----:B------:R-:W-:-:S07]  /*124f0*/  IMAD.MOV.U32 R15, RZ, RZ, -0x1 ;  /* 0xffffffffff0f7424 */ /* 0x000fce00078e00ff */
[----:B0-----:R-:W-:Y:S05]  /*12500*/  WARPSYNC.COLLECTIVE R15, `(.L_x_129) ;  /* 0x000000000f0c7348 */ /* 0x001fea0003c00000 */
[----:B------:R-:W-:Y:S02]  /*12510*/  ELECT P6, UR62, PT ;  /* 0x00000000003e782f */ /* 0x000fe400038c0000 */
[----:B------:R-:W-:Y:S01]  /*12520*/  MOV R14, UR62 ;  /* 0x0000003e000e7c02 */ /* 0x000fe20008000f00 */
[----:B0-----:R-:W-:Y:S10]  /*12530*/  ENDCOLLECTIVE ;  /* 0x000000000000791b */ /* 0x001ff40003800000 */
.L_x_129:
[----:B------:R-:W-:Y:S05]  /*12540*/  BSYNC B0 ;  /* 0x0000000000007941 */ /* 0x000fea0003800000 */
.L_x_128:
[----:B------:R-:W-:Y:S05]  /*12550*/  BRA `(.L_x_130) ;  /* 0xffffffc400807947 */ /* 0x000fea000383ffff */
.L_x_47:
[----:B0-----:R-:W-:-:S04]  /*12560*/  MOV R3, UR38 ;  /* 0x0000002600037c02 */ /* 0x001fc80008000f00 */
[----:B------:R0:W1:Y:S03]  /*12570*/  SYNCS.PHASECHK.TRANS64.TRYWAIT P0, [R3+URZ+0x36840], R0 ;  /* 0x03684000030075a7 */ /* 0x000066000800017f */
[----:B-1----:R-:W-:Y:S05]  /*12580*/  @!P0 NANOSLEEP.SYNCS 0x989680 ;  /* 0x009896800000895d */ /* 0x002fea0003900000 */
[----:B------:R-:W1:Y:S02]  /*12590*/  @!P0 SYNCS.PHASECHK.TRANS64 P0, [R3+URZ+0x36840], R0 ;  /* 0x03684000030085a7 */ /* 0x000e64000800007f */
[----:B-1----:R-:W-:Y:S05]  /*125a0*/  @!P0 BRA `(.L_x_47) ;  /* 0xfffffffc00ec8947 */ /* 0x002fea000383ffff */
[----:B------:R-:W-:Y:S05]  /*125b0*/  BRA `(.L_x_131) ;  /* 0xffffffc400dc7947 */ /* 0x000fea000383ffff */
.L_x_50:
[----:B------:R-:W-:Y:S01]  /*125c0*/  IMAD R8, R12, 0x80, R8 ;  /* 0x000000800c087824 */ /* 0x000fe200078e0208 */
[----:B------:R-:W-:Y:S01]  /*125d0*/  MOV R12, RZ ;  /* 0x000000ff000c7202 */ /* 0x000fe20000000f00 */
[----:B------:R-:W-:Y:S02]  /*125e0*/  IMAD.MOV.U32 R13, RZ, RZ, R7 ;  /* 0x000000ffff0d7224 */ /* 0x000fe400078e0007 */
[----:B------:R-:W-:Y:S02]  /*125f0*/  IMAD.MOV.U32 R11, RZ, RZ, 0x181f ;  /* 0x0000181fff0b7424 */ /* 0x000fe400078e00ff */
[----:B------:R-:W-:Y:S02]  /*12600*/  IMAD.MOV.U32 R15, RZ, RZ, -0x1 ;  /* 0xffffffffff0f7424 */ /* 0x000fe400078e00ff */
[----:B------:R-:W-:-:S07]  /*12610*/  VIADD R5, R8, 0x10 ;  /* 0x0000001008057836 */ /* 0x000fce0000000000 */
[----:B------:R-:W-:Y:S05]  /*12620*/  WARPSYNC.COLLECTIVE R15, `(.L_x_132) ;  /* 0x000000000f087348 */ /* 0x000fea0003c00000 */
[----:B------:R0:W1:Y:S02]  /*12630*/  SHFL.IDX P6, R14, R13, R12, R11 ;  /* 0x0000000c0d0e7389 */ /* 0x00006400000c000b */
[----:B01----:R-:W-:Y:S01]  /*12640*/  ENDCOLLECTIVE ;  /* 0x000000000000791b */ /* 0x003fe20003800000 */
.L_x_132:
[----:B------:R-:W-:Y:S01]  /*12650*/  IMAD.MOV.U32 R13, RZ, RZ, R0 ;  /* 0x000000ffff0d7224 */ /* 0x000fe200078e0000 */
[----:B------:R-:W-:-:S07]  /*12660*/  MOV R2, R14 ;  /* 0x0000000e00027202 */ /* 0x000fce0000000f00 */
[----:B------:R-:W-:Y:S05]  /*12670*/  WARPSYNC.COLLECTIVE R15, `(.L_x_133) ;  /* 0x000000000f087348 */ /* 0x000fea0003c00000 */
[----:B------:R0:W1:Y:S02]  /*12680*/  SHFL.IDX P6, R14, R13, R12, R11 ;  /* 0x0000000c0d0e7389 */ /* 0x00006400000c000b */
[----:B01----:R-:W-:Y:S01]  /*12690*/  ENDCOLLECTIVE ;  /* 0x000000000000791b */ /* 0x003fe20003800000 */
.L_x_133:
[----:B------:R-:W-:Y:S01]  /*126a0*/  ULDC UR4, c[0x0][0x288] ;  /* 0x0000a20000047ab9 */ /* 0x000fe20000000800 */
[----:B------:R-:W-:Y:S01]  /*126b0*/  ULDC.64 UR6, c[0x0][0x208] ;  /* 0x0000820000067ab9 */ /* 0x000fe20000000a00 */
[----:B------:R-:W-:Y:S02]  /*126c0*/  IMAD R6, R6, UR4, RZ ;  /* 0x0000000406067c24 */ /* 0x000fe4000f8e02ff */
[----:B------:R-:W-:-:S03]  /*126d0*/  IMAD.MOV.U32 R3, RZ, RZ, R2 ;  /* 0x000000ffff037224 */ /* 0x000fc600078e0002 */
[----:B------:R-:W-:Y:S01]  /*126e0*/  ISETP.GE.AND P3, PT, R8, R6, PT ;  /* 0x000000060800720c */ /* 0x000fe20003f66270 */
[----:B------:R-:W-:Y:S01]  /*126f0*/  IMAD.MOV.U32 R13, RZ, RZ, R7 ;  /* 0x000000ffff0d7224 */ /* 0x000fe200078e0007 */
[----:B------:R-:W-:-:S11]  /*12700*/  MOV R12, 0x1 ;  /* 0x00000001000c7802 */ /* 0x000fd60000000f00 */
[----:B------:R-:W-:Y:S02]  /*12710*/  @!P3 LEA R21, R9, UR38, 0x1 ;  /* 0x000000260915bc11 */ /* 0x000fe4000f8e08ff */
[----:B------:R-:W-:-:S05]  /*12720*/  MOV R2, R14 ;  /* 0x0000000e00027202 */ /* 0x000fca0000000f00 */
[----:B------:R-:W-:-:S05]  /*12730*/  @!P3 IMAD.WIDE.U32 R2, R10, 0x2, R2 ;  /* 0x000000020a02b825 */ /* 0x000fca00078e0002 */
[----:B------:R-:W-:Y:S01]  /*12740*/  @!PT LDS RZ, [RZ] ;  /* 0x00000000fffff984 */ /* 0x000fe20000000800 */
[----:B------:R-:W-:Y:S01]  /*12750*/  @!PT LDS RZ, [RZ] ;  /* 0x00000000fffff984 */ /* 0x000fe20000000800 */
[----:B------:R-:W-:Y:S01]  /*12760*/  @!PT LDS RZ, [RZ] ;  /* 0x00000000fffff984 */ /* 0x000fe20000000800 */
[----:B------:R0:W-:Y:S04]  /*12770*/  @!P3 LDGSTS.E.BYPASS.LTC128B.128 [R21+0x15400], desc[UR6][R2.64], !P2 ;  /* 0x154000000215bfae */ /* 0x0001e8000d101d46 */
[----:B------:R0:W-:Y:S04]  /*12780*/  @!P3 LDGSTS.E.BYPASS.LTC128B.128 [R21+0x19400], desc[UR6][R2.64+0x80], !P0 ;  /* 0x194000800215bfae */ /* 0x0001e8000c101d46 */
[----:B------:R0:W-:Y:S01]  /*12790*/  @!P3 LDGSTS.E.BYPASS.LTC128B.128 [R21+0x1d400], desc[UR6][R2.64+0x100], !P1 ;  /* 0x1d4001000215bfae */ /* 0x0001e2000c901d46 */
[----:B------:R-:W-:-:S13]  /*127a0*/  ISETP.GE.AND P3, PT, R5, R6, PT ;  /* 0x000000060500720c */ /* 0x000fda0003f66270 */
[----:B0-----:R-:W-:Y:S05]  /*127b0*/  WARPSYNC.COLLECTIVE R15, `(.L_x_134) ;  /* 0x000000000f087348 */ /* 0x001fea0003c00000 */
[----:B------:R1:W2:Y:S02]  /*127c0*/  SHFL.IDX P6, R14, R13, R12, R11 ;  /* 0x0000000c0d0e7389 */ /* 0x0002a400000c000b */
[----:B012---:R-:W-:Y:S01]  /*127d0*/  ENDCOLLECTIVE ;  /* 0x000000000000791b */ /* 0x007fe20003800000 */
.L_x_134:
[----:B------:R-:W-:Y:S01]  /*127e0*/  VIADD R3, R8, 0x20 ;  /* 0x0000002008037836 */ /* 0x000fe20000000000 */
[----:B------:R-:W-:Y:S01]  /*127f0*/  @!P3 LEA R20, R9, UR38, 0x1 ;  /* 0x000000260914bc11 */ /* 0x000fe2000f8e08ff */
[----:B------:R-:W-:Y:S02]  /*12800*/  IMAD.MOV.U32 R13, RZ, RZ, R0 ;  /* 0x000000ffff0d7224 */ /* 0x000fe400078e0000 */
[----:B------:R-:W-:-:S07]  /*12810*/  IMAD.MOV.U32 R4, RZ, RZ, R14 ;  /* 0x000000ffff047224 */ /* 0x000fce00078e000e */
[----:B------:R-:W-:Y:S05]  /*12820*/  WARPSYNC.COLLECTIVE R15, `(.L_x_135) ;  /* 0x000000000f087348 */ /* 0x000fea0003c00000 */
[----:B------:R0:W1:Y:S02]  /*12830*/  SHFL.IDX P6, R14, R13, R12, R11 ;  /* 0x0000000c0d0e7389 */ /* 0x00006400000c000b */
[----:B01----:R-:W-:Y:S01]  /*12840*/  ENDCOLLECTIVE ;  /* 0x000000000000791b */ /* 0x003fe20003800000 */
.L_x_135:
[----:B------:R-:W-:Y:S01]  /*12850*/  ULDC.64 UR4, c[0x0][0x208] ;  /* 0x0000820000047ab9 */ /* 0x000fe20000000a00 */
[----:B------:R-:W-:Y:S02]  /*12860*/  MOV R5, R4 ;  /* 0x0000000400057202 */ /* 0x000fe40000000f00 */
[----:B------:R-:W-:Y:S01]  /*12870*/  MOV R13, R7 ;  /* 0x00000007000d7202 */ /* 0x000fe20000000f00 */
[----:B------:R-:W-:Y:S02]  /*12880*/  IMAD.MOV.U32 R12, RZ, RZ, 0x2 ;  /* 0x00000002ff0c7424 */ /* 0x000fe400078e00ff */
[----:B------:R-:W-:-:S04]  /*12890*/  IMAD.MOV.U32 R4, RZ, RZ, R14 ;  /* 0x000000ffff047224 */ /* 0x000fc800078e000e */
        /* <DEDUP_REMOVED lines=11> */
.L_x_136:
[----:B------:R-:W-:Y:S02]  /*12950*/  IADD3 R5, R8, 0x30, RZ ;  /* 0x0000003008057810 */ /* 0x000fe40007ffe0ff */
[----:B------:R-:W-:Y:S02]  /*12960*/  @!P3 LEA R21, R9, UR38, 0x1 ;  /* 0x000000260915bc11 */ /* 0x000fe4000f8e08ff */
[----:B------:R-:W-:Y:S01]  /*12970*/  MOV R13, R0 ;  /* 0x00000000000d7202 */ /* 0x000fe20000000f00 */
[----:B------:R-:W-:-:S07]  /*12980*/  IMAD.MOV.U32 R2, RZ, RZ, R14 ;  /* 0x000000ffff027224 */ /* 0x000fce00078e000e */
[----:B------:R-:W-:Y:S05]  /*12990*/  WARPSYNC.COLLECTIVE R15, `(.L_x_137) ;  /* 0x000000000f087348 */ /* 0x000fea0003c00000 */
[----:B------:R0:W1:Y:S02]  /*129a0*/  SHFL.IDX P6, R14, R13, R12, R11 ;  /* 0x0000000c0d0e7389 */ /* 0x00006400000c000b */
[----:B01----:R-:W-:Y:S01]  /*129b0*/  ENDCOLLECTIVE ;  /* 0x000000000000791b */ /* 0x003fe20003800000 */
.L_x_137:
[----:B------:R-:W-:Y:S01]  /*129c0*/  ULDC.64 UR4, c[0x0][0x208] ;  /* 0x0000820000047ab9 */ /* 0x000fe20000000a00 */
[----:B------:R-:W-:Y:S02]  /*129d0*/  IMAD.MOV.U32 R3, RZ, RZ, R2 ;  /* 0x000000ffff037224 */ /* 0x000fe400078e0002 */
[----:B------:R-:W-:Y:S02]  /*129e0*/  IMAD.MOV.U32 R13, RZ, RZ, R7 ;  /* 0x000000ffff0d7224 */ /* 0x000fe400078e0007 */
        /* <DEDUP_REMOVED lines=13> */
.L_x_138:
[----:B------:R-:W-:Y:S01]  /*12ac0*/  VIADD R3, R8, 0x40 ;  /* 0x0000004008037836 */ /* 0x000fe20000000000 */
[----:B------:R-:W-:Y:S01]  /*12ad0*/  @!P3 LEA R20, R9, UR38, 0x1 ;  /* 0x000000260914bc11 */ /* 0x000fe2000f8e08ff */
[----:B------:R-:W-:Y:S01]  /*12ae0*/  IMAD.MOV.U32 R13, RZ, RZ, R0 ;  /* 0x000000ffff0d7224 */ /* 0x000fe200078e0000 */
[----:B------:R-:W-:-:S07]  /*12af0*/  MOV R4, R14 ;  /* 0x0000000e00047202 */ /* 0x000fce0000000f00 */
[----:B------:R-:W-:Y:S05]  /*12b00*/  WARPSYNC.COLLECTIVE R15, `(.L_x_139) ;  /* 0x000000000f087348 */ /* 0x000fea0003c00000 */
[----:B------:R0:W1:Y:S02]  /*12b10*/  SHFL.IDX P6, R14, R13, R12, R11 ;  /* 0x0000000c0d0e7389 */ /* 0x00006400000c000b */
[----:B01----:R-:W-:Y:S01]  /*12b20*/  ENDCOLLECTIVE ;  /* 0x000000000000791b */ /* 0x003fe20003800000 */
.L_x_139:
[----:B------:R-:W-:Y:S01]  /*12b30*/  ULDC.64 UR4, c[0x0][0x208] ;  /* 0x0000820000047ab9 */ /* 0x000fe20000000a00 */
[----:B------:R-:W-:Y:S02]  /*12b40*/  IMAD.MOV.U32 R5, RZ, RZ, R4 ;  /* 0x000000ffff057224 */ /* 0x000fe400078e0004 */
[----:B------:R-:W-:Y:S01]  /*12b50*/  IMAD.MOV.U32 R13, RZ, RZ, R7 ;  /* 0x000000ffff0d7224 */ /* 0x000fe200078e0007 */
[----:B------:R-:W-:Y:S02]  /*12b60*/  MOV R12, 0x4 ;  /* 0x00000004000c7802 */ /* 0x000fe40000000f00 */
        /* <DEDUP_REMOVED lines=12> */
.L_x_140:
[----:B------:R-:W-:Y:S01]  /*12c30*/  VIADD R5, R8, 0x50 ;  /* 0x0000005008057836 */ /* 0x000fe20000000000 */
[----:B------:R-:W-:Y:S01]  /*12c40*/  @!P3 LEA R21, R9, UR38, 0x1 ;  /* 0x000000260915bc11 */ /* 0x000fe2000f8e08ff */
[----:B------:R-:W-:Y:S02]  /*12c50*/  IMAD.MOV.U32 R13, RZ, RZ, R0 ;  /* 0x000000ffff0d7224 */ /* 0x000fe400078e0000 */
[----:B------:R-:W-:-:S07]  /*12c60*/  IMAD.MOV.U32 R2, RZ, RZ, R14 ;  /* 0x000000ffff027224 */ /* 0x000fce00078e000e */
[----:B------:R-:W-:Y:S05]  /*12c70*/  WARPSYNC.COLLECTIVE R15, `(.L_x_141) ;  /* 0x000000000f087348 */ /* 0x000fea0003c00000 */
[----:B------:R0:W1:Y:S02]  /*12c80*/  SHFL.IDX P6, R14, R13, R12, R11 ;  /* 0x0000000c0d0e7389 */ /* 0x00006400000c000b */
[----:B01----:R-:W-:Y:S01]  /*12c90*/  ENDCOLLECTIVE ;  /* 0x000000000000791b */ /* 0x003fe20003800000 */
.L_x_141:
        /* <DEDUP_REMOVED lines=16> */
.L_x_142:
[----:B------:R-:W-:Y:S02]  /*12da0*/  IADD3 R3, R8, 0x60, RZ ;  /* 0x0000006008037810 */ /* 0x000fe40007ffe0ff */
[----:B------:R-:W-:Y:S02]  /*12db0*/  @!P3 LEA R20, R9, UR38, 0x1 ;  /* 0x000000260914bc11 */ /* 0x000fe4000f8e08ff */
[----:B------:R-:W-:Y:S01]  /*12dc0*/  MOV R13, R0 ;  /* 0x00000000000d7202 */ /* 0x000fe20000000f00 */
[----:B------:R-:W-:-:S07]  /*12dd0*/  IMAD.MOV.U32 R4, RZ, RZ, R14 ;  /* 0x000000ffff047224 */ /* 0x000fce00078e000e */
[----:B------:R-:W-:Y:S05]  /*12de0*/  WARPSYNC.COLLECTIVE R15, `(.L_x_143) ;  /* 0x000000000f087348 */ /* 0x000fea0003c00000 */
[----:B------:R0:W1:Y:S02]  /*12df0*/  SHFL.IDX P6, R14, R13, R12, R11 ;  /* 0x0000000c0d0e7389 */ /* 0x00006400000c000b */
[----:B01----:R-:W-:Y:S01]  /*12e00*/  ENDCOLLECTIVE ;  /* 0x000000000000791b */ /* 0x003fe20003800000 */
.L_x_143:
        /* <DEDUP_REMOVED lines=16> */
.L_x_144:
[----:B------:R-:W-:Y:S01]  /*12f10*/  @!P3 LEA R21, R9, UR38, 0x1 ;  /* 0x000000260915bc11 */ /* 0x000fe2000f8e08ff */
[----:B------:R-:W-:Y:S01]  /*12f20*/  IMAD.MOV.U32 R13, RZ, RZ, R0 ;  /* 0x000000ffff0d7224 */ /* 0x000fe200078e0000 */
[----:B------:R-:W-:-:S07]  /*12f30*/  MOV R2, R14 ;  /* 0x0000000e00027202 */ /* 0x000fce0000000f00 */
[----:B------:R-:W-:Y:S05]  /*12f40*/  WARPSYNC.COLLECTIVE R15, `(.L_x_145) ;  /* 0x000000000f087348 */ /* 0x000fea0003c00000 */
[----:B------:R0:W1:Y:S02]  /*12f50*/  SHFL.IDX P6, R14, R13, R12, R11 ;  /* 0x0000000c0d0e7389 */ /* 0x00006400000c000b */
[----:B01----:R-:W-:Y:S01]  /*12f60*/  ENDCOLLECTIVE ;  /* 0x000000000000791b */ /* 0x003fe20003800000 */
.L_x_145:
[----:B------:R-:W-:Y:S01]  /*12f70*/  ULDC.64 UR4, c[0x0][0x208] ;  /* 0x0000820000047ab9 */ /* 0x000fe20000000a00 */
[----:B------:R-:W-:Y:S02]  /*12f80*/  IMAD.MOV.U32 R3, RZ, RZ, R2 ;  /* 0x000000ffff037224 */ /* 0x000fe400078e0002 */
[----:B------:R-:W-:Y:S02]  /*12f90*/  IMAD.MOV.U32 R13, RZ, RZ, R7 ;  /* 0x000000ffff0d7224 */ /* 0x000fe400078e0007 */
[----:B------:R-:W-:Y:S01]  /*12fa0*/  IMAD.MOV.U32 R12, RZ, RZ, 0x7 ;  /* 0x00000007ff0c7424 */ /* 0x000fe200078e00ff */
[----:B------:R-:W-:-:S05]  /*12fb0*/  MOV R2, R14 ;  /* 0x0000000e00027202 */ /* 0x000fca0000000f00 */
[----:B------:R-:W-:-:S05]  /*12fc0*/  @!P3 IMAD.WIDE.U32 R2, R10, 0x2, R2 ;  /* 0x000000020a02b825 */ /* 0x000fca00078e0002 */
[----:B------:R-:W-:Y:S01]  /*12fd0*/  @!PT LDS RZ, [RZ] ;  /* 0x00000000fffff984 */ /* 0x000fe20000000800 */
[----:B------:R-:W-:Y:S01]  /*12fe0*/  @!PT LDS RZ, [RZ] ;  /* 0x00000000fffff984 */ /* 0x000fe20000000800 */
[----:B------:R-:W-:Y:S01]  /*12ff0*/  @!PT LDS RZ, [RZ] ;  /* 0x00000000fffff984 */ /* 0x000fe20000000800 */
[----:B------:R0:W-:Y:S04]  /*13000*/  @!P3 LDGSTS.E.BYPASS.LTC128B.128 [R21+0x18400], desc[UR4][R2.64], !P2 ;  /* 0x184000000215bfae */ /* 0x0001e8000d101d44 */
[----:B------:R0:W-:Y:S04]  /*13010*/  @!P3 LDGSTS.E.BYPASS.LTC128B.128 [R21+0x1c400], desc[UR4][R2.64+0x80], !P0 ;  /* 0x1c4000800215bfae */ /* 0x0001e8000c101d44 */
[----:B------:R0:W-:Y:S02]  /*13020*/  @!P3 LDGSTS.E.BYPASS.LTC128B.128 [R21+0x20400], desc[UR4][R2.64+0x100], !P1 ;  /* 0x204001000215bfae */ /* 0x0001e4000c901d44 */
[----:B0-----:R-:W-:Y:S05]  /*13030*/  WARPSYNC.COLLECTIVE R15, `(.L_x_146) ;  /* 0x000000000f087348 */ /* 0x001fea0003c00000 */
[----:B------:R1:W2:Y:S02]  /*13040*/  SHFL.IDX P6, R14, R13, R12, R11 ;  /* 0x0000000c0d0e7389 */ /* 0x0002a400000c000b */
[----:B012---:R-:W-:Y:S01]  /*13050*/  ENDCOLLECTIVE ;  /* 0x000000000000791b */ /* 0x007fe20003800000 */
.L_x_146:
[----:B------:R-:W-:Y:S01]  /*13060*/  IMAD.MOV.U32 R13, RZ, RZ, R0 ;  /* 0x000000ffff0d7224 */ /* 0x000fe200078e0000 */
[----:B------:R-:W-:-:S07]  /*13070*/  MOV R4, R14 ;  /* 0x0000000e00047202 */ /* 0x000fce0000000f00 */
[----:B------:R-:W-:Y:S05]  /*13080*/  WARPSYNC.COLLECTIVE R15, `(.L_x_147) ;  /* 0x000000000f087348 */ /* 0x000fea0003c00000 */
[----:B------:R0:W1:Y:S02]  /*13090*/  SHFL.IDX P6, R14, R13, R12, R11 ;  /* 0x0000000c0d0e7389 */ /* 0x00006400000c000b */
[----:B01----:R-:W-:Y:S01]  /*130a0*/  ENDCOLLECTIVE ;  /* 0x000000000000791b */ /* 0x003fe20003800000 */
.L_x_147:
[----:B------:R-:W-:Y:S05]  /*130b0*/  BRA `(.L_x_148) ;  /* 0xffffffc800447947 */ /* 0x000fea000383ffff */
.L_x_53:
[----:B-1----:R-:W-:-:S04]  /*130c0*/  IMAD.U32 R3, RZ, RZ, UR38 ;  /* 0x00000026ff037e24 */ /* 0x002fc8000f8e00ff */
[----:B------:R1:W2:Y:S03]  /*130d0*/  SYNCS.PHASECHK.TRANS64.TRYWAIT P0, [R3+URZ+0x36820], R2 ;  /* 0x03682002030075a7 */ /* 0x0002a6000800017f */
[----:B--2---:R-:W-:Y:S05]  /*130e0*/  @!P0 NANOSLEEP.SYNCS 0x989680 ;  /* 0x009896800000895d */ /* 0x004fea0003900000 */
[----:B------:R-:W2:Y:S02]  /*130f0*/  @!P0 SYNCS.PHASECHK.TRANS64 P0, [R3+URZ+0x36820], R2 ;  /* 0x03682002030085a7 */ /* 0x000ea4000800007f */
[----:B--2---:R-:W-:Y:S05]  /*13100*/  @!P0 BRA `(.L_x_53) ;  /* 0xfffffffc00ec8947 */ /* 0x004fea000383ffff */
[----:B------:R-:W-:Y:S05]  /*13110*/  BRA `(.L_x_149) ;  /* 0xffffffc8009c7947 */ /* 0x000fea000383ffff */
.L_x_60:
[----:B-1----:R-:W-:-:S04]  /*13120*/  MOV R3, UR38 ;  /* 0x0000002600037c02 */ /* 0x002fc80008000f00 */
[----:B------:R1:W2:Y:S03]  /*13130*/  SYNCS.PHASECHK.TRANS64.TRYWAIT P0, [R3+URZ+0x36848], R2 ;  /* 0x03684802030075a7 */ /* 0x0002a6000800017f */
[----:B--2---:R-:W-:Y:S05]  /*13140*/  @!P0 NANOSLEEP.SYNCS 0x989680 ;  /* 0x009896800000895d */ /* 0x004fea0003900000 */
[----:B------:R-:W2:Y:S02]  /*13150*/  @!P0 SYNCS.PHASECHK.TRANS64 P0, [R3+URZ+0x36848], R2 ;  /* 0x03684802030085a7 */ /* 0x000ea4000800007f */
[----:B--2---:R-:W-:Y:S05]  /*13160*/  @!P0 BRA `(.L_x_60) ;  /* 0xfffffffc00ec8947 */ /* 0x004fea000383ffff */
[----:B------:R-:W-:Y:S05]  /*13170*/  BRA `(.L_x_150) ;  /* 0xffffffcc00847947 */ /* 0x000fea000383ffff */
.L_x_67:
[----:B0-----:R-:W-:-:S04]  /*13180*/  IMAD.U32 R3, RZ, RZ, UR38 ;  /* 0x00000026ff037e24 */ /* 0x001fc8000f8e00ff */
[----:B------:R0:W1:Y:S03]  /*13190*/  SYNCS.PHASECHK.TRANS64.TRYWAIT P0, [R3+URZ+0x36860], R2 ;  /* 0x03686002030075a7 */ /* 0x000066000800017f */
[----:B-1----:R-:W-:Y:S05]  /*131a0*/  @!P0 NANOSLEEP.SYNCS 0x989680 ;  /* 0x009896800000895d */ /* 0x002fea0003900000 */
[----:B------:R-:W1:Y:S02]  /*131b0*/  @!P0 SYNCS.PHASECHK.TRANS64 P0, [R3+URZ+0x36860], R2 ;  /* 0x03686002030085a7 */ /* 0x000e64000800007f */
[----:B-1----:R-:W-:Y:S05]  /*131c0*/  @!P0 BRA `(.L_x_67) ;  /* 0xfffffffc00ec8947 */ /* 0x002fea000383ffff */
[----:B------:R-:W-:Y:S05]  /*131d0*/  BRA `(.L_x_151) ;  /* 0xffffffd0005c7947 */ /* 0x000fea000383ffff */
.L_x_77:
[----:B-1----:R-:W-:-:S04]  /*131e0*/  IMAD.U32 R3, RZ, RZ, UR38 ;  /* 0x00000026ff037e24 */ /* 0x002fc8000f8e00ff */
[----:B------:R1:W2:Y:S03]  /*131f0*/  SYNCS.PHASECHK.TRANS64.TRYWAIT P0, [R3+URZ+0x36840], R2 ;  /* 0x03684002030075a7 */ /* 0x0002a6000800017f */
[----:B--2---:R-:W-:Y:S05]  /*13200*/  @!P0 NANOSLEEP.SYNCS 0x989680 ;  /* 0x009896800000895d */ /* 0x004fea0003900000 */
[----:B------:R-:W2:Y:S02]  /*13210*/  @!P0 SYNCS.PHASECHK.TRANS64 P0, [R3+URZ+0x36840], R2 ;  /* 0x03684002030085a7 */ /* 0x000ea4000800007f */
[----:B--2---:R-:W-:Y:S05]  /*13220*/  @!P0 BRA `(.L_x_77) ;  /* 0xfffffffc00ec8947 */ /* 0x004fea000383ffff */
[----:B------:R-:W-:Y:S05]  /*13230*/  BRA `(.L_x_152) ;  /* 0xffffffd400b87947 */ /* 0x000fea000383ffff */
.L_x_84:
[----:B0-----:R-:W-:-:S04]  /*13240*/  MOV R3, UR38 ;  /* 0x0000002600037c02 */ /* 0x001fc80008000f00 */
[----:B------:R0:W1:Y:S03]  /*13250*/  SYNCS.PHASECHK.TRANS64.TRYWAIT P0, [R3+URZ+0x36868], R2 ;  /* 0x03686802030075a7 */ /* 0x000066000800017f */
[----:B-1----:R-:W-:Y:S05]  /*13260*/  @!P0 NANOSLEEP.SYNCS 0x989680 ;  /* 0x009896800000895d */ /* 0x002fea0003900000 */
[----:B------:R-:W1:Y:S02]  /*13270*/  @!P0 SYNCS.PHASECHK.TRANS64 P0, [R3+URZ+0x36868], R2 ;  /* 0x03686802030085a7 */ /* 0x000e64000800007f */
[----:B-1----:R-:W-:Y:S05]  /*13280*/  @!P0 BRA `(.L_x_84) ;  /* 0xfffffffc00ec8947 */ /* 0x002fea000383ffff */
[----:B------:R-:W-:Y:S05]  /*13290*/  BRA `(.L_x_153) ;  /* 0xffffffd800907947 */ /* 0x000fea000383ffff */
.L_x_94:
[----:B-1----:R-:W-:-:S04]  /*132a0*/  IMAD.U32 R3, RZ, RZ, UR38 ;  /* 0x00000026ff037e24 */ /* 0x002fc8000f8e00ff */
[----:B------:R1:W2:Y:S03]  /*132b0*/  SYNCS.PHASECHK.TRANS64.TRYWAIT P0, [R3+URZ+0x36848], R2 ;  /* 0x03684802030075a7 */ /* 0x0002a6000800017f */
[----:B--2---:R-:W-:Y:S05]  /*132c0*/  @!P0 NANOSLEEP.SYNCS 0x989680 ;  /* 0x009896800000895d */ /* 0x004fea0003900000 */
[----:B------:R-:W2:Y:S02]  /*132d0*/  @!P0 SYNCS.PHASECHK.TRANS64 P0, [R3+URZ+0x36848], R2 ;  /* 0x03684802030085a7 */ /* 0x000ea4000800007f */
[----:B--2---:R-:W-:Y:S05]  /*132e0*/  @!P0 BRA `(.L_x_94) ;  /* 0xfffffffc00ec8947 */ /* 0x004fea000383ffff */
[----:B------:R-:W-:Y:S05]  /*132f0*/  BRA `(.L_x_154) ;  /* 0xffffffe000047947 */ /* 0x000fea000383ffff */
.L_x_101:
[----:B0-----:R-:W-:-:S04]  /*13300*/  IMAD.U32 R3, RZ, RZ, UR38 ;  /* 0x00000026ff037e24 */ /* 0x001fc8000f8e00ff */
[----:B------:R0:W1:Y:S03]  /*13310*/  SYNCS.PHASECHK.TRANS64.TRYWAIT P0, [R3+URZ+0x36860], R2 ;  /* 0x03686002030075a7 */ /* 0x000066000800017f */
[----:B-1----:R-:W-:Y:S05]  /*13320*/  @!P0 NANOSLEEP.SYNCS 0x989680 ;  /* 0x009896800000895d */ /* 0x002fea0003900000 */
[----:B------:R-:W1:Y:S02]  /*13330*/  @!P0 SYNCS.PHASECHK.TRANS64 P0, [R3+URZ+0x36860], R2 ;  /* 0x03686002030085a7 */ /* 0x000e64000800007f */
[----:B-1----:R-:W-:Y:S05]  /*13340*/  @!P0 BRA `(.L_x_101) ;  /* 0xfffffffc00ec8947 */ /* 0x002fea000383ffff */
[----:B------:R-:W-:Y:S05]  /*13350*/  BRA `(.L_x_155) ;  /* 0xffffffe000d87947 */ /* 0x000fea000383ffff */
.L_x_110:
[----:B-1----:R1:W2:Y:S02]  /*13360*/  SYNCS.PHASECHK.TRANS64.TRYWAIT P0, [R3+URZ+0x36860], R0 ;  /* 0x03686000030075a7 */ /* 0x0022a4000800017f */
[----:B--2---:R-:W-:Y:S05]  /*13370*/  @!P0 NANOSLEEP.SYNCS 0x989680 ;  /* 0x009896800000895d */ /* 0x004fea0003900000 */
[----:B------:R-:W2:Y:S02]  /*13380*/  @!P0 SYNCS.PHASECHK.TRANS64 P0, [R3+URZ+0x36860], R0 ;  /* 0x03686000030085a7 */ /* 0x000ea4000800007f */
[----:B--2---:R-:W-:Y:S05]  /*13390*/  @!P0 BRA `(.L_x_110) ;  /* 0xfffffffc00f08947 */ /* 0x004fea000383ffff */
[----:B------:R-:W-:Y:S05]  /*133a0*/  BRA `(.L_x_156) ;  /* 0xffffffe400dc7947 */ /* 0x000fea000383ffff */
.L_x_116:
[----:B-1----:R1:W2:Y:S02]  /*133b0*/  SYNCS.PHASECHK.TRANS64.TRYWAIT P0, [R2+URZ+0x36820], R3 ;  /* 0x03682003020075a7 */ /* 0x0022a4000800017f */
[----:B--2---:R-:W-:Y:S05]  /*133c0*/  @!P0 NANOSLEEP.SYNCS 0x989680 ;  /* 0x009896800000895d */ /* 0x004fea0003900000 */
[----:B------:R-:W2:Y:S02]  /*133d0*/  @!P0 SYNCS.PHASECHK.TRANS64 P0, [R2+URZ+0x36820], R3 ;  /* 0x03682003020085a7 */ /* 0x000ea4000800007f */
[----:B--2---:R-:W-:Y:S05]  /*133e0*/  @!P0 BRA `(.L_x_116) ;  /* 0xfffffffc00f08947 */ /* 0x004fea000383ffff */
[----:B------:R-:W-:Y:S05]  /*133f0*/  BRA `(.L_x_157) ;  /* 0xffffffe800e07947 */ /* 0x000fea000383ffff */
.L_x_117:
[----:B------:R-:W2:Y:S01]  /*13400*/  S2R R4, SR_TID.X ;  /* 0x0000000000047919 */ /* 0x000ea20000002100 */
[----:B------:R-:W-:Y:S01]  /*13410*/  BSSY B0, `(.L_x_158) ;  /* 0x000000a000007945 */ /* 0x000fe20003800000 */
[----:B------:R-:W-:Y:S01]  /*13420*/  IMAD.MOV.U32 R12, RZ, RZ, RZ ;  /* 0x000000ffff0c7224 */ /* 0x000fe200078e00ff */
[----:B------:R-:W-:Y:S01]  /*13430*/  MOV R15, 0xffffffff ;  /* 0xffffffff000f7802 */ /* 0x000fe20000000f00 */
[----:B0-----:R-:W-:Y:S01]  /*13440*/  IMAD.MOV.U32 R11, RZ, RZ, 0x1f ;  /* 0x0000001fff0b7424 */ /* 0x001fe200078e00ff */
[----:B--2---:R-:W-:-:S04]  /*13450*/  SHF.R.U32.HI R4, RZ, 0x5, R4 ;  /* 0x00000005ff047819 */ /* 0x004fc80000011604 */
[----:B------:R-:W-:-:S04]  /*13460*/  LOP3.LUT R4, R4, 0x3, RZ, 0xc0, !PT ;  /* 0x0000000304047812 */ /* 0x000fc800078ec0ff */
[----:B------:R-:W-:-:S07]  /*13470*/  MOV R13, R4 ;  /* 0x00000004000d7202 */ /* 0x000fce0000000f00 */
[----:B-1----:R-:W-:Y:S05]  /*13480*/  WARPSYNC.COLLECTIVE R15, `(.L_x_159) ;  /* 0x000000000f087348 */ /* 0x002fea0003c00000 */
[----:B------:R0:W2:Y:S02]  /*13490*/  SHFL.IDX P6, R14, R13, R12, R11 ;  /* 0x0000000c0d0e7389 */ /* 0x0000a400000c000b */
[----:B012---:R-:W-:Y:S01]  /*134a0*/  ENDCOLLECTIVE ;  /* 0x000000000000791b */ /* 0x007fe20003800000 */
.L_x_159:
[----:B------:R-:W-:Y:S05]  /*134b0*/  BSYNC B0 ;  /* 0x0000000000007941 */ /* 0x000fea0003800000 */
.L_x_158:
[----:B------:R-:W-:Y:S05]  /*134c0*/  BRA `(.L_x_160) ;  /* 0xffffffe800c47947 */ /* 0x000fea000383ffff */
.L_x_118:
[----:B------:R-:W-:Y:S01]  /*134d0*/  BSSY B0, `(.L_x_161) ;  /* 0x0000006000007945 */ /* 0x000fe20003800000 */
[----:B------:R-:W-:-:S07]  /*134e0*/  IMAD.MOV.U32 R15, RZ, RZ, -0x1 ;  /* 0xffffffffff0f7424 */ /* 0x000fce00078e00ff */
[----:B01----:R-:W-:Y:S05]  /*134f0*/  WARPSYNC.COLLECTIVE R15, `(.L_x_162) ;  /* 0x000000000f0c7348 */ /* 0x003fea0003c00000 */
[----:B------:R-:W-:Y:S02]  /*13500*/  ELECT P6, UR62, PT ;  /* 0x00000000003e782f */ /* 0x000fe400038c0000 */
[----:B------:R-:W-:Y:S01]  /*13510*/  MOV R14, UR62 ;  /* 0x0000003e000e7c02 */ /* 0x000fe20008000f00 */
[----:B01----:R-:W-:Y:S10]  /*13520*/  ENDCOLLECTIVE ;  /* 0x000000000000791b */ /* 0x003ff40003800000 */
.L_x_162:
[----:B------:R-:W-:Y:S05]  /*13530*/  BSYNC B0 ;  /* 0x0000000000007941 */ /* 0x000fea0003800000 */
.L_x_161:
[----:B------:R-:W-:Y:S05]  /*13540*/  BRA `(.L_x_163) ;  /* 0xffffffe800b87947 */ /* 0x000fea000383ffff */
.L_x_120:
[----:B-1----:R1:W2:Y:S02]  /*13550*/  SYNCS.PHASECHK.TRANS64.TRYWAIT P0, [R6+URZ], R5 ;  /* 0x00000005060075a7 */ /* 0x0022a4000800017f */
[----:B--2---:R-:W-:Y:S05]  /*13560*/  @!P0 NANOSLEEP.SYNCS 0x989680 ;  /* 0x009896800000895d */ /* 0x004fea0003900000 */
[----:B------:R-:W2:Y:S02]  /*13570*/  @!P0 SYNCS.PHASECHK.TRANS64 P0, [R6+URZ], R5 ;  /* 0x00000005060085a7 */ /* 0x000ea4000800007f */
[----:B--2---:R-:W-:Y:S05]  /*13580*/  @!P0 BRA `(.L_x_120) ;  /* 0xfffffffc00f08947 */ /* 0x004fea000383ffff */
[----:B------:R-:W-:Y:S05]  /*13590*/  BRA `(.L_x_164) ;  /* 0xffffffe800f47947 */ /* 0x000fea000383ffff */
.L_x_121:
[----:B--2---:R2:W3:Y:S02]  /*135a0*/  SYNCS.PHASECHK.TRANS64.TRYWAIT P0, [R3+URZ], R4 ;  /* 0x00000004030075a7 */ /* 0x0044e4000800017f */
[----:B---3--:R-:W-:Y:S05]  /*135b0*/  @!P0 NANOSLEEP.SYNCS 0x989680 ;  /* 0x009896800000895d */ /* 0x008fea0003900000 */
[----:B------:R-:W3:Y:S02]  /*135c0*/  @!P0 SYNCS.PHASECHK.TRANS64 P0, [R3+URZ], R4 ;  /* 0x00000004030085a7 */ /* 0x000ee4000800007f */
[----:B---3--:R-:W-:Y:S05]  /*135d0*/  @!P0 BRA `(.L_x_121) ;  /* 0xfffffffc00f08947 */ /* 0x008fea000383ffff */
[----:B------:R-:W-:Y:S05]  /*135e0*/  BRA `(.L_x_165) ;  /* 0xffffffe800e87947 */ /* 0x000fea000383ffff */
.L_x_123:
[----:B--2---:R2:W3:Y:S02]  /*135f0*/  SYNCS.PHASECHK.TRANS64.TRYWAIT P0, [R0+URZ], R5 ;  /* 0x00000005000075a7 */ /* 0x0044e4000800017f */
[----:B---3--:R-:W-:Y:S05]  /*13600*/  @!P0 NANOSLEEP.SYNCS 0x989680 ;  /* 0x009896800000895d */ /* 0x008fea0003900000 */
[----:B------:R-:W3:Y:S02]  /*13610*/  @!P0 SYNCS.PHASECHK.TRANS64 P0, [R0+URZ], R5 ;  /* 0x00000005000085a7 */ /* 0x000ee4000800007f */
[----:B---3--:R-:W-:Y:S05]  /*13620*/  @!P0 BRA `(.L_x_123) ;  /* 0xfffffffc00f08947 */ /* 0x008fea000383ffff */
[----:B------:R-:W-:Y:S05]  /*13630*/  BRA `(.L_x_166) ;  /* 0xffffffe800ec7947 */ /* 0x000fea000383ffff */
.L_x_167:
[----:B------:R-:W-:-:S00]  /*13640*/  BRA `(.L_x_167) ;  /* 0xfffffffc00fc7947 */ /* 0x000fc0000383ffff */
[----:B------:R-:W-:-:S00]  /*13650*/  NOP ;  /* 0x0000000000007918 */ /* 0x000fc00000000000 */
        /* <DEDUP_REMOVED lines=10> */
.L_x_3016:


//--------------------- .text._ZN7cutlass13device_kernelIN5flash11enable_sm90INS1_16FlashAttnFwdSm90INS1_25CollectiveMainloopFwdSm90ILi2EN4cute5tupleIJNS5_1CILi1EEES8_S8_EEENS6_IJNS7_ILi128EEENS7_ILi112EEENS7_ILi192EEEEEELi192ENS_10bfloat16_tEfNS_4arch4Sm90ELb0ELb0ELb1ELb1ELb0ELb0ELb0ELb1ELb1ELb1ELb1ELb0EEENS1_21CollectiveEpilogueFwdINS6_IJSA_SC_SB_EEES9_SE_SG_Li256ELb1ELb1ELb1ELb0EEENS1_36VarlenDynamicPersistentTileSchedulerILi128ELi112ELi256ELi128ELb1ELb1ELb1ELb0ELb1ELb1EEEEEEEEEvNT_6ParamsE --------------------------
	.section	.text._ZN7cutlass13device_kernelIN5flash11enable_sm90INS1_16FlashAttnFwdSm90INS1_25CollectiveMainloopFwdSm90ILi2EN4cute5tupleIJNS5_1CILi1EEES8_S8_EEENS6_IJNS7_ILi128EEENS7_ILi112EEENS7_ILi192EEEEEELi192ENS_10bfloat16_tEfNS_4arch4Sm90ELb0ELb0ELb1ELb1ELb0ELb0ELb0ELb1ELb1ELb1ELb1ELb0EEENS1_21CollectiveEpilogueFwdINS6_IJSA_SC_SB_EEES9_SE_SG_Li256ELb1ELb1ELb1ELb0EEENS1_36VarlenDynamicPersistentTileSchedulerILi128ELi112ELi256ELi128ELb1ELb1ELb1ELb0ELb1ELb1EEEEEEEEEvNT_6ParamsE,"ax",@progbits
	.align	128
.text._ZN7cutlass13device_kernelIN5flash11enable_sm90INS1_16FlashAttnFwdSm90INS1_25CollectiveMainloopFwdSm90ILi2EN4cute5tupleIJNS5_1CILi1EEES8_S8_EEENS6_IJNS7_ILi128EEENS7_ILi112EEENS7_ILi192EEEEEELi192ENS_10bfloat16_tEfNS_4arch4Sm90ELb0ELb0ELb1ELb1ELb0ELb0ELb0ELb1ELb1ELb1ELb1ELb0EEENS1_21CollectiveEpilogueFwdINS6_IJSA_SC_SB_EEES9_SE_SG_Li256ELb1ELb1ELb1ELb0EEENS1_36VarlenDynamicPersistentTileSchedulerILi128ELi112ELi256ELi128ELb1ELb1ELb1ELb0ELb1ELb1EEEEEEEEEvNT_6ParamsE:
        .type           _ZN7cutlass13device_kernelIN5flash11enable_sm90INS1_16FlashAttnFwdSm90INS1_25CollectiveMainloopFwdSm90ILi2EN4cute5tupleIJNS5_1CILi1EEES8_S8_EEENS6_IJNS7_ILi128EEENS7_ILi112EEENS7_ILi192EEEEEELi192ENS_10bfloat16_tEfNS_4arch4Sm90ELb0ELb0ELb1ELb1ELb0ELb0ELb0ELb1ELb1ELb1ELb1ELb0EEENS1_21CollectiveEpilogueFwdINS6_IJSA_SC_SB_EEES9_SE_SG_Li256ELb1ELb1ELb1ELb0EEENS1_36VarlenDynamicPersistentTileSchedulerILi128ELi112ELi256ELi128ELb1ELb1ELb1ELb0ELb1ELb1EEEEEEEEEvNT_6ParamsE,@function
        .size           _ZN7cutlass13device_kernelIN5flash11enable_sm90INS1_16FlashAttnFwdSm90INS1_25CollectiveMainloopFwdSm90ILi2EN4cute5tupleIJNS5_1CILi1EEES8_S8_EEENS6_IJNS7_ILi128EEENS7_ILi112EEENS7_ILi192EEEEEELi192ENS_10bfloat16_tEfNS_4arch4Sm90ELb0ELb0ELb1ELb1ELb0ELb0ELb0ELb1ELb1ELb1ELb1ELb0EEENS1_21CollectiveEpilogueFwdINS6_IJSA_SC_SB_EEES9_SE_SG_Li256ELb1ELb1ELb1ELb0EEENS1_36VarlenDynamicPersistentTileSchedulerILi128ELi112ELi256ELi128ELb1ELb1ELb1ELb0ELb1ELb1EEEEEEEEEvNT_6ParamsE,(.L_x_3017 - _ZN7cutlass13device_kernelIN5flash11enable_sm90INS1_16FlashAttnFwdSm90INS1_25CollectiveMainloopFwdSm90ILi2EN4cute5tupleIJNS5_1CILi1EEES8_S8_EEENS6_IJNS7_ILi128EEENS7_ILi112EEENS7_ILi192EEEEEELi192ENS_10bfloat16_tEfNS_4arch4Sm90ELb0ELb0ELb1ELb1ELb0ELb0ELb0ELb1ELb1ELb1ELb1ELb0EEENS1_21CollectiveEpilogueFwdINS6_IJSA_SC_SB_EEES9_SE_SG_Li256ELb1ELb1ELb1ELb0EEENS1_36VarlenDynamicPersistentTileSchedulerILi128ELi112ELi256ELi128ELb1ELb1ELb1ELb0ELb1ELb1EEEEEEEEEvNT_6ParamsE)
        .other          _ZN7cutlass13device_kernelIN5flash11enable_sm90INS1_16FlashAttnFwdSm90INS1_25CollectiveMainloopFwdSm90ILi2EN4cute5tupleIJNS5_1CILi1EEES8_S8_EEENS6_IJNS7_ILi128EEENS7_ILi112EEENS7_ILi192EEEEEELi192ENS_10bfloat16_tEfNS_4arch4Sm90ELb0ELb0ELb1ELb1ELb0ELb0ELb0ELb1ELb1ELb1ELb1ELb0EEENS1_21CollectiveEpilogueFwdINS6_IJSA_SC_SB_EEES9_SE_SG_Li256ELb1ELb1ELb1ELb0EEENS1_36VarlenDynamicPersistentTileSchedulerILi128ELi112ELi256ELi128ELb1ELb1ELb1ELb0ELb1ELb1EEEEEEEEEvNT_6ParamsE,@"STO_CUDA_ENTRY STV_DEFAULT"
_ZN7cutlass13device_kernelIN5flash11enable_sm90INS1_16FlashAttnFwdSm90INS1_25CollectiveMainloopFwdSm90ILi2EN4cute5tupleIJNS5_1CILi1EEES8_S8_EEENS6_IJNS7_ILi128EEENS7_ILi112EEENS7_ILi192EEEEEELi192ENS_10bfloat16_tEfNS_4arch4Sm90ELb0ELb0ELb1ELb1ELb0ELb0ELb0ELb1ELb1ELb1ELb1ELb0EEENS1_21CollectiveEpilogueFwdINS6_IJSA_SC_SB_EEES9_SE_SG_Li256ELb1ELb1ELb1ELb0EEENS1_36VarlenDynamicPersistentTileSchedulerILi128ELi112ELi256ELi128ELb1ELb1ELb1ELb0ELb1ELb1EEEEEEEEEvNT_6ParamsE:
        /* <DEDUP_REMOVED lines=18> */
.L_x_169:
[----:B------:R-:W-:Y:S05]  /*0120*/  BSYNC B0 ;  /* 0x0000000000007941 */ /* 0x000fea0003800000 */
.L_x_168:
        /* <DEDUP_REMOVED lines=41> */
.L_x_170:
        /* <DEDUP_REMOVED lines=22> */
.L_x_171:
        /* <DEDUP_REMOVED lines=18> */
.L_x_172:
        /* <DEDUP_REMOVED lines=22> */
.L_x_173:
        /* <DEDUP_REMOVED lines=22> */
.L_x_174:
[----:B0-----:R-:W-:Y:S01]  /*0900*/  UMOV UR4, 0x1 ;  /* 0x0000000100047882 */ /* 0x001fe20000000000 */
[----:B------:R-:W-:Y:S01]  /*0910*/  PLOP3.LUT P0, PT, PT, PT, UP0, 0x80, 0x0 ;  /* 0x000000000000781c */ /* 0x000fe20003f0f008 */
[----:B------:R-:W-:Y:S01]  /*0920*/  USEL UR4, UR4, 0x2, !UP0 ;  /* 0x0000000204047887 */ /* 0x000fe2000c000000 */
[----:B------:R-:W-:-:S05]  /*0930*/  NOP ;  /* 0x0000000000007918 */ /* 0x000fca0000000000 */
[----:B------:R-:W-:-:S05]  /*0940*/  IMAD.U32 R2, RZ, RZ, UR4 ;  /* 0x00000004ff027e24 */ /* 0x000fca000f8e00ff */
[----:B------:R0:W-:Y:S01]  /*0950*/  STL [R1+0x68], R2 ;  /* 0x0000680201007387 */ /* 0x0001e20000100800 */
[----:B-12-4-:R-:W-:Y:S06]  /*0960*/  BAR.SYNC.DEFER_BLOCKING 0x0 ;  /* 0x0000000000007b1d */ /* 0x016fec0000010000 */
[----:B------:R-:W-:Y:S05]  /*0970*/  @!P0 BRA `(.L_x_175) ;  /* 0x000000f400a08947 */ /* 0x000fea0003800000 */
.L_x_176:
[----:B------:R-:W-:-:S08]  /*0980*/  NOP ;  /* 0x0000000000007918 */ /* 0x000fd00000000000 */
[----:B------:R-:W1:Y:S02]  /*0990*/  USETMAXREG.TRY_ALLOC.CTAPOOL UP0, 0xf0 ;  /* 0x000000f0000079c8 */ /* 0x000e640008000600 */
[----:B-1----:R-:W-:-:S13]  /*09a0*/  PLOP3.LUT P0, PT, PT, PT, UP0, 0x80, 0x0 ;  /* 0x000000000000781c */ /* 0x002fda0003f0f008 */
[----:B------:R-:W-:Y:S05]  /*09b0*/  @!P0 BRA `(.L_x_176) ;  /* 0xfffffffc00f08947 */ /* 0x000fea000383ffff */
[----:B------:R-:W1:Y:S08]  /*09c0*/  S2UR UR5, SR_CgaCtaId ;  /* 0x00000000000579c3 */ /* 0x000e700000008800 */
[----:B------:R-:W-:Y:S06]  /*09d0*/  BAR.ARV 0x8, 0x180 ;  /* 0x0206000000007b1d */ /* 0x000fec0000002000 */
[----:B------:R-:W-:-:S02]  /*09e0*/  UMOV UR4, 0x400 ;  /* 0x0000040000047882 */ /* 0x000fc40000000000 */
[----:B------:R-:W-:Y:S01]  /*09f0*/  BAR.SYNC.DEFER_BLOCKING 0x5, 0x180 ;  /* 0x0146000000007b1d */ /* 0x000fe20000010000 */
[----:B-1----:R-:W-:-:S09]  /*0a00*/  ULEA UR4, UR5, UR4, 0x18 ;  /* 0x0000000405047291 */ /* 0x002fd2000f8ec03f */
[----:B------:R-:W1:Y:S01]  /*0a10*/  LDS.128 R8, [UR4+0x368d0] ;  /* 0x0368d004ff087984 */ /* 0x000e620008000c00 */
[----:B------:R-:W-:Y:S01]  /*0a20*/  ULDC UR4, c[0x0][0xc3c] ;  /* 0x00030f0000047ab9 */ /* 0x000fe20000000800 */
[----:B------:R-:W-:Y:S06]  /*0a30*/  BAR.ARV 0x4, 0x180 ;  /* 0x0106000000007b1d */ /* 0x000fec0000002000 */
[----:B-1----:R-:W-:-:S13]  /*0a40*/  ISETP.GE.AND P0, PT, R11, UR4, PT ;  /* 0x000000040b007c0c */ /* 0x002fda000bf06270 */
[----:B------:R-:W-:Y:S05]  /*0a50*/  @P0 EXIT ;  /* 0x000000000000094d */ /* 0x000fea0003800000 */
[----:B0-----:R-:W2:Y:S01]  /*0a60*/  LDL R2, [R1+0x68] ;  /* 0x0000680001027983 */ /* 0x001ea20000100800 */
[----:B------:R-:W-:Y:S01]  /*0a70*/  R2UR UR5, R9 ;  /* 0x00000000090572ca */ /* 0x000fe200000e0000 */
[----:B------:R-:W-:Y:S01]  /*0a80*/  IMAD.MOV.U32 R232, RZ, RZ, RZ ;  /* 0x000000ffffe87224 */ /* 0x000fe200078e00ff */
[----:B------:R-:W-:Y:S01]  /*0a90*/  R2UR UR6, R10 ;  /* 0x000000000a0672ca */ /* 0x000fe200000e0000 */
[----:B------:R-:W0:Y:S01]  /*0aa0*/  S2R R0, SR_TID.X ;  /* 0x0000000000007919 */ /* 0x000e220000002100 */
[----:B------:R-:W-:Y:S02]  /*0ab0*/  R2UR UR7, R11 ;  /* 0x000000000b0772ca */ /* 0x000fe400000e0000 */
[----:B------:R-:W-:Y:S01]  /*0ac0*/  CS2R R16, SRZ ;  /* 0x0000000000107805 */ /* 0x000fe2000001ff00 */
[----:B0-----:R-:W-:-:S05]  /*0ad0*/  VIADD R12, R0, 0xffffff80 ;  /* 0xffffff80000c7836 */ /* 0x001fca0000000000 */
[----:B------:R-:W-:-:S04]  /*0ae0*/  SHF.R.S32.HI R0, RZ, 0x1f, R12 ;  /* 0x0000001fff007819 */ /* 0x000fc8000001140c */
[CC--:B------:R-:W-:Y:S02]  /*0af0*/  LEA.HI R4, R0.reuse, R12.reuse, RZ, 0x5 ;  /* 0x0000000c00047211 */ /* 0x0c0fe400078f28ff */
[CC--:B------:R-:W-:Y:S02]  /*0b00*/  LEA.HI R3, R0.reuse, R12.reuse, RZ, 0x4 ;  /* 0x0000000c00037211 */ /* 0x0c0fe400078f20ff */
[----:B------:R-:W-:Y:S01]  /*0b10*/  LEA.HI R11, R0, R12, RZ, 0x2 ;  /* 0x0000000c000b7211 */ /* 0x000fe200078f10ff */
[----:B------:R-:W-:Y:S01]  /*0b20*/  IMAD.SHL.U32 R5, R4, 0x20, RZ ;  /* 0x0000002004057824 */ /* 0x000fe200078e00ff */
[----:B------:R-:W-:Y:S02]  /*0b30*/  LOP3.LUT R4, R3, 0x3fffff0, RZ, 0xc0, !PT ;  /* 0x03fffff003047812 */ /* 0x000fe400078ec0ff */
[----:B------:R-:W-:Y:S02]  /*0b40*/  LOP3.LUT R11, R11, 0xfffffffc, RZ, 0xc0, !PT ;  /* 0xfffffffc0b0b7812 */ /* 0x000fe400078ec0ff */
[----:B------:R-:W-:Y:S01]  /*0b50*/  LOP3.LUT R5, R5, 0xfffffc00, RZ, 0xc0, !PT ;  /* 0xfffffc0005057812 */ /* 0x000fe200078ec0ff */
[----:B------:R-:W-:-:S02]  /*0b60*/  IMAD.IADD R4, R12, 0x1, -R4 ;  /* 0x000000010c047824 */ /* 0x000fc400078e0a04 */
[----:B------:R-:W-:Y:S01]  /*0b70*/  IMAD.IADD R11, R12, 0x1, -R11 ;  /* 0x000000010c0b7824 */ /* 0x000fe200078e0a0b */
[----:B--2---:R-:W-:Y:S02]  /*0b80*/  R2UR UR4, R2 ;  /* 0x00000000020472ca */ /* 0x004fe400000e0000 */
[CC--:B------:R-:W-:Y:S02]  /*0b90*/  LEA.HI R2, R0.reuse, R12.reuse, RZ, 0x7 ;  /* 0x0000000c00027211 */ /* 0x0c0fe400078f38ff */
[----:B------:R-:W-:Y:S02]  /*0ba0*/  LEA.HI R0, R0, R12, RZ, 0x3 ;  /* 0x0000000c00007211 */ /* 0x000fe400078f18ff */
[----:B------:R-:W-:Y:S02]  /*0bb0*/  LOP3.LUT R234, R2, 0xffffff80, RZ, 0xc0, !PT ;  /* 0xffffff8002ea7812 */ /* 0x000fe400078ec0ff */
[----:B------:R-:W-:Y:S02]  /*0bc0*/  SHF.R.S32.HI R13, RZ, 0x7, R2 ;  /* 0x00000007ff0d7819 */ /* 0x000fe40000011402 */
[----:B------:R-:W-:Y:S01]  /*0bd0*/  LOP3.LUT R19, R0, 0xfffffff8, RZ, 0xc0, !PT ;  /* 0xfffffff800137812 */ /* 0x000fe200078ec0ff */
[----:B------:R-:W-:Y:S01]  /*0be0*/  IMAD.IADD R234, R12, 0x1, -R234 ;  /* 0x000000010cea7824 */ /* 0x000fe200078e0aea */
[----:B------:R-:W-:Y:S01]  /*0bf0*/  LEA.HI R2, R2, R13, RZ, 0x1 ;  /* 0x0000000d02027211 */ /* 0x000fe200078f08ff */
[----:B------:R-:W-:Y:S01]  /*0c00*/  ULOP3.LUT UR4, UR4, 0x1, URZ, 0xfc, !UPT ;  /* 0x0000000104047892 */ /* 0x000fe2000f8efc3f */
[----:B------:R-:W-:Y:S01]  /*0c10*/  SHF.R.S32.HI R230, RZ, 0x3, R0 ;  /* 0x00000003ffe67819 */ /* 0x000fe20000011400 */
[----:B------:R-:W-:Y:S01]  /*0c20*/  IMAD.IADD R19, R12, 0x1, -R19 ;  /* 0x000000010c137824 */ /* 0x000fe200078e0a13 */
[----:B------:R-:W-:-:S02]  /*0c30*/  SHF.R.S32.HI R7, RZ, 0x1f, R234 ;  /* 0x0000001fff077819 */ /* 0x000fc400000114ea */
[----:B------:R-:W-:Y:S02]  /*0c40*/  LOP3.LUT R2, R2, 0x3fffffe, RZ, 0xc0, !PT ;  /* 0x03fffffe02027812 */ /* 0x000fe400078ec0ff */
[CC--:B------:R-:W-:Y:S02]  /*0c50*/  LEA.HI R8, R7.reuse, R234.reuse, RZ, 0x2 ;  /* 0x000000ea07087211 */ /* 0x0c0fe400078f10ff */
[----:B------:R-:W-:Y:S01]  /*0c60*/  LEA.HI R7, R7, R234, RZ, 0x5 ;  /* 0x000000ea07077211 */ /* 0x000fe200078f28ff */
[----:B------:R-:W-:Y:S01]  /*0c70*/  IMAD.IADD R2, R13, 0x1, -R2 ;  /* 0x000000010d027824 */ /* 0x000fe200078e0a02 */
[--C-:B------:R-:W-:Y:S02]  /*0c80*/  SHF.R.S32.HI R9, RZ, 0x2, R8.reuse ;  /* 0x00000002ff097819 */ /* 0x100fe40000011408 */
[----:B------:R-:W-:Y:S02]  /*0c90*/  SHF.R.S32.HI R6, RZ, 0x1f, R8 ;  /* 0x0000001fff067819 */ /* 0x000fe40000011408 */
[----:B------:R-:W-:-:S02]  /*0ca0*/  SHF.R.S32.HI R7, RZ, 0x5, R7 ;  /* 0x00000005ff077819 */ /* 0x000fc40000011407 */
[----:B------:R-:W-:-:S04]  /*0cb0*/  LEA.HI R6, R6, R9, RZ, 0x3 ;  /* 0x0000000906067211 */ /* 0x000fc800078f18ff */
[----:B------:R-:W-:Y:S01]  /*0cc0*/  LOP3.LUT R10, R6, 0xfffffff8, RZ, 0xc0, !PT ;  /* 0xfffffff8060a7812 */ /* 0x000fe200078ec0ff */
[----:B------:R-:W-:Y:S01]  /*0cd0*/  IMAD R6, R4, 0x40, R5 ;  /* 0x0000004004067824 */ /* 0x000fe200078e0205 */
[----:B------:R-:W-:Y:S02]  /*0ce0*/  SHF.R.S32.HI R4, RZ, 0x4, R3 ;  /* 0x00000004ff047819 */ /* 0x000fe40000011403 */
[----:B------:R-:W-:Y:S01]  /*0cf0*/  LEA.HI R5, R11, R11, RZ, 0x1 ;  /* 0x0000000b0b057211 */ /* 0x000fe200078f08ff */
[----:B------:R-:W-:Y:S01]  /*0d00*/  IMAD.IADD R10, R9, 0x1, -R10 ;  /* 0x00000001090a7824 */ /* 0x000fe200078e0a0a */
[----:B------:R-:W-:-:S03]  /*0d10*/  LEA.HI R3, R3, R4, RZ, 0x1 ;  /* 0x0000000403037211 */ /* 0x000fc600078f08ff */
[----:B------:R-:W-:Y:S01]  /*0d20*/  IMAD R7, R7, 0x10, R10 ;  /* 0x0000001007077824 */ /* 0x000fe200078e020a */
[----:B------:R-:W-:-:S03]  /*0d30*/  LOP3.LUT R3, R3, 0x1ffffffe, RZ, 0xc0, !PT ;  /* 0x1ffffffe03037812 */ /* 0x000fc600078ec0ff */
[----:B------:R-:W-:Y:S02]  /*0d40*/  IMAD R2, R2, 0x40, R7 ;  /* 0x0000004002027824 */ /* 0x000fe400078e0207 */
[----:B------:R-:W-:Y:S01]  /*0d50*/  IMAD.IADD R3, R4, 0x1, -R3 ;  /* 0x0000000104037824 */ /* 0x000fe200078e0a03 */
[----:B------:R-:W-:-:S03]  /*0d60*/  LOP3.LUT R4, R5, 0x1ffffffe, RZ, 0xc0, !PT ;  /* 0x1ffffffe05047812 */ /* 0x000fc600078ec0ff */
[----:B------:R-:W-:Y:S01]  /*0d70*/  IMAD R5, R3, 0x8, R6 ;  /* 0x0000000803057824 */ /* 0x000fe200078e0206 */
[----:B------:R-:W-:Y:S01]  /*0d80*/  LOP3.LUT R3, R8, 0x7ffffffc, RZ, 0xc0, !PT ;  /* 0x7ffffffc08037812 */ /* 0x000fe200078ec0ff */
[----:B------:R-:W-:-:S03]  /*0d90*/  IMAD.IADD R4, R11, 0x1, -R4 ;  /* 0x000000010b047824 */ /* 0x000fc600078e0a04 */
[----:B------:R0:W-:Y:S01]  /*0da0*/  STL [R1+0x5c], R5 ;  /* 0x00005c0501007387 */ /* 0x0001e20000100800 */
[----:B------:R-:W-:-:S03]  /*0db0*/  IMAD.IADD R3, R234, 0x1, -R3 ;  /* 0x00000001ea037824 */ /* 0x000fc600078e0a03 */
[----:B------:R-:W-:Y:S01]  /*0dc0*/  STL [R1+0x54], R2 ;  /* 0x0000540201007387 */ /* 0x000fe20000100800 */
[----:B------:R-:W-:-:S04]  /*0dd0*/  IMAD.SHL.U32 R204, R3, 0x2, RZ ;  /* 0x0000000203cc7824 */ /* 0x000fc800078e00ff */
[C---:B------:R-:W-:Y:S02]  /*0de0*/  VIADD R226, R204.reuse, 0x10 ;  /* 0x00000010cce27836 */ /* 0x040fe40000000000 */
[C---:B------:R-:W-:Y:S02]  /*0df0*/  VIADD R223, R204.reuse, 0x28 ;  /* 0x00000028ccdf7836 */ /* 0x040fe40000000000 */
[C---:B------:R-:W-:Y:S01]  /*0e00*/  VIADD R220, R204.reuse, 0x40 ;  /* 0x00000040ccdc7836 */ /* 0x040fe20000000000 */
[----:B------:R-:W-:Y:S01]  /*0e10*/  SHF.R.S32.HI R0, RZ, 0x1f, R226 ;  /* 0x0000001fff007819 */ /* 0x000fe200000114e2 */
        /* <DEDUP_REMOVED lines=8> */
[----:B0-----:R-:W-:Y:S01]  /*0ea0*/  IMAD.U32 R5, RZ, RZ, UR4 ;  /* 0x00000004ff057e24 */ /* 0x001fe2000f8e00ff */
[----:B------:R-:W-:Y:S01]  /*0eb0*/  SHF.R.S32.HI R0, RZ, 0x1f, R211 ;  /* 0x0000001fff007819 */ /* 0x000fe200000114d3 */
[----:B------:R-:W-:Y:S01]  /*0ec0*/  VIADD R227, R204, 0x8 ;  /* 0x00000008cce37836 */ /* 0x000fe20000000000 */
[----:B------:R-:W-:Y:S01]  /*0ed0*/  SHF.R.S32.HI R0, RZ, 0x1f, R208 ;  /* 0x0000001fff007819 */ /* 0x000fe200000114d0 */
[----:B------:R-:W-:Y:S01]  /*0ee0*/  IMAD R0, R4, 0x8, R2 ;  /* 0x0000000804007824 */ /* 0x000fe200078e0202 */
[----:B------:R0:W-:Y:S01]  /*0ef0*/  STL [R1+0x60], R5 ;  /* 0x0000600501007387 */ /* 0x0001e20000100800 */
[C---:B------:R-:W-:Y:S01]  /*0f00*/  VIADD R225, R204.reuse, 0x18 ;  /* 0x00000018cce17836 */ /* 0x040fe20000000000 */
[----:B------:R-:W-:Y:S01]  /*0f10*/  SHF.R.S32.HI R3, RZ, 0x1f, R227 ;  /* 0x0000001fff037819 */ /* 0x000fe200000114e3 */
[C---:B------:R-:W-:Y:S01]  /*0f20*/  VIADD R224, R204.reuse, 0x20 ;  /* 0x00000020cce07836 */ /* 0x040fe20000000000 */
[----:B------:R1:W-:Y:S01]  /*0f30*/  STL [R1+0x58], R0 ;  /* 0x0000580001007387 */ /* 0x0003e20000100800 */
[----:B------:R-:W-:-:S02]  /*0f40*/  VIADD R222, R204, 0x30 ;  /* 0x00000030ccde7836 */ /* 0x000fc40000000000 */
[C---:B------:R-:W-:Y:S01]  /*0f50*/  VIADD R221, R204.reuse, 0x38 ;  /* 0x00000038ccdd7836 */ /* 0x040fe20000000000 */
[----:B------:R-:W-:Y:S01]  /*0f60*/  SHF.R.S32.HI R3, RZ, 0x1f, R224 ;  /* 0x0000001fff037819 */ /* 0x000fe200000114e0 */
[C---:B------:R-:W-:Y:S01]  /*0f70*/  VIADD R219, R204.reuse, 0x48 ;  /* 0x00000048ccdb7836 */ /* 0x040fe20000000000 */
[----:B0-----:R-:W-:Y:S01]  /*0f80*/  SHF.R.S32.HI R5, RZ, 0x1f, R225 ;  /* 0x0000001fff057819 */ /* 0x001fe200000114e1 */
        /* <DEDUP_REMOVED lines=18> */
[----:B------:R-:W-:Y:S01]  /*10b0*/  VIADD R205, R204, 0xb8 ;  /* 0x000000b8cccd7836 */ /* 0x000fe20000000000 */
[----:B------:R-:W-:-:S02]  /*10c0*/  SHF.R.S32.HI R3, RZ, 0x1f, R209 ;  /* 0x0000001fff037819 */ /* 0x000fc400000114d1 */
[----:B------:R-:W-:Y:S02]  /*10d0*/  SHF.R.S32.HI R237, RZ, 0x1f, R207 ;  /* 0x0000001fffed7819 */ /* 0x000fe400000114cf */
[----:B------:R-:W-:Y:S02]  /*10e0*/  SHF.R.S32.HI R236, RZ, 0x1f, R206 ;  /* 0x0000001fffec7819 */ /* 0x000fe400000114ce */
[----:B-1----:R-:W-:-:S07]  /*10f0*/  SHF.R.S32.HI R235, RZ, 0x1f, R205 ;  /* 0x0000001fffeb7819 */ /* 0x002fce00000114cd */
.L_x_223:
[----:B------:R-:W-:Y:S01]  /*1100*/  ULDC.64 UR8, c[0x0][0xc88] ;  /* 0x0003220000087ab9 */ /* 0x000fe20000000a00 */
[----:B------:R-:W-:Y:S01]  /*1110*/  ULDC.64 UR12, c[0x0][0x208] ;  /* 0x00008200000c7ab9 */ /* 0x000fe20000000a00 */
[----:B------:R-:W-:Y:S01]  /*1120*/  UIMAD.WIDE UR8, UR7, 0x4, UR8 ;  /* 0x00000004070878a5 */ /* 0x000fe2000f8e0208 */
[----:B------:R-:W-:-:S05]  /*1130*/  ULDC.64 UR10, c[0x0][0xa20] ;  /* 0x00028800000a7ab9 */ /* 0x000fca0000000a00 */
[----:B01234-:R-:W-:Y:S02]  /*1140*/  IMAD.U32 R2, RZ, RZ, UR8 ;  /* 0x00000008ff027e24 */ /* 0x01ffe4000f8e00ff */
[----:B------:R-:W-:Y:S01]  /*1150*/  IMAD.U32 R3, RZ, RZ, UR9 ;  /* 0x00000009ff037e24 */ /* 0x000fe2000f8e00ff */
[----:B------:R-:W-:-:S04]  /*1160*/  ULDC.64 UR8, c[0x0][0xa28] ;  /* 0x00028a0000087ab9 */ /* 0x000fc80000000a00 */
[----:B------:R-:W2:Y:S01]  /*1170*/  LDG.E R2, desc[UR12][R2.64] ;  /* 0x0000000c02027981 */ /* 0x000ea2000c1e1900 */
[----:B------:R-:W-:Y:S02]  /*1180*/  UISETP.NE.U32.AND UP0, UPT, UR8, URZ, UPT ;  /* 0x0000003f0800728c */ /* 0x000fe4000bf05070 */
[----:B------:R-:W-:Y:S02]  /*1190*/  UISETP.NE.U32.AND UP1, UPT, UR10, URZ, UPT ;  /* 0x0000003f0a00728c */ /* 0x000fe4000bf25070 */
[----:B------:R-:W-:Y:S02]  /*11a0*/  UISETP.NE.AND.EX UP0, UPT, UR9, URZ, UPT, UP0 ;  /* 0x0000003f0900728c */ /* 0x000fe4000bf05300 */
[----:B------:R-:W-:-:S04]  /*11b0*/  UISETP.NE.AND.EX UP1, UPT, UR11, URZ, UPT, UP1 ;  /* 0x0000003f0b00728c */ /* 0x000fc8000bf25310 */
[----:B------:R-:W-:Y:S02]  /*11c0*/  PLOP3.LUT P0, PT, PT, PT, UP0, 0x80, 0x0 ;  /* 0x000000000000781c */ /* 0x000fe40003f0f008 */
[----:B------:R-:W-:Y:S02]  /*11d0*/  PLOP3.LUT P1, PT, PT, PT, UP1, 0x80, 0x0 ;  /* 0x000000000000781c */ /* 0x000fe40003f2f018 */
[----:B--2---:R-:W-:-:S13]  /*11e0*/  R2UR UR4, R2 ;  /* 0x00000000020472ca */ /* 0x004fda00000e0000 */
[----:B------:R-:W-:Y:S01]  /*11f0*/  USHF.R.S32.HI UR14, URZ, 0x1f, UR4 ;  /* 0x0000001f3f0e7899 */ /* 0x000fe20008011404 */
[----:B------:R-:W-:Y:S01]  /*1200*/  IMAD.U32 R229, RZ, RZ, UR5 ;  /* 0x00000005ffe57e24 */ /* 0x000fe2000f8e00ff */
[----:B------:R-:W-:Y:S02]  /*1210*/  @UP0 ULEA UR8, UP2, UR4, UR8, 0x2 ;  /* 0x0000000804080291 */ /* 0x000fe4000f84103f */
[----:B------:R-:W-:Y:S02]  /*1220*/  IMAD.U32 R231, RZ, RZ, UR4 ;  /* 0x00000004ffe77e24 */ /* 0x000fe4000f8e00ff */
[----:B------:R-:W-:Y:S02]  /*1230*/  @UP0 ULEA.HI.X UR9, UR4, UR9, UR14, 0x2, UP2 ;  /* 0x0000000904090291 */ /* 0x000fe400090f140e */
[----:B------:R-:W-:Y:S01]  /*1240*/  IMAD.U32 R233, RZ, RZ, UR14 ;  /* 0x0000000effe97e24 */ /* 0x000fe2000f8e00ff */
[----:B------:R-:W-:Y:S01]  /*1250*/  @UP1 ULEA UR10, UP0, UR4, UR10, 0x2 ;  /* 0x0000000a040a1291 */ /* 0x000fe2000f80103f */
[----:B------:R-:W-:-:S03]  /*1260*/  IMAD.U32 R2, RZ, RZ, UR8 ;  /* 0x00000008ff027e24 */ /* 0x000fc6000f8e00ff */
[----:B------:R-:W-:Y:S01]  /*1270*/  @UP1 ULEA.HI.X UR11, UR4, UR11, UR14, 0x2, UP0 ;  /* 0x0000000b040b1291 */ /* 0x000fe200080f140e */
[----:B------:R-:W-:Y:S01]  /*1280*/  IMAD.U32 R3, RZ, RZ, UR9 ;  /* 0x00000009ff037e24 */ /* 0x000fe2000f8e00ff */
[----:B------:R-:W-:Y:S01]  /*1290*/  ULDC.64 UR8, c[0x0][0x418] ;  /* 0x0001060000087ab9 */ /* 0x000fe20000000a00 */
[----:B------:R-:W-:Y:S01]  /*12a0*/  IMAD.U32 R4, RZ, RZ, UR10 ;  /* 0x0000000aff047e24 */ /* 0x000fe2000f8e00ff */
[----:B------:R-:W-:Y:S02]  /*12b0*/  ULOP3.LUT UR5, UR6, 0xffff, URZ, 0xc0, !UPT ;  /* 0x0000ffff06057892 */ /* 0x000fe4000f8ec03f */
[----:B------:R-:W-:Y:S01]  /*12c0*/  IMAD.U32 R5, RZ, RZ, UR11 ;  /* 0x0000000bff057e24 */ /* 0x000fe2000f8e00ff */
[----:B------:R-:W2:Y:S01]  /*12d0*/  @P0 LDG.E R2, desc[UR12][R2.64] ;  /* 0x0000000c02020981 */ /* 0x000ea2000c1e1900 */
[----:B------:R-:W-:-:S03]  /*12e0*/  ULDC UR4, c[0x0][0x424] ;  /* 0x0001090000047ab9 */ /* 0x000fc60000000800 */
[----:B------:R-:W3:Y:S01]  /*12f0*/  @P1 LDG.E R4, desc[UR12][R4.64] ;  /* 0x0000000c04041981 */ /* 0x000ee2000c1e1900 */
[----:B------:R-:W-:Y:S01]  /*1300*/  UISETP.NE.U32.AND UP0, UPT, UR8, URZ, UPT ;  /* 0x0000003f0800728c */ /* 0x000fe2000bf05070 */
[----:B------:R-:W-:Y:S01]  /*1310*/  IMAD.U32 R228, RZ, RZ, UR5 ;  /* 0x00000005ffe47e24 */ /* 0x000fe2000f8e00ff */
[----:B------:R-:W-:Y:S01]  /*1320*/  ULDC UR5, c[0x0][0x2f0] ;  /* 0x0000bc0000057ab9 */ /* 0x000fe20000000800 */
[----:B------:R-:W-:Y:S01]  /*1330*/  UMOV UR51, URZ ;  /* 0x0000003f00337c82 */ /* 0x000fe20008000000 */
[----:B------:R-:W-:Y:S02]  /*1340*/  UISETP.NE.AND.EX UP0, UPT, UR9, URZ, UPT, UP0 ;  /* 0x0000003f0900728c */ /* 0x000fe4000bf05300 */
[----:B------:R-:W-:Y:S02]  /*1350*/  ULOP3.LUT UR7, UR6, 0xff0000, URZ, 0xc0, !UPT ;  /* 0x00ff000006077892 */ /* 0x000fe4000f8ec03f */
[----:B------:R-:W-:Y:S02]  /*1360*/  USEL UR4, UR4, 0x1, UP0 ;  /* 0x0000000104047887 */ /* 0x000fe40008000000 */
[----:B------:R-:W-:-:S02]  /*1370*/  ULOP3.LUT UR6, UR6, 0xff000000, URZ, 0xc0, !UPT ;  /* 0xff00000006067892 */ /* 0x000fc4000f8ec03f */
[----:B------:R-:W-:Y:S01]  /*1380*/  UIMAD UR4, UR4, UR5, URZ ;  /* 0x00000005040472a4 */ /* 0x000fe2000f8e023f */
[----:B--2---:R-:W-:-:S06]  /*1390*/  @P0 R2UR UR51, R2 ;  /* 0x00000000023302ca */ /* 0x004fcc00000e0000 */
[----:B---3--:R-:W-:Y:S01]  /*13a0*/  @P1 R2UR UR4, R4 ;  /* 0x00000000040412ca */ /* 0x008fe200000e0000 */
[----:B-----5:R-:W-:-:S14]  /*13b0*/  @P1 BRA `(.L_x_177) ;  /* 0x00000000003c1947 */ /* 0x020fdc0003800000 */
[----:B------:R-:W-:Y:S02]  /*13c0*/  ULDC.64 UR8, c[0x0][0xa08] ;  /* 0x0002820000087ab9 */ /* 0x000fe40000000a00 */
[----:B------:R-:W-:-:S04]  /*13d0*/  ISETP.NE.U32.AND P0, PT, RZ, UR8, PT ;  /* 0x00000008ff007c0c */ /* 0x000fc8000bf05070 */
[----:B------:R-:W-:-:S13]  /*13e0*/  ISETP.NE.AND.EX P0, PT, RZ, UR9, PT, P0 ;  /* 0x00000009ff007c0c */ /* 0x000fda000bf05300 */
[----:B------:R-:W-:Y:S05]  /*13f0*/  @!P0 BRA `(.L_x_177) ;  /* 0x00000000002c8947 */ /* 0x000fea0003800000 */
[----:B------:R-:W-:Y:S01]  /*1400*/  R2UR UR10, R231 ;  /* 0x00000000e70a72ca */ /* 0x000fe200000e0000 */
[----:B------:R-:W-:Y:S01]  /*1410*/  ULDC.64 UR4, c[0x0][0xa08] ;  /* 0x0002820000047ab9 */ /* 0x000fe20000000a00 */
[----:B------:R-:W-:-:S11]  /*1420*/  ULDC.64 UR8, c[0x0][0x208] ;  /* 0x0000820000087ab9 */ /* 0x000fd60000000a00 */
[----:B------:R-:W-:-:S06]  /*1430*/  UIMAD.WIDE UR4, UR10, 0x4, UR4 ;  /* 0x000000040a0478a5 */ /* 0x000fcc000f8e0204 */
[----:B------:R-:W-:Y:S02]  /*1440*/  IMAD.U32 R2, RZ, RZ, UR4 ;  /* 0x00000004ff027e24 */ /* 0x000fe4000f8e00ff */
[----:B------:R-:W-:-:S05]  /*1450*/  IMAD.U32 R3, RZ, RZ, UR5 ;  /* 0x00000005ff037e24 */ /* 0x000fca000f8e00ff */
[----:B------:R-:W2:Y:S04]  /*1460*/  LDG.E R4, desc[UR8][R2.64] ;  /* 0x0000000802047981 */ /* 0x000ea8000c1e1900 */
[----:B------:R-:W3:Y:S01]  /*1470*/  LDG.E R0, desc[UR8][R2.64+0x4] ;  /* 0x0000040802007981 */ /* 0x000ee2000c1e1900 */
[----:B--2---:R-:W-:Y:S02]  /*1480*/  R2UR UR4, R4 ;  /* 0x00000000040472ca */ /* 0x004fe400000e0000 */
[----:B---3--:R-:W-:-:S13]  /*1490*/  R2UR UR5, R0 ;  /* 0x00000000000572ca */ /* 0x008fda00000e0000 */
[----:B------:R-:W-:-:S12]  /*14a0*/  UIADD3 UR4, -UR4, UR5, URZ ;  /* 0x0000000504047290 */ /* 0x000fd8000fffe13f */
.L_x_177:
[----:B------:R-:W-:Y:S02]  /*14b0*/  UIADD3 UR51, -UR51, UR4, URZ ;  /* 0x0000000433337290 */ /* 0x000fe4000fffe13f */
[----:B------:R-:W-:Y:S02]  /*14c0*/  USHF.R.U32.HI UR6, URZ, 0x8, UR6 ;  /* 0x000000083f067899 */ /* 0x000fe40008011606 */
[----:B------:R-:W-:Y:S02]  /*14d0*/  UISETP.GE.AND UP0, UPT, UR51, 0x1, UPT ;  /* 0x000000013300788c */ /* 0x000fe4000bf06270 */
[----:B------:R-:W-:Y:S02]  /*14e0*/  UIADD3 UR5, UR51, 0x6f, URZ ;  /* 0x0000006f33057890 */ /* 0x000fe4000fffe03f */
[----:B------:R-:W-:Y:S02]  /*14f0*/  ULEA.HI UR7, UR7, UR6, URZ, 0x10 ;  /* 0x0000000607077291 */ /* 0x000fe4000f8f803f */
[----:B------:R-:W-:Y:S01]  /*1500*/  PLOP3.LUT P0, PT, PT, PT, UP0, 0x80, 0x0 ;  /* 0x000000000000781c */ /* 0x000fe20003f0f008 */
[----:B------:R-:W-:Y:S01]  /*1510*/  UMOV UR4, URZ ;  /* 0x0000003f00047c82 */ /* 0x000fe20008000000 */
[----:B------:R-:W-:-:S02]  /*1520*/  ULOP3.LUT UR8, UR7, 0xff, URZ, 0xc0, !UPT ;  /* 0x000000ff07087892 */ /* 0x000fc4000f8ec03f */
[----:B------:R-:W-:Y:S02]  /*1530*/  UIMAD.WIDE UR4, UR5, -0x6db6db6d, UR4 ;  /* 0x92492493050478a5 */ /* 0x000fe4000f8e0204 */
[----:B------:R-:W-:Y:S02]  /*1540*/  USHF.R.U32.HI UR7, URZ, 0x10, UR7 ;  /* 0x000000103f077899 */ /* 0x000fe40008011607 */
[----:B------:R-:W-:Y:S01]  /*1550*/  USHF.R.U32.HI UR6, URZ, 0x1f, UR5 ;  /* 0x0000001f3f067899 */ /* 0x000fe20008011605 */
[----:B------:R-:W-:Y:S02]  /*1560*/  IMAD.U32 R23, RZ, RZ, UR8 ;  /* 0x00000008ff177e24 */ /* 0x000fe4000f8e00ff */
[----:B------:R-:W-:Y:S01]  /*1570*/  UMOV UR4, URZ ;  /* 0x0000003f00047c82 */ /* 0x000fe20008000000 */
[----:B------:R-:W-:Y:S01]  /*1580*/  ULEA.HI.SX32 UR9, UR5, UR6, 0x1a ;  /* 0x0000000605097291 */ /* 0x000fe2000f8fd23f */
[----:B------:R-:W-:Y:S01]  /*1590*/  IMAD.U32 R22, RZ, RZ, UR7 ;  /* 0x00000007ff167e24 */ /* 0x000fe2000f8e00ff */
[----:B------:R-:W-:Y:S10]  /*15a0*/  @!P0 BRA `(.L_x_178) ;  /* 0x0000000000948947 */ /* 0x000ff40003800000 */
[----:B------:R-:W-:Y:S01]  /*15b0*/  R2UR UR5, R22 ;  /* 0x00000000160572ca */ /* 0x000fe200000e0000 */
[----:B------:R-:W-:-:S12]  /*15c0*/  ULDC UR4, c[0x0][0x9f0] ;  /* 0x00027c0000047ab9 */ /* 0x000fd80000000800 */
[----:B------:R-:W-:-:S04]  /*15d0*/  UISETP.NE.AND UP0, UPT, UR5, URZ, UPT ;  /* 0x0000003f0500728c */ /* 0x000fc8000bf05270 */
[----:B------:R-:W-:-:S03]  /*15e0*/  USEL UR10, UR5, UR4, UP0 ;  /* 0x00000004050a7287 */ /* 0x000fc60008000000 */
[----:B------:R-:W-:Y:S01]  /*15f0*/  UMOV UR4, URZ ;  /* 0x0000003f00047c82 */ /* 0x000fe20008000000 */
[----:B------:R-:W-:Y:S02]  /*1600*/  UIADD3 UR6, UR9, -0x1, UR10 ;  /* 0xffffffff09067890 */ /* 0x000fe4000fffe00a */
[----:B------:R-:W-:-:S04]  /*1610*/  IMAD.U32 R3, RZ, RZ, UR10 ;  /* 0x0000000aff037e24 */ /* 0x000fc8000f8e00ff */
[----:B------:R-:W-:Y:S01]  /*1620*/  IMAD.U32 R4, RZ, RZ, UR6 ;  /* 0x00000006ff047e24 */ /* 0x000fe2000f8e00ff */
[-C--:B------:R-:W-:Y:S01]  /*1630*/  IABS R0, R3.reuse ;  /* 0x0000000300007213 */ /* 0x080fe20000000000 */
[----:B------:R-:W-:Y:S01]  /*1640*/  ULOP3.LUT UR6, UR6, UR10, URZ, 0x3c, !UPT ;  /* 0x0000000a06067292 */ /* 0x000fe2000f8e3c3f */
[----:B------:R-:W-:Y:S02]  /*1650*/  IABS R5, R3 ;  /* 0x0000000300057213 */ /* 0x000fe40000000000 */
[----:B------:R-:W-:Y:S02]  /*1660*/  R2UR UR11, R0 ;  /* 0x00000000000b72ca */ /* 0x000fe400000e0000 */
[----:B------:R-:W-:-:S05]  /*1670*/  IABS R4, R4 ;  /* 0x0000000400047213 */ /* 0x000fca0000000000 */
[----:B------:R-:W-:-:S05]  /*1680*/  IMAD.MOV.U32 R3, RZ, RZ, R4 ;  /* 0x000000ffff037224 */ /* 0x000fca00078e0004 */
[----:B------:R-:W-:Y:S01]  /*1690*/  R2UR UR8, R3 ;  /* 0x00000000030872ca */ /* 0x000fe200000e0000 */
[----:B------:R-:W0:Y:S08]  /*16a0*/  I2F.RP R0, UR11 ;  /* 0x0000000b00007d06 */ /* 0x000e300008209400 */
[----:B0-----:R-:W0:Y:S02]  /*16b0*/  MUFU.RCP R0, R0 ;  /* 0x0000000000007308 */ /* 0x001e240000001000 */
[----:B0-----:R-:W-:-:S02]  /*16c0*/  VIADD R2, R0, 0xffffffe ;  /* 0x0ffffffe00027836 */ /* 0x001fc40000000000 */
[----:B------:R-:W-:-:S04]  /*16d0*/  IMAD.MOV R0, RZ, RZ, -R5 ;  /* 0x000000ffff007224 */ /* 0x000fc800078e0a05 */
        /* <DEDUP_REMOVED lines=18> */
.L_x_178:
[----:B------:R-:W-:Y:S01]  /*1800*/  R2UR UR5, R23 ;  /* 0x00000000170572ca */ /* 0x000fe200000e0000 */
[----:B------:R-:W-:Y:S01]  /*1810*/  IMAD.U32 R0, RZ, RZ, UR9 ;  /* 0x00000009ff007e24 */ /* 0x000fe2000f8e00ff */
[----:B------:R-:W-:Y:S01]  /*1820*/  PLOP3.LUT P0, PT, PT, PT, PT, 0x80, 0x0 ;  /* 0x000000000000781c */ /* 0x000fe20003f0f070 */
[----:B------:R-:W-:Y:S01]  /*1830*/  IMAD.U32 R3, RZ, RZ, UR4 ;  /* 0x00000004ff037e24 */ /* 0x000fe2000f8e00ff */
[----:B------:R-:W-:Y:S01]  /*1840*/  CS2R R118, SRZ ;  /* 0x0000000000767805 */ /* 0x000fe2000001ff00 */
[----:B------:R-:W-:Y:S01]  /*1850*/  IMAD.MOV.U32 R2, RZ, RZ, RZ ;  /* 0x000000ffff027224 */ /* 0x000fe200078e00ff */
[----:B------:R-:W-:Y:S02]  /*1860*/  CS2R R116, SRZ ;  /* 0x0000000000747805 */ /* 0x000fe4000001ff00 */
[----:B------:R-:W-:Y:S02]  /*1870*/  CS2R R114, SRZ ;  /* 0x0000000000727805 */ /* 0x000fe4000001ff00 */
[----:B------:R-:W-:-:S02]  /*1880*/  CS2R R112, SRZ ;  /* 0x0000000000707805 */ /* 0x000fc4000001ff00 */
[----:B------:R-:W-:Y:S02]  /*1890*/  CS2R R110, SRZ ;  /* 0x00000000006e7805 */ /* 0x000fe4000001ff00 */
[----:B------:R-:W-:Y:S02]  /*18a0*/  CS2R R108, SRZ ;  /* 0x00000000006c7805 */ /* 0x000fe4000001ff00 */
[----:B------:R-:W-:Y:S02]  /*18b0*/  CS2R R106, SRZ ;  /* 0x00000000006a7805 */ /* 0x000fe4000001ff00 */
[----:B------:R-:W-:Y:S01]  /*18c0*/  CS2R R104, SRZ ;  /* 0x0000000000687805 */ /* 0x000fe2000001ff00 */
[----:B------:R-:W-:Y:S01]  /*18d0*/  UIMAD UR5, UR5, UR4, URZ ;  /* 0x00000004050572a4 */ /* 0x000fe2000f8e023f */
[----:B------:R-:W-:Y:S02]  /*18e0*/  CS2R R102, SRZ ;  /* 0x0000000000667805 */ /* 0x000fe4000001ff00 */
[----:B------:R-:W-:-:S02]  /*18f0*/  CS2R R100, SRZ ;  /* 0x0000000000647805 */ /* 0x000fc4000001ff00 */
[----:B------:R-:W-:Y:S02]  /*1900*/  CS2R R98, SRZ ;  /* 0x0000000000627805 */ /* 0x000fe4000001ff00 */
[----:B------:R-:W-:Y:S02]  /*1910*/  CS2R R96, SRZ ;  /* 0x0000000000607805 */ /* 0x000fe4000001ff00 */
[----:B------:R-:W-:Y:S02]  /*1920*/  CS2R R94, SRZ ;  /* 0x00000000005e7805 */ /* 0x000fe4000001ff00 */
[----:B------:R-:W-:Y:S01]  /*1930*/  VIADDMNMX R0, R3, UR5, R0, PT ;  /* 0x0000000503007c46 */ /* 0x000fe2000b800100 */
[----:B------:R-:W-:Y:S01]  /*1940*/  IMAD.U32 R18, RZ, RZ, UR5 ;  /* 0x00000005ff127e24 */ /* 0x000fe2000f8e00ff */
[----:B------:R-:W-:Y:S02]  /*1950*/  CS2R R92, SRZ ;  /* 0x00000000005c7805 */ /* 0x000fe4000001ff00 */
[----:B------:R-:W-:-:S02]  /*1960*/  CS2R R90, SRZ ;  /* 0x00000000005a7805 */ /* 0x000fc4000001ff00 */
[----:B------:R-:W-:Y:S01]  /*1970*/  R2UR UR50, R0 ;  /* 0x00000000003272ca */ /* 0x000fe200000e0000 */
[----:B------:R-:W-:Y:S01]  /*1980*/  IMAD.MOV.U32 R0, RZ, RZ, RZ ;  /* 0x000000ffff007224 */ /* 0x000fe200078e00ff */
        /* <DEDUP_REMOVED lines=11> */
[----:B------:R-:W-:Y:S01]  /*1a40*/  UISETP.GT.AND UP0, UPT, UR50, UR5, UPT ;  /* 0x000000053200728c */ /* 0x000fe2000bf04270 */
[----:B------:R-:W-:-:S02]  /*1a50*/  CS2R R66, SRZ ;  /* 0x0000000000427805 */ /* 0x000fc4000001ff00 */
[----:B------:R-:W-:Y:S02]  /*1a60*/  CS2R R64, SRZ ;  /* 0x0000000000407805 */ /* 0x000fe4000001ff00 */
[----:B------:R-:W-:Y:S02]  /*1a70*/  CS2R R62, SRZ ;  /* 0x00000000003e7805 */ /* 0x000fe4000001ff00 */
[----:B------:R-:W-:Y:S02]  /*1a80*/  CS2R R60, SRZ ;  /* 0x00000000003c7805 */ /* 0x000fe4000001ff00 */
[----:B------:R-:W-:Y:S02]  /*1a90*/  CS2R R58, SRZ ;  /* 0x00000000003a7805 */ /* 0x000fe4000001ff00 */
[----:B------:R-:W-:Y:S02]  /*1aa0*/  PLOP3.LUT P1, PT, PT, PT, UP0, 0x80, 0x0 ;  /* 0x000000000000781c */ /* 0x000fe40003f2f008 */
        /* <DEDUP_REMOVED lines=16> */
[----:B------:R-:W-:Y:S01]  /*1bb0*/  CS2R R24, SRZ ;  /* 0x0000000000187805 */ /* 0x000fe2000001ff00 */
[----:B------:R-:W-:Y:S06]  /*1bc0*/  @!P1 BRA `(.L_x_179) ;  /* 0x000000a400689947 */ /* 0x000fec0003800000 */
[----:B------:R-:W0:Y:S01]  /*1bd0*/  S2R R4, SR_TID.X ;  /* 0x0000000000047919 */ /* 0x000e220000002100 */
[----:B------:R-:W1:Y:S01]  /*1be0*/  S2UR UR7, SR_CgaCtaId ;  /* 0x00000000000779c3 */ /* 0x000e620000008800 */
[----:B------:R-:W-:Y:S02]  /*1bf0*/  UMOV UR6, 0x400 ;  /* 0x0000040000067882 */ /* 0x000fe40000000000 */
[----:B-1----:R-:W-:-:S04]  /*1c00*/  ULEA UR6, UR7, UR6, 0x18 ;  /* 0x0000000607067291 */ /* 0x002fc8000f8ec03f */
[----:B------:R-:W-:Y:S01]  /*1c10*/  UIADD3 UR6, UR6, 0x15400, URZ ;  /* 0x0001540006067890 */ /* 0x000fe2000fffe03f */
[----:B0-----:R-:W-:-:S03]  /*1c20*/  VIADD R5, R4, 0xffffff80 ;  /* 0xffffff8004057836 */ /* 0x001fc60000000000 */
[----:B------:R-:W-:Y:S02]  /*1c30*/  ULOP3.LUT UP0, URZ, UR6, 0x9f, URZ, 0xc0, !UPT ;  /* 0x0000009f063f7892 */ /* 0x000fe4000f80c03f */
[----:B------:R-:W-:-:S04]  /*1c40*/  SHF.R.S32.HI R4, RZ, 0x1f, R5 ;  /* 0x0000001fff047819 */ /* 0x000fc80000011405 */
[----:B------:R-:W-:Y:S02]  /*1c50*/  PLOP3.LUT P0, PT, PT, PT, UP0, 0x80, 0x0 ;  /* 0x000000000000781c */ /* 0x000fe40003f0f008 */
[----:B------:R-:W-:-:S04]  /*1c60*/  LEA.HI R4, R4, R5, RZ, 0x7 ;  /* 0x0000000504047211 */ /* 0x000fc800078f38ff */
[----:B------:R-:W-:-:S05]  /*1c70*/  SHF.R.S32.HI R4, RZ, 0x7, R4 ;  /* 0x00000007ff047819 */ /* 0x000fca0000011404 */
[----:B------:R-:W0:Y:S02]  /*1c80*/  SHFL.IDX PT, R0, R4, RZ, 0x1f ;  /* 0x00001fff04007589 */ /* 0x000e2400000e0000 */
[----:B0-----:R-:W-:-:S13]  /*1c90*/  R2UR UR4, R0 ;  /* 0x00000000000472ca */ /* 0x001fda00000e0000 */
        /* <DEDUP_REMOVED lines=10> */
[----:B------:R-:W-:Y:S01]  /*1d40*/  IMAD.U32 R4, RZ, RZ, UR4 ;  /* 0x00000004ff047e24 */ /* 0x000fe2000f8e00ff */
[----:B------:R0:W1:Y:S01]  /*1d50*/  LDC.64 R2, c[0x4][R0] ;  /* 0x0100000000027b82 */ /* 0x0000620000000a00 */
[----:B------:R-:W-:Y:S01]  /*1d60*/  IMAD.U32 R5, RZ, RZ, UR5 ;  /* 0x00000005ff057e24 */ /* 0x000fe2000f8e00ff */
[----:B------:R-:W-:Y:S01]  /*1d70*/  ULDC.64 UR4, c[0x4][0xb0] ;  /* 0x01002c0000047ab9 */ /* 0x000fe20000000a00 */
[----:B------:R-:W-:Y:S02]  /*1d80*/  IMAD.U32 R10, RZ, RZ, UR6 ;  /* 0x00000006ff0a7e24 */ /* 0x000fe4000f8e00ff */
[----:B------:R-:W-:Y:S02]  /*1d90*/  IMAD.U32 R6, RZ, RZ, UR4 ;  /* 0x00000004ff067e24 */ /* 0x000fe4000f8e00ff */
[----:B------:R-:W-:-:S02]  /*1da0*/  IMAD.U32 R7, RZ, RZ, UR5 ;  /* 0x00000005ff077e24 */ /* 0x000fc4000f8e00ff */
[----:B------:R-:W-:Y:S02]  /*1db0*/  IMAD.U32 R11, RZ, RZ, UR7 ;  /* 0x00000007ff0b7e24 */ /* 0x000fe4000f8e00ff */
[----:B------:R-:W-:Y:S02]  /*1dc0*/  IMAD.MOV.U32 R8, RZ, RZ, 0x70 ;  /* 0x00000070ff087424 */ /* 0x000fe400078e00ff */
[----:B------:R-:W-:Y:S02]  /*1dd0*/  IMAD.MOV.U32 R12, RZ, RZ, 0x1 ;  /* 0x00000001ff0c7424 */ /* 0x000fe400078e00ff */
[----:B0-----:R-:W-:-:S07]  /*1de0*/  IMAD.MOV.U32 R13, RZ, RZ, RZ ;  /* 0x000000ffff0d7224 */ /* 0x001fce00078e00ff */
[----:B------:R-:W-:-:S07]  /*1df0*/  LEPC R20, `(.L_x_180) ;  /* 0x000000001014794e */ /* 0x000fce0000000000 */
[----:B-1----:R-:W-:Y:S05]  /*1e00*/  CALL.ABS.NOINC R2 ;  /* 0x0000000002007343 */ /* 0x002fea0003c00000 */
.L_x_180:
[----:B------:R-:W2:Y:S01]  /*1e10*/  LDL R2, [R1+0x60] ;  /* 0x0000600001027983 */ /* 0x000ea20000100800 */
[----:B------:R-:W0:Y:S01]  /*1e20*/  S2UR UR5, SR_CgaCtaId ;  /* 0x00000000000579c3 */ /* 0x000e220000008800 */
[----:B------:R-:W-:Y:S01]  /*1e30*/  LEA.HI R0, R232, R232, RZ, 0x1 ;  /* 0x000000e8e8007211 */ /* 0x000fe200078f08ff */
[----:B------:R-:W-:Y:S01]  /*1e40*/  UMOV UR4, 0x400 ;  /* 0x0000040000047882 */ /* 0x000fe20000000000 */
[----:B------:R-:W-:Y:S02]  /*1e50*/  BSSY B0, `(.L_x_181) ;  /* 0x000000b000007945 */ /* 0x000fe40003800000 */
[----:B------:R-:W-:-:S05]  /*1e60*/  LOP3.LUT R3, R0, 0xfffffffe, RZ, 0xc0, !PT ;  /* 0xfffffffe00037812 */ /* 0x000fca00078ec0ff */
[----:B------:R-:W-:-:S05]  /*1e70*/  IMAD.IADD R3, R232, 0x1, -R3 ;  /* 0x00000001e8037824 */ /* 0x000fca00078e0a03 */
[----:B------:R-:W-:Y:S01]  /*1e80*/  SHF.L.U32 R3, R3, 0x1f, RZ ;  /* 0x0000001f03037819 */ /* 0x000fe200000006ff */
[----:B0-----:R-:W-:Y:S01]  /*1e90*/  ULEA UR4, UR5, UR4, 0x18 ;  /* 0x0000000405047291 */ /* 0x001fe2000f8ec03f */
[----:B--2---:R-:W-:-:S05]  /*1ea0*/  R2UR UR6, R2 ;  /* 0x00000000020672ca */ /* 0x004fca00000e0000 */
[----:B------:R-:W-:-:S04]  /*1eb0*/  IMAD.U32 R2, RZ, RZ, UR4 ;  /* 0x00000004ff027e24 */ /* 0x000fc8000f8e00ff */
[----:B------:R-:W0:Y:S04]  /*1ec0*/  SYNCS.PHASECHK.TRANS64.TRYWAIT P1, [R2+URZ+0x36800], R3 ;  /* 0x03680003020075a7 */ /* 0x000e28000802017f */
[----:B------:R-:W-:-:S05]  /*1ed0*/  IMAD.U32 R0, RZ, RZ, UR6 ;  /* 0x00000006ff007e24 */ /* 0x000fca000f8e00ff */
[----:B------:R-:W-:Y:S01]  /*1ee0*/  ISETP.NE.AND P0, PT, R0, 0x3, PT ;  /* 0x000000030000780c */ /* 0x000fe20003f05270 */
[----:B0-----:R-:W-:-:S12]  /*1ef0*/  @!P1 BRA `(.L_x_182) ;  /* 0x0000014c007c9947 */ /* 0x001fd80003800000 */
.L_x_350:
[----:B------:R-:W-:Y:S05]  /*1f00*/  BSYNC B0 ;  /* 0x0000000000007941 */ /* 0x000fea0003800000 */
.L_x_181:
[----:B------:R-:W-:Y:S05]  /*1f10*/  @!P0 BRA `(.L_x_183) ;  /* 0x0000000000048947 */ /* 0x000fea0003800000 */
[----:B------:R-:W-:Y:S01]  /*1f20*/  BPT.TRAP 0x1 ;  /* 0x000000040000795c */ /* 0x000fe20000300000 */
.L_x_183:
[----:B------:R-:W-:Y:S01]  /*1f30*/  IMAD R0, R16, 0x8, R2 ;  /* 0x0000000810007824 */ /* 0x000fe200078e0202 */
[----:B0-----:R-:W-:-:S04]  /*1f40*/  SHF.L.U32 R3, R17, 0x1f, RZ ;  /* 0x0000001f11037819 */ /* 0x001fc800000006ff */
[----:B------:R0:W1:Y:S01]  /*1f50*/  SYNCS.PHASECHK.TRANS64.TRYWAIT P2, [R0+URZ+0x36830], R3 ;  /* 0x03683003000075a7 */ /* 0x000062000804017f */
[----:B------:R-:W-:Y:S05]  /*1f60*/  @!P0 BRA `(.L_x_184) ;  /* 0x0000000000048947 */ /* 0x000fea0003800000 */
[----:B------:R-:W-:Y:S01]  /*1f70*/  BPT.TRAP 0x1 ;  /* 0x000000040000795c */ /* 0x000fe20000300000 */
.L_x_184:
[----:B------:R-:W2:Y:S01]  /*1f80*/  S2R R4, SR_TID.X ;  /* 0x0000000000047919 */ /* 0x000ea20000002100 */
[----:B------:R-:W-:Y:S01]  /*1f90*/  IMAD.MOV.U32 R119, RZ, RZ, RZ ;  /* 0x000000ffff777224 */ /* 0x000fe200078e00ff */
[----:B--2---:R-:W-:Y:S01]  /*1fa0*/  LOP3.LUT P1, RZ, R4, 0x7f, RZ, 0xc0, !PT ;  /* 0x0000007f04ff7812 */ /* 0x004fe2000782c0ff */
[----:B-1----:R-:W-:-:S12]  /*1fb0*/  @P2 BRA `(.L_x_185) ;  /* 0x0000000000082947 */ /* 0x002fd80003800000 */
[----:B------:R-:W1:Y:S02]  /*1fc0*/  SYNCS.PHASECHK.TRANS64.TRYWAIT P2, [R0+URZ+0x36830], R3 ;  /* 0x03683003000075a7 */ /* 0x000e64000804017f */
[----:B-1----:R-:W-:Y:S05]  /*1fd0*/  @!P2 BRA `(.L_x_186) ;  /* 0x0000014c0058a947 */ /* 0x002fea0003800000 */
.L_x_185:
[----:B------:R-:W-:Y:S05]  /*1fe0*/  WARPSYNC.ALL ;  /* 0x0000000000007948 */ /* 0x000fea0003800000 */
[----:B------:R-:W-:Y:S01]  /*1ff0*/  R2UR UR4, R2 ;  /* 0x00000000020472ca */ /* 0x000fe200000e0000 */
[----:B------:R-:W-:Y:S01]  /*2000*/  ULOP3.LUT UR49, UR49, 0x10000, URZ, 0xfc, !UPT ;  /* 0x0001000031317892 */ /* 0x000fe2000f8efc3f */
[----:B------:R-:W-:Y:S01]  /*2010*/  R2UR UR48, R16 ;  /* 0x00000000103072ca */ /* 0x000fe200000e0000 */
[----:B------:R-:W-:Y:S01]  /*2020*/  WARPGROUP.ARRIVE ;  /* 0x00000000000079c5 */ /* 0x000fe20000000000 */
[----:B------:R-:W-:Y:S01]  /*2030*/  UMOV UR53, 0x40000040 ;  /* 0x4000004000357882 */ /* 0x000fe20000000000 */
[----:B------:R-:W-:Y:S01]  /*2040*/  UMOV UR55, 0x40000040 ;  /* 0x4000004000377882 */ /* 0x000fe20000000000 */
[----:B------:R-:W-:Y:S01]  /*2050*/  UMOV UR7, 0x40000040 ;  /* 0x4000004000077882 */ /* 0x000fe20000000000 */
[----:B------:R-:W-:Y:S01]  /*2060*/  UMOV UR9, UR53 ;  /* 0x0000003500097c82 */ /* 0x000fe20008000000 */
[----:B------:R-:W-:Y:S01]  /*2070*/  UMOV UR52, UR49 ;  /* 0x0000003100347c82 */ /* 0x000fe20008000000 */
[----:B------:R-:W-:Y:S01]  /*2080*/  UMOV UR11, 0x40000040 ;  /* 0x40000040000b7882 */ /* 0x000fe20000000000 */
[----:B------:R-:W-:Y:S01]  /*2090*/  UMOV UR8, UR52 ;  /* 0x0000003400087c82 */ /* 0x000fe20008000000 */
[----:B------:R-:W-:Y:S01]  /*20a0*/  UMOV UR12, UR52 ;  /* 0x00000034000c7c82 */ /* 0x000fe20008000000 */
[----:B------:R-:W-:Y:S01]  /*20b0*/  UMOV UR13, UR53 ;  /* 0x00000035000d7c82 */ /* 0x000fe20008000000 */
[----:B------:R-:W-:Y:S01]  /*20c0*/  UIADD3 UR4, UR4, 0x21400, URZ ;  /* 0x0002140004047890 */ /* 0x000fe2000fffe03f */
[----:B------:R-:W-:Y:S01]  /*20d0*/  MOV R6, UR53 ;  /* 0x0000003500067c02 */ /* 0x000fe20008000f00 */
[----:B------:R-:W-:Y:S01]  /*20e0*/  UMOV UR15, 0x40000040 ;  /* 0x40000040000f7882 */ /* 0x000fe20000000000 */
[----:B------:R-:W-:Y:S01]  /*20f0*/  UMOV UR16, UR52 ;  /* 0x0000003400107c82 */ /* 0x000fe20008000000 */
[----:B------:R-:W-:Y:S01]  /*2100*/  USHF.R.U32.HI UR4, URZ, 0x4, UR4 ;  /* 0x000000043f047899 */ /* 0x000fe20008011604 */
[----:B------:R-:W-:Y:S01]  /*2110*/  MOV R7, UR52 ;  /* 0x0000003400077c02 */ /* 0x000fe20008000f00 */
[----:B------:R-:W-:Y:S01]  /*2120*/  UMOV UR17, UR53 ;  /* 0x0000003500117c82 */ /* 0x000fe20008000000 */
[----:B------:R-:W-:Y:S01]  /*2130*/  UMOV UR19, 0x40000040 ;  /* 0x4000004000137882 */ /* 0x000fe20000000000 */
[----:B------:R-:W-:Y:S01]  /*2140*/  ULOP3.LUT UR4, UR4, 0x3fff, URZ, 0xc0, !UPT ;  /* 0x00003fff04047892 */ /* 0x000fe2000f8ec03f */
[----:B------:R-:W-:Y:S01]  /*2150*/  P2R R80, PR, RZ, 0x1 ;  /* 0x00000001ff507803 */ /* 0x000fe20000000000 */
[----:B------:R-:W-:Y:S01]  /*2160*/  UMOV UR20, UR52 ;  /* 0x0000003400147c82 */ /* 0x000fe20008000000 */
[----:B------:R-:W-:Y:S01]  /*2170*/  UMOV UR21, UR53 ;  /* 0x0000003500157c82 */ /* 0x000fe20008000000 */
[----:B------:R-:W-:Y:S01]  /*2180*/  ULOP3.LUT UR5, UR4, 0x10000, URZ, 0xfc, !UPT ;  /* 0x0001000004057892 */ /* 0x000fe2000f8efc3f */
[----:B01----:R-:W-:Y:S01]  /*2190*/  @!P1 VIADD R0, R0, 0x36840 ;  /* 0x0003684000009836 */ /* 0x003fe20000000000 */
[----:B------:R-:W-:Y:S01]  /*21a0*/  UMOV UR23, 0x40000040 ;  /* 0x4000004000177882 */ /* 0x000fe20000000000 */
[----:B------:R-:W-:Y:S01]  /*21b0*/  UMOV UR4, UR52 ;  /* 0x0000003400047c82 */ /* 0x000fe20008000000 */
[----:B------:R-:W-:Y:S01]  /*21c0*/  UIMAD UR48, UR48, 0xa80, UR5 ;  /* 0x00000a80303078a4 */ /* 0x000fe2000f8e0205 */
[--C-:B------:R-:W-:Y:S01]  /*21d0*/  IMAD.MOV.U32 R118, RZ, RZ, R119.reuse ;  /* 0x000000ffff767224 */ /* 0x100fe200078e0077 */
[----:B------:R-:W-:Y:S01]  /*21e0*/  UIADD3 UR24, UR49, 0x2, URZ ;  /* 0x0000000231187890 */ /* 0x000fe2000fffe03f */
[----:B------:R-:W-:Y:S01]  /*21f0*/  IMAD.U32 R5, RZ, RZ, UR5 ;  /* 0x00000005ff057e24 */ /* 0x000fe2000f8e00ff */
[----:B------:R-:W-:Y:S01]  /*2200*/  UIADD3 UR6, UR48, 0x80, URZ ;  /* 0x0000008030067890 */ /* 0x000fe2000fffe03f */
[----:B------:R-:W-:Y:S01]  /*2210*/  @!P1 PRMT R0, RZ, 0x654, R0 ;  /* 0x00000654ff009816 */ /* 0x000fe20000000000 */
[----:B------:R-:W-:Y:S01]  /*2220*/  UMOV UR5, UR53 ;  /* 0x0000003500057c82 */ /* 0x000fe20008000000 */
[----:B------:R-:W-:Y:S01]  /*2230*/  UMOV UR54, UR48 ;  /* 0x0000003000367c82 */ /* 0x000fe20008000000 */
[----:B------:R-:W-:Y:S01]  /*2240*/  UIADD3 UR10, UR48, 0x100, URZ ;  /* 0x00000100300a7890 */ /* 0x000fe2000fffe03f */
[----:B------:R-:W-:Y:S01]  /*2250*/  HGMMA.64x16x16.F32.BF16 R72, gdesc[UR52], RZ, !UPT, gsb0 ;  /* 0x00200000344879f0 */ /* 0x000fe2000c0018ff */
[----:B------:R-:W-:Y:S01]  /*2260*/  UIADD3 UR14, UR48, 0x180, URZ ;  /* 0x00000180300e7890 */ /* 0x000fe2000fffe03f */
[--C-:B------:R-:W-:Y:S01]  /*2270*/  IMAD.MOV.U32 R117, RZ, RZ, R119.reuse ;  /* 0x000000ffff757224 */ /* 0x100fe200078e0077 */
[----:B------:R-:W-:Y:S01]  /*2280*/  UIADD3 UR18, UR48, 0x200, URZ ;  /* 0x0000020030127890 */ /* 0x000fe2000fffe03f */
[--C-:B------:R-:W-:Y:S01]  /*2290*/  IMAD.MOV.U32 R116, RZ, RZ, R119.reuse ;  /* 0x000000ffff747224 */ /* 0x100fe200078e0077 */
[----:B------:R-:W-:Y:S01]  /*22a0*/  UIADD3 UR22, UR48, 0x280, URZ ;  /* 0x0000028030167890 */ /* 0x000fe2000fffe03f */
[--C-:B------:R-:W-:Y:S01]  /*22b0*/  IMAD.MOV.U32 R115, RZ, RZ, R119.reuse ;  /* 0x000000ffff737224 */ /* 0x100fe200078e0077 */
[----:B------:R-:W-:Y:S01]  /*22c0*/  UIADD3 UR26, UR48, 0x284, URZ ;  /* 0x00000284301a7890 */ /* 0x000fe2000fffe03f */
[--C-:B------:R-:W-:Y:S01]  /*22d0*/  IMAD.MOV.U32 R114, RZ, RZ, R119.reuse ;  /* 0x000000ffff727224 */ /* 0x100fe200078e0077 */
[----:B------:R-:W-:Y:S01]  /*22e0*/  UMOV UR27, 0x40000040 ;  /* 0x40000040001b7882 */ /* 0x000fe20000000000 */
        /* <DEDUP_REMOVED lines=18> */
[----:B------:R-:W-:Y:S01]  /*2410*/  UMOV UR55, 0x40000040 ;  /* 0x4000004000377882 */ /* 0x000fe20000000000 */
[----:B------:R-:W-:-:S02]  /*2420*/  IMAD.MOV.U32 R107, RZ, RZ, R119 ;  /* 0x000000ffff6b7224 */ /* 0x000fc400078e0077 */
[--C-:B------:R-:W-:Y:S02]  /*2430*/  IMAD.MOV.U32 R106, RZ, RZ, R119.reuse ;  /* 0x000000ffff6a7224 */ /* 0x100fe400078e0077 */
[--C-:B------:R-:W-:Y:S02]  /*2440*/  IMAD.MOV.U32 R105, RZ, RZ, R119.reuse ;  /* 0x000000ffff697224 */ /* 0x100fe400078e0077 */
[--C-:B------:R-:W-:Y:S02]  /*2450*/  IMAD.MOV.U32 R104, RZ, RZ, R119.reuse ;  /* 0x000000ffff687224 */ /* 0x100fe400078e0077 */
[--C-:B------:R-:W-:Y:S02]  /*2460*/  IMAD.MOV.U32 R103, RZ, RZ, R119.reuse ;  /* 0x000000ffff677224 */ /* 0x100fe400078e0077 */
[--C-:B------:R-:W-:Y:S02]  /*2470*/  IMAD.MOV.U32 R102, RZ, RZ, R119.reuse ;  /* 0x000000ffff667224 */ /* 0x100fe400078e0077 */
[----:B------:R-:W-:-:S02]  /*2480*/  IMAD.MOV.U32 R101, RZ, RZ, R119 ;  /* 0x000000ffff657224 */ /* 0x000fc400078e0077 */
[--C-:B------:R-:W-:Y:S02]  /*2490*/  IMAD.MOV.U32 R100, RZ, RZ, R119.reuse ;  /* 0x000000ffff647224 */ /* 0x100fe400078e0077 */
[--C-:B------:R-:W-:Y:S02]  /*24a0*/  IMAD.MOV.U32 R99, RZ, RZ, R119.reuse ;  /* 0x000000ffff637224 */ /* 0x100fe400078e0077 */
[--C-:B------:R-:W-:Y:S02]  /*24b0*/  IMAD.MOV.U32 R98, RZ, RZ, R119.reuse ;  /* 0x000000ffff627224 */ /* 0x100fe400078e0077 */
[--C-:B------:R-:W-:Y:S02]  /*24c0*/  IMAD.MOV.U32 R97, RZ, RZ, R119.reuse ;  /* 0x000000ffff617224 */ /* 0x100fe400078e0077 */
[--C-:B------:R-:W-:Y:S01]  /*24d0*/  IMAD.MOV.U32 R96, RZ, RZ, R119.reuse ;  /* 0x000000ffff607224 */ /* 0x100fe200078e0077 */
[----:B------:R-:W-:Y:S02]  /*24e0*/  WARPGROUP.DEPBAR.LE gsb0, 0x0 ;  /* 0x00008000000079c5 */ /* 0x000fe40000010000 */
[----:B------:R-:W-:Y:S01]  /*24f0*/  WARPGROUP.ARRIVE ;  /* 0x00000000000079c5 */ /* 0x000fe20000000000 */
[----:B------:R-:W-:-:S02]  /*2500*/  IMAD.MOV.U32 R95, RZ, RZ, R119 ;  /* 0x000000ffff5f7224 */ /* 0x000fc400078e0077 */
[--C-:B------:R-:W-:Y:S02]  /*2510*/  IMAD.MOV.U32 R94, RZ, RZ, R119.reuse ;  /* 0x000000ffff5e7224 */ /* 0x100fe400078e0077 */
[--C-:B------:R-:W-:Y:S01]  /*2520*/  IMAD.MOV.U32 R93, RZ, RZ, R119.reuse ;  /* 0x000000ffff5d7224 */ /* 0x100fe200078e0077 */
[----:B------:R-:W-:Y:S01]  /*2530*/  HGMMA.64x16x16.F32.BF16 R64, gdesc[UR4], RZ, !UPT, gsb0 ;  /* 0x00200000044079f0 */ /* 0x000fe2000c0018ff */
[----:B------:R-:W-:Y:S01]  /*2540*/  UIADD3 UR6, UR48, 0x300, URZ ;  /* 0x0000030030067890 */ /* 0x000fe2000fffe03f */
[--C-:B------:R-:W-:Y:S01]  /*2550*/  IMAD.MOV.U32 R92, RZ, RZ, R119.reuse ;  /* 0x000000ffff5c7224 */ /* 0x100fe200078e0077 */
[----:B------:R-:W-:Y:S01]  /*2560*/  UMOV UR4, UR52 ;  /* 0x0000003400047c82 */ /* 0x000fe20008000000 */
[----:B------:R-:W-:Y:S01]  /*2570*/  UMOV UR5, UR53 ;  /* 0x0000003500057c82 */ /* 0x000fe20008000000 */
[----:B------:R-:W-:Y:S01]  /*2580*/  UMOV UR7, 0x40000040 ;  /* 0x4000004000077882 */ /* 0x000fe20000000000 */
[--C-:B------:R-:W-:Y:S02]  /*2590*/  IMAD.MOV.U32 R91, RZ, RZ, R119.reuse ;  /* 0x000000ffff5b7224 */ /* 0x100fe400078e0077 */
        /* <DEDUP_REMOVED lines=9> */
[----:B------:R-:W-:Y:S01]  /*2630*/  IMAD.MOV.U32 R81, RZ, RZ, R119 ;  /* 0x000000ffff517224 */ /* 0x000fe200078e0077 */
[----:B------:R-:W-:Y:S02]  /*2640*/  WARPGROUP.DEPBAR.LE gsb0, 0x0 ;  /* 0x00008000000079c5 */ /* 0x000fe40000010000 */
[----:B------:R-:W-:-:S06]  /*2650*/  WARPGROUP.ARRIVE ;  /* 0x00000000000079c5 */ /* 0x000fcc0000000000 */
[----:B------:R-:W-:Y:S01]  /*2660*/  HGMMA.64x16x16.F32.BF16 R56, gdesc[UR8], RZ, !UPT, gsb0 ;  /* 0x00200000083879f0 */ /* 0x000fe2000c0018ff */
[----:B------:R-:W-:Y:S02]  /*2670*/  UIADD3 UR8, UR48, 0x2, URZ ;  /* 0x0000000230087890 */ /* 0x000fe4000fffe03f */
[----:B------:R-:W-:Y:S01]  /*2680*/  UIADD3 UR10, UR48, 0x102, URZ ;  /* 0x00000102300a7890 */ /* 0x000fe2000fffe03f */
[----:B------:R-:W-:Y:S01]  /*2690*/  UMOV UR11, 0x40000040 ;  /* 0x40000040000b7882 */ /* 0x000fe20000000000 */
[----:B------:R-:W-:Y:S02]  /*26a0*/  WARPGROUP.DEPBAR.LE gsb0, 0x0 ;  /* 0x00008000000079c5 */ /* 0x000fe40000010000 */
[----:B------:R-:W-:-:S06]  /*26b0*/  WARPGROUP.ARRIVE ;  /* 0x00000000000079c5 */ /* 0x000fcc0000000000 */
[----:B------:R-:W-:Y:S01]  /*26c0*/  HGMMA.64x16x16.F32.BF16 R48, gdesc[UR12], RZ, !UPT, gsb0 ;  /* 0x002000000c3079f0 */ /* 0x000fe2000c0018ff */
        /* <DEDUP_REMOVED lines=19> */
[----:B------:R-:W-:Y:S01]  /*2800*/  UMOV UR8, UR4 ;  /* 0x0000000400087c82 */ /* 0x000fe20008000000 */
[----:B------:R-:W-:Y:S01]  /*2810*/  UMOV UR9, UR5 ;  /* 0x0000000500097c82 */ /* 0x000fe20008000000 */
[----:B------:R-:W-:Y:S01]  /*2820*/  UMOV UR12, UR4 ;  /* 0x00000004000c7c82 */ /* 0x000fe20008000000 */
[----:B------:R-:W-:Y:S01]  /*2830*/  UMOV UR13, UR5 ;  /* 0x00000005000d7c82 */ /* 0x000fe20008000000 */
[----:B------:R-:W-:Y:S01]  /*2840*/  UMOV UR16, UR4 ;  /* 0x0000000400107c82 */ /* 0x000fe20008000000 */
[----:B------:R-:W-:Y:S01]  /*2850*/  UMOV UR17, UR5 ;  /* 0x0000000500117c82 */ /* 0x000fe20008000000 */
[----:B------:R-:W-:Y:S01]  /*2860*/  UMOV UR20, UR4 ;  /* 0x0000000400147c82 */ /* 0x000fe20008000000 */
[----:B------:R-:W-:Y:S01]  /*2870*/  UMOV UR21, UR5 ;  /* 0x0000000500157c82 */ /* 0x000fe20008000000 */
[----:B------:R-:W-:Y:S01]  /*2880*/  UIADD3 UR24, UR49, 0x4, URZ ;  /* 0x0000000431187890 */ /* 0x000fe2000fffe03f */
[----:B------:R-:W-:-:S02]  /*2890*/  WARPGROUP.DEPBAR.LE gsb0, 0x0 ;  /* 0x00008000000079c5 */ /* 0x000fc40000010000 */
[----:B------:R-:W-:-:S06]  /*28a0*/  WARPGROUP.ARRIVE ;  /* 0x00000000000079c5 */ /* 0x000fcc0000000000 */
[----:B------:R-:W-:Y:S01]  /*28b0*/  HGMMA.64x16x16.F32.BF16 R72, gdesc[UR4], R72, gsb0 ;  /* 0x00200000044879f0 */ /* 0x000fe20008001848 */
[----:B------:R-:W-:Y:S01]  /*28c0*/  UIADD3 UR6, UR48, 0x82, URZ ;  /* 0x0000008230067890 */ /* 0x000fe2000fffe03f */
[----:B------:R-:W-:Y:S01]  /*28d0*/  UMOV UR7, 0x40000040 ;  /* 0x4000004000077882 */ /* 0x000fe20000000000 */
        /* <DEDUP_REMOVED lines=9> */
[----:B------:R-:W-:Y:S01]  /*2970*/  UMOV UR8, UR24 ;  /* 0x0000001800087c82 */ /* 0x000fe20008000000 */
[----:B------:R-:W-:Y:S01]  /*2980*/  UMOV UR9, 0x40000040 ;  /* 0x4000004000097882 */ /* 0x000fe20000000000 */
[----:B------:R-:W-:Y:S01]  /*2990*/  UMOV UR11, 0x40000040 ;  /* 0x40000040000b7882 */ /* 0x000fe20000000000 */
[----:B------:R-:W-:Y:S01]  /*29a0*/  UMOV UR24, UR8 ;  /* 0x0000000800187c82 */ /* 0x000fe20008000000 */
[----:B------:R-:W-:Y:S01]  /*29b0*/  UMOV UR25, UR9 ;  /* 0x0000000900197c82 */ /* 0x000fe20008000000 */
        /* <DEDUP_REMOVED lines=24> */
[----:B------:R-:W-:Y:S02]  /*2b40*/  UIADD3 UR6, UR49, 0x6, URZ ;  /* 0x0000000631067890 */ /* 0x000fe4000fffe03f */
[----:B------:R-:W-:-:S07]  /*2b50*/  UIADD3 UR7, UR48, 0x782, URZ ;  /* 0x0000078230077890 */ /* 0x000fce000fffe03f */
[----:B------:R-:W-:Y:S01]  /*2b60*/  UMOV UR54, UR7 ;  /* 0x0000000700367c82 */ /* 0x000fe20008000000 */
        /* <DEDUP_REMOVED lines=20> */
[----:B------:R-:W-:Y:S01]  /*2cb0*/  UIADD3 UR6, UR49, 0x400, URZ ;  /* 0x0000040031067890 */ /* 0x000fe2000fffe03f */
[----:B------:R-:W-:Y:S02]  /*2cc0*/  MOV R3, UR13 ;  /* 0x0000000d00037c02 */ /* 0x000fe40008000f00 */
[----:B------:R-:W-:Y:S01]  /*2cd0*/  MOV R4, UR12 ;  /* 0x0000000c00047c02 */ /* 0x000fe20008000f00 */
[----:B------:R-:W-:-:S02]  /*2ce0*/  WARPGROUP.DEPBAR.LE gsb0, 0x0 ;  /* 0x00008000000079c5 */ /* 0x000fc40000010000 */
        /* <DEDUP_REMOVED lines=69> */
[----:B------:R-:W-:Y:S01]  /*3140*/  UMOV UR15, 0x40000040 ;  /* 0x40000040000f7882 */ /* 0x000fe20000000000 */
[----:B------:R-:W-:Y:S01]  /*3150*/  R2UR UR7, R18 ;  /* 0x00000000120772ca */ /* 0x000fe200000e0000 */
        /* <DEDUP_REMOVED lines=272> */
[----:B------:R-:W-:Y:S01]  /*4260*/  R2UR UR13, R3 ;  /* 0x00000000030d72ca */ /* 0x000fe200000e0000 */
[----:B------:R-:W-:Y:S01]  /*4270*/  ULDC UR14, c[0x0][0x988] ;  /* 0x00026200000e7ab9 */ /* 0x000fe20000000800 */
[----:B------:R-:W-:Y:S01]  /*4280*/  R2UR UR12, R4 ;  /* 0x00000000040c72ca */ /* 0x000fe200000e0000 */
[----:B------:R-:W-:Y:S02]  /*4290*/  WARPGROUP.DEPBAR.LE gsb0, 0x0 ;  /* 0x00008000000079c5 */ /* 0x000fe40000010000 */
[----:B------:R-:W-:-:S06]  /*42a0*/  WARPGROUP.ARRIVE ;  /* 0x00000000000079c5 */ /* 0x000fcc0000000000 */
[----:B------:R-:W-:Y:S01]  /*42b0*/  HGMMA.64x16x16.F32.BF16 R56, gdesc[UR52], R56, gsb0 ;  /* 0x00200000343879f0 */ /* 0x000fe20008001838 */
[----:B------:R-:W-:Y:S02]  /*42c0*/  R2UR UR52, R7 ;  /* 0x00000000073472ca */ /* 0x000fe400000e0000 */
        /* <DEDUP_REMOVED lines=13> */
[----:B------:R-:W-:Y:S01]  /*43a0*/  ULDC UR6, c[0x0][0x9d8] ;  /* 0x0002760000067ab9 */ /* 0x000fe20000000800 */
[----:B------:R-:W-:Y:S02]  /*43b0*/  WARPGROUP.DEPBAR.LE gsb0, 0x0 ;  /* 0x00008000000079c5 */ /* 0x000fe40000010000 */
[----:B------:R-:W-:-:S06]  /*43c0*/  WARPGROUP.ARRIVE ;  /* 0x00000000000079c5 */ /* 0x000fcc0000000000 */
[----:B------:R-:W-:Y:S03]  /*43d0*/  HGMMA.64x16x16.F32.BF16 R32, gdesc[UR56], R32, gsb0 ;  /* 0x00200000382079f0 */ /* 0x000fe60008001820 */
        /* <DEDUP_REMOVED lines=18> */
[----:B------:R-:W-:Y:S01]  /*4500*/  UMOV UR47, 0x40000040 ;  /* 0x40000040002f7882 */ /* 0x000fe20000000000 */
[----:B------:R-:W-:Y:S01]  /*4510*/  FMUL.FTZ R75, R75, UR6 ;  /* 0x000000064b4b7c20 */ /* 0x000fe20008410000 */
[----:B------:R-:W-:Y:S01]  /*4520*/  FMUL.FTZ R78, R78, UR6 ;  /* 0x000000064e4e7c20 */ /* 0x000fe20008410000 */
[----:B------:R-:W-:-:S04]  /*4530*/  FMUL.FTZ R79, R79, UR6 ;  /* 0x000000064f4f7c20 */ /* 0x000fc80008410000 */
[----:B------:R-:W-:Y:S08]  /*4540*/  MUFU.TANH R73, R73 ;  /* 0x0000004900497308 */ /* 0x000ff00000002400 */
[----:B------:R-:W-:Y:S08]  /*4550*/  MUFU.TANH R76, R76 ;  /* 0x0000004c004c7308 */ /* 0x000ff00000002400 */
[----:B------:R-:W0:Y:S08]  /*4560*/  MUFU.TANH R3, R74 ;  /* 0x0000004a00037308 */ /* 0x000e300000002400 */
[----:B------:R-:W-:Y:S08]  /*4570*/  MUFU.TANH R77, R77 ;  /* 0x0000004d004d7308 */ /* 0x000ff00000002400 */
[----:B------:R1:W2:Y:S08]  /*4580*/  MUFU.TANH R4, R75 ;  /* 0x0000004b00047308 */ /* 0x0002b00000002400 */
[----:B------:R3:W4:Y:S01]  /*4590*/  MUFU.TANH R6, R78 ;  /* 0x0000004e00067308 */ /* 0x0007220000002400 */
[----:B-1----:R-:W-:Y:S01]  /*45a0*/  IMAD.MOV.U32 R75, RZ, RZ, R119 ;  /* 0x000000ffff4b7224 */ /* 0x002fe200078e0077 */
[----:B------:R-:W-:-:S02]  /*45b0*/  WARPGROUP.DEPBAR.LE gsb0, 0x0 ;  /* 0x00008000000079c5 */ /* 0x000fc40000010000 */
        /* <DEDUP_REMOVED lines=12> */
[----:B------:R-:W-:Y:S01]  /*4680*/  FMUL.FTZ R70, R70, UR6 ;  /* 0x0000000646467c20 */ /* 0x000fe20008410000 */
[----:B---3--:R-:W-:-:S03]  /*4690*/  IMAD.MOV.U32 R78, RZ, RZ, R119 ;  /* 0x000000ffff4e7224 */ /* 0x008fc600078e0077 */
[----:B------:R-:W-:Y:S08]  /*46a0*/  MUFU.TANH R10, R66 ;  /* 0x00000042000a7308 */ /* 0x000ff00000002400 */
[----:B------:R-:W-:Y:S08]  /*46b0*/  MUFU.TANH R65, R65 ;  /* 0x0000004100417308 */ /* 0x000ff00000002400 */
[----:B------:R-:W-:Y:S08]  /*46c0*/  MUFU.TANH R11, R67 ;  /* 0x00000043000b7308 */ /* 0x000ff00000002400 */
[----:B------:R-:W-:Y:S08]  /*46d0*/  MUFU.TANH R8, R68 ;  /* 0x0000004400087308 */ /* 0x000ff00000002400 */
[----:B------:R1:W3:Y:S08]  /*46e0*/  MUFU.TANH R9, R79 ;  /* 0x0000004f00097308 */ /* 0x0002f00000002400 */
[----:B------:R-:W-:Y:S01]  /*46f0*/  MUFU.TANH R13, R71 ;  /* 0x00000047000d7308 */ /* 0x000fe20000002400 */
[----:B-1----:R-:W-:Y:S01]  /*4700*/  IMAD.MOV.U32 R79, RZ, RZ, R119 ;  /* 0x000000ffff4f7224 */ /* 0x002fe200078e0077 */
[----:B------:R-:W-:-:S02]  /*4710*/  WARPGROUP.DEPBAR.LE gsb0, 0x0 ;  /* 0x00008000000079c5 */ /* 0x000fc40000010000 */
[----:B------:R-:W-:Y:S01]  /*4720*/  WARPGROUP.ARRIVE ;  /* 0x00000000000079c5 */ /* 0x000fe20000000000 */
[----:B------:R-:W-:Y:S01]  /*4730*/  FMUL.FTZ R58, R58, UR6 ;  /* 0x000000063a3a7c20 */ /* 0x000fe20008410000 */
[----:B------:R-:W-:Y:S01]  /*4740*/  FMUL.FTZ R62, R62, UR6 ;  /* 0x000000063e3e7c20 */ /* 0x000fe20008410000 */
[----:B------:R-:W-:Y:S01]  /*4750*/  FMUL.FTZ R63, R63, UR6 ;  /* 0x000000063f3f7c20 */ /* 0x000fe20008410000 */
[----:B------:R-:W-:Y:S01]  /*4760*/  FMUL.FTZ R56, R56, UR6 ;  /* 0x0000000638387c20 */ /* 0x000fe20008410000 */
[----:B------:R-:W-:Y:S01]  /*4770*/  MUFU.TANH R14, R58 ;  /* 0x0000003a000e7308 */ /* 0x000fe20000002400 */
[----:B------:R-:W-:Y:S01]  /*4780*/  HGMMA.64x16x16.F32.BF16 R48, gdesc[UR44], R48, gsb0 ;  /* 0x002000002c3079f0 */ /* 0x000fe20008001830 */
[----:B------:R-:W-:Y:S01]  /*4790*/  UIADD3 UR46, UR48, 0x906, URZ ;  /* 0x00000906302e7890 */ /* 0x000fe2000fffe03f */
[----:B------:R-:W-:Y:S01]  /*47a0*/  FMUL.FTZ R57, R57, UR6 ;  /* 0x0000000639397c20 */ /* 0x000fe20008410000 */
[----:B------:R-:W-:Y:S01]  /*47b0*/  UMOV UR47, 0x40000040 ;  /* 0x40000040002f7882 */ /* 0x000fe20000000000 */
[----:B------:R-:W-:Y:S01]  /*47c0*/  FMUL.FTZ R59, R59, UR6 ;  /* 0x000000063b3b7c20 */ /* 0x000fe20008410000 */
[----:B------:R-:W-:Y:S01]  /*47d0*/  FMUL.FTZ R60, R60, UR6 ;  /* 0x000000063c3c7c20 */ /* 0x000fe20008410000 */
[----:B------:R-:W-:Y:S01]  /*47e0*/  FMUL.FTZ R61, R61, UR6 ;  /* 0x000000063d3d7c20 */ /* 0x000fe20008410000 */
        /* <DEDUP_REMOVED lines=10> */
[----:B------:R-:W-:Y:S01]  /*4890*/  FMUL.FTZ R51, R51, UR6 ;  /* 0x0000000633337c20 */ /* 0x000fe20008410000 */
[----:B------:R-:W-:Y:S01]  /*48a0*/  FMUL.FTZ R50, R50, UR6 ;  /* 0x0000000632327c20 */ /* 0x000fe20008410000 */
[----:B------:R1:W-:Y:S01]  /*48b0*/  MUFU.TANH R58, R49 ;  /* 0x00000031003a7308 */ /* 0x0003e20000002400 */
[----:B------:R-:W-:Y:S01]  /*48c0*/  HGMMA.64x16x16.F32.BF16 R40, gdesc[UR44], R40, gsb0 ;  /* 0x002000002c2879f0 */ /* 0x000fe20008001828 */
[----:B------:R-:W-:Y:S01]  /*48d0*/  UIADD3 UR46, UR48, 0x986, URZ ;  /* 0x00000986302e7890 */ /* 0x000fe2000fffe03f */
[----:B------:R-:W-:Y:S01]  /*48e0*/  FMUL.FTZ R55, R55, UR6 ;  /* 0x0000000637377c20 */ /* 0x000fe20008410000 */
[----:B------:R-:W-:Y:S01]  /*48f0*/  UMOV UR47, 0x40000040 ;  /* 0x40000040002f7882 */ /* 0x000fe20000000000 */
[----:B------:R-:W-:Y:S01]  /*4900*/  FMUL.FTZ R52, R52, UR6 ;  /* 0x0000000634347c20 */ /* 0x000fe20008410000 */
[----:B------:R-:W-:Y:S01]  /*4910*/  FMUL.FTZ R54, R54, UR6 ;  /* 0x0000000636367c20 */ /* 0x000fe20008410000 */
[----:B------:R-:W-:Y:S01]  /*4920*/  FMUL.FTZ R53, R53, UR6 ;  /* 0x0000000635357c20 */ /* 0x000fe20008410000 */
[----:B------:R5:W-:Y:S01]  /*4930*/  MUFU.TANH R7, R48 ;  /* 0x0000003000077308 */ /* 0x000be20000002400 */
[----:B-1----:R-:W-:-:S07]  /*4940*/  IMAD.U32 R49, RZ, RZ, UR51 ;  /* 0x00000033ff317e24 */ /* 0x002fce000f8e00ff */
[----:B------:R1:W-:Y:S01]  /*4950*/  MUFU.TANH R66, R51 ;  /* 0x0000003300427308 */ /* 0x0003e20000002400 */
[----:B-----5:R-:W-:-:S07]  /*4960*/  IADD3 R48, R49, 0x70, -R204 ;  /* 0x0000007031307810 */ /* 0x020fce0007ffe8cc */
[----:B------:R-:W-:Y:S01]  /*4970*/  MUFU.TANH R59, R50 ;  /* 0x00000032003b7308 */ /* 0x000fe20000002400 */
[----:B-1----:R-:W-:Y:S01]  /*4980*/  IMAD.U32 R51, RZ, RZ, UR50 ;  /* 0x00000032ff337e24 */ /* 0x002fe2000f8e00ff */
[----:B------:R-:W-:-:S03]  /*4990*/  UIADD3 UR50, UR50, -0x2, URZ ;  /* 0xfffffffe32327890 */ /* 0x000fc6000fffe03f */
[----:B------:R-:W-:Y:S01]  /*49a0*/  IMAD R74, R51, -0x70, R48 ;  /* 0xffffff90334a7824 */ /* 0x000fe200078e0230 */
[----:B------:R-:W-:Y:S02]  /*49b0*/  UISETP.GE.AND UP0, UPT, UR50, UR7, UPT ;  /* 0x000000073200728c */ /* 0x000fe4000bf06270 */
[----:B------:R-:W1:Y:S02]  /*49c0*/  MUFU.TANH R12, R70 ;  /* 0x00000046000c7308 */ /* 0x000e640000002400 */
[C---:B------:R-:W-:Y:S02]  /*49d0*/  ISETP.GT.AND P4, PT, R74.reuse, RZ, PT ;  /* 0x000000ff4a00720c */ /* 0x040fe40003f84270 */
[C---:B------:R-:W-:Y:S02]  /*49e0*/  ISETP.GT.AND P2, PT, R74.reuse, 0x1, PT ;  /* 0x000000014a00780c */ /* 0x040fe40003f44270 */
[C---:B------:R-:W-:Y:S02]  /*49f0*/  ISETP.GT.AND P5, PT, R74.reuse, 0x10, PT ;  /* 0x000000104a00780c */ /* 0x040fe40003fa4270 */
[C---:B------:R-:W-:Y:S01]  /*4a00*/  ISETP.GT.AND P3, PT, R74.reuse, 0x8, PT ;  /* 0x000000084a00780c */ /* 0x040fe20003f64270 */
[----:B------:R-:W5:Y:S01]  /*4a10*/  MUFU.TANH R60, R60 ;  /* 0x0000003c003c7308 */ /* 0x000f620000002400 */
[----:B------:R-:W-:-:S02]  /*4a20*/  ISETP.GT.AND P6, PT, R74, 0x9, PT ;  /* 0x000000094a00780c */ /* 0x000fc40003fc4270 */
[----:B0-----:R-:W-:Y:S02]  /*4a30*/  FSEL R3, R3, -INF , P4 ;  /* 0xff80000003037808 */ /* 0x001fe40002000000 */
[----:B--2---:R-:W-:Y:S02]  /*4a40*/  FSEL R4, R4, -INF , P2 ;  /* 0xff80000004047808 */ /* 0x004fe40001000000 */
[----:B----4-:R-:W-:Y:S01]  /*4a50*/  FSEL R6, R6, -INF , P3 ;  /* 0xff80000006067808 */ /* 0x010fe20001800000 */
[----:B------:R-:W0:Y:S01]  /*4a60*/  MUFU.TANH R61, R61 ;  /* 0x0000003d003d7308 */ /* 0x000e220000002400 */
[----:B---3--:R-:W-:Y:S02]  /*4a70*/  FSEL R9, R9, -INF , P6 ;  /* 0xff80000009097808 */ /* 0x008fe40003000000 */
[----:B------:R-:W-:Y:S01]  /*4a80*/  FSEL R10, R10, -INF , P5 ;  /* 0xff8000000a0a7808 */ /* 0x000fe20002800000 */
[----:B------:R-:W-:Y:S02]  /*4a90*/  WARPGROUP.DEPBAR.LE gsb0, 0x0 ;  /* 0x00008000000079c5 */ /* 0x000fe40000010000 */
[----:B------:R-:W-:Y:S01]  /*4aa0*/  WARPGROUP.ARRIVE ;  /* 0x00000000000079c5 */ /* 0x000fe20000000000 */
[----:B------:R-:W-:Y:S01]  /*4ab0*/  FMUL.FTZ R40, R40, UR6 ;  /* 0x0000000628287c20 */ /* 0x000fe20008410000 */
[----:B------:R-:W-:Y:S01]  /*4ac0*/  FMUL.FTZ R42, R42, UR6 ;  /* 0x000000062a2a7c20 */ /* 0x000fe20008410000 */
[----:B------:R-:W-:Y:S01]  /*4ad0*/  FMUL.FTZ R46, R46, UR6 ;  /* 0x000000062e2e7c20 */ /* 0x000fe20008410000 */
[----:B------:R-:W-:Y:S01]  /*4ae0*/  FMUL.FTZ R49, R47, UR6 ;  /* 0x000000062f317c20 */ /* 0x000fe20008410000 */
[----:B------:R2:W-:Y:S01]  /*4af0*/  MUFU.TANH R62, R40 ;  /* 0x00000028003e7308 */ /* 0x0005e20000002400 */
[----:B------:R-:W-:Y:S01]  /*4b00*/  HGMMA.64x16x16.F32.BF16 R32, gdesc[UR44], R32, gsb0 ;  /* 0x002000002c2079f0 */ /* 0x000fe20008001820 */
[----:B------:R-:W-:Y:S01]  /*4b10*/  FSEL R47, R73, -INF , P2 ;  /* 0xff800000492f7808 */ /* 0x000fe20001000000 */
[----:B------:R-:W-:Y:S01]  /*4b20*/  FMUL.FTZ R43, R43, UR6 ;  /* 0x000000062b2b7c20 */ /* 0x000fe20008410000 */
[----:B------:R-:W-:Y:S01]  /*4b30*/  FMUL.FTZ R48, R45, UR6 ;  /* 0x000000062d307c20 */ /* 0x000fe20008410000 */
[----:B------:R-:W-:Y:S01]  /*4b40*/  FSEL R45, R76, -INF , P3 ;  /* 0xff8000004c2d7808 */ /* 0x000fe20001800000 */
[----:B------:R-:W-:Y:S01]  /*4b50*/  FMUL.FTZ R41, R41, UR6 ;  /* 0x0000000629297c20 */ /* 0x000fe20008410000 */
[----:B------:R-:W-:Y:S01]  /*4b60*/  UIADD3 UR46, UR48, 0xa06, URZ ;  /* 0x00000a06302e7890 */ /* 0x000fe2000fffe03f */
[----:B------:R3:W-:Y:S01]  /*4b70*/  MUFU.TANH R67, R42 ;  /* 0x0000002a00437308 */ /* 0x0007e20000002400 */
[----:B--2---:R-:W-:Y:S01]  /*4b80*/  FMUL.FTZ R40, R44, UR6 ;  /* 0x000000062c287c20 */ /* 0x004fe20008410000 */
[----:B------:R-:W-:Y:S01]  /*4b90*/  FSEL R44, R72, -INF , P4 ;  /* 0xff800000482c7808 */ /* 0x000fe20002000000 */
[----:B------:R-:W-:Y:S01]  /*4ba0*/  UMOV UR47, 0x40000040 ;  /* 0x40000040002f7882 */ /* 0x000fe20000000000 */
[C---:B------:R-:W-:Y:S01]  /*4bb0*/  ISETP.GT.AND P4, PT, R74.reuse, 0x11, PT ;  /* 0x000000114a00780c */ /* 0x040fe20003f84270 */
[----:B------:R-:W-:Y:S01]  /*4bc0*/  IMAD.MOV.U32 R76, RZ, RZ, R119 ;  /* 0x000000ffff4c7224 */ /* 0x000fe200078e0077 */
[----:B------:R-:W-:-:S02]  /*4bd0*/  ISETP.GT.AND P2, PT, R74, 0x18, PT ;  /* 0x000000184a00780c */ /* 0x000fc40003f44270 */
[----:B------:R2:W-:Y:S01]  /*4be0*/  MUFU.TANH R68, R43 ;  /* 0x0000002b00447308 */ /* 0x0005e20000002400 */
[----:B---3--:R-:W-:Y:S02]  /*4bf0*/  FSEL R42, R64, -INF , P5 ;  /* 0xff800000402a7808 */ /* 0x008fe40002800000 */
[----:B------:R-:W-:Y:S02]  /*4c00*/  ISETP.GT.AND P3, PT, R74, 0x19, PT ;  /* 0x000000194a00780c */ /* 0x000fe40003f64270 */
[----:B------:R-:W-:Y:S02]  /*4c10*/  FSEL R8, R8, -INF , P2 ;  /* 0xff80000008087808 */ /* 0x000fe40001000000 */
[C---:B------:R-:W-:Y:S01]  /*4c20*/  ISETP.GT.AND P5, PT, R74.reuse, 0x21, PT ;  /* 0x000000214a00780c */ /* 0x040fe20003fa4270 */
[----:B------:R3:W-:Y:S01]  /*4c30*/  MUFU.TANH R64, R46 ;  /* 0x0000002e00407308 */ /* 0x0007e20000002400 */
[----:B--2---:R-:W-:Y:S01]  /*4c40*/  FSEL R43, R77, -INF , P6 ;  /* 0xff8000004d2b7808 */ /* 0x004fe20003000000 */
[----:B------:R-:W-:Y:S01]  /*4c50*/  IMAD.MOV.U32 R77, RZ, RZ, R119 ;  /* 0x000000ffff4d7224 */ /* 0x000fe200078e0077 */
[----:B------:R-:W-:-:S02]  /*4c60*/  ISETP.GT.AND P6, PT, R74, 0x20, PT ;  /* 0x000000204a00780c */ /* 0x000fc40003fc4270 */
[----:B------:R-:W-:Y:S02]  /*4c70*/  FSEL R11, R11, -INF , P4 ;  /* 0xff8000000b0b7808 */ /* 0x000fe40002000000 */
[----:B-1----:R-:W-:Y:S01]  /*4c80*/  FSEL R12, R12, -INF , P2 ;  /* 0xff8000000c0c7808 */ /* 0x002fe20001000000 */
[----:B------:R1:W-:Y:S01]  /*4c90*/  MUFU.TANH R71, R48 ;  /* 0x0000003000477308 */ /* 0x0003e20000002400 */
[----:B---3--:R-:W-:Y:S02]  /*4ca0*/  FMNMX.FTZ R46, R44, R47, !PT ;  /* 0x0000002f2c2e7209 */ /* 0x008fe40007810000 */
[----:B------:R-:W-:Y:S02]  /*4cb0*/  ISETP.GT.AND P2, PT, R74, 0x29, PT ;  /* 0x000000294a00780c */ /* 0x000fe40003f44270 */
[----:B------:R-:W-:Y:S02]  /*4cc0*/  FSEL R13, R13, -INF , P3 ;  /* 0xff8000000d0d7808 */ /* 0x000fe40001800000 */
[----:B------:R-:W-:Y:S01]  /*4cd0*/  FSEL R14, R14, -INF , P6 ;  /* 0xff8000000e0e7808 */ /* 0x000fe20003000000 */
[----:B------:R2:W-:Y:S01]  /*4ce0*/  MUFU.TANH R63, R41 ;  /* 0x00000029003f7308 */ /* 0x0005e20000002400 */
[----:B-1----:R-:W-:-:S02]  /*4cf0*/  FMNMX.FTZ R48, R45, R46, !PT ;  /* 0x0000002e2d307209 */ /* 0x002fc40007810000 */
[----:B------:R-:W-:Y:S02]  /*4d00*/  FSEL R46, R56, -INF , P6 ;  /* 0xff800000382e7808 */ /* 0x000fe40003000000 */
[C---:B------:R-:W-:Y:S02]  /*4d10*/  ISETP.GT.AND P6, PT, R74.reuse, 0x31, PT ;  /* 0x000000314a00780c */ /* 0x040fe40003fc4270 */
[----:B------:R-:W-:Y:S01]  /*4d20*/  FSEL R15, R15, -INF , P5 ;  /* 0xff8000000f0f7808 */ /* 0x000fe20002800000 */
[----:B------:R1:W-:Y:S01]  /*4d30*/  MUFU.TANH R70, R40 ;  /* 0x0000002800467308 */ /* 0x0003e20000002400 */
[----:B--2---:R-:W-:Y:S02]  /*4d40*/  FSEL R41, R65, -INF , P4 ;  /* 0xff80000041297808 */ /* 0x004fe40002000000 */
[----:B------:R-:W-:Y:S01]  /*4d50*/  ISETP.GT.AND P4, PT, R74, 0x28, PT ;  /* 0x000000284a00780c */ /* 0x000fe20003f84270 */
[----:B------:R-:W-:Y:S02]  /*4d60*/  WARPGROUP.DEPBAR.LE gsb0, 0x0 ;  /* 0x00008000000079c5 */ /* 0x000fe40000010000 */
[----:B------:R-:W-:-:S02]  /*4d70*/  WARPGROUP.ARRIVE ;  /* 0x00000000000079c5 */ /* 0x000fc40000000000 */
[----:B------:R2:W-:Y:S01]  /*4d80*/  MUFU.TANH R65, R49 ;  /* 0x0000003100417308 */ /* 0x0005e20000002400 */
[----:B-1----:R-:W-:Y:S01]  /*4d90*/  FSEL R40, R69, -INF , P3 ;  /* 0xff80000045287808 */ /* 0x002fe20001800000 */
[----:B------:R-:W-:Y:S01]  /*4da0*/  FMUL.FTZ R33, R33, UR6 ;  /* 0x0000000621217c20 */ /* 0x000fe20008410000 */
[----:B------:R-:W-:Y:S01]  /*4db0*/  FMUL.FTZ R34, R34, UR6 ;  /* 0x0000000622227c20 */ /* 0x000fe20008410000 */
[----:B------:R-:W-:Y:S01]  /*4dc0*/  ISETP.GT.AND P3, PT, R74, 0x30, PT ;  /* 0x000000304a00780c */ /* 0x000fe20003f64270 */
[----:B------:R-:W-:Y:S01]  /*4dd0*/  HGMMA.64x16x16.F32.BF16 R24, gdesc[UR44], R24, gsb0 ;  /* 0x002000002c1879f0 */ /* 0x000fe20008001818 */
[----:B------:R-:W-:Y:S01]  /*4de0*/  FSEL R20, R20, -INF , P4 ;  /* 0xff80000014147808 */ /* 0x000fe20002000000 */
[----:B------:R-:W-:Y:S01]  /*4df0*/  FMUL.FTZ R35, R35, UR6 ;  /* 0x0000000623237c20 */ /* 0x000fe20008410000 */
[----:B------:R1:W-:Y:S01]  /*4e00*/  MUFU.TANH R56, R33 ;  /* 0x0000002100387308 */ /* 0x0003e20000002400 */
[----:B--2---:R-:W-:Y:S01]  /*4e10*/  FMNMX.FTZ R49, R43, R48, !PT ;  /* 0x000000302b317209 */ /* 0x004fe20007810000 */
[----:B------:R-:W-:Y:S01]  /*4e20*/  FMUL.FTZ R32, R32, UR6 ;  /* 0x0000000620207c20 */ /* 0x000fe20008410000 */
[----:B------:R-:W-:Y:S01]  /*4e30*/  FSEL R48, R57, -INF , P5 ;  /* 0xff80000039307808 */ /* 0x000fe20002800000 */
[----:B------:R-:W-:Y:S01]  /*4e40*/  FMUL.FTZ R36, R36, UR6 ;  /* 0x0000000624247c20 */ /* 0x000fe20008410000 */
[----:B------:R-:W-:Y:S01]  /*4e50*/  FMNMX.FTZ R50, R42, R49, !PT ;  /* 0x000000312a327209 */ /* 0x000fe20007810000 */
[----:B------:R-:W-:Y:S01]  /*4e60*/  FMUL.FTZ R39, R39, UR6 ;  /* 0x0000000627277c20 */ /* 0x000fe20008410000 */
[----:B-----5:R-:W-:Y:S01]  /*4e70*/  FSEL R49, R60, -INF , P4 ;  /* 0xff8000003c317808 */ /* 0x020fe20002000000 */
[----:B------:R-:W-:Y:S01]  /*4e80*/  MUFU.TANH R55, R55 ;  /* 0x0000003700377308 */ /* 0x000fe20000002400 */
[----:B------:R-:W-:-:S02]  /*4e90*/  FMNMX.FTZ R51, R41, R50, !PT ;  /* 0x0000003229337209 */ /* 0x000fc40007810000 */
[----:B0-----:R-:W-:Y:S02]  /*4ea0*/  FSEL R50, R61, -INF , P2 ;  /* 0xff8000003d327808 */ /* 0x001fe40001000000 */
[----:B------:R-:W-:Y:S02]  /*4eb0*/  FMNMX.FTZ R51, R8, R51, !PT ;  /* 0x0000003308337209 */ /* 0x000fe40007810000 */
[----:B------:R-:W-:Y:S01]  /*4ec0*/  ISETP.GT.AND P4, PT, R74, 0x39, PT ;  /* 0x000000394a00780c */ /* 0x000fe20003f84270 */
[----:B------:R-:W0:Y:S01]  /*4ed0*/  MUFU.TANH R52, R52 ;  /* 0x0000003400347308 */ /* 0x000e220000002400 */
[----:B------:R-:W-:Y:S02]  /*4ee0*/  FMNMX.FTZ R51, R40, R51, !PT ;  /* 0x0000003328337209 */ /* 0x000fe40007810000 */
[----:B------:R-:W-:Y:S02]  /*4ef0*/  ISETP.GT.AND P5, PT, R74, 0x38, PT ;  /* 0x000000384a00780c */ /* 0x000fe40003fa4270 */
[----:B-1----:R-:W-:-:S02]  /*4f00*/  FMNMX.FTZ R33, R46, R51, !PT ;  /* 0x000000332e217209 */ /* 0x002fc40007810000 */
[----:B------:R-:W-:Y:S01]  /*4f10*/  FSEL R51, R7, -INF , P3 ;  /* 0xff80000007337808 */ /* 0x000fe20001800000 */
[----:B------:R1:W-:Y:S01]  /*4f20*/  MUFU.TANH R72, R34 ;  /* 0x0000002200487308 */ /* 0x0003e20000002400 */
[----:B------:R-:W-:Y:S01]  /*4f30*/  FMUL.FTZ R7, R37, UR6 ;  /* 0x0000000625077c20 */ /* 0x000fe20008410000 */
[----:B------:R-:W-:Y:S02]  /*4f40*/  FSEL R37, R58, -INF , P6 ;  /* 0xff8000003a257808 */ /* 0x000fe40003000000 */
[----:B------:R-:W-:Y:S02]  /*4f50*/  FSEL R21, R21, -INF , P2 ;  /* 0xff80000015157808 */ /* 0x000fe40001000000 */
[----:B------:R-:W-:Y:S02]  /*4f60*/  ISETP.GT.AND P2, PT, R74, 0x40, PT ;  /* 0x000000404a00780c */ /* 0x000fe40003f44270 */
[----:B------:R-:W2:Y:S01]  /*4f70*/  MUFU.TANH R54, R54 ;  /* 0x0000003600367308 */ /* 0x000ea20000002400 */
[----:B-1----:R-:W-:-:S02]  /*4f80*/  FMNMX.FTZ R34, R48, R33, !PT ;  /* 0x0000002130227209 */ /* 0x002fc40007810000 */
[----:B0-----:R-:W-:Y:S02]  /*4f90*/  FSEL R52, R52, -INF , P5 ;  /* 0xff80000034347808 */ /* 0x001fe40002800000 */
[----:B------:R-:W-:Y:S02]  /*4fa0*/  FMNMX.FTZ R57, R49, R34, !PT ;  /* 0x0000002231397209 */ /* 0x000fe40007810000 */
[----:B------:R-:W-:Y:S01]  /*4fb0*/  FSEL R33, R66, -INF , P6 ;  /* 0xff80000042217808 */ /* 0x000fe20003000000 */
[----:B------:R-:W0:Y:S01]  /*4fc0*/  MUFU.TANH R53, R53 ;  /* 0x0000003500357308 */ /* 0x000e220000002400 */
[----:B------:R-:W-:Y:S02]  /*4fd0*/  FMNMX.FTZ R58, R50, R57, !PT ;  /* 0x00000039323a7209 */ /* 0x000fe40007810000 */
[----:B------:R-:W-:Y:S02]  /*4fe0*/  ISETP.GT.AND P6, PT, R74, 0x48, PT ;  /* 0x000000484a00780c */ /* 0x000fe40003fc4270 */
[----:B------:R-:W-:-:S02]  /*4ff0*/  FMNMX.FTZ R58, R51, R58, !PT ;  /* 0x0000003a333a7209 */ /* 0x000fc40007810000 */
[----:B------:R-:W-:Y:S01]  /*5000*/  FSEL R57, R70, -INF , P6 ;  /* 0xff80000046397808 */ /* 0x000fe20003000000 */
[----:B------:R1:W-:Y:S01]  /*5010*/  MUFU.TANH R73, R35 ;  /* 0x0000002300497308 */ /* 0x0003e20000002400 */
[----:B--2---:R-:W-:Y:S01]  /*5020*/  FSEL R34, R54, -INF , P5 ;  /* 0xff80000036227808 */ /* 0x004fe20002800000 */
[----:B------:R-:W-:Y:S01]  /*5030*/  FMUL.FTZ R54, R38, UR6 ;  /* 0x0000000626367c20 */ /* 0x000fe20008410000 */
[----:B------:R-:W-:Y:S01]  /*5040*/  ISETP.GT.AND P5, PT, R74, 0x49, PT ;  /* 0x000000494a00780c */ /* 0x000fe20003fa4270 */
[----:B------:R-:W-:Y:S02]  /*5050*/  WARPGROUP.DEPBAR.LE gsb0, 0x0 ;  /* 0x00008000000079c5 */ /* 0x000fe40000010000 */
[----:B------:R-:W-:Y:S01]  /*5060*/  FMUL.FTZ R26, R26, UR6 ;  /* 0x000000061a1a7c20 */ /* 0x000fe20008410000 */
[----:B------:R-:W-:Y:S01]  /*5070*/  FMUL.FTZ R31, R31, UR6 ;  /* 0x000000061f1f7c20 */ /* 0x000fe20008410000 */
[----:B------:R2:W3:Y:S01]  /*5080*/  MUFU.TANH R69, R32 ;  /* 0x0000002000457308 */ /* 0x0004e20000002400 */
[----:B-1----:R-:W-:Y:S01]  /*5090*/  FSEL R35, R55, -INF , P4 ;  /* 0xff80000037237808 */ /* 0x002fe20002000000 */
[----:B------:R-:W-:Y:S01]  /*50a0*/  FMUL.FTZ R30, R30, UR6 ;  /* 0x000000061e1e7c20 */ /* 0x000fe20008410000 */
[----:B------:R-:W-:Y:S01]  /*50b0*/  FMNMX.FTZ R55, R37, R58, !PT ;  /* 0x0000003a25377209 */ /* 0x000fe20007810000 */
[----:B------:R1:W-:Y:S01]  /*50c0*/  @!P1 SYNCS.ARRIVE.TRANS64.RED.A1T0 RZ, [R0+URZ], RZ ;  /* 0x000000ff00ff99a7 */ /* 0x0003e2000810043f */
[----:B0-----:R-:W-:-:S02]  /*50d0*/  FSEL R38, R53, -INF , P4 ;  /* 0xff80000035267808 */ /* 0x001fc40002000000 */
[----:B------:R-:W-:Y:S01]  /*50e0*/  FMNMX.FTZ R55, R52, R55, !PT ;  /* 0x0000003734377209 */ /* 0x000fe20007810000 */
[----:B------:R0:W4:Y:S01]  /*50f0*/  MUFU.TANH R61, R36 ;  /* 0x00000024003d7308 */ /* 0x0001220000002400 */
[----:B--2---:R-:W-:Y:S01]  /*5100*/  FSEL R32, R59, -INF , P3 ;  /* 0xff8000003b207808 */ /* 0x004fe20001800000 */
[----:B------:R-:W-:Y:S01]  /*5110*/  FMUL.FTZ R59, R24, UR6 ;  /* 0x00000006183b7c20 */ /* 0x000fe20008410000 */
[----:B------:R-:W-:Y:S02]  /*5120*/  ISETP.GT.AND P3, PT, R74, 0x41, PT ;  /* 0x000000414a00780c */ /* 0x000fe40003f64270 */
[----:B------:R-:W-:Y:S02]  /*5130*/  FSEL R53, R62, -INF , P2 ;  /* 0xff8000003e357808 */ /* 0x000fe40001000000 */
[----:B------:R-:W-:Y:S01]  /*5140*/  FMNMX.FTZ R58, R38, R55, !PT ;  /* 0x00000037263a7209 */ /* 0x000fe20007810000 */
[----:B------:R-:W2:Y:S01]  /*5150*/  MUFU.TANH R7, R7 ;  /* 0x0000000700077308 */ /* 0x000ea20000002400 */
[----:B------:R-:W-:Y:S01]  /*5160*/  FSEL R55, R63, -INF , P3 ;  /* 0xff8000003f377808 */ /* 0x000fe20001800000 */
[----:B------:R-:W-:Y:S01]  /*5170*/  FMUL.FTZ R63, R28, UR6 ;  /* 0x000000061c3f7c20 */ /* 0x000fe20008410000 */
[----:B------:R-:W-:-:S02]  /*5180*/  FMNMX.FTZ R58, R53, R58, !PT ;  /* 0x0000003a353a7209 */ /* 0x000fc40007810000 */
[----:B------:R-:W-:Y:S02]  /*5190*/  ISETP.GT.AND P4, PT, R74, 0x50, PT ;  /* 0x000000504a00780c */ /* 0x000fe40003f84270 */
[----:B------:R-:W-:Y:S01]  /*51a0*/  FMNMX.FTZ R60, R55, R58, !PT ;  /* 0x0000003a373c7209 */ /* 0x000fe20007810000 */
[----:B------:R5:W-:Y:S01]  /*51b0*/  MUFU.TANH R66, R54 ;  /* 0x0000003600427308 */ /* 0x000be20000002400 */
[----:B------:R-:W-:Y:S02]  /*51c0*/  FSEL R58, R71, -INF , P5 ;  /* 0xff800000473a7808 */ /* 0x000fe40002800000 */
[----:B------:R-:W-:Y:S02]  /*51d0*/  FMNMX.FTZ R71, R57, R60, !PT ;  /* 0x0000003c39477209 */ /* 0x000fe40007810000 */
[----:B------:R-:W-:Y:S02]  /*51e0*/  FSEL R24, R67, -INF , P2 ;  /* 0xff80000043187808 */ /* 0x000fe40001000000 */
[----:B0-----:R-:W-:Y:S01]  /*51f0*/  FSEL R36, R68, -INF , P3 ;  /* 0xff80000044247808 */ /* 0x001fe20001800000 */
[----:B------:R3:W0:Y:S01]  /*5200*/  MUFU.TANH R67, R59 ;  /* 0x0000003b00437308 */ /* 0x0006220000002400 */
[----:B-----5:R-:W-:Y:S01]  /*5210*/  FMUL.FTZ R54, R25, UR6 ;  /* 0x0000000619367c20 */ /* 0x020fe20008410000 */
[----:B------:R-:W-:-:S02]  /*5220*/  ISETP.GT.AND P3, PT, R74, 0x51, PT ;  /* 0x000000514a00780c */ /* 0x000fc40003f64270 */
[----:B------:R-:W-:Y:S02]  /*5230*/  FMNMX.FTZ R28, R58, R71, !PT ;  /* 0x000000473a1c7209 */ /* 0x000fe40007810000 */
[----:B------:R-:W-:Y:S02]  /*5240*/  ISETP.GT.AND P2, PT, R74, 0x58, PT ;  /* 0x000000584a00780c */ /* 0x000fe40003f44270 */
[----:B------:R5:W1:Y:S01]  /*5250*/  MUFU.TANH R68, R54 ;  /* 0x0000003600447308 */ /* 0x000a620000002400 */
[----:B---3--:R-:W-:Y:S02]  /*5260*/  FSEL R59, R69, -INF , P4 ;  /* 0xff800000453b7808 */ /* 0x008fe40002000000 */
[----:B------:R-:W-:Y:S01]  /*5270*/  FSEL R60, R56, -INF , P3 ;  /* 0xff800000383c7808 */ /* 0x000fe20001800000 */
[----:B------:R-:W-:Y:S01]  /*5280*/  FMUL.FTZ R56, R29, UR6 ;  /* 0x000000061d387c20 */ /* 0x000fe20008410000 */
[----:B------:R-:W-:Y:S02]  /*5290*/  FMNMX.FTZ R71, R59, R28, !PT ;  /* 0x0000001c3b477209 */ /* 0x000fe40007810000 */
[----:B------:R-:W-:Y:S01]  /*52a0*/  FSEL R25, R64, -INF , P6 ;  /* 0xff80000040197808 */ /* 0x000fe20003000000 */
[----:B------:R0:W3:Y:S01]  /*52b0*/  MUFU.TANH R69, R63 ;  /* 0x0000003f00457308 */ /* 0x0000e20000002400 */
[----:B------:R-:W-:-:S02]  /*52c0*/  ISETP.GT.AND P6, PT, R74, 0x59, PT ;  /* 0x000000594a00780c */ /* 0x000fc40003fc4270 */
[----:B----4-:R-:W-:Y:S02]  /*52d0*/  FSEL R61, R61, -INF , P2 ;  /* 0xff8000003d3d7808 */ /* 0x010fe40001000000 */
[----:B-----5:R-:W-:Y:S02]  /*52e0*/  FMNMX.FTZ R54, R60, R71, !PT ;  /* 0x000000473c367209 */ /* 0x020fe40007810000 */
[----:B------:R-:W-:Y:S01]  /*52f0*/  FSEL R28, R65, -INF , P5 ;  /* 0xff800000411c7808 */ /* 0x000fe20002800000 */
[----:B------:R4:W5:Y:S01]  /*5300*/  MUFU.TANH R70, R56 ;  /* 0x0000003800467308 */ /* 0x0009620000002400 */
[----:B--2---:R-:W-:Y:S02]  /*5310*/  FSEL R62, R7, -INF , P6 ;  /* 0xff800000073e7808 */ /* 0x004fe40003000000 */
[----:B------:R-:W-:Y:S02]  /*5320*/  ISETP.GT.AND P5, PT, R74, 0x60, PT ;  /* 0x000000604a00780c */ /* 0x000fe40003fa4270 */
[----:B------:R-:W-:-:S02]  /*5330*/  FMNMX.FTZ R7, R61, R54, !PT ;  /* 0x000000363d077209 */ /* 0x000fc40007810000 */
[----:B------:R-:W-:Y:S01]  /*5340*/  FSEL R29, R72, -INF , P4 ;  /* 0xff800000481d7808 */ /* 0x000fe20002000000 */
[----:B------:R-:W-:Y:S01]  /*5350*/  MUFU.TANH R71, R31 ;  /* 0x0000001f00477308 */ /* 0x000fe20000002400 */
[----:B------:R-:W-:Y:S02]  /*5360*/  ISETP.GT.AND P4, PT, R74, 0x61, PT ;  /* 0x000000614a00780c */ /* 0x000fe40003f84270 */
[----:B0-----:R-:W-:Y:S02]  /*5370*/  FSEL R63, R67, -INF , P5 ;  /* 0xff800000433f7808 */ /* 0x001fe40002800000 */
[----:B------:R-:W-:Y:S02]  /*5380*/  FMNMX.FTZ R72, R62, R7, !PT ;  /* 0x000000073e487209 */ /* 0x000fe40007810000 */
[----:B------:R-:W-:Y:S01]  /*5390*/  FSEL R54, R73, -INF , P3 ;  /* 0xff80000049367808 */ /* 0x000fe20001800000 */
[----:B------:R-:W-:Y:S01]  /*53a0*/  IMAD.MOV.U32 R73, RZ, RZ, R119 ;  /* 0x000000ffff497224 */ /* 0x000fe200078e0077 */
[----:B------:R-:W-:-:S02]  /*53b0*/  ISETP.GT.AND P3, PT, R74, 0x68, PT ;  /* 0x000000684a00780c */ /* 0x000fc40003f64270 */
[----:B-1----:R-:W-:Y:S02]  /*53c0*/  FSEL R64, R68, -INF , P4 ;  /* 0xff80000044407808 */ /* 0x002fe40002000000 */
[----:B------:R-:W-:Y:S02]  /*53d0*/  FMNMX.FTZ R7, R63, R72, !PT ;  /* 0x000000483f077209 */ /* 0x000fe40007810000 */
[----:B----4-:R-:W-:Y:S02]  /*53e0*/  FSEL R56, R66, -INF , P2 ;  /* 0xff80000042387808 */ /* 0x010fe40001000000 */
[----:B------:R-:W-:Y:S01]  /*53f0*/  ISETP.GT.AND P2, PT, R74, 0x69, PT ;  /* 0x000000694a00780c */ /* 0x000fe20003f44270 */
[----:B------:R-:W-:Y:S01]  /*5400*/  IMAD.MOV.U32 R74, RZ, RZ, R119 ;  /* 0x000000ffff4a7224 */ /* 0x000fe200078e0077 */
[----:B---3--:R-:W-:Y:S01]  /*5410*/  FSEL R65, R69, -INF , P3 ;  /* 0xff80000045417808 */ /* 0x008fe20001800000 */
[----:B------:R-:W-:Y:S01]  /*5420*/  FMUL.FTZ R69, R27, UR6 ;  /* 0x000000061b457c20 */ /* 0x000fe20008410000 */
[----:B------:R-:W-:-:S02]  /*5430*/  FMNMX.FTZ R68, R64, R7, !PT ;  /* 0x0000000740447209 */ /* 0x000fc40007810000 */
[----:B-----5:R-:W-:Y:S02]  /*5440*/  FSEL R66, R70, -INF , P2 ;  /* 0xff80000046427808 */ /* 0x020fe40001000000 */
[----:B------:R-:W-:Y:S01]  /*5450*/  FMNMX.FTZ R7, R65, R68, !PT ;  /* 0x0000004441077209 */ /* 0x000fe20007810000 */
[----:B------:R-:W-:Y:S03]  /*5460*/  MUFU.TANH R69, R69 ;  /* 0x0000004500457308 */ /* 0x000fe60000002400 */
[----:B------:R-:W-:-:S05]  /*5470*/  FMNMX.FTZ R68, R66, R7, !PT ;  /* 0x0000000742447209 */ /* 0x000fca0007810000 */
[----:B------:R-:W0:Y:S02]  /*5480*/  SHFL.BFLY PT, R7, R68, 0x2, 0x1f ;  /* 0x0c401f0044077f89 */ /* 0x000e2400000e0000 */
[----:B0-----:R-:W-:Y:S02]  /*5490*/  FMNMX.FTZ R70, R68, R7, !PT ;  /* 0x0000000744467209 */ /* 0x001fe40007810000 */
[----:B------:R-:W0:Y:S03]  /*54a0*/  MUFU.TANH R68, R26 ;  /* 0x0000001a00447308 */ /* 0x000e260000002400 */
[----:B------:R-:W1:Y:S02]  /*54b0*/  SHFL.BFLY PT, R7, R70, 0x1, 0x1f ;  /* 0x0c201f0046077f89 */ /* 0x000e6400000e0000 */
[----:B-1----:R-:W-:-:S03]  /*54c0*/  FMNMX.FTZ R7, R70, R7, !PT ;  /* 0x0000000746077209 */ /* 0x002fc60007810000 */
[----:B------:R0:W1:Y:S01]  /*54d0*/  MUFU.TANH R70, R30 ;  /* 0x0000001e00467308 */ /* 0x0000620000002400 */
[C---:B------:R-:W-:Y:S01]  /*54e0*/  FSETP.NEU.FTZ.AND P0, PT, R7.reuse, -INF , PT ;  /* 0xff8000000700780b */ /* 0x040fe20003f1d000 */
[----:B------:R-:W-:-:S05]  /*54f0*/  FMUL.FTZ R67, R7, UR14 ;  /* 0x0000000e07437c20 */ /* 0x000fca0008410000 */
[----:B------:R-:W-:Y:S02]  /*5500*/  FSEL R72, R67, RZ, P0 ;  /* 0x000000ff43487208 */ /* 0x000fe40000000000 */
[----:B------:R2:W3:Y:S01]  /*5510*/  MUFU.TANH R67, R39 ;  /* 0x0000002700437308 */ /* 0x0004e20000002400 */
[----:B0-----:R-:W-:Y:S01]  /*5520*/  FSEL R30, R68, -INF , P5 ;  /* 0xff800000441e7808 */ /* 0x001fe20002800000 */
[--C-:B------:R-:W-:Y:S02]  /*5530*/  IMAD.MOV.U32 R68, RZ, RZ, R119.reuse ;  /* 0x000000ffff447224 */ /* 0x100fe400078e0077 */
[--C-:B------:R-:W-:Y:S01]  /*5540*/  FFMA.FTZ R198, R8, UR14, -R72.reuse ;  /* 0x0000000e08c67c23 */ /* 0x100fe20008010848 */
[--C-:B------:R-:W-:Y:S01]  /*5550*/  FFMA.FTZ R31, R43, UR14, -R72.reuse ;  /* 0x0000000e2b1f7c23 */ /* 0x100fe20008010848 */
[--C-:B------:R-:W-:Y:S01]  /*5560*/  FFMA.FTZ R202, R45, UR14, -R72.reuse ;  /* 0x0000000e2dca7c23 */ /* 0x100fe20008010848 */
[--C-:B------:R-:W-:Y:S01]  /*5570*/  FFMA.FTZ R27, R47, UR14, -R72.reuse ;  /* 0x0000000e2f1b7c23 */ /* 0x100fe20008010848 */
[--C-:B------:R-:W-:Y:S01]  /*5580*/  FFMA.FTZ R196, R42, UR14, -R72.reuse ;  /* 0x0000000e2ac47c23 */ /* 0x100fe20008010848 */
[----:B-1----:R-:W-:Y:S01]  /*5590*/  FSEL R42, R70, -INF , P3 ;  /* 0xff800000462a7808 */ /* 0x002fe20001800000 */
[--C-:B------:R-:W-:Y:S01]  /*55a0*/  FFMA.FTZ R200, R44, UR14, -R72.reuse ;  /* 0x0000000e2cc87c23 */ /* 0x100fe20008010848 */
[----:B--2---:R-:W-:Y:S01]  /*55b0*/  FMNMX.FTZ R39, R3, R4, !PT ;  /* 0x0000000403277209 */ /* 0x004fe20007810000 */
[----:B------:R-:W-:Y:S01]  /*55c0*/  MUFU.EX2 R202, R202 ;  /* 0x000000ca00ca7308 */ /* 0x000fe20000000800 */
[----:B------:R-:W-:Y:S01]  /*55d0*/  FSEL R44, R71, -INF , P2 ;  /* 0xff800000472c7808 */ /* 0x000fe20001000000 */
[--C-:B------:R-:W-:Y:S01]  /*55e0*/  FFMA.FTZ R182, R61, UR14, -R72.reuse ;  /* 0x0000000e3db67c23 */ /* 0x100fe20008010848 */
[----:B------:R-:W-:Y:S01]  /*55f0*/  FMNMX.FTZ R26, R6, R39, !PT ;  /* 0x00000027061a7209 */ /* 0x000fe20007810000 */
[--C-:B------:R-:W-:Y:S01]  /*5600*/  FFMA.FTZ R192, R46, UR14, -R72.reuse ;  /* 0x0000000e2ec07c23 */ /* 0x100fe20008010848 */
[--C-:B------:R-:W-:Y:S01]  /*5610*/  FFMA.FTZ R48, R48, UR14, -R72.reuse ;  /* 0x0000000e30307c23 */ /* 0x100fe20008010848 */
[--C-:B------:R-:W-:Y:S01]  /*5620*/  FFMA.FTZ R194, R49, UR14, -R72.reuse ;  /* 0x0000000e31c27c23 */ /* 0x100fe20008010848 */
[----:B------:R-:W-:Y:S01]  /*5630*/  FMNMX.FTZ R39, R9, R26, !PT ;  /* 0x0000001a09277209 */ /* 0x000fe20007810000 */
[----:B------:R-:W-:Y:S01]  /*5640*/  MUFU.EX2 R200, R200 ;  /* 0x000000c800c87308 */ /* 0x000fe20000000800 */
[--C-:B------:R-:W-:Y:S01]  /*5650*/  FFMA.FTZ R50, R50, UR14, -R72.reuse ;  /* 0x0000000e32327c23 */ /* 0x100fe20008010848 */
[--C-:B------:R-:W-:Y:S01]  /*5660*/  FFMA.FTZ R188, R51, UR14, -R72.reuse ;  /* 0x0000000e33bc7c23 */ /* 0x100fe20008010848 */
[----:B------:R-:W-:Y:S01]  /*5670*/  FMNMX.FTZ R26, R10, R39, !PT ;  /* 0x000000270a1a7209 */ /* 0x000fe20007810000 */
[--C-:B------:R-:W-:Y:S01]  /*5680*/  FFMA.FTZ R37, R37, UR14, -R72.reuse ;  /* 0x0000000e25257c23 */ /* 0x100fe20008010848 */
[--C-:B------:R-:W-:Y:S01]  /*5690*/  FFMA.FTZ R190, R52, UR14, -R72.reuse ;  /* 0x0000000e34be7c23 */ /* 0x100fe20008010848 */
[--C-:B------:R-:W-:Y:S01]  /*56a0*/  FFMA.FTZ R184, R53, UR14, -R72.reuse ;  /* 0x0000000e35b87c23 */ /* 0x100fe20008010848 */
[----:B------:R-:W-:Y:S01]  /*56b0*/  FMNMX.FTZ R39, R11, R26, !PT ;  /* 0x0000001a0b277209 */ /* 0x000fe20007810000 */
[----:B------:R-:W0:Y:S01]  /*56c0*/  MUFU.EX2 R27, R27 ;  /* 0x0000001b001b7308 */ /* 0x000e220000000800 */
[--C-:B------:R-:W-:Y:S01]  /*56d0*/  FFMA.FTZ R49, R55, UR14, -R72.reuse ;  /* 0x0000000e37317c23 */ /* 0x100fe20008010848 */
[--C-:B------:R-:W-:Y:S01]  /*56e0*/  FFMA.FTZ R186, R57, UR14, -R72.reuse ;  /* 0x0000000e39ba7c23 */ /* 0x100fe20008010848 */
[----:B------:R-:W-:Y:S01]  /*56f0*/  FMNMX.FTZ R26, R12, R39, !PT ;  /* 0x000000270c1a7209 */ /* 0x000fe20007810000 */
[--C-:B------:R-:W-:Y:S01]  /*5700*/  FFMA.FTZ R51, R58, UR14, -R72.reuse ;  /* 0x0000000e3a337c23 */ /* 0x100fe20008010848 */
[--C-:B------:R-:W-:Y:S01]  /*5710*/  FFMA.FTZ R180, R59, UR14, -R72.reuse ;  /* 0x0000000e3bb47c23 */ /* 0x100fe20008010848 */
[--C-:B------:R-:W-:Y:S01]  /*5720*/  FFMA.FTZ R53, R60, UR14, -R72.reuse ;  /* 0x0000000e3c357c23 */ /* 0x100fe20008010848 */
[----:B------:R-:W-:Y:S01]  /*5730*/  FMNMX.FTZ R39, R13, R26, !PT ;  /* 0x0000001a0d277209 */ /* 0x000fe20007810000 */
[----:B------:R-:W1:Y:S01]  /*5740*/  MUFU.EX2 R31, R31 ;  /* 0x0000001f001f7308 */ /* 0x000e620000000800 */
[--C-:B------:R-:W-:Y:S01]  /*5750*/  FFMA.FTZ R55, R62, UR14, -R72.reuse ;  /* 0x0000000e3e377c23 */ /* 0x100fe20008010848 */
[--C-:B------:R-:W-:Y:S01]  /*5760*/  FFMA.FTZ R176, R63, UR14, -R72.reuse ;  /* 0x0000000e3fb07c23 */ /* 0x100fe20008010848 */
[----:B------:R-:W-:Y:S01]  /*5770*/  FMNMX.FTZ R26, R14, R39, !PT ;  /* 0x000000270e1a7209 */ /* 0x000fe20007810000 */
[--C-:B------:R-:W-:Y:S01]  /*5780*/  FFMA.FTZ R39, R41, UR14, -R72.reuse ;  /* 0x0000000e29277c23 */ /* 0x100fe20008010848 */
[--C-:B------:R-:W-:Y:S01]  /*5790*/  FFMA.FTZ R57, R64, UR14, -R72.reuse ;  /* 0x0000000e40397c23 */ /* 0x100fe20008010848 */
[--C-:B------:R-:W-:Y:S01]  /*57a0*/  FFMA.FTZ R178, R65, UR14, -R72.reuse ;  /* 0x0000000e41b27c23 */ /* 0x100fe20008010848 */
[----:B------:R-:W-:Y:S01]  /*57b0*/  FMNMX.FTZ R41, R15, R26, !PT ;  /* 0x0000001a0f297209 */ /* 0x000fe20007810000 */
[----:B------:R-:W2:Y:S01]  /*57c0*/  MUFU.EX2 R196, R196 ;  /* 0x000000c400c47308 */ /* 0x000ea20000000800 */
[----:B------:R-:W-:Y:S01]  /*57d0*/  FFMA.FTZ R59, R66, UR14, -R72 ;  /* 0x0000000e423b7c23 */ /* 0x000fe20008010848 */
[----:B------:R-:W-:Y:S01]  /*57e0*/  ISETP.NE.AND P0, PT, R80, RZ, PT ;  /* 0x000000ff5000720c */ /* 0x000fe20003f05270 */
[--C-:B------:R-:W-:Y:S01]  /*57f0*/  IMAD.MOV.U32 R80, RZ, RZ, R119.reuse ;  /* 0x000000ffff507224 */ /* 0x100fe200078e0077 */
[----:B------:R-:W-:Y:S01]  /*5800*/  FMNMX.FTZ R26, R20, R41, !PT ;  /* 0x00000029141a7209 */ /* 0x000fe20007810000 */
[----:B------:R-:W-:-:S02]  /*5810*/  IMAD.MOV.U32 R71, RZ, RZ, R119 ;  /* 0x000000ffff477224 */ /* 0x000fc400078e0077 */
[--C-:B------:R-:W-:Y:S01]  /*5820*/  IMAD.MOV.U32 R70, RZ, RZ, R119.reuse ;  /* 0x000000ffff467224 */ /* 0x100fe200078e0077 */
[----:B------:R-:W-:Y:S01]  /*5830*/  FMNMX.FTZ R41, R21, R26, !PT ;  /* 0x0000001a15297209 */ /* 0x000fe20007810000 */
[----:B------:R-:W4:Y:S01]  /*5840*/  MUFU.EX2 R39, R39 ;  /* 0x0000002700277308 */ /* 0x000f220000000800 */
[----:B---3--:R-:W-:Y:S01]  /*5850*/  FSEL R26, R67, -INF , P6 ;  /* 0xff800000431a7808 */ /* 0x008fe20003000000 */
[--C-:B------:R-:W-:Y:S01]  /*5860*/  IMAD.MOV.U32 R66, RZ, RZ, R119.reuse ;  /* 0x000000ffff427224 */ /* 0x100fe200078e0077 */
[----:B------:R-:W-:Y:S01]  /*5870*/  FMNMX.FTZ R8, R32, R41, !PT ;  /* 0x0000002920087209 */ /* 0x000fe20007810000 */
[----:B------:R-:W-:Y:S01]  /*5880*/  FFMA.FTZ R41, R40, UR14, -R72 ;  /* 0x0000000e28297c23 */ /* 0x000fe20008010848 */
[----:B------:R-:W-:Y:S01]  /*5890*/  FSEL R40, R69, -INF , P4 ;  /* 0xff80000045287808 */ /* 0x000fe20002000000 */
[--C-:B------:R-:W-:Y:S01]  /*58a0*/  IMAD.MOV.U32 R69, RZ, RZ, R119.reuse ;  /* 0x000000ffff457224 */ /* 0x100fe200078e0077 */
[----:B------:R-:W-:Y:S01]  /*58b0*/  FMNMX.FTZ R43, R33, R8, !PT ;  /* 0x00000008212b7209 */ /* 0x000fe20007810000 */
[----:B------:R-:W3:Y:S01]  /*58c0*/  MUFU.EX2 R198, R198 ;  /* 0x000000c600c67308 */ /* 0x000ee20000000800 */
[----:B------:R-:W-:-:S02]  /*58d0*/  IMAD.MOV.U32 R65, RZ, RZ, R119 ;  /* 0x000000ffff417224 */ /* 0x000fc400078e0077 */
[----:B------:R-:W-:Y:S01]  /*58e0*/  FMNMX.FTZ R8, R34, R43, !PT ;  /* 0x0000002b22087209 */ /* 0x000fe20007810000 */
[--C-:B------:R-:W-:Y:S02]  /*58f0*/  IMAD.MOV.U32 R64, RZ, RZ, R119.reuse ;  /* 0x000000ffff407224 */ /* 0x100fe400078e0077 */
[--C-:B------:R-:W-:Y:S01]  /*5900*/  IMAD.MOV.U32 R63, RZ, RZ, R119.reuse ;  /* 0x000000ffff3f7224 */ /* 0x100fe200078e0077 */
[----:B------:R-:W-:Y:S01]  /*5910*/  FMNMX.FTZ R43, R35, R8, !PT ;  /* 0x00000008232b7209 */ /* 0x000fe20007810000 */
[----:B------:R-:W5:Y:S01]  /*5920*/  MUFU.EX2 R41, R41 ;  /* 0x0000002900297308 */ /* 0x000f620000000800 */
[--C-:B------:R-:W-:Y:S02]  /*5930*/  IMAD.MOV.U32 R62, RZ, RZ, R119.reuse ;  /* 0x000000ffff3e7224 */ /* 0x100fe400078e0077 */
[----:B------:R-:W-:Y:S01]  /*5940*/  FMNMX.FTZ R43, R24, R43, !PT ;  /* 0x0000002b182b7209 */ /* 0x000fe20007810000 */
[--C-:B------:R-:W-:Y:S02]  /*5950*/  IMAD.MOV.U32 R60, RZ, RZ, R119.reuse ;  /* 0x000000ffff3c7224 */ /* 0x100fe400078e0077 */
[--C-:B------:R-:W-:Y:S01]  /*5960*/  IMAD.MOV.U32 R58, RZ, RZ, R119.reuse ;  /* 0x000000ffff3a7224 */ /* 0x100fe200078e0077 */
[----:B------:R-:W-:Y:S01]  /*5970*/  FMNMX.FTZ R8, R36, R43, !PT ;  /* 0x0000002b24087209 */ /* 0x000fe20007810000 */
[----:B------:R-:W-:Y:S01]  /*5980*/  MUFU.EX2 R192, R192 ;  /* 0x000000c000c07308 */ /* 0x000fe20000000800 */
[----:B------:R-:W-:-:S02]  /*5990*/  IMAD.MOV.U32 R52, RZ, RZ, R119 ;  /* 0x000000ffff347224 */ /* 0x000fc400078e0077 */
[----:B------:R-:W-:-:S04]  /*59a0*/  FMNMX.FTZ R45, R25, R8, !PT ;  /* 0x00000008192d7209 */ /* 0x000fc80007810000 */
[----:B------:R-:W-:Y:S01]  /*59b0*/  FMNMX.FTZ R8, R28, R45, !PT ;  /* 0x0000002d1c087209 */ /* 0x000fe20007810000 */
[----:B------:R0:W-:Y:S03]  /*59c0*/  MUFU.EX2 R43, R48 ;  /* 0x00000030002b7308 */ /* 0x0001e60000000800 */
[----:B------:R-:W-:-:S04]  /*59d0*/  FMNMX.FTZ R45, R29, R8, !PT ;  /* 0x000000081d2d7209 */ /* 0x000fc80007810000 */
[----:B------:R-:W-:Y:S01]  /*59e0*/  FMNMX.FTZ R47, R54, R45, !PT ;  /* 0x0000002d362f7209 */ /* 0x000fe20007810000 */
[----:B------:R-:W-:Y:S01]  /*59f0*/  MUFU.EX2 R194, R194 ;  /* 0x000000c200c27308 */ /* 0x000fe20000000800 */
[----:B0-----:R-:W-:Y:S02]  /*5a00*/  IMAD.MOV.U32 R48, RZ, RZ, R119 ;  /* 0x000000ffff307224 */ /* 0x001fe400078e0077 */
        /* <DEDUP_REMOVED lines=9> */
[----:B------:R-:W-:Y:S01]  /*5aa0*/  FFMA.FTZ R47, R38, UR14, -R72 ;  /* 0x0000000e262f7c23 */ /* 0x000fe20008010848 */
[----:B------:R-:W-:Y:S01]  /*5ab0*/  MUFU.EX2 R37, R37 ;  /* 0x0000002500257308 */ /* 0x000fe20000000800 */
[----:B------:R-:W-:Y:S02]  /*5ac0*/  IMAD.MOV.U32 R72, RZ, RZ, R119 ;  /* 0x000000ffff487224 */ /* 0x000fe400078e0077 */
[----:B------:R-:W0:Y:S05]  /*5ad0*/  SHFL.BFLY PT, R67, R8, 0x2, 0x1f ;  /* 0x0c401f0008437f89 */ /* 0x000e2a00000e0000 */
[----:B------:R-:W-:Y:S08]  /*5ae0*/  MUFU.EX2 R190, R190 ;  /* 0x000000be00be7308 */ /* 0x000ff00000000800 */
[----:B------:R-:W-:Y:S08]  /*5af0*/  MUFU.EX2 R47, R47 ;  /* 0x0000002f002f7308 */ /* 0x000ff00000000800 */
[----:B------:R-:W-:Y:S01]  /*5b00*/  MUFU.EX2 R184, R184 ;  /* 0x000000b800b87308 */ /* 0x000fe20000000800 */
[----:B0-----:R-:W-:-:S05]  /*5b10*/  FMNMX.FTZ R67, R8, R67, !PT ;  /* 0x0000004308437209 */ /* 0x001fca0007810000 */
[----:B------:R-:W0:Y:S02]  /*5b20*/  SHFL.BFLY PT, R8, R67, 0x1, 0x1f ;  /* 0x0c201f0043087f89 */ /* 0x000e2400000e0000 */
[----:B------:R-:W-:Y:S08]  /*5b30*/  MUFU.EX2 R49, R49 ;  /* 0x0000003100317308 */ /* 0x000ff00000000800 */
[----:B------:R-:W-:Y:S08]  /*5b40*/  MUFU.EX2 R186, R186 ;  /* 0x000000ba00ba7308 */ /* 0x000ff00000000800 */
[----:B------:R-:W-:Y:S01]  /*5b50*/  MUFU.EX2 R51, R51 ;  /* 0x0000003300337308 */ /* 0x000fe20000000800 */
[----:B0-----:R-:W-:-:S07]  /*5b60*/  FMNMX.FTZ R8, R67, R8, !PT ;  /* 0x0000000843087209 */ /* 0x001fce0007810000 */
[----:B------:R-:W-:Y:S01]  /*5b70*/  MUFU.EX2 R180, R180 ;  /* 0x000000b400b47308 */ /* 0x000fe20000000800 */
[----:B------:R-:W-:Y:S01]  /*5b80*/  IMAD.MOV.U32 R67, RZ, RZ, R119 ;  /* 0x000000ffff437224 */ /* 0x000fe200078e0077 */
[C---:B------:R-:W-:Y:S01]  /*5b90*/  FSETP.NEU.FTZ.AND P2, PT, R8.reuse, -INF , PT ;  /* 0xff8000000800780b */ /* 0x040fe20003f5d000 */
[----:B------:R-:W-:-:S05]  /*5ba0*/  FMUL.FTZ R38, R8, UR14 ;  /* 0x0000000e08267c20 */ /* 0x000fca0008410000 */
[----:B------:R-:W-:Y:S01]  /*5bb0*/  MUFU.EX2 R53, R53 ;  /* 0x0000003500357308 */ /* 0x000fe20000000800 */
[----:B------:R-:W-:Y:S02]  /*5bc0*/  FSEL R61, R38, RZ, P2 ;  /* 0x000000ff263d7208 */ /* 0x000fe40001000000 */
[----:B------:R-:W-:-:S03]  /*5bd0*/  PLOP3.LUT P2, PT, PT, PT, UP0, 0x80, 0x0 ;  /* 0x000000000000781c */ /* 0x000fc60003f4f008 */
[--C-:B------:R-:W-:Y:S01]  /*5be0*/  FFMA.FTZ R201, R3, UR14, -R61.reuse ;  /* 0x0000000e03c97c23 */ /* 0x100fe2000801083d */
[--C-:B------:R-:W-:Y:S01]  /*5bf0*/  FFMA.FTZ R38, R4, UR14, -R61.reuse ;  /* 0x0000000e04267c23 */ /* 0x100fe2000801083d */
[----:B------:R-:W-:Y:S01]  /*5c00*/  FFMA.FTZ R203, R6, UR14, -R61 ;  /* 0x0000000e06cb7c23 */ /* 0x000fe2000801083d */
[----:B------:R-:W-:Y:S01]  /*5c10*/  FADD.FTZ R3, R200, R27 ;  /* 0x0000001bc8037221 */ /* 0x000fe20000010000 */
[--C-:B------:R-:W-:Y:S01]  /*5c20*/  FFMA.FTZ R6, R9, UR14, -R61.reuse ;  /* 0x0000000e09067c23 */ /* 0x100fe2000801083d */
[----:B------:R-:W-:Y:S01]  /*5c30*/  FFMA.FTZ R197, R10, UR14, -R61 ;  /* 0x0000000e0ac57c23 */ /* 0x000fe2000801083d */
[----:B------:R-:W-:Y:S01]  /*5c40*/  MUFU.EX2 R201, R201 ;  /* 0x000000c900c97308 */ /* 0x000fe20000000800 */
[----:B------:R-:W-:Y:S01]  /*5c50*/  FADD.FTZ R4, R202, R3 ;  /* 0x00000003ca047221 */ /* 0x000fe20000010000 */
[--C-:B------:R-:W-:Y:S01]  /*5c60*/  FFMA.FTZ R10, R11, UR14, -R61.reuse ;  /* 0x0000000e0b0a7c23 */ /* 0x100fe2000801083d */
[--C-:B------:R-:W-:Y:S01]  /*5c70*/  FFMA.FTZ R199, R12, UR14, -R61.reuse ;  /* 0x0000000e0cc77c23 */ /* 0x100fe2000801083d */
[--C-:B------:R-:W-:Y:S01]  /*5c80*/  FFMA.FTZ R12, R13, UR14, -R61.reuse ;  /* 0x0000000e0d0c7c23 */ /* 0x100fe2000801083d */
[----:B-1----:R-:W-:Y:S01]  /*5c90*/  FADD.FTZ R3, R31, R4 ;  /* 0x000000041f037221 */ /* 0x002fe20000010000 */
[--C-:B------:R-:W-:Y:S01]  /*5ca0*/  FFMA.FTZ R193, R14, UR14, -R61.reuse ;  /* 0x0000000e0ec17c23 */ /* 0x100fe2000801083d */
[----:B------:R-:W-:Y:S01]  /*5cb0*/  FFMA.FTZ R14, R15, UR14, -R61 ;  /* 0x0000000e0f0e7c23 */ /* 0x000fe2000801083d */
[----:B------:R-:W0:Y:S01]  /*5cc0*/  MUFU.EX2 R38, R38 ;  /* 0x0000002600267308 */ /* 0x000e220000000800 */
[----:B--2---:R-:W-:Y:S01]  /*5cd0*/  FADD.FTZ R4, R196, R3 ;  /* 0x00000003c4047221 */ /* 0x004fe20000010000 */
[--C-:B------:R-:W-:Y:S01]  /*5ce0*/  FFMA.FTZ R20, R20, UR14, -R61.reuse ;  /* 0x0000000e14147c23 */ /* 0x100fe2000801083d */
[--C-:B------:R-:W-:Y:S01]  /*5cf0*/  FFMA.FTZ R21, R21, UR14, -R61.reuse ;  /* 0x0000000e15157c23 */ /* 0x100fe2000801083d */
[--C-:B------:R-:W-:Y:S01]  /*5d00*/  FFMA.FTZ R32, R32, UR14, -R61.reuse ;  /* 0x0000000e20207c23 */ /* 0x100fe2000801083d */
[----:B----4-:R-:W-:Y:S01]  /*5d10*/  FADD.FTZ R3, R39, R4 ;  /* 0x0000000427037221 */ /* 0x010fe20000010000 */
[--C-:B------:R-:W-:Y:S01]  /*5d20*/  FFMA.FTZ R36, R36, UR14, -R61.reuse ;  /* 0x0000000e24247c23 */ /* 0x100fe2000801083d */
[----:B------:R-:W-:Y:S01]  /*5d30*/  FFMA.FTZ R33, R33, UR14, -R61 ;  /* 0x0000000e21217c23 */ /* 0x000fe2000801083d */
[----:B------:R-:W1:Y:S01]  /*5d40*/  MUFU.EX2 R203, R203 ;  /* 0x000000cb00cb7308 */ /* 0x000e620000000800 */
[----:B---3--:R-:W-:Y:S01]  /*5d50*/  FADD.FTZ R46, R198, R3 ;  /* 0x00000003c62e7221 */ /* 0x008fe20000010000 */
[--C-:B------:R-:W-:Y:S01]  /*5d60*/  FFMA.FTZ R34, R34, UR14, -R61.reuse ;  /* 0x0000000e22227c23 */ /* 0x100fe2000801083d */
[--C-:B------:R-:W-:Y:S01]  /*5d70*/  FFMA.FTZ R35, R35, UR14, -R61.reuse ;  /* 0x0000000e23237c23 */ /* 0x100fe2000801083d */
[--C-:B------:R-:W-:Y:S01]  /*5d80*/  FFMA.FTZ R24, R24, UR14, -R61.reuse ;  /* 0x0000000e18187c23 */ /* 0x100fe2000801083d */
[----:B-----5:R-:W-:Y:S01]  /*5d90*/  FADD.FTZ R9, R41, R46 ;  /* 0x0000002e29097221 */ /* 0x020fe20000010000 */
[--C-:B------:R-:W-:Y:S01]  /*5da0*/  FFMA.FTZ R25, R25, UR14, -R61.reuse ;  /* 0x0000000e19197c23 */ /* 0x100fe2000801083d */
[----:B------:R-:W-:Y:S01]  /*5db0*/  FFMA.FTZ R28, R28, UR14, -R61 ;  /* 0x0000000e1c1c7c23 */ /* 0x000fe2000801083d */
[----:B------:R-:W2:Y:S01]  /*5dc0*/  MUFU.EX2 R6, R6 ;  /* 0x0000000600067308 */ /* 0x000ea20000000800 */
[----:B0-----:R-:W-:Y:S01]  /*5dd0*/  FADD.FTZ R4, R201, R38 ;  /* 0x00000026c9047221 */ /* 0x001fe20000010000 */
[----:B------:R-:W-:Y:S01]  /*5de0*/  FADD.FTZ R46, R192, R9 ;  /* 0x00000009c02e7221 */ /* 0x000fe20000010000 */
[--C-:B------:R-:W-:Y:S01]  /*5df0*/  FFMA.FTZ R29, R29, UR14, -R61.reuse ;  /* 0x0000000e1d1d7c23 */ /* 0x100fe2000801083d */
[--C-:B------:R-:W-:Y:S01]  /*5e00*/  FFMA.FTZ R54, R54, UR14, -R61.reuse ;  /* 0x0000000e36367c23 */ /* 0x100fe2000801083d */
[--C-:B------:R-:W-:Y:S01]  /*5e10*/  FFMA.FTZ R56, R56, UR14, -R61.reuse ;  /* 0x0000000e38387c23 */ /* 0x100fe2000801083d */
[----:B------:R-:W-:Y:S01]  /*5e20*/  FADD.FTZ R9, R43, R46 ;  /* 0x0000002e2b097221 */ /* 0x000fe20000010000 */
[----:B------:R-:W-:Y:S01]  /*5e30*/  FFMA.FTZ R26, R26, UR14, -R61 ;  /* 0x0000000e1a1a7c23 */ /* 0x000fe2000801083d */
[----:B------:R-:W0:Y:S01]  /*5e40*/  MUFU.EX2 R197, R197 ;  /* 0x000000c500c57308 */ /* 0x000e220000000800 */
[----:B-1----:R-:W-:Y:S01]  /*5e50*/  FADD.FTZ R3, R203, R4 ;  /* 0x00000004cb037221 */ /* 0x002fe20000010000 */
[----:B------:R-:W-:Y:S01]  /*5e60*/  FADD.FTZ R46, R194, R9 ;  /* 0x00000009c22e7221 */ /* 0x000fe20000010000 */
[--C-:B------:R-:W-:Y:S01]  /*5e70*/  FFMA.FTZ R30, R30, UR14, -R61.reuse ;  /* 0x0000000e1e1e7c23 */ /* 0x100fe2000801083d */
[--C-:B------:R-:W-:Y:S01]  /*5e80*/  FFMA.FTZ R40, R40, UR14, -R61.reuse ;  /* 0x0000000e28287c23 */ /* 0x100fe2000801083d */
[--C-:B------:R-:W-:Y:S01]  /*5e90*/  FFMA.FTZ R42, R42, UR14, -R61.reuse ;  /* 0x0000000e2a2a7c23 */ /* 0x100fe2000801083d */
[----:B------:R-:W-:Y:S01]  /*5ea0*/  FADD.FTZ R9, R45, R46 ;  /* 0x0000002e2d097221 */ /* 0x000fe20000010000 */
[----:B------:R-:W-:Y:S01]  /*5eb0*/  FFMA.FTZ R44, R44, UR14, -R61 ;  /* 0x0000000e2c2c7c23 */ /* 0x000fe2000801083d */
[----:B------:R-:W1:Y:S01]  /*5ec0*/  MUFU.EX2 R10, R10 ;  /* 0x0000000a000a7308 */ /* 0x000e620000000800 */
[----:B--2---:R-:W-:Y:S01]  /*5ed0*/  FADD.FTZ R4, R6, R3 ;  /* 0x0000000306047221 */ /* 0x004fe20000010000 */
[----:B------:R-:W-:Y:S01]  /*5ee0*/  F2FP.BF16.F32.PACK_AB R200, R27, R200 ;  /* 0x000000c81bc8723e */ /* 0x000fe200000010ff */
[--C-:B------:R-:W-:Y:S01]  /*5ef0*/  IMAD.MOV.U32 R61, RZ, RZ, R119.reuse ;  /* 0x000000ffff3d7224 */ /* 0x100fe200078e0077 */
[----:B------:R-:W-:Y:S01]  /*5f00*/  F2FP.BF16.F32.PACK_AB R202, R31, R202 ;  /* 0x000000ca1fca723e */ /* 0x000fe200000010ff */
[--C-:B------:R-:W-:Y:S01]  /*5f10*/  IMAD.MOV.U32 R46, RZ, RZ, R119.reuse ;  /* 0x000000ffff2e7224 */ /* 0x100fe200078e0077 */
[----:B------:R-:W-:Y:S01]  /*5f20*/  F2FP.BF16.F32.PACK_AB R196, R39, R196 ;  /* 0x000000c427c4723e */ /* 0x000fe200000010ff */
[--C-:B------:R-:W-:Y:S01]  /*5f30*/  IMAD.MOV.U32 R39, RZ, RZ, R119.reuse ;  /* 0x000000ffff277224 */ /* 0x100fe200078e0077 */
[----:B------:R-:W2:Y:S01]  /*5f40*/  MUFU.EX2 R199, R199 ;  /* 0x000000c700c77308 */ /* 0x000ea20000000800 */
[----:B0-----:R-:W-:Y:S01]  /*5f50*/  FADD.FTZ R3, R197, R4 ;  /* 0x00000004c5037221 */ /* 0x001fe20000010000 */
[----:B------:R-:W-:Y:S01]  /*5f60*/  F2FP.BF16.F32.PACK_AB R198, R41, R198 ;  /* 0x000000c629c6723e */ /* 0x000fe200000010ff */
[--C-:B------:R-:W-:Y:S01]  /*5f70*/  IMAD.MOV.U32 R41, RZ, RZ, R119.reuse ;  /* 0x000000ffff297224 */ /* 0x100fe200078e0077 */
[----:B------:R-:W-:Y:S01]  /*5f80*/  F2FP.BF16.F32.PACK_AB R192, R43, R192 ;  /* 0x000000c02bc0723e */ /* 0x000fe200000010ff */
[--C-:B------:R-:W-:Y:S01]  /*5f90*/  IMAD.MOV.U32 R43, RZ, RZ, R119.reuse ;  /* 0x000000ffff2b7224 */ /* 0x100fe200078e0077 */
[----:B------:R-:W-:Y:S01]  /*5fa0*/  F2FP.BF16.F32.PACK_AB R194, R45, R194 ;  /* 0x000000c22dc2723e */ /* 0x000fe200000010ff */
[----:B------:R-:W-:Y:S01]  /*5fb0*/  IMAD.MOV.U32 R45, RZ, RZ, R119 ;  /* 0x000000ffff2d7224 */ /* 0x000fe200078e0077 */
[----:B------:R-:W0:Y:S01]  /*5fc0*/  MUFU.EX2 R12, R12 ;  /* 0x0000000c000c7308 */ /* 0x000e220000000800 */
[----:B-1----:R-:W-:Y:S01]  /*5fd0*/  FADD.FTZ R4, R10, R3 ;  /* 0x000000030a047221 */ /* 0x002fe20000010000 */
[----:B------:R-:W-:Y:S01]  /*5fe0*/  F2FP.BF16.F32.PACK_AB R201, R38, R201 ;  /* 0x000000c926c9723e */ /* 0x000fe200000010ff */
[--C-:B------:R-:W-:Y:S01]  /*5ff0*/  IMAD.MOV.U32 R38, RZ, RZ, R119.reuse ;  /* 0x000000ffff267224 */ /* 0x100fe200078e0077 */
[----:B------:R-:W-:Y:S01]  /*6000*/  F2FP.BF16.F32.PACK_AB R203, R6, R203 ;  /* 0x000000cb06cb723e */ /* 0x000fe200000010ff */
[----:B------:R-:W-:Y:S01]  /*6010*/  IMAD.MOV.U32 R6, RZ, RZ, 0x3f800000 ;  /* 0x3f800000ff067424 */ /* 0x000fe200078e00ff */
[----:B------:R-:W-:Y:S01]  /*6020*/  F2FP.BF16.F32.PACK_AB R197, R10, R197 ;  /* 0x000000c50ac5723e */ /* 0x000fe200000010ff */
[--C-:B------:R-:W-:Y:S01]  /*6030*/  IMAD.MOV.U32 R31, RZ, RZ, R119.reuse ;  /* 0x000000ffff1f7224 */ /* 0x100fe200078e0077 */
[----:B------:R-:W1:Y:S01]  /*6040*/  MUFU.EX2 R193, R193 ;  /* 0x000000c100c17308 */ /* 0x000e620000000800 */
[----:B--2---:R-:W-:Y:S01]  /*6050*/  FADD.FTZ R3, R199, R4 ;  /* 0x00000004c7037221 */ /* 0x004fe20000010000 */
[----:B------:R-:W-:-:S06]  /*6060*/  IMAD.MOV.U32 R27, RZ, RZ, R119 ;  /* 0x000000ffff1b7224 */ /* 0x000fcc00078e0077 */
[----:B------:R-:W2:Y:S01]  /*6070*/  MUFU.EX2 R14, R14 ;  /* 0x0000000e000e7308 */ /* 0x000ea20000000800 */
[C---:B0-----:R-:W-:Y:S01]  /*6080*/  FADD.FTZ R4, R12.reuse, R3 ;  /* 0x000000030c047221 */ /* 0x041fe20000010000 */
[----:B------:R-:W-:-:S06]  /*6090*/  F2FP.BF16.F32.PACK_AB R199, R12, R199 ;  /* 0x000000c70cc7723e */ /* 0x000fcc00000010ff */
[----:B------:R-:W0:Y:S01]  /*60a0*/  MUFU.EX2 R20, R20 ;  /* 0x0000001400147308 */ /* 0x000e220000000800 */
[----:B-1----:R-:W-:-:S07]  /*60b0*/  FADD.FTZ R3, R193, R4 ;  /* 0x00000004c1037221 */ /* 0x002fce0000010000 */
[----:B------:R-:W1:Y:S01]  /*60c0*/  MUFU.EX2 R21, R21 ;  /* 0x0000001500157308 */ /* 0x000e620000000800 */
[C---:B--2---:R-:W-:Y:S01]  /*60d0*/  FADD.FTZ R3, R14.reuse, R3 ;  /* 0x000000030e037221 */ /* 0x044fe20000010000 */
[----:B------:R-:W-:-:S06]  /*60e0*/  F2FP.BF16.F32.PACK_AB R193, R14, R193 ;  /* 0x000000c10ec1723e */ /* 0x000fcc00000010ff */
[----:B------:R2:W-:Y:S01]  /*60f0*/  MUFU.EX2 R185, R36 ;  /* 0x0000002400b97308 */ /* 0x0005e20000000800 */
[----:B0-----:R-:W-:-:S07]  /*6100*/  FADD.FTZ R0, R20, R3 ;  /* 0x0000000314007221 */ /* 0x001fce0000010000 */
[----:B------:R-:W0:Y:S01]  /*6110*/  MUFU.EX2 R32, R32 ;  /* 0x0000002000207308 */ /* 0x000e220000000800 */
[----:B--2---:R-:W-:Y:S01]  /*6120*/  FADD.FTZ R36, R188, R9 ;  /* 0x00000009bc247221 */ /* 0x004fe20000010000 */
[----:B-1----:R-:W-:Y:S01]  /*6130*/  FADD.FTZ R3, R21, R0 ;  /* 0x0000000015037221 */ /* 0x002fe20000010000 */
[C---:B------:R-:W-:Y:S02]  /*6140*/  F2FP.BF16.F32.PACK_AB R188, R37.reuse, R188 ;  /* 0x000000bc25bc723e */ /* 0x040fe400000010ff */
[----:B------:R-:W-:Y:S01]  /*6150*/  FADD.FTZ R9, R37, R36 ;  /* 0x0000002425097221 */ /* 0x000fe20000010000 */
[----:B------:R-:W-:Y:S01]  /*6160*/  F2FP.BF16.F32.PACK_AB R195, R21, R20 ;  /* 0x0000001415c3723e */ /* 0x000fe200000010ff */
[----:B------:R-:W-:Y:S01]  /*6170*/  IMAD.MOV.U32 R37, RZ, RZ, R119 ;  /* 0x000000ffff257224 */ /* 0x000fe200078e0077 */
[----:B------:R-:W1:Y:S01]  /*6180*/  MUFU.EX2 R33, R33 ;  /* 0x0000002100217308 */ /* 0x000e620000000800 */
[----:B------:R-:W-:Y:S01]  /*6190*/  FADD.FTZ R4, R190, R9 ;  /* 0x00000009be047221 */ /* 0x000fe20000010000 */
[----:B------:R-:W-:Y:S01]  /*61a0*/  F2FP.BF16.F32.PACK_AB R190, R47, R190 ;  /* 0x000000be2fbe723e */ /* 0x000fe200000010ff */
[----:B------:R-:W-:-:S02]  /*61b0*/  IMAD.MOV.U32 R36, RZ, RZ, R119 ;  /* 0x000000ffff247224 */ /* 0x000fc400078e0077 */
[----:B------:R-:W-:Y:S01]  /*61c0*/  FADD.FTZ R9, R47, R4 ;  /* 0x000000042f097221 */ /* 0x000fe20000010000 */
[----:B------:R-:W-:Y:S02]  /*61d0*/  IMAD.MOV.U32 R47, RZ, RZ, R119 ;  /* 0x000000ffff2f7224 */ /* 0x000fe400078e0077 */
[----:B------:R-:W2:Y:S01]  /*61e0*/  MUFU.EX2 R34, R34 ;  /* 0x0000002200227308 */ /* 0x000ea20000000800 */
[----:B------:R-:W-:Y:S01]  /*61f0*/  FADD.FTZ R4, R184, R9 ;  /* 0x00000009b8047221 */ /* 0x000fe20000010000 */
[----:B0-----:R-:W-:Y:S01]  /*6200*/  FADD.FTZ R0, R32, R3 ;  /* 0x0000000320007221 */ /* 0x001fe20000010000 */
[C---:B------:R-:W-:Y:S02]  /*6210*/  F2FP.BF16.F32.PACK_AB R184, R49.reuse, R184 ;  /* 0x000000b831b8723e */ /* 0x040fe400000010ff */
[----:B------:R-:W-:Y:S01]  /*6220*/  FADD.FTZ R9, R49, R4 ;  /* 0x0000000431097221 */ /* 0x000fe20000010000 */
[----:B------:R-:W-:Y:S02]  /*6230*/  IMAD.MOV.U32 R49, RZ, RZ, R119 ;  /* 0x000000ffff317224 */ /* 0x000fe400078e0077 */
[----:B------:R-:W0:Y:S01]  /*6240*/  MUFU.EX2 R35, R35 ;  /* 0x0000002300237308 */ /* 0x000e220000000800 */
[----:B-1----:R-:W-:Y:S01]  /*6250*/  FADD.FTZ R3, R33, R0 ;  /* 0x0000000021037221 */ /* 0x002fe20000010000 */
[----:B------:R-:W-:Y:S01]  /*6260*/  FADD.FTZ R4, R186, R9 ;  /* 0x00000009ba047221 */ /* 0x000fe20000010000 */
[----:B------:R-:W-:-:S02]  /*6270*/  F2FP.BF16.F32.PACK_AB R186, R51, R186 ;  /* 0x000000ba33ba723e */ /* 0x000fc400000010ff */
[----:B------:R-:W-:Y:S01]  /*6280*/  F2FP.BF16.F32.PACK_AB R189, R33, R32 ;  /* 0x0000002021bd723e */ /* 0x000fe200000010ff */
[----:B------:R-:W-:Y:S01]  /*6290*/  FADD.FTZ R9, R51, R4 ;  /* 0x0000000433097221 */ /* 0x000fe20000010000 */
[----:B------:R-:W-:Y:S01]  /*62a0*/  IMAD.MOV.U32 R51, RZ, RZ, R119 ;  /* 0x000000ffff337224 */ /* 0x000fe200078e0077 */
[----:B------:R-:W1:Y:S01]  /*62b0*/  MUFU.EX2 R24, R24 ;  /* 0x0000001800187308 */ /* 0x000e620000000800 */
[----:B--2---:R-:W-:Y:S01]  /*62c0*/  FADD.FTZ R0, R34, R3 ;  /* 0x0000000322007221 */ /* 0x004fe20000010000 */
[----:B------:R-:W-:Y:S01]  /*62d0*/  FADD.FTZ R4, R180, R9 ;  /* 0x00000009b4047221 */ /* 0x000fe20000010000 */
[----:B------:R-:W-:Y:S01]  /*62e0*/  F2FP.BF16.F32.PACK_AB R180, R53, R180 ;  /* 0x000000b435b4723e */ /* 0x000fe200000010ff */
[--C-:B------:R-:W-:Y:S02]  /*62f0*/  IMAD.MOV.U32 R33, RZ, RZ, R119.reuse ;  /* 0x000000ffff217224 */ /* 0x100fe400078e0077 */
[--C-:B------:R-:W-:Y:S02]  /*6300*/  IMAD.MOV.U32 R32, RZ, RZ, R119.reuse ;  /* 0x000000ffff207224 */ /* 0x100fe400078e0077 */
[----:B------:R-:W2:Y:S01]  /*6310*/  MUFU.EX2 R182, R182 ;  /* 0x000000b600b67308 */ /* 0x000ea20000000800 */
[C---:B0-----:R-:W-:Y:S01]  /*6320*/  FADD.FTZ R3, R35.reuse, R0 ;  /* 0x0000000023037221 */ /* 0x041fe20000010000 */
[----:B------:R-:W-:Y:S01]  /*6330*/  F2FP.BF16.F32.PACK_AB R191, R35, R34 ;  /* 0x0000002223bf723e */ /* 0x000fe200000010ff */
[----:B------:R-:W-:-:S02]  /*6340*/  IMAD.MOV.U32 R35, RZ, RZ, R119 ;  /* 0x000000ffff237224 */ /* 0x000fc400078e0077 */
[----:B------:R-:W-:-:S03]  /*6350*/  IMAD.MOV.U32 R34, RZ, RZ, R119 ;  /* 0x000000ffff227224 */ /* 0x000fc600078e0077 */
[----:B------:R-:W0:Y:S01]  /*6360*/  MUFU.EX2 R25, R25 ;  /* 0x0000001900197308 */ /* 0x000e220000000800 */
[----:B-1----:R-:W-:Y:S01]  /*6370*/  FADD.FTZ R0, R24, R3 ;  /* 0x0000000318007221 */ /* 0x002fe20000010000 */
[----:B------:R-:W-:Y:S01]  /*6380*/  FADD.FTZ R3, R53, R4 ;  /* 0x0000000435037221 */ /* 0x000fe20000010000 */
[--C-:B------:R-:W-:Y:S02]  /*6390*/  IMAD.MOV.U32 R53, RZ, RZ, R119.reuse ;  /* 0x000000ffff357224 */ /* 0x100fe400078e0077 */
[C---:B------:R-:W-:Y:S01]  /*63a0*/  FADD.FTZ R0, R185.reuse, R0 ;  /* 0x00000000b9007221 */ /* 0x040fe20000010000 */
[----:B------:R-:W-:Y:S01]  /*63b0*/  F2FP.BF16.F32.PACK_AB R185, R185, R24 ;  /* 0x00000018b9b9723e */ /* 0x000fe200000010ff */
[----:B------:R-:W-:Y:S01]  /*63c0*/  IMAD.MOV.U32 R24, RZ, RZ, R119 ;  /* 0x000000ffff187224 */ /* 0x000fe200078e0077 */
[----:B------:R-:W1:Y:S01]  /*63d0*/  MUFU.EX2 R28, R28 ;  /* 0x0000001c001c7308 */ /* 0x000e620000000800 */
[----:B--2---:R-:W-:-:S07]  /*63e0*/  FADD.FTZ R4, R182, R3 ;  /* 0x00000003b6047221 */ /* 0x004fce0000010000 */
[----:B------:R-:W2:Y:S01]  /*63f0*/  MUFU.EX2 R29, R29 ;  /* 0x0000001d001d7308 */ /* 0x000ea20000000800 */
[----:B0-----:R-:W-:-:S07]  /*6400*/  FADD.FTZ R3, R25, R0 ;  /* 0x0000000019037221 */ /* 0x001fce0000010000 */
[----:B------:R-:W0:Y:S01]  /*6410*/  MUFU.EX2 R54, R54 ;  /* 0x0000003600367308 */ /* 0x000e220000000800 */
[C---:B-1----:R-:W-:Y:S01]  /*6420*/  FADD.FTZ R0, R28.reuse, R3 ;  /* 0x000000031c007221 */ /* 0x042fe20000010000 */
[----:B------:R-:W-:Y:S01]  /*6430*/  F2FP.BF16.F32.PACK_AB R187, R28, R25 ;  /* 0x000000191cbb723e */ /* 0x000fe200000010ff */
[--C-:B------:R-:W-:Y:S02]  /*6440*/  IMAD.MOV.U32 R28, RZ, RZ, R119.reuse ;  /* 0x000000ffff1c7224 */ /* 0x100fe400078e0077 */
[----:B------:R-:W-:-:S03]  /*6450*/  IMAD.MOV.U32 R25, RZ, RZ, R119 ;  /* 0x000000ffff197224 */ /* 0x000fc600078e0077 */
[----:B------:R-:W1:Y:S01]  /*6460*/  MUFU.EX2 R56, R56 ;  /* 0x0000003800387308 */ /* 0x000e620000000800 */
[----:B--2---:R-:W-:-:S07]  /*6470*/  FADD.FTZ R3, R29, R0 ;  /* 0x000000001d037221 */ /* 0x004fce0000010000 */
[----:B------:R2:W3:Y:S01]  /*6480*/  MUFU.EX2 R183, R26 ;  /* 0x0000001a00b77308 */ /* 0x0004e20000000800 */
[C---:B0-----:R-:W-:Y:S01]  /*6490*/  FADD.FTZ R3, R54.reuse, R3 ;  /* 0x0000000336037221 */ /* 0x041fe20000010000 */
[----:B------:R-:W-:Y:S01]  /*64a0*/  F2FP.BF16.F32.PACK_AB R181, R54, R29 ;  /* 0x0000001d36b5723e */ /* 0x000fe200000010ff */
[--C-:B------:R-:W-:Y:S02]  /*64b0*/  IMAD.MOV.U32 R54, RZ, RZ, R119.reuse ;  /* 0x000000ffff367224 */ /* 0x100fe400078e0077 */
[----:B------:R-:W-:-:S03]  /*64c0*/  IMAD.MOV.U32 R29, RZ, RZ, R119 ;  /* 0x000000ffff1d7224 */ /* 0x000fc600078e0077 */
[----:B------:R-:W0:Y:S01]  /*64d0*/  MUFU.EX2 R55, R55 ;  /* 0x0000003700377308 */ /* 0x000e220000000800 */
[----:B-1----:R-:W-:Y:S01]  /*64e0*/  FADD.FTZ R0, R56, R3 ;  /* 0x0000000338007221 */ /* 0x002fe20000010000 */
[----:B--2---:R-:W-:-:S06]  /*64f0*/  IMAD.MOV.U32 R26, RZ, RZ, R119 ;  /* 0x000000ffff1a7224 */ /* 0x004fcc00078e0077 */
[----:B------:R-:W1:Y:S01]  /*6500*/  MUFU.EX2 R30, R30 ;  /* 0x0000001e001e7308 */ /* 0x000e620000000800 */
[C---:B---3--:R-:W-:Y:S01]  /*6510*/  FADD.FTZ R3, R183.reuse, R0 ;  /* 0x00000000b7037221 */ /* 0x048fe20000010000 */
[----:B------:R-:W-:Y:S01]  /*6520*/  F2FP.BF16.F32.PACK_AB R183, R183, R56 ;  /* 0x00000038b7b7723e */ /* 0x000fe200000010ff */
[----:B------:R-:W-:-:S05]  /*6530*/  IMAD.MOV.U32 R56, RZ, RZ, R119 ;  /* 0x000000ffff387224 */ /* 0x000fca00078e0077 */
[----:B------:R-:W2:Y:S01]  /*6540*/  MUFU.EX2 R176, R176 ;  /* 0x000000b000b07308 */ /* 0x000ea20000000800 */
[C---:B0-----:R-:W-:Y:S01]  /*6550*/  FADD.FTZ R9, R55.reuse, R4 ;  /* 0x0000000437097221 */ /* 0x041fe20000010000 */
[----:B------:R-:W-:Y:S01]  /*6560*/  F2FP.BF16.F32.PACK_AB R182, R55, R182 ;  /* 0x000000b637b6723e */ /* 0x000fe200000010ff */
[----:B------:R-:W-:-:S05]  /*6570*/  IMAD.MOV.U32 R55, RZ, RZ, R119 ;  /* 0x000000ffff377224 */ /* 0x000fca00078e0077 */
[----:B------:R0:W3:Y:S01]  /*6580*/  MUFU.EX2 R177, R40 ;  /* 0x0000002800b17308 */ /* 0x0000e20000000800 */
[----:B-1----:R-:W-:-:S07]  /*6590*/  FADD.FTZ R0, R30, R3 ;  /* 0x000000031e007221 */ /* 0x002fce0000010000 */
[----:B------:R-:W1:Y:S01]  /*65a0*/  MUFU.EX2 R57, R57 ;  /* 0x0000003900397308 */ /* 0x000e620000000800 */
[----:B--2---:R-:W-:Y:S01]  /*65b0*/  FADD.FTZ R4, R176, R9 ;  /* 0x00000009b0047221 */ /* 0x004fe20000010000 */
[----:B0-----:R-:W-:-:S06]  /*65c0*/  IMAD.MOV.U32 R40, RZ, RZ, R119 ;  /* 0x000000ffff287224 */ /* 0x001fcc00078e0077 */
[----:B------:R-:W0:Y:S01]  /*65d0*/  MUFU.EX2 R42, R42 ;  /* 0x0000002a002a7308 */ /* 0x000e220000000800 */
[C---:B---3--:R-:W-:Y:S01]  /*65e0*/  FADD.FTZ R3, R177.reuse, R0 ;  /* 0x00000000b1037221 */ /* 0x048fe20000010000 */
[----:B------:R-:W-:Y:S01]  /*65f0*/  F2FP.BF16.F32.PACK_AB R177, R177, R30 ;  /* 0x0000001eb1b1723e */ /* 0x000fe200000010ff */
[----:B------:R-:W-:-:S05]  /*6600*/  IMAD.MOV.U32 R30, RZ, RZ, R119 ;  /* 0x000000ffff1e7224 */ /* 0x000fca00078e0077 */
[----:B------:R-:W2:Y:S01]  /*6610*/  MUFU.EX2 R178, R178 ;  /* 0x000000b200b27308 */ /* 0x000ea20000000800 */
[C---:B-1----:R-:W-:Y:S01]  /*6620*/  FADD.FTZ R9, R57.reuse, R4 ;  /* 0x0000000439097221 */ /* 0x042fe20000010000 */
[----:B------:R-:W-:Y:S01]  /*6630*/  F2FP.BF16.F32.PACK_AB R176, R57, R176 ;  /* 0x000000b039b0723e */ /* 0x000fe200000010ff */
[----:B------:R-:W-:-:S05]  /*6640*/  IMAD.MOV.U32 R57, RZ, RZ, R119 ;  /* 0x000000ffff397224 */ /* 0x000fca00078e0077 */
[----:B------:R1:W3:Y:S01]  /*6650*/  MUFU.EX2 R179, R44 ;  /* 0x0000002c00b37308 */ /* 0x0002e20000000800 */
[----:B0-----:R-:W-:-:S07]  /*6660*/  FADD.FTZ R0, R42, R3 ;  /* 0x000000032a007221 */ /* 0x001fce0000010000 */
[----:B------:R-:W0:Y:S01]  /*6670*/  MUFU.EX2 R59, R59 ;  /* 0x0000003b003b7308 */ /* 0x000e220000000800 */
[----:B--2---:R-:W-:Y:S01]  /*6680*/  FADD.FTZ R4, R178, R9 ;  /* 0x00000009b2047221 */ /* 0x004fe20000010000 */
[--C-:B-1----:R-:W-:Y:S02]  /*6690*/  IMAD.MOV.U32 R44, RZ, RZ, R119.reuse ;  /* 0x000000ffff2c7224 */ /* 0x102fe400078e0077 */
[C---:B---3--:R-:W-:Y:S01]  /*66a0*/  FADD.FTZ R3, R179.reuse, R0 ;  /* 0x00000000b3037221 */ /* 0x048fe20000010000 */
[----:B------:R-:W-:Y:S01]  /*66b0*/  F2FP.BF16.F32.PACK_AB R179, R179, R42 ;  /* 0x0000002ab3b3723e */ /* 0x000fe200000010ff */
[----:B------:R-:W-:Y:S02]  /*66c0*/  IMAD.MOV.U32 R0, RZ, RZ, 0x3f800000 ;  /* 0x3f800000ff007424 */ /* 0x000fe400078e00ff */
[--C-:B------:R-:W-:Y:S02]  /*66d0*/  IMAD.MOV.U32 R42, RZ, RZ, R119.reuse ;  /* 0x000000ffff2a7224 */ /* 0x100fe400078e0077 */
[C---:B0-----:R-:W-:Y:S01]  /*66e0*/  FADD.FTZ R4, R59.reuse, R4 ;  /* 0x000000043b047221 */ /* 0x041fe20000010000 */
[----:B------:R-:W-:Y:S01]  /*66f0*/  F2FP.BF16.F32.PACK_AB R178, R59, R178 ;  /* 0x000000b23bb2723e */ /* 0x000fe200000010ff */
[----:B------:R-:W-:Y:S01]  /*6700*/  IMAD.MOV.U32 R59, RZ, RZ, R119 ;  /* 0x000000ffff3b7224 */ /* 0x000fe200078e0077 */
[----:B------:R-:W-:Y:S06]  /*6710*/  @!P2 BRA `(.L_x_187) ;  /* 0x000000480000a947 */ /* 0x000fec0003800000 */
[----:B------:R-:W-:Y:S01]  /*6720*/  R2UR UR60, R16 ;  /* 0x00000000103c72ca */ /* 0x000fe200000e0000 */
[----:B------:R-:W-:Y:S01]  /*6730*/  IMAD.U32 R9, RZ, RZ, UR50 ;  /* 0x00000032ff097e24 */ /* 0x000fe2000f8e00ff */
[----:B------:R-:W-:Y:S01]  /*6740*/  CS2R R118, SRZ ;  /* 0x0000000000767805 */ /* 0x000fe2000001ff00 */
[----:B------:R-:W-:Y:S01]  /*6750*/  IMAD.MOV.U32 R10, RZ, RZ, R8 ;  /* 0x000000ffff0a7224 */ /* 0x000fe200078e0008 */
[----:B------:R-:W-:Y:S01]  /*6760*/  CS2R R114, SRZ ;  /* 0x0000000000727805 */ /* 0x000fe2000001ff00 */
[----:B------:R-:W-:Y:S01]  /*6770*/  IMAD.MOV.U32 R11, RZ, RZ, R7 ;  /* 0x000000ffff0b7224 */ /* 0x000fe200078e0007 */
[----:B------:R-:W-:Y:S01]  /*6780*/  CS2R R110, SRZ ;  /* 0x00000000006e7805 */ /* 0x000fe2000001ff00 */
[----:B------:R-:W-:Y:S01]  /*6790*/  IMAD.MOV.U32 R12, RZ, RZ, R17 ;  /* 0x000000ffff0c7224 */ /* 0x000fe200078e0011 */
[----:B------:R-:W-:Y:S01]  /*67a0*/  CS2R R106, SRZ ;  /* 0x00000000006a7805 */ /* 0x000fe2000001ff00 */
[----:B------:R-:W-:Y:S01]  /*67b0*/  IMAD.MOV.U32 R0, RZ, RZ, 0x3f800000 ;  /* 0x3f800000ff007424 */ /* 0x000fe200078e00ff */
        /* <DEDUP_REMOVED lines=43> */
[----:B------:R-:W-:Y:S01]  /*6a70*/  CS2R R24, SRZ ;  /* 0x0000000000187805 */ /* 0x000fe2000001ff00 */
[----:B------:R-:W-:-:S06]  /*6a80*/  ULDC UR6, c[0x0][0x9d8] ;  /* 0x0002760000067ab9 */ /* 0x000fcc0000000800 */
.L_x_196:
[----:B------:R-:W-:-:S04]  /*6a90*/  UIADD3 UR7, UR60, 0x1, URZ ;  /* 0x000000013c077890 */ /* 0x000fc8000fffe03f */
[----:B------:R-:W-:-:S04]  /*6aa0*/  UISETP.NE.AND UP0, UPT, UR7, 0x2, UPT ;  /* 0x000000020700788c */ /* 0x000fc8000bf05270 */
[----:B------:R-:W-:Y:S02]  /*6ab0*/  USEL UR10, URZ, 0x1, UP0 ;  /* 0x000000013f0a7887 */ /* 0x000fe40008000000 */
[----:B------:R-:W-:-:S04]  /*6ac0*/  USEL UR7, UR7, URZ, UP0 ;  /* 0x0000003f07077287 */ /* 0x000fc80008000000 */
[----:B------:R-:W-:Y:S02]  /*6ad0*/  LOP3.LUT R17, R12, UR10, RZ, 0x3c, !PT ;  /* 0x0000000a0c117c12 */ /* 0x000fe4000f8e3cff */
[----:B------:R-:W-:Y:S01]  /*6ae0*/  IMAD.U32 R16, RZ, RZ, UR7 ;  /* 0x00000007ff107e24 */ /* 0x000fe2000f8e00ff */
[----:B------:R-:W-:Y:S06]  /*6af0*/  @!P0 BRA `(.L_x_188) ;  /* 0x0000000000048947 */ /* 0x000fec0003800000 */
[----:B------:R-:W-:Y:S01]  /*6b00*/  BPT.TRAP 0x1 ;  /* 0x000000040000795c */ /* 0x000fe20000300000 */
.L_x_188:
[----:B------:R-:W0:Y:S01]  /*6b10*/  S2UR UR11, SR_CgaCtaId ;  /* 0x00000000000b79c3 */ /* 0x000e220000008800 */
[----:B------:R-:W-:Y:S01]  /*6b20*/  UMOV UR10, 0x400 ;  /* 0x00000400000a7882 */ /* 0x000fe20000000000 */
[----:B------:R-:W-:Y:S01]  /*6b30*/  SHF.L.U32 R7, R17, 0x1f, RZ ;  /* 0x0000001f11077819 */ /* 0x000fe200000006ff */
[----:B0-----:R-:W-:-:S06]  /*6b40*/  ULEA UR10, UR11, UR10, 0x18 ;  /* 0x0000000a0b0a7291 */ /* 0x001fcc000f8ec03f */
[----:B------:R-:W-:-:S05]  /*6b50*/  IMAD.U32 R2, RZ, RZ, UR10 ;  /* 0x0000000aff027e24 */ /* 0x000fca000f8e00ff */
[----:B------:R-:W-:-:S13]  /*6b60*/  R2UR UR61, R2 ;  /* 0x00000000023d72ca */ /* 0x000fda00000e0000 */
[----:B------:R-:W-:-:S09]  /*6b70*/  ULEA UR61, UR7, UR61, 0x3 ;  /* 0x0000003d073d7291 */ /* 0x000fd2000f8e183f */
[----:B------:R0:W1:Y:S01]  /*6b80*/  SYNCS.PHASECHK.TRANS64.TRYWAIT P2, [UR61+0x36830], R7 ;  /* 0x03683007ff0075a7 */ /* 0x000062000804017d */
[----:B------:R-:W-:Y:S05]  /*6b90*/  @!P0 BRA `(.L_x_189) ;  /* 0x0000000000048947 */ /* 0x000fea0003800000 */
[----:B------:R-:W-:Y:S01]  /*6ba0*/  BPT.TRAP 0x1 ;  /* 0x000000040000795c */ /* 0x000fe20000300000 */
.L_x_189:
[----:B-1----:R-:W-:Y:S05]  /*6bb0*/  @P2 BRA `(.L_x_190) ;  /* 0x0000000000082947 */ /* 0x002fea0003800000 */
[----:B------:R-:W1:Y:S02]  /*6bc0*/  SYNCS.PHASECHK.TRANS64.TRYWAIT P2, [UR61+0x36830], R7 ;  /* 0x03683007ff0075a7 */ /* 0x000e64000804017d */
[----:B-1----:R-:W-:Y:S05]  /*6bd0*/  @!P2 BRA `(.L_x_191) ;  /* 0x00000100006ca947 */ /* 0x002fea0003800000 */
.L_x_190:
[----:B------:R-:W-:Y:S01]  /*6be0*/  R2UR UR10, R5 ;  /* 0x00000000050a72ca */ /* 0x000fe200000e0000 */
[----:B------:R-:W-:Y:S01]  /*6bf0*/  WARPGROUP.ARRIVE ;  /* 0x00000000000079c5 */ /* 0x000fe20000000000 */
[----:B------:R-:W-:Y:S01]  /*6c00*/  R2UR UR7, R16 ;  /* 0x00000000100772ca */ /* 0x000fe200000e0000 */
[----:B------:R-:W-:Y:S01]  /*6c10*/  UMOV UR39, 0x40000040 ;  /* 0x4000004000277882 */ /* 0x000fe20000000000 */
[----:B------:R-:W-:Y:S01]  /*6c20*/  MOV R13, UR37 ;  /* 0x00000025000d7c02 */ /* 0x000fe20008000f00 */
[----:B------:R-:W-:Y:S01]  /*6c30*/  UMOV UR37, UR53 ;  /* 0x0000003500257c82 */ /* 0x000fe20008000000 */
[----:B------:R-:W-:Y:S01]  /*6c40*/  MOV R14, UR36 ;  /* 0x00000024000e7c02 */ /* 0x000fe20008000f00 */
[----:B------:R-:W-:Y:S01]  /*6c50*/  UMOV UR36, UR52 ;  /* 0x0000003400247c82 */ /* 0x000fe20008000000 */
[----:B------:R-:W-:Y:S01]  /*6c60*/  MOV R15, UR41 ;  /* 0x00000029000f7c02 */ /* 0x000fe20008000f00 */
[----:B------:R-:W-:Y:S01]  /*6c70*/  UMOV UR41, UR53 ;  /* 0x0000003500297c82 */ /* 0x000fe20008000000 */
[----:B------:R-:W-:Y:S01]  /*6c80*/  MOV R20, UR40 ;  /* 0x0000002800147c02 */ /* 0x000fe20008000f00 */
[----:B------:R-:W-:Y:S01]  /*6c90*/  UMOV UR40, UR52 ;  /* 0x0000003400287c82 */ /* 0x000fe20008000000 */
[----:B------:R-:W-:Y:S01]  /*6ca0*/  UMOV UR43, 0x40000040 ;  /* 0x40000040002b7882 */ /* 0x000fe20000000000 */
[----:B------:R-:W-:Y:S01]  /*6cb0*/  UMOV UR48, UR52 ;  /* 0x0000003400307c82 */ /* 0x000fe20008000000 */
[----:B------:R-:W-:Y:S01]  /*6cc0*/  UMOV UR49, UR53 ;  /* 0x0000003500317c82 */ /* 0x000fe20008000000 */
[----:B------:R-:W-:Y:S01]  /*6cd0*/  UIMAD UR7, UR7, 0xa80, UR10 ;  /* 0x00000a80070778a4 */ /* 0x000fe2000f8e020a */
[----:B01----:R-:W-:Y:S01]  /*6ce0*/  MOV R7, UR45 ;  /* 0x0000002d00077c02 */ /* 0x003fe20008000f00 */
[----:B------:R-:W-:Y:S01]  /*6cf0*/  UMOV UR51, 0x40000040 ;  /* 0x4000004000337882 */ /* 0x000fe20000000000 */
[----:B------:R-:W-:Y:S01]  /*6d00*/  MOV R8, UR44 ;  /* 0x0000002c00087c02 */ /* 0x000fe20008000f00 */
[----:B------:R-:W-:Y:S01]  /*6d10*/  UIADD3 UR11, UR7, 0x80, URZ ;  /* 0x00000080070b7890 */ /* 0x000fe2000fffe03f */
[-C--:B------:R-:W-:Y:S01]  /*6d20*/  FMUL.FTZ R24, R24, R6.reuse ;  /* 0x0000000618187220 */ /* 0x080fe20000410000 */
[----:B------:R-:W-:Y:S01]  /*6d30*/  UIADD3 UR50, UR7, 0x100, URZ ;  /* 0x0000010007327890 */ /* 0x000fe2000fffe03f */
[-C--:B------:R-:W-:Y:S01]  /*6d40*/  FMUL.FTZ R25, R25, R6.reuse ;  /* 0x0000000619197220 */ /* 0x080fe20000410000 */
[----:B------:R-:W-:Y:S01]  /*6d50*/  UMOV UR38, UR7 ;  /* 0x0000000700267c82 */ /* 0x000fe20008000000 */
[----:B------:R-:W-:Y:S01]  /*6d60*/  UIADD3 UR10, UR7, 0x180, URZ ;  /* 0x00000180070a7890 */ /* 0x000fe2000fffe03f */
[----:B------:R-:W-:Y:S01]  /*6d70*/  HGMMA.64x16x16.F32.BF16 R168, gdesc[UR36], RZ, !UPT, gsb0 ;  /* 0x0020000024a879f0 */ /* 0x000fe2000c0018ff */
[----:B------:R-:W-:Y:S01]  /*6d80*/  UMOV UR42, UR11 ;  /* 0x0000000b002a7c82 */ /* 0x000fe20008000000 */
[----:B------:R-:W-:Y:S01]  /*6d90*/  UMOV UR44, UR52 ;  /* 0x00000034002c7c82 */ /* 0x000fe20008000000 */
[----:B------:R-:W-:Y:S01]  /*6da0*/  UMOV UR45, UR53 ;  /* 0x00000035002d7c82 */ /* 0x000fe20008000000 */
[----:B------:R-:W-:Y:S01]  /*6db0*/  UMOV UR47, 0x40000040 ;  /* 0x40000040002f7882 */ /* 0x000fe20000000000 */
[----:B------:R-:W-:Y:S01]  /*6dc0*/  UIADD3 UR54, UR7, 0x200, URZ ;  /* 0x0000020007367890 */ /* 0x000fe2000fffe03f */
[----:B------:R-:W-:Y:S01]  /*6dd0*/  R2UR UR37, R13 ;  /* 0x000000000d2572ca */ /* 0x000fe200000e0000 */
[----:B------:R-:W-:Y:S01]  /*6de0*/  UMOV UR46, UR10 ;  /* 0x0000000a002e7c82 */ /* 0x000fe20008000000 */
[----:B------:R-:W-:Y:S01]  /*6df0*/  UMOV UR55, 0x40000040 ;  /* 0x4000004000377882 */ /* 0x000fe20000000000 */
[----:B------:R-:W-:Y:S01]  /*6e00*/  UIADD3 UR58, UR7, 0x280, URZ ;  /* 0x00000280073a7890 */ /* 0x000fe2000fffe03f */
[----:B------:R-:W-:Y:S01]  /*6e10*/  R2UR UR36, R14 ;  /* 0x000000000e2472ca */ /* 0x000fe200000e0000 */
[----:B------:R-:W-:Y:S01]  /*6e20*/  UMOV UR56, UR52 ;  /* 0x0000003400387c82 */ /* 0x000fe20008000000 */
[----:B------:R-:W-:Y:S01]  /*6e30*/  UMOV UR57, UR53 ;  /* 0x0000003500397c82 */ /* 0x000fe20008000000 */
[----:B------:R-:W-:Y:S01]  /*6e40*/  UMOV UR59, 0x40000040 ;  /* 0x40000040003b7882 */ /* 0x000fe20000000000 */
[----:B------:R-:W-:Y:S01]  /*6e50*/  UIADD3 UR10, UR7, 0x82, URZ ;  /* 0x00000082070a7890 */ /* 0x000fe2000fffe03f */
[-C--:B------:R-:W-:Y:S01]  /*6e60*/  FMUL.FTZ R28, R28, R6.reuse ;  /* 0x000000061c1c7220 */ /* 0x080fe20000410000 */
        /* <DEDUP_REMOVED lines=44> */
[----:B------:R-:W-:Y:S01]  /*7130*/  R2UR UR41, R15 ;  /* 0x000000000f2972ca */ /* 0x000fe200000e0000 */
[----:B------:R-:W-:Y:S01]  /*7140*/  UIADD3 UR42, UR7, 0x704, URZ ;  /* 0x00000704072a7890 */ /* 0x000fe2000fffe03f */
[----:B------:R-:W-:Y:S01]  /*7150*/  R2UR UR40, R20 ;  /* 0x00000000142872ca */ /* 0x000fe200000e0000 */
        /* <DEDUP_REMOVED lines=57> */
[-C--:B------:R-:W-:Y:S01]  /*74f0*/  FMUL.FTZ R91, R91, R0.reuse ;  /* 0x000000005b5b7220 */ /* 0x080fe20000410000 */
[----:B------:R-:W-:Y:S01]  /*7500*/  UMOV UR48, UR52 ;  /* 0x0000003400307c82 */ /* 0x000fe20008000000 */
[----:B------:R-:W-:Y:S01]  /*7510*/  UMOV UR49, UR53 ;  /* 0x0000003500317c82 */ /* 0x000fe20008000000 */
        /* <DEDUP_REMOVED lines=27> */
[----:B------:R-:W-:Y:S03]  /*76d0*/  HGMMA.64x16x16.F32.BF16 R128, gdesc[UR56], RZ, !UPT, gsb0 ;  /* 0x00200000388079f0 */ /* 0x000fe6000c0018ff */
[----:B------:R-:W-:Y:S02]  /*76e0*/  WARPGROUP.DEPBAR.LE gsb0, 0x0 ;  /* 0x00008000000079c5 */ /* 0x000fe40000010000 */
[----:B------:R-:W-:-:S06]  /*76f0*/  WARPGROUP.ARRIVE ;  /* 0x00000000000079c5 */ /* 0x000fcc0000000000 */
[----:B------:R-:W-:Y:S01]  /*7700*/  HGMMA.64x16x16.F32.BF16 R120, gdesc[UR48], RZ, !UPT, gsb0 ;  /* 0x00200000307879f0 */ /* 0x000fe2000c0018ff */
        /* <DEDUP_REMOVED lines=90> */
[----:B------:R-:W-:Y:S01]  /*7cb0*/  UMOV UR15, 0x40000040 ;  /* 0x40000040000f7882 */ /* 0x000fe20000000000 */
[----:B------:R-:W-:Y:S02]  /*7cc0*/  WARPGROUP.DEPBAR.LE gsb0, 0x0 ;  /* 0x00008000000079c5 */ /* 0x000fe40000010000 */
[----:B------:R-:W-:-:S06]  /*7cd0*/  WARPGROUP.ARRIVE ;  /* 0x00000000000079c5 */ /* 0x000fcc0000000000 */
[----:B------:R-:W-:Y:S01]  /*7ce0*/  HGMMA.64x16x16.F32.BF16 R120, gdesc[UR8], R120, gsb0 ;  /* 0x00200000087879f0 */ /* 0x000fe20008001878 */
[----:B------:R-:W-:Y:S02]  /*7cf0*/  UIADD3 UR10, UR7, 0x86, URZ ;  /* 0x00000086070a7890 */ /* 0x000fe4000fffe03f */
        /* <DEDUP_REMOVED lines=353> */
.L_x_192:
[----:B------:R-:W-:Y:S02]  /*9310*/  R2UR UR7, R2 ;  /* 0x00000000020772ca */ /* 0x000fe400000e0000 */
[----:B------:R-:W-:-:S11]  /*9320*/  SHF.L.U32 R0, R12, 0x1f, RZ ;  /* 0x0000001f0c007819 */ /* 0x000fd600000006ff */
[----:B------:R-:W-:-:S09]  /*9330*/  ULEA UR7, UR60, UR7, 0x3 ;  /* 0x000000073c077291 */ /* 0x000fd2000f8e183f */
[----:B------:R0:W1:Y:S01]  /*9340*/  SYNCS.PHASECHK.TRANS64.TRYWAIT P2, [UR7+0x36850], R0 ;  /* 0x03685000ff0075a7 */ /* 0x0000620008040147 */
[----:B------:R-:W-:Y:S05]  /*9350*/  @!P0 BRA `(.L_x_193) ;  /* 0x0000000000048947 */ /* 0x000fea0003800000 */
[----:B------:R-:W-:Y:S01]  /*9360*/  BPT.TRAP 0x1 ;  /* 0x000000040000795c */ /* 0x000fe20000300000 */
.L_x_193:
[----:B-1----:R-:W-:Y:S05]  /*9370*/  @P2 BRA `(.L_x_194) ;  /* 0x0000000000082947 */ /* 0x002fea0003800000 */
[----:B------:R-:W1:Y:S02]  /*9380*/  SYNCS.PHASECHK.TRANS64.TRYWAIT P2, [UR7+0x36850], R0 ;  /* 0x03685000ff0075a7 */ /* 0x000e640008040147 */
[----:B-1----:R-:W-:Y:S05]  /*9390*/  @!P2 BRA `(.L_x_195) ;  /* 0x000000d80094a947 */ /* 0x002fea0003800000 */
.L_x_194:
[----:B------:R-:W-:Y:S01]  /*93a0*/  R2UR UR10, R2 ;  /* 0x00000000020a72ca */ /* 0x000fe200000e0000 */
[----:B------:R-:W-:Y:S01]  /*93b0*/  WARPGROUP.ARRIVE ;  /* 0x00000000000079c5 */ /* 0x000fe20000000000 */
[----:B------:R-:W-:Y:S01]  /*93c0*/  UMOV UR11, 0x40000040 ;  /* 0x40000040000b7882 */ /* 0x000fe20000000000 */
[----:B01----:R-:W-:Y:S01]  /*93d0*/  FMUL.FTZ R0, R168, UR6 ;  /* 0x00000006a8007c20 */ /* 0x003fe20008410000 */
[----:B------:R-:W-:Y:S01]  /*93e0*/  FMUL.FTZ R8, R169, UR6 ;  /* 0x00000006a9087c20 */ /* 0x000fe20008410000 */
[----:B------:R-:W-:Y:S01]  /*93f0*/  FMUL.FTZ R14, R172, UR6 ;  /* 0x00000006ac0e7c20 */ /* 0x000fe20008410000 */
[----:B------:R-:W-:Y:S01]  /*9400*/  FMUL.FTZ R20, R173, UR6 ;  /* 0x00000006ad147c20 */ /* 0x000fe20008410000 */
[----:B------:R-:W-:Y:S01]  /*9410*/  FMUL.FTZ R168, R160, UR6 ;  /* 0x00000006a0a87c20 */ /* 0x000fe20008410000 */
[----:B------:R-:W-:Y:S01]  /*9420*/  FMUL.FTZ R161, R161, UR6 ;  /* 0x00000006a1a17c20 */ /* 0x000fe20008410000 */
[----:B------:R-:W0:Y:S01]  /*9430*/  MUFU.TANH R0, R0 ;  /* 0x0000000000007308 */ /* 0x000e220000002400 */
[----:B------:R-:W-:Y:S01]  /*9440*/  FMUL.FTZ R160, R162, UR6 ;  /* 0x00000006a2a07c20 */ /* 0x000fe20008410000 */
[----:B------:R-:W-:Y:S01]  /*9450*/  FMUL.FTZ R162, R163, UR6 ;  /* 0x00000006a3a27c20 */ /* 0x000fe20008410000 */
[----:B------:R-:W-:Y:S01]  /*9460*/  FMUL.FTZ R163, R164, UR6 ;  /* 0x00000006a4a37c20 */ /* 0x000fe20008410000 */
[----:B------:R-:W-:Y:S01]  /*9470*/  UIADD3 UR10, UR10, 0x400, URZ ;  /* 0x000004000a0a7890 */ /* 0x000fe2000fffe03f */
[----:B------:R-:W-:Y:S01]  /*9480*/  FMUL.FTZ R165, R165, UR6 ;  /* 0x00000006a5a57c20 */ /* 0x000fe20008410000 */
[----:B------:R-:W-:Y:S01]  /*9490*/  FMUL.FTZ R164, R166, UR6 ;  /* 0x00000006a6a47c20 */ /* 0x000fe20008410000 */
[----:B------:R-:W-:Y:S01]  /*94a0*/  FMUL.FTZ R166, R167, UR6 ;  /* 0x00000006a7a67c20 */ /* 0x000fe20008410000 */
[----:B------:R-:W-:Y:S01]  /*94b0*/  USHF.R.U32.HI UR10, URZ, 0x4, UR10 ;  /* 0x000000043f0a7899 */ /* 0x000fe2000801160a */
[----:B------:R-:W1:Y:S01]  /*94c0*/  MUFU.TANH R8, R8 ;  /* 0x0000000800087308 */ /* 0x000e620000002400 */
[----:B------:R-:W-:Y:S01]  /*94d0*/  FMUL.FTZ R167, R152, UR6 ;  /* 0x0000000698a77c20 */ /* 0x000fe20008410000 */
[----:B------:R-:W-:Y:S01]  /*94e0*/  FMUL.FTZ R153, R153, UR6 ;  /* 0x0000000699997c20 */ /* 0x000fe20008410000 */
[----:B------:R-:W-:Y:S01]  /*94f0*/  ULOP3.LUT UR10, UR10, 0x3fff, URZ, 0xc0, !UPT ;  /* 0x00003fff0a0a7892 */ /* 0x000fe2000f8ec03f */
[----:B------:R-:W-:Y:S01]  /*9500*/  FMUL.FTZ R156, R156, UR6 ;  /* 0x000000069c9c7c20 */ /* 0x000fe20008410000 */
[----:B------:R-:W-:Y:S01]  /*9510*/  FMUL.FTZ R152, R154, UR6 ;  /* 0x000000069a987c20 */ /* 0x000fe20008410000 */
[----:B------:R-:W-:Y:S01]  /*9520*/  FMUL.FTZ R157, R157, UR6 ;  /* 0x000000069d9d7c20 */ /* 0x000fe20008410000 */
[----:B------:R-:W-:Y:S01]  /*9530*/  ULOP3.LUT UR10, UR10, 0x3800000, URZ, 0xfc, !UPT ;  /* 0x038000000a0a7892 */ /* 0x000fe2000f8efc3f */
[----:B------:R-:W2:Y:S01]  /*9540*/  MUFU.TANH R14, R14 ;  /* 0x0000000e000e7308 */ /* 0x000ea20000002400 */
[----:B0-----:R-:W-:Y:S01]  /*9550*/  FMNMX.FTZ R7, R0, R11, !PT ;  /* 0x0000000b00077209 */ /* 0x001fe20007810000 */
[----:B------:R-:W-:Y:S01]  /*9560*/  FMUL.FTZ R154, R155, UR6 ;  /* 0x000000069b9a7c20 */ /* 0x000fe20008410000 */
[----:B------:R-:W-:Y:S01]  /*9570*/  UIMAD UR60, UR60, 0xa80, UR10 ;  /* 0x00000a803c3c78a4 */ /* 0x000fe2000f8e020a */
[----:B------:R-:W-:Y:S01]  /*9580*/  FMUL.FTZ R155, R158, UR6 ;  /* 0x000000069e9b7c20 */ /* 0x000fe20008410000 */
[----:B------:R-:W-:Y:S01]  /*9590*/  FMUL.FTZ R158, R159, UR6 ;  /* 0x000000069f9e7c20 */ /* 0x000fe20008410000 */
[----:B------:R-:W-:Y:S01]  /*95a0*/  FMUL.FTZ R159, R144, UR6 ;  /* 0x00000006909f7c20 */ /* 0x000fe20008410000 */
[----:B------:R-:W-:Y:S01]  /*95b0*/  FMUL.FTZ R145, R145, UR6 ;  /* 0x0000000691917c20 */ /* 0x000fe20008410000 */
[----:B------:R-:W0:Y:S01]  /*95c0*/  MUFU.TANH R20, R20 ;  /* 0x0000001400147308 */ /* 0x000e220000002400 */
[----:B-1----:R-:W-:Y:S01]  /*95d0*/  FMNMX.FTZ R7, R8, R7, !PT ;  /* 0x0000000708077209 */ /* 0x002fe20007810000 */
[----:B------:R-:W-:Y:S01]  /*95e0*/  UMOV UR10, UR60 ;  /* 0x0000003c000a7c82 */ /* 0x000fe20008000000 */
[----:B------:R-:W-:Y:S01]  /*95f0*/  FMUL.FTZ R148, R148, UR6 ;  /* 0x0000000694947c20 */ /* 0x000fe20008410000 */
[----:B------:R-:W-:Y:S01]  /*9600*/  HGMMA.64x192x16.F32.BF16 R24, R200, gdesc[UR8].tnspB, R24, gsb0 ;  /* 0x42e00008c8187df0 */ /* 0x000fe20008001818 */
[----:B------:R-:W-:Y:S01]  /*9610*/  UIADD3 UR10, UR60, 0x80, URZ ;  /* 0x000000803c0a7890 */ /* 0x000fe2000fffe03f */
[----:B------:R-:W-:Y:S01]  /*9620*/  FMUL.FTZ R149, R149, UR6 ;  /* 0x0000000695957c20 */ /* 0x000fe20008410000 */
[----:B------:R-:W-:Y:S01]  /*9630*/  UMOV UR11, 0x40000040 ;  /* 0x40000040000b7882 */ /* 0x000fe20000000000 */
[----:B------:R-:W1:Y:S01]  /*9640*/  MUFU.TANH R168, R168 ;  /* 0x000000a800a87308 */ /* 0x000e620000002400 */
[----:B--2---:R-:W-:Y:S01]  /*9650*/  FMNMX.FTZ R7, R14, R7, !PT ;  /* 0x000000070e077209 */ /* 0x004fe20007810000 */
[----:B------:R-:W-:Y:S01]  /*9660*/  FMUL.FTZ R136, R136, UR6 ;  /* 0x0000000688887c20 */ /* 0x000fe20008410000 */
[----:B------:R-:W-:Y:S01]  /*9670*/  FMUL.FTZ R137, R137, UR6 ;  /* 0x0000000689897c20 */ /* 0x000fe20008410000 */
[----:B------:R-:W-:Y:S01]  /*9680*/  FMUL.FTZ R140, R140, UR6 ;  /* 0x000000068c8c7c20 */ /* 0x000fe20008410000 */
[----:B------:R-:W-:Y:S01]  /*9690*/  FMUL.FTZ R141, R141, UR6 ;  /* 0x000000068d8d7c20 */ /* 0x000fe20008410000 */
[----:B------:R-:W-:Y:S01]  /*96a0*/  FMUL.FTZ R128, R128, UR6 ;  /* 0x0000000680807c20 */ /* 0x000fe20008410000 */
[----:B------:R-:W-:Y:S01]  /*96b0*/  FMUL.FTZ R129, R129, UR6 ;  /* 0x0000000681817c20 */ /* 0x000fe20008410000 */
[----:B------:R-:W2:Y:S01]  /*96c0*/  MUFU.TANH R161, R161 ;  /* 0x000000a100a17308 */ /* 0x000ea20000002400 */
[----:B0-----:R-:W-:Y:S01]  /*96d0*/  FMNMX.FTZ R7, R20, R7, !PT ;  /* 0x0000000714077209 */ /* 0x001fe20007810000 */
[----:B------:R-:W-:Y:S01]  /*96e0*/  FMUL.FTZ R132, R132, UR6 ;  /* 0x0000000684847c20 */ /* 0x000fe20008410000 */
[----:B------:R-:W-:Y:S01]  /*96f0*/  FMUL.FTZ R133, R133, UR6 ;  /* 0x0000000685857c20 */ /* 0x000fe20008410000 */
[----:B------:R-:W-:Y:S01]  /*9700*/  FMUL.FTZ R120, R120, UR6 ;  /* 0x0000000678787c20 */ /* 0x000fe20008410000 */
[----:B------:R-:W-:Y:S01]  /*9710*/  FMUL.FTZ R121, R121, UR6 ;  /* 0x0000000679797c20 */ /* 0x000fe20008410000 */
[----:B------:R-:W-:Y:S01]  /*9720*/  FMUL.FTZ R124, R124, UR6 ;  /* 0x000000067c7c7c20 */ /* 0x000fe20008410000 */
[----:B------:R-:W-:Y:S01]  /*9730*/  FMUL.FTZ R144, R146, UR6 ;  /* 0x0000000692907c20 */ /* 0x000fe20008410000 */
[----:B------:R-:W0:Y:S01]  /*9740*/  MUFU.TANH R163, R163 ;  /* 0x000000a300a37308 */ /* 0x000e220000002400 */
[----:B-1----:R-:W-:Y:S01]  /*9750*/  FMNMX.FTZ R6, R168, R7, !PT ;  /* 0x00000007a8067209 */ /* 0x002fe20007810000 */
[----:B------:R-:W-:Y:S01]  /*9760*/  FMUL.FTZ R146, R147, UR6 ;  /* 0x0000000693927c20 */ /* 0x000fe20008410000 */
[----:B------:R-:W-:Y:S01]  /*9770*/  FMUL.FTZ R147, R150, UR6 ;  /* 0x0000000696937c20 */ /* 0x000fe20008410000 */
[----:B------:R-:W-:Y:S01]  /*9780*/  FMUL.FTZ R150, R125, UR6 ;  /* 0x000000067d967c20 */ /* 0x000fe20008410000 */
[----:B------:R-:W-:Y:S01]  /*9790*/  FMUL.FTZ R12, R170, UR6 ;  /* 0x00000006aa0c7c20 */ /* 0x000fe20008410000 */
[----:B------:R-:W-:Y:S01]  /*97a0*/  FMUL.FTZ R13, R171, UR6 ;  /* 0x00000006ab0d7c20 */ /* 0x000fe20008410000 */
[----:B------:R-:W-:Y:S01]  /*97b0*/  FMUL.FTZ R15, R174, UR6 ;  /* 0x00000006ae0f7c20 */ /* 0x000fe20008410000 */
[----:B------:R-:W1:Y:S01]  /*97c0*/  MUFU.TANH R165, R165 ;  /* 0x000000a500a57308 */ /* 0x000e620000002400 */
[----:B--2---:R-:W-:Y:S01]  /*97d0*/  FMNMX.FTZ R6, R161, R6, !PT ;  /* 0x00000006a1067209 */ /* 0x004fe20007810000 */
[----:B------:R-:W-:Y:S01]  /*97e0*/  FMUL.FTZ R21, R175, UR6 ;  /* 0x00000006af157c20 */ /* 0x000fe20008410000 */
[----:B------:R-:W-:Y:S01]  /*97f0*/  ULDC UR14, c[0x0][0x988] ;  /* 0x00026200000e7ab9 */ /* 0x000fe20000000800 */
[----:B------:R-:W-:Y:S01]  /*9800*/  R2UR UR15, R9 ;  /* 0x00000000090f72ca */ /* 0x000fe200000e0000 */
        /* <DEDUP_REMOVED lines=17> */
[----:B------:R-:W-:Y:S01]  /*9920*/  R2UR UR18, R18 ;  /* 0x00000000121272ca */ /* 0x000fe200000e0000 */
[----:B------:R-:W-:Y:S01]  /*9930*/  VOTEU.ALL UP0, P1 ;  /* 0x00000000003f7886 */ /* 0x000fe20000800000 */
[----:B------:R-:W1:Y:S01]  /*9940*/  MUFU.TANH R156, R156 ;  /* 0x0000009c009c7308 */ /* 0x000e620000002400 */
[----:B--2---:R-:W-:-:S03]  /*9950*/  FMNMX.FTZ R6, R167, R6, !PT ;  /* 0x00000006a7067209 */ /* 0x004fc60007810000 */
[----:B------:R-:W-:Y:S02]  /*9960*/  @!UP0 UIADD3 UR61, UR61, 0x36840, URZ ;  /* 0x000368403d3d8890 */ /* 0x000fe4000fffe03f */
[----:B------:R-:W-:Y:S02]  /*9970*/  @!UP0 UIADD3 UR7, UR7, 0x36860, URZ ;  /* 0x0003686007078890 */ /* 0x000fe4000fffe03f */
[----:B------:R-:W2:Y:S01]  /*9980*/  MUFU.TANH R157, R157 ;  /* 0x0000009d009d7308 */ /* 0x000ea20000002400 */
[----:B0-----:R-:W-:Y:S01]  /*9990*/  FMNMX.FTZ R7, R153, R6, !PT ;  /* 0x0000000699077209 */ /* 0x001fe20007810000 */
[----:B------:R-:W-:Y:S02]  /*99a0*/  @!UP0 UPRMT UR61, URZ, 0x654, UR61 ;  /* 0x000006543f3d8896 */ /* 0x000fe4000800003d */
[----:B------:R-:W-:Y:S02]  /*99b0*/  @!UP0 UPRMT UR7, URZ, 0x654, UR7 ;  /* 0x000006543f078896 */ /* 0x000fe40008000007 */
[----:B------:R-:W-:-:S02]  /*99c0*/  UISETP.GT.AND UP0, UPT, UR15, UR18, UPT ;  /* 0x000000120f00728c */ /* 0x000fc4000bf04270 */
[----:B------:R-:W0:Y:S01]  /*99d0*/  MUFU.TANH R159, R159 ;  /* 0x0000009f009f7308 */ /* 0x000e220000002400 */
[----:B-1----:R-:W-:-:S03]  /*99e0*/  FMNMX.FTZ R6, R156, R7, !PT ;  /* 0x000000079c067209 */ /* 0x002fc60007810000 */
[----:B------:R-:W-:-:S04]  /*99f0*/  PLOP3.LUT P2, PT, PT, PT, UP0, 0x80, 0x0 ;  /* 0x000000000000781c */ /* 0x000fc80003f4f008 */
[----:B------:R-:W1:Y:S01]  /*9a00*/  MUFU.TANH R145, R145 ;  /* 0x0000009100917308 */ /* 0x000e620000002400 */
[----:B--2---:R-:W-:-:S07]  /*9a10*/  FMNMX.FTZ R6, R157, R6, !PT ;  /* 0x000000069d067209 */ /* 0x004fce0007810000 */
[----:B------:R-:W2:Y:S01]  /*9a20*/  MUFU.TANH R148, R148 ;  /* 0x0000009400947308 */ /* 0x000ea20000002400 */
[----:B0-----:R-:W-:-:S07]  /*9a30*/  FMNMX.FTZ R6, R159, R6, !PT ;  /* 0x000000069f067209 */ /* 0x001fce0007810000 */
[----:B------:R-:W0:Y:S01]  /*9a40*/  MUFU.TANH R149, R149 ;  /* 0x0000009500957308 */ /* 0x000e220000002400 */
[----:B-1----:R-:W-:-:S07]  /*9a50*/  FMNMX.FTZ R7, R145, R6, !PT ;  /* 0x0000000691077209 */ /* 0x002fce0007810000 */
        /* <DEDUP_REMOVED lines=27> */
[----:B0-----:R-:W-:Y:S01]  /*9c10*/  FMNMX.FTZ R7, R150, R7, !PT ;  /* 0x0000000796077209 */ /* 0x001fe20007810000 */
[----:B------:R-:W-:Y:S02]  /*9c20*/  WARPGROUP.DEPBAR.LE gsb0, 0x0 ;  /* 0x00008000000079c5 */ /* 0x000fe40000010000 */
[----:B------:R-:W-:Y:S02]  /*9c30*/  WARPGROUP.ARRIVE ;  /* 0x00000000000079c5 */ /* 0x000fe40000000000 */
[----:B------:R-:W0:Y:S02]  /*9c40*/  SHFL.BFLY PT, R6, R7, 0x2, 0x1f ;  /* 0x0c401f0007067f89 */ /* 0x000e2400000e0000 */
[----:B------:R-:W3:Y:S02]  /*9c50*/  MUFU.TANH R15, R15 ;  /* 0x0000000f000f7308 */ /* 0x000ee40000002400 */
[----:B------:R-:W-:Y:S01]  /*9c60*/  HGMMA.64x192x16.F32.BF16 R24, R196, gdesc[UR8].tnspB, R24, gsb0 ;  /* 0x42e00008c4187df0 */ /* 0x000fe20008001818 */
[----:B------:R-:W-:Y:S01]  /*9c70*/  UIADD3 UR10, UR60, 0x100, URZ ;  /* 0x000001003c0a7890 */ /* 0x000fe2000fffe03f */
[----:B------:R-:W-:-:S04]  /*9c80*/  UMOV UR11, 0x40000040 ;  /* 0x40000040000b7882 */ /* 0x000fc80000000000 */
[----:B------:R-:W4:Y:S08]  /*9c90*/  MUFU.TANH R21, R21 ;  /* 0x0000001500157308 */ /* 0x000f300000002400 */
[----:B------:R-:W5:Y:S01]  /*9ca0*/  MUFU.TANH R160, R160 ;  /* 0x000000a000a07308 */ /* 0x000f620000002400 */
[----:B0-----:R-:W-:-:S07]  /*9cb0*/  FMNMX.FTZ R7, R7, R6, !PT ;  /* 0x0000000607077209 */ /* 0x001fce0007810000 */
[----:B------:R-:W0:Y:S01]  /*9cc0*/  MUFU.TANH R162, R162 ;  /* 0x000000a200a27308 */ /* 0x000e220000002400 */
[----:B------:R-:W1:Y:S07]  /*9cd0*/  SHFL.BFLY PT, R6, R7, 0x1, 0x1f ;  /* 0x0c201f0007067f89 */ /* 0x000e6e00000e0000 */
[----:B------:R-:W0:Y:S08]  /*9ce0*/  MUFU.TANH R164, R164 ;  /* 0x000000a400a47308 */ /* 0x000e300000002400 */
[----:B------:R-:W0:Y:S08]  /*9cf0*/  MUFU.TANH R166, R166 ;  /* 0x000000a600a67308 */ /* 0x000e300000002400 */
[----:B------:R-:W0:Y:S01]  /*9d00*/  MUFU.TANH R152, R152 ;  /* 0x0000009800987308 */ /* 0x000e220000002400 */
[----:B-1----:R-:W-:-:S05]  /*9d10*/  FMNMX.FTZ R7, R7, R6, !PT ;  /* 0x0000000607077209 */ /* 0x002fca0007810000 */
[C---:B------:R-:W-:Y:S01]  /*9d20*/  FMUL.FTZ R9, R7.reuse, UR14 ;  /* 0x0000000e07097c20 */ /* 0x040fe20008410000 */
[----:B------:R-:W-:Y:S01]  /*9d30*/  FADD.FTZ R6, -R7, R11 ;  /* 0x0000000b07067221 */ /* 0x000fe20000010100 */
[----:B------:R-:W1:Y:S02]  /*9d40*/  MUFU.TANH R154, R154 ;  /* 0x0000009a009a7308 */ /* 0x000e640000002400 */
[--C-:B------:R-:W-:Y:S01]  /*9d50*/  FFMA.FTZ R200, R0, UR14, -R9.reuse ;  /* 0x0000000e00c87c23 */ /* 0x100fe20008010809 */
[----:B------:R-:W-:Y:S01]  /*9d60*/  FMNMX.FTZ R0, R12, R10, !PT ;  /* 0x0000000a0c007209 */ /* 0x000fe20007810000 */
[--C-:B------:R-:W-:Y:S01]  /*9d70*/  FFMA.FTZ R169, R8, UR14, -R9.reuse ;  /* 0x0000000e08a97c23 */ /* 0x100fe20008010809 */
[----:B------:R-:W-:Y:S01]  /*9d80*/  FMUL.FTZ R6, R6, UR14 ;  /* 0x0000000e06067c20 */ /* 0x000fe20008410000 */
[--C-:B------:R-:W-:Y:S01]  /*9d90*/  FFMA.FTZ R202, R14, UR14, -R9.reuse ;  /* 0x0000000e0eca7c23 */ /* 0x100fe20008010809 */
[----:B--2---:R-:W-:Y:S01]  /*9da0*/  FMNMX.FTZ R0, R13, R0, !PT ;  /* 0x000000000d007209 */ /* 0x004fe20007810000 */
[----:B------:R-:W2:Y:S01]  /*9db0*/  MUFU.TANH R155, R155 ;  /* 0x0000009b009b7308 */ /* 0x000ea20000002400 */
[--C-:B------:R-:W-:Y:S01]  /*9dc0*/  FFMA.FTZ R170, R20, UR14, -R9.reuse ;  /* 0x0000000e14aa7c23 */ /* 0x100fe20008010809 */
[--C-:B------:R-:W-:Y:S01]  /*9dd0*/  FFMA.FTZ R14, R161, UR14, -R9.reuse ;  /* 0x0000000ea10e7c23 */ /* 0x100fe20008010809 */
[----:B---3--:R-:W-:Y:S01]  /*9de0*/  FMNMX.FTZ R0, R15, R0, !PT ;  /* 0x000000000f007209 */ /* 0x008fe20007810000 */
[--C-:B------:R-:W-:Y:S01]  /*9df0*/  FFMA.FTZ R151, R165, UR14, -R9.reuse ;  /* 0x0000000ea5977c23 */ /* 0x100fe20008010809 */
[--C-:B------:R-:W-:Y:S01]  /*9e00*/  FFMA.FTZ R153, R153, UR14, -R9.reuse ;  /* 0x0000000e99997c23 */ /* 0x100fe20008010809 */
[--C-:B------:R-:W-:Y:S01]  /*9e10*/  FFMA.FTZ R20, R157, UR14, -R9.reuse ;  /* 0x0000000e9d147c23 */ /* 0x100fe20008010809 */
[----:B----4-:R-:W-:Y:S01]  /*9e20*/  FMNMX.FTZ R11, R21, R0, !PT ;  /* 0x00000000150b7209 */ /* 0x010fe20007810000 */
[----:B------:R-:W3:Y:S01]  /*9e30*/  MUFU.TANH R158, R158 ;  /* 0x0000009e009e7308 */ /* 0x000ee20000002400 */
[--C-:B------:R-:W-:Y:S01]  /*9e40*/  FFMA.FTZ R145, R145, UR14, -R9.reuse ;  /* 0x0000000e91917c23 */ /* 0x100fe20008010809 */
[----:B------:R-:W-:Y:S01]  /*9e50*/  FFMA.FTZ R129, R129, UR14, -R9 ;  /* 0x0000000e81817c23 */ /* 0x000fe20008010809 */
[----:B-----5:R-:W-:-:S04]  /*9e60*/  FMNMX.FTZ R11, R160, R11, !PT ;  /* 0x0000000ba00b7209 */ /* 0x020fc80007810000 */
[----:B0-----:R-:W-:Y:S01]  /*9e70*/  FMNMX.FTZ R11, R162, R11, !PT ;  /* 0x0000000ba20b7209 */ /* 0x001fe20007810000 */
[----:B------:R-:W0:Y:S03]  /*9e80*/  MUFU.TANH R144, R144 ;  /* 0x0000009000907308 */ /* 0x000e260000002400 */
[----:B------:R-:W-:-:S04]  /*9e90*/  FMNMX.FTZ R11, R164, R11, !PT ;  /* 0x0000000ba40b7209 */ /* 0x000fc80007810000 */
[----:B------:R-:W-:Y:S01]  /*9ea0*/  FMNMX.FTZ R11, R166, R11, !PT ;  /* 0x0000000ba60b7209 */ /* 0x000fe20007810000 */
[----:B------:R-:W4:Y:S03]  /*9eb0*/  MUFU.TANH R146, R146 ;  /* 0x0000009200927308 */ /* 0x000f260000002400 */
[----:B------:R-:W-:-:S04]  /*9ec0*/  FMNMX.FTZ R11, R152, R11, !PT ;  /* 0x0000000b980b7209 */ /* 0x000fc80007810000 */
[----:B-1----:R-:W-:Y:S01]  /*9ed0*/  FMNMX.FTZ R0, R154, R11, !PT ;  /* 0x0000000b9a007209 */ /* 0x002fe20007810000 */
[----:B------:R-:W1:Y:S03]  /*9ee0*/  MUFU.TANH R147, R147 ;  /* 0x0000009300937308 */ /* 0x000e660000002400 */
[----:B--2---:R-:W-:-:S04]  /*9ef0*/  FMNMX.FTZ R11, R155, R0, !PT ;  /* 0x000000009b0b7209 */ /* 0x004fc80007810000 */
[----:B---3--:R-:W-:Y:S01]  /*9f00*/  FMNMX.FTZ R11, R158, R11, !PT ;  /* 0x0000000b9e0b7209 */ /* 0x008fe20007810000 */
[----:B------:R-:W2:Y:S03]  /*9f10*/  MUFU.TANH R125, R125 ;  /* 0x0000007d007d7308 */ /* 0x000ea60000002400 */
[----:B0-----:R-:W-:-:S04]  /*9f20*/  FMNMX.FTZ R11, R144, R11, !PT ;  /* 0x0000000b900b7209 */ /* 0x001fc80007810000 */
[----:B----4-:R-:W-:Y:S01]  /*9f30*/  FMNMX.FTZ R0, R146, R11, !PT ;  /* 0x0000000b92007209 */ /* 0x010fe20007810000 */
[----:B------:R-:W0:Y:S03]  /*9f40*/  MUFU.TANH R138, R138 ;  /* 0x0000008a008a7308 */ /* 0x000e260000002400 */
[----:B-1----:R-:W-:-:S05]  /*9f50*/  FMNMX.FTZ R0, R147, R0, !PT ;  /* 0x0000000093007209 */ /* 0x002fca0007810000 */
        /* <DEDUP_REMOVED lines=23> */
[----:B------:R-:W-:Y:S01]  /*a0d0*/  WARPGROUP.ARRIVE ;  /* 0x00000000000079c5 */ /* 0x000fe20000000000 */
[----:B-1----:R-:W-:-:S03]  /*a0e0*/  FMNMX.FTZ R0, R126, R11, !PT ;  /* 0x0000000b7e007209 */ /* 0x002fc60007810000 */
[----:B------:R-:W-:Y:S01]  /*a0f0*/  MUFU.EX2 R6, R6 ;  /* 0x0000000600067308 */ /* 0x000fe20000000800 */
[--C-:B------:R-:W-:Y:S01]  /*a100*/  FFMA.FTZ R196, R168, UR14, -R9.reuse ;  /* 0x0000000ea8c47c23 */ /* 0x100fe20008010809 */
[--C-:B------:R-:W-:Y:S01]  /*a110*/  FFMA.FTZ R198, R163, UR14, -R9.reuse ;  /* 0x0000000ea3c67c23 */ /* 0x100fe20008010809 */
[--C-:B------:R-:W-:Y:S01]  /*a120*/  FFMA.FTZ R11, R120, UR14, -R9.reuse ;  /* 0x0000000e780b7c23 */ /* 0x100fe20008010809 */
[----:B------:R-:W-:Y:S01]  /*a130*/  HGMMA.64x192x16.F32.BF16 R24, R192, gdesc[UR8].tnspB, R24, gsb0 ;  /* 0x42e00008c0187df0 */ /* 0x000fe20008001818 */
[----:B------:R-:W-:Y:S01]  /*a140*/  UIADD3 UR10, UR60, 0x180, URZ ;  /* 0x000001803c0a7890 */ /* 0x000fe2000fffe03f */
[--C-:B------:R-:W-:Y:S01]  /*a150*/  FFMA.FTZ R120, R121, UR14, -R9.reuse ;  /* 0x0000000e79787c23 */ /* 0x100fe20008010809 */
[----:B------:R-:W-:Y:S01]  /*a160*/  UMOV UR11, 0x40000040 ;  /* 0x40000040000b7882 */ /* 0x000fe20000000000 */
[----:B--2---:R-:W-:Y:S01]  /*a170*/  FMNMX.FTZ R0, R127, R0, !PT ;  /* 0x000000007f007209 */ /* 0x004fe20007810000 */
[----:B------:R-:W-:Y:S01]  /*a180*/  MUFU.EX2 R200, R200 ;  /* 0x000000c800c87308 */ /* 0x000fe20000000800 */
[----:B------:R-:W-:-:S03]  /*a190*/  FFMA.FTZ R121, R124, UR14, -R9 ;  /* 0x0000000e7c797c23 */ /* 0x000fc60008010809 */
[----:B------:R-:W0:Y:S04]  /*a1a0*/  SHFL.BFLY PT, R8, R0, 0x2, 0x1f ;  /* 0x0c401f0000087f89 */ /* 0x000e2800000e0000 */
[----:B------:R-:W-:Y:S08]  /*a1b0*/  MUFU.EX2 R169, R169 ;  /* 0x000000a900a97308 */ /* 0x000ff00000000800 */
[----:B------:R-:W-:Y:S08]  /*a1c0*/  MUFU.EX2 R202, R202 ;  /* 0x000000ca00ca7308 */ /* 0x000ff00000000800 */
[----:B------:R-:W-:Y:S01]  /*a1d0*/  MUFU.EX2 R170, R170 ;  /* 0x000000aa00aa7308 */ /* 0x000fe20000000800 */
[----:B0-----:R-:W-:-:S07]  /*a1e0*/  FMNMX.FTZ R0, R0, R8, !PT ;  /* 0x0000000800007209 */ /* 0x001fce0007810000 */
[----:B------:R-:W-:Y:S01]  /*a1f0*/  MUFU.EX2 R196, R196 ;  /* 0x000000c400c47308 */ /* 0x000fe20000000800 */
[----:B------:R-:W0:Y:S07]  /*a200*/  SHFL.BFLY PT, R8, R0, 0x1, 0x1f ;  /* 0x0c201f0000087f89 */ /* 0x000e2e00000e0000 */
[----:B------:R-:W-:Y:S08]  /*a210*/  MUFU.EX2 R14, R14 ;  /* 0x0000000e000e7308 */ /* 0x000ff00000000800 */
[----:B------:R-:W-:Y:S08]  /*a220*/  MUFU.EX2 R198, R198 ;  /* 0x000000c600c67308 */ /* 0x000ff00000000800 */
[----:B------:R-:W-:Y:S01]  /*a230*/  MUFU.EX2 R151, R151 ;  /* 0x0000009700977308 */ /* 0x000fe20000000800 */
[----:B0-----:R-:W-:-:S05]  /*a240*/  FMNMX.FTZ R8, R0, R8, !PT ;  /* 0x0000000800087209 */ /* 0x001fca0007810000 */
[C---:B------:R-:W-:Y:S01]  /*a250*/  FADD.FTZ R0, -R8.reuse, R10 ;  /* 0x0000000a08007221 */ /* 0x040fe20000010100 */
[----:B------:R-:W-:Y:S01]  /*a260*/  FMUL.FTZ R10, R8, UR14 ;  /* 0x0000000e080a7c20 */ /* 0x000fe20008410000 */
[----:B------:R-:W-:Y:S02]  /*a270*/  MUFU.EX2 R153, R153 ;  /* 0x0000009900997308 */ /* 0x000fe40000000800 */
[----:B------:R-:W-:Y:S01]  /*a280*/  FMUL.FTZ R0, R0, UR14 ;  /* 0x0000000e00007c20 */ /* 0x000fe20008410000 */
[--C-:B------:R-:W-:Y:S01]  /*a290*/  FFMA.FTZ R201, R12, UR14, -R10.reuse ;  /* 0x0000000e0cc97c23 */ /* 0x100fe2000801080a */
[--C-:B------:R-:W-:Y:S01]  /*a2a0*/  FFMA.FTZ R12, R13, UR14, -R10.reuse ;  /* 0x0000000e0d0c7c23 */ /* 0x100fe2000801080a */
[--C-:B------:R-:W-:Y:S01]  /*a2b0*/  FFMA.FTZ R203, R15, UR14, -R10.reuse ;  /* 0x0000000e0fcb7c23 */ /* 0x100fe2000801080a */
[--C-:B------:R-:W-:Y:S01]  /*a2c0*/  FFMA.FTZ R13, R21, UR14, -R10.reuse ;  /* 0x0000000e150d7c23 */ /* 0x100fe2000801080a */
[--C-:B------:R-:W-:Y:S01]  /*a2d0*/  FFMA.FTZ R197, R160, UR14, -R10.reuse ;  /* 0x0000000ea0c57c23 */ /* 0x100fe2000801080a */
[----:B------:R-:W-:Y:S01]  /*a2e0*/  MUFU.EX2 R0, R0 ;  /* 0x0000000000007308 */ /* 0x000fe20000000800 */
[--C-:B------:R-:W-:Y:S01]  /*a2f0*/  FFMA.FTZ R15, R162, UR14, -R10.reuse ;  /* 0x0000000ea20f7c23 */ /* 0x100fe2000801080a */
[--C-:B------:R-:W-:Y:S01]  /*a300*/  FFMA.FTZ R199, R164, UR14, -R10.reuse ;  /* 0x0000000ea4c77c23 */ /* 0x100fe2000801080a */
[--C-:B------:R-:W-:Y:S01]  /*a310*/  FFMA.FTZ R21, R166, UR14, -R10.reuse ;  /* 0x0000000ea6157c23 */ /* 0x100fe2000801080a */
[--C-:B------:R-:W-:Y:S01]  /*a320*/  FFMA.FTZ R124, R154, UR14, -R10.reuse ;  /* 0x0000000e9a7c7c23 */ /* 0x100fe2000801080a */
[--C-:B------:R-:W-:Y:S01]  /*a330*/  FFMA.FTZ R125, R125, UR14, -R10.reuse ;  /* 0x0000000e7d7d7c23 */ /* 0x100fe2000801080a */
[--C-:B------:R-:W-:Y:S01]  /*a340*/  FFMA.FTZ R139, R139, UR14, -R10.reuse ;  /* 0x0000000e8b8b7c23 */ /* 0x100fe2000801080a */
[--C-:B------:R-:W-:Y:S01]  /*a350*/  FFMA.FTZ R130, R130, UR14, -R10.reuse ;  /* 0x0000000e82827c23 */ /* 0x100fe2000801080a */
[----:B------:R-:W0:Y:S01]  /*a360*/  MUFU.EX2 R201, R201 ;  /* 0x000000c900c97308 */ /* 0x000e220000000800 */
[--C-:B------:R-:W-:Y:S01]  /*a370*/  FFMA.FTZ R131, R131, UR14, -R10.reuse ;  /* 0x0000000e83837c23 */ /* 0x100fe2000801080a */
[--C-:B------:R-:W-:Y:S01]  /*a380*/  FFMA.FTZ R134, R134, UR14, -R10.reuse ;  /* 0x0000000e86867c23 */ /* 0x100fe2000801080a */
[--C-:B------:R-:W-:Y:S01]  /*a390*/  FFMA.FTZ R135, R135, UR14, -R10.reuse ;  /* 0x0000000e87877c23 */ /* 0x100fe2000801080a */
[--C-:B------:R-:W-:Y:S01]  /*a3a0*/  FFMA.FTZ R122, R122, UR14, -R10.reuse ;  /* 0x0000000e7a7a7c23 */ /* 0x100fe2000801080a */
[--C-:B------:R-:W-:Y:S01]  /*a3b0*/  FFMA.FTZ R123, R123, UR14, -R10.reuse ;  /* 0x0000000e7b7b7c23 */ /* 0x100fe2000801080a */
[----:B------:R-:W-:-:S02]  /*a3c0*/  FFMA.FTZ R126, R126, UR14, -R10 ;  /* 0x0000000e7e7e7c23 */ /* 0x000fc4000801080a */
[----:B------:R-:W1:Y:S08]  /*a3d0*/  MUFU.EX2 R12, R12 ;  /* 0x0000000c000c7308 */ /* 0x000e700000000800 */
[----:B------:R-:W2:Y:S01]  /*a3e0*/  MUFU.EX2 R203, R203 ;  /* 0x000000cb00cb7308 */ /* 0x000ea20000000800 */
[----:B0-----:R-:W-:-:S07]  /*a3f0*/  FFMA.FTZ R3, R0, R3, R201 ;  /* 0x0000000300037223 */ /* 0x001fce00000100c9 */
[----:B------:R-:W0:Y:S01]  /*a400*/  MUFU.EX2 R13, R13 ;  /* 0x0000000d000d7308 */ /* 0x000e220000000800 */
[----:B-1----:R-:W-:-:S07]  /*a410*/  F2FP.BF16.F32.PACK_AB R201, R12, R201 ;  /* 0x000000c90cc9723e */ /* 0x002fce00000010ff */
[----:B------:R-:W1:Y:S08]  /*a420*/  MUFU.EX2 R197, R197 ;  /* 0x000000c500c57308 */ /* 0x000e700000000800 */
[----:B------:R-:W3:Y:S08]  /*a430*/  MUFU.EX2 R15, R15 ;  /* 0x0000000f000f7308 */ /* 0x000ef00000000800 */
[----:B------:R-:W4:Y:S08]  /*a440*/  MUFU.EX2 R199, R199 ;  /* 0x000000c700c77308 */ /* 0x000f300000000800 */
[----:B------:R-:W5:Y:S08]  /*a450*/  MUFU.EX2 R21, R21 ;  /* 0x0000001500157308 */ /* 0x000f700000000800 */
        /* <DEDUP_REMOVED lines=10> */
[--C-:B------:R-:W-:Y:S01]  /*a500*/  FFMA.FTZ R192, R167, UR14, -R9.reuse ;  /* 0x0000000ea7c07c23 */ /* 0x100fe20008010809 */
[--C-:B------:R-:W-:Y:S01]  /*a510*/  FFMA.FTZ R193, R152, UR14, -R10.reuse ;  /* 0x0000000e98c17c23 */ /* 0x100fe2000801080a */
[----:B------:R-:W-:Y:S01]  /*a520*/  FFMA.FTZ R194, R156, UR14, -R9 ;  /* 0x0000000e9cc27c23 */ /* 0x000fe20008010809 */
[----:B------:R-:W-:Y:S01]  /*a530*/  FFMA.FTZ R195, R155, UR14, -R10 ;  /* 0x0000000e9bc37c23 */ /* 0x000fe2000801080a */
[----:B------:R-:W-:Y:S01]  /*a540*/  MUFU.EX2 R135, R135 ;  /* 0x0000008700877308 */ /* 0x000fe20000000800 */
[----:B------:R-:W-:Y:S01]  /*a550*/  HGMMA.64x192x16.F32.BF16 R24, R188, gdesc[UR8].tnspB, R24, gsb0 ;  /* 0x42e00008bc187df0 */ /* 0x000fe20008001818 */
[----:B------:R-:W-:Y:S01]  /*a560*/  UIADD3 UR10, UR60, 0x200, URZ ;  /* 0x000002003c0a7890 */ /* 0x000fe2000fffe03f */
[----:B------:R-:W-:-:S05]  /*a570*/  UMOV UR11, 0x40000040 ;  /* 0x40000040000b7882 */ /* 0x000fca0000000000 */
[----:B------:R-:W-:Y:S08]  /*a580*/  MUFU.EX2 R192, R192 ;  /* 0x000000c000c07308 */ /* 0x000ff00000000800 */
[----:B------:R-:W5:Y:S08]  /*a590*/  MUFU.EX2 R193, R193 ;  /* 0x000000c100c17308 */ /* 0x000f700000000800 */
[----:B------:R-:W-:Y:S08]  /*a5a0*/  MUFU.EX2 R194, R194 ;  /* 0x000000c200c27308 */ /* 0x000ff00000000800 */
[----:B------:R-:W5:Y:S08]  /*a5b0*/  MUFU.EX2 R195, R195 ;  /* 0x000000c300c37308 */ /* 0x000f700000000800 */
        /* <DEDUP_REMOVED lines=11> */
[--C-:B------:R-:W-:Y:S01]  /*a670*/  FFMA.FTZ R190, R148, UR14, -R9.reuse ;  /* 0x0000000e94be7c23 */ /* 0x100fe20008010809 */
[----:B------:R-:W-:Y:S01]  /*a680*/  FFMA.FTZ R148, R149, UR14, -R9 ;  /* 0x0000000e95947c23 */ /* 0x000fe20008010809 */
[----:B------:R-:W-:Y:S01]  /*a690*/  HGMMA.64x192x16.F32.BF16 R24, R184, gdesc[UR8].tnspB, R24, gsb0 ;  /* 0x42e00008b8187df0 */ /* 0x000fe20008001818 */
[----:B------:R-:W-:Y:S01]  /*a6a0*/  UIADD3 UR10, UR60, 0x280, URZ ;  /* 0x000002803c0a7890 */ /* 0x000fe2000fffe03f */
[----:B------:R-:W-:Y:S01]  /*a6b0*/  MUFU.EX2 R188, R188 ;  /* 0x000000bc00bc7308 */ /* 0x000fe20000000800 */
[----:B------:R-:W-:-:S07]  /*a6c0*/  UMOV UR11, 0x40000040 ;  /* 0x40000040000b7882 */ /* 0x000fce0000000000 */
[----:B------:R-:W-:Y:S08]  /*a6d0*/  MUFU.EX2 R189, R189 ;  /* 0x000000bd00bd7308 */ /* 0x000ff00000000800 */
[----:B------:R-:W-:Y:S08]  /*a6e0*/  MUFU.EX2 R190, R190 ;  /* 0x000000be00be7308 */ /* 0x000ff00000000800 */
[----:B------:R-:W-:Y:S08]  /*a6f0*/  MUFU.EX2 R191, R191 ;  /* 0x000000bf00bf7308 */ /* 0x000ff00000000800 */
[----:B------:R-:W-:Y:S01]  /*a700*/  MUFU.EX2 R148, R148 ;  /* 0x0000009400947308 */ /* 0x000fe20000000800 */
[----:B------:R-:W-:-:S02]  /*a710*/  WARPGROUP.DEPBAR.LE gsb0, 0x0 ;  /* 0x00008000000079c5 */ /* 0x000fc40000010000 */
[----:B------:R-:W-:Y:S01]  /*a720*/  WARPGROUP.ARRIVE ;  /* 0x00000000000079c5 */ /* 0x000fe20000000000 */
[----:B------:R-:W-:Y:S01]  /*a730*/  FFMA.FTZ R185, R138, UR14, -R10 ;  /* 0x0000000e8ab97c23 */ /* 0x000fe2000801080a */
[----:B------:R-:W-:Y:S01]  /*a740*/  FFMA.FTZ R138, R6, R4, R200 ;  /* 0x00000004068a7223 */ /* 0x000fe200000100c8 */
[--C-:B------:R-:W-:Y:S01]  /*a750*/  FFMA.FTZ R184, R136, UR14, -R9.reuse ;  /* 0x0000000e88b87c23 */ /* 0x100fe20008010809 */
[--C-:B------:R-:W-:Y:S01]  /*a760*/  FFMA.FTZ R136, R137, UR14, -R9.reuse ;  /* 0x0000000e89887c23 */ /* 0x100fe20008010809 */
[----:B------:R-:W-:Y:S01]  /*a770*/  FFMA.FTZ R137, R141, UR14, -R9 ;  /* 0x0000000e8d897c23 */ /* 0x000fe20008010809 */
[----:B------:R-:W-:Y:S01]  /*a780*/  HGMMA.64x192x16.F32.BF16 R24, R180, gdesc[UR8].tnspB, R24, gsb0 ;  /* 0x42e00008b4187df0 */ /* 0x000fe20008001818 */
[----:B------:R-:W-:Y:S01]  /*a790*/  UIADD3 UR10, UR60, 0x300, URZ ;  /* 0x000003003c0a7890 */ /* 0x000fe2000fffe03f */
[----:B------:R-:W-:Y:S01]  /*a7a0*/  FADD.FTZ R141, R169, R138 ;  /* 0x0000008aa98d7221 */ /* 0x000fe20000010000 */
[----:B------:R-:W-:Y:S01]  /*a7b0*/  UMOV UR11, 0x40000040 ;  /* 0x40000040000b7882 */ /* 0x000fe20000000000 */
[----:B------:R-:W-:Y:S01]  /*a7c0*/  FADD.FTZ R138, R12, R3 ;  /* 0x000000030c8a7221 */ /* 0x000fe20000010000 */
[----:B------:R-:W-:Y:S01]  /*a7d0*/  FFMA.FTZ R186, R140, UR14, -R9 ;  /* 0x0000000e8cba7c23 */ /* 0x000fe20008010809 */
[----:B------:R-:W-:Y:S01]  /*a7e0*/  FADD.FTZ R141, R202, R141 ;  /* 0x0000008dca8d7221 */ /* 0x000fe20000010000 */
[----:B------:R-:W-:Y:S01]  /*a7f0*/  FFMA.FTZ R187, R142, UR14, -R10 ;  /* 0x0000000e8ebb7c23 */ /* 0x000fe2000801080a */
[----:B--2---:R-:W-:Y:S01]  /*a800*/  FADD.FTZ R138, R203, R138 ;  /* 0x0000008acb8a7221 */ /* 0x004fe20000010000 */
[----:B------:R-:W-:Y:S01]  /*a810*/  FFMA.FTZ R4, R143, UR14, -R10 ;  /* 0x0000000e8f047c23 */ /* 0x000fe2000801080a */
[----:B------:R-:W-:Y:S01]  /*a820*/  FADD.FTZ R141, R170, R141 ;  /* 0x0000008daa8d7221 */ /* 0x000fe20000010000 */
[C---:B0-----:R-:W-:Y:S01]  /*a830*/  F2FP.BF16.F32.PACK_AB R203, R13.reuse, R203 ;  /* 0x000000cb0dcb723e */ /* 0x041fe200000010ff */
[----:B------:R-:W-:Y:S01]  /*a840*/  FADD.FTZ R138, R13, R138 ;  /* 0x0000008a0d8a7221 */ /* 0x000fe20000010000 */
[----:B------:R-:W-:Y:S01]  /*a850*/  MUFU.EX2 R184, R184 ;  /* 0x000000b800b87308 */ /* 0x000fe20000000800 */
[----:B------:R-:W-:Y:S01]  /*a860*/  FADD.FTZ R141, R196, R141 ;  /* 0x0000008dc48d7221 */ /* 0x000fe20000010000 */
[----:B------:R-:W-:Y:S01]  /*a870*/  F2FP.BF16.F32.PACK_AB R196, R14, R196 ;  /* 0x000000c40ec4723e */ /* 0x000fe200000010ff */
[----:B-1----:R-:W-:Y:S01]  /*a880*/  FADD.FTZ R138, R197, R138 ;  /* 0x0000008ac58a7221 */ /* 0x002fe20000010000 */
[----:B------:R-:W-:Y:S01]  /*a890*/  R2UR UR60, R16 ;  /* 0x00000000103c72ca */ /* 0x000fe200000e0000 */
[----:B------:R-:W-:Y:S01]  /*a8a0*/  FADD.FTZ R141, R14, R141 ;  /* 0x0000008d0e8d7221 */ /* 0x000fe20000010000 */
[----:B------:R-:W-:Y:S01]  /*a8b0*/  F2FP.BF16.F32.PACK_AB R200, R169, R200 ;  /* 0x000000c8a9c8723e */ /* 0x000fe200000010ff */
[----:B---3--:R-:W-:Y:S01]  /*a8c0*/  FADD.FTZ R138, R15, R138 ;  /* 0x0000008a0f8a7221 */ /* 0x008fe20000010000 */
[----:B------:R-:W-:Y:S01]  /*a8d0*/  MUFU.EX2 R185, R185 ;  /* 0x000000b900b97308 */ /* 0x000fe20000000800 */
[----:B------:R-:W-:Y:S01]  /*a8e0*/  FADD.FTZ R140, R198, R141 ;  /* 0x0000008dc68c7221 */ /* 0x000fe20000010000 */
[----:B------:R-:W-:Y:S01]  /*a8f0*/  F2FP.BF16.F32.PACK_AB R202, R170, R202 ;  /* 0x000000caaaca723e */ /* 0x000fe200000010ff */
[----:B----4-:R-:W-:Y:S01]  /*a900*/  FADD.FTZ R138, R199, R138 ;  /* 0x0000008ac78a7221 */ /* 0x010fe20000010000 */
[----:B------:R-:W-:-:S02]  /*a910*/  F2FP.BF16.F32.PACK_AB R197, R15, R197 ;  /* 0x000000c50fc5723e */ /* 0x000fc400000010ff */
[----:B------:R-:W-:Y:S01]  /*a920*/  F2FP.BF16.F32.PACK_AB R198, R151, R198 ;  /* 0x000000c697c6723e */ /* 0x000fe200000010ff */
[C---:B-----5:R-:W-:Y:S01]  /*a930*/  FADD.FTZ R138, R21.reuse, R138 ;  /* 0x0000008a158a7221 */ /* 0x060fe20000010000 */
[----:B------:R-:W-:Y:S01]  /*a940*/  MUFU.EX2 R136, R136 ;  /* 0x0000008800887308 */ /* 0x000fe20000000800 */
[----:B------:R-:W-:Y:S02]  /*a950*/  F2FP.BF16.F32.PACK_AB R199, R21, R199 ;  /* 0x000000c715c7723e */ /* 0x000fe400000010ff */
[----:B------:R-:W-:Y:S01]  /*a960*/  FADD.FTZ R13, R193, R138 ;  /* 0x0000008ac10d7221 */ /* 0x000fe20000010000 */
[----:B------:R-:W-:-:S03]  /*a970*/  F2FP.BF16.F32.PACK_AB R193, R124, R193 ;  /* 0x000000c17cc1723e */ /* 0x000fc600000010ff */
[----:B------:R-:W-:Y:S01]  /*a980*/  FADD.FTZ R12, R124, R13 ;  /* 0x0000000d7c0c7221 */ /* 0x000fe20000010000 */
[----:B------:R-:W-:Y:S03]  /*a990*/  MUFU.EX2 R3, R139 ;  /* 0x0000008b00037308 */ /* 0x000fe60000000800 */
[----:B------:R-:W-:-:S05]  /*a9a0*/  FADD.FTZ R13, R195, R12 ;  /* 0x0000000cc30d7221 */ /* 0x000fca0000010000 */
        /* <DEDUP_REMOVED lines=8> */
[--C-:B------:R-:W-:Y:S01]  /*aa30*/  FFMA.FTZ R132, R158, UR14, -R10.reuse ;  /* 0x0000000e9e847c23 */ /* 0x100fe2000801080a */
[--C-:B------:R-:W-:Y:S01]  /*aa40*/  FFMA.FTZ R128, R133, UR14, -R9.reuse ;  /* 0x0000000e85807c23 */ /* 0x100fe20008010809 */
[--C-:B------:R-:W-:Y:S01]  /*aa50*/  FFMA.FTZ R133, R146, UR14, -R10.reuse ;  /* 0x0000000e92857c23 */ /* 0x100fe2000801080a */
[----:B------:R-:W-:Y:S01]  /*aa60*/  HGMMA.64x192x16.F32.BF16 R24, R176, gdesc[UR8].tnspB, R24, gsb0 ;  /* 0x42e00008b0187df0 */ /* 0x000fe20008001818 */
[----:B------:R-:W-:Y:S01]  /*aa70*/  FFMA.FTZ R10, R127, UR14, -R10 ;  /* 0x0000000e7f0a7c23 */ /* 0x000fe2000801080a */
[----:B------:R-:W-:Y:S01]  /*aa80*/  FADD.FTZ R127, R151, R140 ;  /* 0x0000008c977f7221 */ /* 0x000fe20000010000 */
[----:B------:R-:W0:Y:S01]  /*aa90*/  MUFU.EX2 R132, R132 ;  /* 0x0000008400847308 */ /* 0x000e220000000800 */
[----:B------:R-:W-:Y:S01]  /*aaa0*/  FFMA.FTZ R9, R150, UR14, -R9 ;  /* 0x0000000e96097c23 */ /* 0x000fe20008010809 */
[----:B------:R-:W-:Y:S01]  /*aab0*/  F2FP.BF16.F32.PACK_AB R181, R131, R130 ;  /* 0x0000008283b5723e */ /* 0x000fe200000010ff */
[----:B------:R-:W-:Y:S01]  /*aac0*/  FADD.FTZ R140, R192, R127 ;  /* 0x0000007fc08c7221 */ /* 0x000fe20000010000 */
[----:B------:R-:W-:-:S02]  /*aad0*/  F2FP.BF16.F32.PACK_AB R192, R153, R192 ;  /* 0x000000c099c0723e */ /* 0x000fc400000010ff */
[----:B------:R-:W-:Y:S01]  /*aae0*/  F2FP.BF16.F32.PACK_AB R183, R135, R134 ;  /* 0x0000008687b7723e */ /* 0x000fe200000010ff */
[----:B------:R-:W-:Y:S01]  /*aaf0*/  FADD.FTZ R127, R153, R140 ;  /* 0x0000008c997f7221 */ /* 0x000fe20000010000 */
[----:B------:R-:W1:Y:S03]  /*ab00*/  MUFU.EX2 R133, R133 ;  /* 0x0000008500857308 */ /* 0x000e660000000800 */
[----:B------:R-:W-:Y:S01]  /*ab10*/  FADD.FTZ R127, R194, R127 ;  /* 0x0000007fc27f7221 */ /* 0x000fe20000010000 */
[----:B------:R-:W-:-:S03]  /*ab20*/  F2FP.BF16.F32.PACK_AB R194, R20, R194 ;  /* 0x000000c214c2723e */ /* 0x000fc600000010ff */
[----:B------:R-:W-:Y:S01]  /*ab30*/  FADD.FTZ R127, R20, R127 ;  /* 0x0000007f147f7221 */ /* 0x000fe20000010000 */
[----:B------:R-:W2:Y:S01]  /*ab40*/  MUFU.EX2 R180, R180 ;  /* 0x000000b400b47308 */ /* 0x000ea20000000800 */
[C---:B0-----:R-:W-:Y:S01]  /*ab50*/  FADD.FTZ R12, R132.reuse, R13 ;  /* 0x0000000d840c7221 */ /* 0x041fe20000010000 */
[----:B------:R-:W-:Y:S01]  /*ab60*/  F2FP.BF16.F32.PACK_AB R195, R132, R195 ;  /* 0x000000c384c3723e */ /* 0x000fe200000010ff */
[----:B------:R-:W-:Y:S01]  /*ab70*/  FADD.FTZ R14, R188, R127 ;  /* 0x0000007fbc0e7221 */ /* 0x000fe20000010000 */
[----:B------:R-:W-:Y:S01]  /*ab80*/  F2FP.BF16.F32.PACK_AB R188, R145, R188 ;  /* 0x000000bc91bc723e */ /* 0x000fe200000010ff */
[----:B------:R-:W-:Y:S02]  /*ab90*/  FADD.FTZ R12, R189, R12 ;  /* 0x0000000cbd0c7221 */ /* 0x000fe40000010000 */
[----:B------:R-:W-:Y:S01]  /*aba0*/  FADD.FTZ R13, R145, R14 ;  /* 0x0000000e910d7221 */ /* 0x000fe20000010000 */
[----:B------:R-:W0:Y:S01]  /*abb0*/  MUFU.EX2 R182, R182 ;  /* 0x000000b600b67308 */ /* 0x000e220000000800 */
[C---:B-1----:R-:W-:Y:S01]  /*abc0*/  FADD.FTZ R12, R133.reuse, R12 ;  /* 0x0000000c850c7221 */ /* 0x042fe20000010000 */
[----:B------:R-:W-:Y:S01]  /*abd0*/  F2FP.BF16.F32.PACK_AB R189, R133, R189 ;  /* 0x000000bd85bd723e */ /* 0x000fe200000010ff */
[----:B------:R-:W-:Y:S01]  /*abe0*/  FADD.FTZ R13, R190, R13 ;  /* 0x0000000dbe0d7221 */ /* 0x000fe20000010000 */
[C---:B------:R-:W-:Y:S01]  /*abf0*/  F2FP.BF16.F32.PACK_AB R190, R148.reuse, R190 ;  /* 0x000000be94be723e */ /* 0x040fe200000010ff */
[----:B------:R-:W-:Y:S01]  /*ac00*/  FADD.FTZ R12, R191, R12 ;  /* 0x0000000cbf0c7221 */ /* 0x000fe20000010000 */
[C---:B------:R-:W-:Y:S01]  /*ac10*/  F2FP.BF16.F32.PACK_AB R191, R125.reuse, R191 ;  /* 0x000000bf7dbf723e */ /* 0x040fe200000010ff */
[----:B------:R-:W-:Y:S01]  /*ac20*/  FADD.FTZ R13, R148, R13 ;  /* 0x0000000d940d7221 */ /* 0x000fe20000010000 */
[----:B------:R-:W1:Y:S01]  /*ac30*/  MUFU.EX2 R128, R128 ;  /* 0x0000008000807308 */ /* 0x000e620000000800 */
[----:B------:R-:W-:-:S02]  /*ac40*/  FADD.FTZ R12, R125, R12 ;  /* 0x0000000c7d0c7221 */ /* 0x000fc40000010000 */
[----:B------:R-:W-:Y:S01]  /*ac50*/  FADD.FTZ R13, R184, R13 ;  /* 0x0000000db80d7221 */ /* 0x000fe20000010000 */
[C---:B------:R-:W-:Y:S01]  /*ac60*/  F2FP.BF16.F32.PACK_AB R184, R136.reuse, R184 ;  /* 0x000000b888b8723e */ /* 0x040fe200000010ff */
[----:B------:R-:W-:Y:S01]  /*ac70*/  FADD.FTZ R12, R185, R12 ;  /* 0x0000000cb90c7221 */ /* 0x000fe20000010000 */
[C---:B------:R-:W-:Y:S01]  /*ac80*/  F2FP.BF16.F32.PACK_AB R185, R3.reuse, R185 ;  /* 0x000000b903b9723e */ /* 0x040fe200000010ff */
[----:B------:R-:W-:Y:S01]  /*ac90*/  FADD.FTZ R13, R136, R13 ;  /* 0x0000000d880d7221 */ /* 0x000fe20000010000 */
[----:B------:R-:W3:Y:S01]  /*aca0*/  MUFU.EX2 R9, R9 ;  /* 0x0000000900097308 */ /* 0x000ee20000000800 */
[----:B------:R-:W-:Y:S02]  /*acb0*/  FADD.FTZ R12, R3, R12 ;  /* 0x0000000c030c7221 */ /* 0x000fe40000010000 */
[----:B------:R-:W-:Y:S01]  /*acc0*/  FADD.FTZ R14, R186, R13 ;  /* 0x0000000dba0e7221 */ /* 0x000fe20000010000 */
[----:B------:R-:W-:Y:S01]  /*acd0*/  F2FP.BF16.F32.PACK_AB R186, R137, R186 ;  /* 0x000000ba89ba723e */ /* 0x000fe200000010ff */
[----:B------:R-:W-:Y:S01]  /*ace0*/  FADD.FTZ R3, R187, R12 ;  /* 0x0000000cbb037221 */ /* 0x000fe20000010000 */
[C---:B------:R-:W-:Y:S01]  /*acf0*/  F2FP.BF16.F32.PACK_AB R187, R4.reuse, R187 ;  /* 0x000000bb04bb723e */ /* 0x040fe200000010ff */
[----:B------:R-:W-:Y:S01]  /*ad00*/  FADD.FTZ R13, R137, R14 ;  /* 0x0000000e890d7221 */ /* 0x000fe20000010000 */
[----:B------:R-:W4:Y:S01]  /*ad10*/  MUFU.EX2 R10, R10 ;  /* 0x0000000a000a7308 */ /* 0x000f220000000800 */
[----:B------:R-:W-:-:S02]  /*ad20*/  FADD.FTZ R3, R4, R3 ;  /* 0x0000000304037221 */ /* 0x000fc40000010000 */
[----:B--2---:R-:W-:Y:S01]  /*ad30*/  FADD.FTZ R12, R180, R13 ;  /* 0x0000000db40c7221 */ /* 0x004fe20000010000 */
[C---:B------:R-:W-:Y:S01]  /*ad40*/  F2FP.BF16.F32.PACK_AB R180, R129.reuse, R180 ;  /* 0x000000b481b4723e */ /* 0x040fe200000010ff */
[----:B------:R-:W-:Y:S02]  /*ad50*/  FADD.FTZ R4, R130, R3 ;  /* 0x0000000382047221 */ /* 0x000fe40000010000 */
[----:B------:R-:W-:Y:S02]  /*ad60*/  FADD.FTZ R3, R129, R12 ;  /* 0x0000000c81037221 */ /* 0x000fe40000010000 */
[----:B------:R-:W-:Y:S02]  /*ad70*/  FADD.FTZ R13, R131, R4 ;  /* 0x00000004830d7221 */ /* 0x000fe40000010000 */
[----:B0-----:R-:W-:Y:S01]  /*ad80*/  FADD.FTZ R3, R182, R3 ;  /* 0x00000003b6037221 */ /* 0x001fe20000010000 */
[----:B-1----:R-:W-:Y:S01]  /*ad90*/  F2FP.BF16.F32.PACK_AB R182, R128, R182 ;  /* 0x000000b680b6723e */ /* 0x002fe200000010ff */
[----:B------:R-:W-:-:S02]  /*ada0*/  FADD.FTZ R4, R134, R13 ;  /* 0x0000000d86047221 */ /* 0x000fc40000010000 */
[----:B------:R-:W-:Y:S02]  /*adb0*/  FADD.FTZ R12, R128, R3 ;  /* 0x00000003800c7221 */ /* 0x000fe40000010000 */
[----:B------:R-:W-:Y:S02]  /*adc0*/  FADD.FTZ R3, R135, R4 ;  /* 0x0000000487037221 */ /* 0x000fe40000010000 */
[----:B------:R-:W-:Y:S01]  /*add0*/  FADD.FTZ R13, R11, R12 ;  /* 0x0000000c0b0d7221 */ /* 0x000fe20000010000 */
[----:B------:R-:W-:Y:S02]  /*ade0*/  IMAD.MOV.U32 R12, RZ, RZ, R17 ;  /* 0x000000ffff0c7224 */ /* 0x000fe400078e0011 */
[----:B------:R-:W-:Y:S01]  /*adf0*/  FADD.FTZ R3, R122, R3 ;  /* 0x000000037a037221 */ /* 0x000fe20000010000 */
[----:B------:R-:W-:-:S03]  /*ae00*/  FADD.FTZ R4, R120, R13 ;  /* 0x0000000d78047221 */ /* 0x000fc60000010000 */
[----:B------:R-:W-:Y:S01]  /*ae10*/  FADD.FTZ R3, R123, R3 ;  /* 0x000000037b037221 */ /* 0x000fe20000010000 */
[----:B------:R-:W-:-:S03]  /*ae20*/  FADD.FTZ R4, R121, R4 ;  /* 0x0000000479047221 */ /* 0x000fc60000010000 */
[----:B------:R-:W-:Y:S01]  /*ae30*/  FADD.FTZ R3, R126, R3 ;  /* 0x000000037e037221 */ /* 0x000fe20000010000 */
[----:B---3--:R-:W-:-:S03]  /*ae40*/  FADD.FTZ R4, R9, R4 ;  /* 0x0000000409047221 */ /* 0x008fc60000010000 */
[----:B----4-:R-:W-:Y:S01]  /*ae50*/  FADD.FTZ R3, R10, R3 ;  /* 0x000000030a037221 */ /* 0x010fe20000010000 */
[----:B------:R-:W-:Y:S02]  /*ae60*/  WARPGROUP.DEPBAR.LE gsb0, 0x0 ;  /* 0x00008000000079c5 */ /* 0x000fe40000010000 */
[----:B------:R-:W-:Y:S01]  /*ae70*/  @!P1 SYNCS.ARRIVE.TRANS64.RED.A1T0 RZ, [UR61], RZ ;  /* 0x000000ffffff99a7 */ /* 0x000fe2000810043d */
[----:B------:R-:W-:Y:S02]  /*ae80*/  F2FP.BF16.F32.PACK_AB R178, R9, R121 ;  /* 0x0000007909b2723e */ /* 0x000fe400000010ff */
[----:B------:R-:W-:Y:S01]  /*ae90*/  F2FP.BF16.F32.PACK_AB R176, R120, R11 ;  /* 0x0000000b78b0723e */ /* 0x000fe200000010ff */
[----:B------:R-:W-:Y:S01]  /*aea0*/  IMAD.MOV.U32 R11, RZ, RZ, R7 ;  /* 0x000000ffff0b7224 */ /* 0x000fe200078e0007 */
[----:B------:R-:W-:Y:S01]  /*aeb0*/  F2FP.BF16.F32.PACK_AB R179, R10, R126 ;  /* 0x0000007e0ab3723e */ /* 0x000fe200000010ff */
[----:B------:R-:W-:Y:S01]  /*aec0*/  IMAD.MOV.U32 R10, RZ, RZ, R8 ;  /* 0x000000ffff0a7224 */ /* 0x000fe200078e0008 */
[----:B------:R-:W-:Y:S01]  /*aed0*/  F2FP.BF16.F32.PACK_AB R177, R123, R122 ;  /* 0x0000007a7bb1723e */ /* 0x000fe200000010ff */
[----:B------:R-:W-:Y:S01]  /*aee0*/  @!P1 SYNCS.ARRIVE.TRANS64.RED.A1T0 RZ, [UR7], RZ ;  /* 0x000000ffffff99a7 */ /* 0x000fe20008100407 */
[----:B------:R-:W-:-:S06]  /*aef0*/  UIADD3 UR7, UR15, -0x1, URZ ;  /* 0xffffffff0f077890 */ /* 0x000fcc000fffe03f */
[----:B------:R-:W-:Y:S01]  /*af00*/  IMAD.U32 R9, RZ, RZ, UR7 ;  /* 0x00000007ff097e24 */ /* 0x000fe2000f8e00ff */
[----:B------:R-:W-:Y:S06]  /*af10*/  @P2 BRA `(.L_x_196) ;  /* 0xffffffb800dc2947 */ /* 0x000fec000383ffff */
.L_x_187:
        /* <DEDUP_REMOVED lines=99> */
.L_x_197:
[----:B------:R-:W-:Y:S01]  /*b550*/  IMAD R15, R16, 0x8, R2 ;  /* 0x00000008100f7824 */ /* 0x000fe200078e0202 */
[----:B------:R-:W-:-:S04]  /*b560*/  SHF.L.U32 R0, R17, 0x1f, RZ ;  /* 0x0000001f11007819 */ /* 0x000fc800000006ff */
[----:B------:R0:W1:Y:S01]  /*b570*/  SYNCS.PHASECHK.TRANS64.TRYWAIT P2, [R15+URZ+0x36850], R0 ;  /* 0x036850000f0075a7 */ /* 0x000062000804017f */
[----:B------:R-:W-:Y:S05]  /*b580*/  @!P0 BRA `(.L_x_198) ;  /* 0x0000000000048947 */ /* 0x000fea0003800000 */
[----:B------:R-:W-:Y:S01]  /*b590*/  BPT.TRAP 0x1 ;  /* 0x000000040000795c */ /* 0x000fe20000300000 */
.L_x_198:
[----:B-1----:R-:W-:Y:S05]  /*b5a0*/  @P2 BRA `(.L_x_199) ;  /* 0x0000000000082947 */ /* 0x002fea0003800000 */
[----:B------:R-:W1:Y:S02]  /*b5b0*/  SYNCS.PHASECHK.TRANS64.TRYWAIT P0, [R15+URZ+0x36850], R0 ;  /* 0x036850000f0075a7 */ /* 0x000e64000800017f */
[----:B-1----:R-:W-:Y:S05]  /*b5c0*/  @!P0 BRA `(.L_x_200) ;  /* 0x000000b800208947 */ /* 0x002fea0003800000 */
.L_x_199:
[----:B------:R-:W-:Y:S05]  /*b5d0*/  WARPSYNC.ALL ;  /* 0x0000000000007948 */ /* 0x000fea0003800000 */
[----:B------:R-:W-:Y:S01]  /*b5e0*/  VIADD R2, R2, 0x400 ;  /* 0x0000040002027836 */ /* 0x000fe20000000000 */
[----:B------:R-:W-:Y:S01]  /*b5f0*/  WARPGROUP.ARRIVE ;  /* 0x00000000000079c5 */ /* 0x000fe20000000000 */
[----:B------:R-:W-:Y:S01]  /*b600*/  IMAD.MOV.U32 R13, RZ, RZ, 0x40000040 ;  /* 0x40000040ff0d7424 */ /* 0x000fe200078e00ff */
[----:B------:R-:W2:Y:S01]  /*b610*/  SHFL.BFLY PT, R5, R4, 0x2, 0x1f ;  /* 0x0c401f0004057f89 */ /* 0x000ea200000e0000 */
[----:B------:R-:W-:Y:S01]  /*b620*/  IMAD.U32 R6, RZ, RZ, UR14 ;  /* 0x0000000eff067e24 */ /* 0x000fe2000f8e00ff */
[----:B------:R-:W-:Y:S01]  /*b630*/  SHF.R.U32.HI R2, RZ, 0x4, R2 ;  /* 0x00000004ff027819 */ /* 0x000fe20000011602 */
[----:B------:R-:W-:Y:S01]  /*b640*/  IMAD.U32 R14, RZ, RZ, UR14 ;  /* 0x0000000eff0e7e24 */ /* 0x000fe2000f8e00ff */
[----:B01----:R-:W0:Y:S01]  /*b650*/  SHFL.BFLY PT, R0, R3, 0x2, 0x1f ;  /* 0x0c401f0003007f89 */ /* 0x003e2200000e0000 */
[----:B------:R-:W-:Y:S01]  /*b660*/  VIADD R232, R232, 0x1 ;  /* 0x00000001e8e87836 */ /* 0x000fe20000000000 */
[----:B------:R-:W-:-:S04]  /*b670*/  LOP3.LUT R2, R2, 0x3fff, RZ, 0xc0, !PT ;  /* 0x00003fff02027812 */ /* 0x000fc800078ec0ff */
[----:B------:R-:W-:-:S05]  /*b680*/  LOP3.LUT R11, R2, 0x3800000, RZ, 0xfc, !PT ;  /* 0x03800000020b7812 */ /* 0x000fca00078efcff */
[----:B------:R-:W-:Y:S02]  /*b690*/  IMAD R10, R16, 0xa80, R11 ;  /* 0x00000a80100a7824 */ /* 0x000fe400078e020b */
[----:B------:R-:W-:Y:S02]  /*b6a0*/  IMAD.MOV.U32 R11, RZ, RZ, 0x40000040 ;  /* 0x40000040ff0b7424 */ /* 0x000fe400078e00ff */
[C---:B------:R-:W-:Y:S01]  /*b6b0*/  VIADD R12, R10.reuse, 0x80 ;  /* 0x000000800a0c7836 */ /* 0x040fe20000000000 */
[----:B------:R-:W-:Y:S01]  /*b6c0*/  R2UR UR6, R10 ;  /* 0x000000000a0672ca */ /* 0x000fe200000e0000 */
[----:B------:R-:W-:Y:S01]  /*b6d0*/  VIADD R16, R16, 0x1 ;  /* 0x0000000110107836 */ /* 0x000fe20000000000 */
[----:B------:R-:W-:Y:S01]  /*b6e0*/  R2UR UR7, R11 ;  /* 0x000000000b0772ca */ /* 0x000fe200000e0000 */
[----:B------:R-:W-:Y:S02]  /*b6f0*/  IMAD.MOV.U32 R11, RZ, RZ, 0x40000040 ;  /* 0x40000040ff0b7424 */ /* 0x000fe400078e00ff */
[----:B--2---:R-:W-:Y:S01]  /*b700*/  FADD.FTZ R5, R5, R4 ;  /* 0x0000000405057221 */ /* 0x004fe20000010000 */
[----:B------:R-:W-:Y:S01]  /*b710*/  IMAD.MOV.U32 R4, RZ, RZ, RZ ;  /* 0x000000ffff047224 */ /* 0x000fe200078e00ff */
[----:B------:R-:W-:Y:S01]  /*b720*/  ISETP.NE.AND P2, PT, R16, 0x2, PT ;  /* 0x000000021000780c */ /* 0x000fe20003f45270 */
[----:B0-----:R-:W-:Y:S01]  /*b730*/  FADD.FTZ R2, R0, R3 ;  /* 0x0000000300027221 */ /* 0x001fe20000010000 */
[----:B------:R-:W-:Y:S01]  /*b740*/  IMAD.MOV.U32 R3, RZ, RZ, RZ ;  /* 0x000000ffff037224 */ /* 0x000fe200078e00ff */
[----:B------:R-:W0:Y:S01]  /*b750*/  SHFL.BFLY PT, R0, R5, 0x1, 0x1f ;  /* 0x0c201f0005007f89 */ /* 0x000e2200000e0000 */
[----:B------:R-:W-:-:S03]  /*b760*/  SEL R16, R16, RZ, P2 ;  /* 0x000000ff10107207 */ /* 0x000fc60001000000 */
[----:B------:R-:W1:Y:S01]  /*b770*/  SHFL.BFLY PT, R9, R2, 0x1, 0x1f ;  /* 0x0c201f0002097f89 */ /* 0x000e6200000e0000 */
[----:B------:R-:W-:Y:S01]  /*b780*/  HGMMA.64x192x16.F32.BF16 R24, R200, gdesc[UR4].tnspB, R24, gsb0 ;  /* 0x42e00004c8187df0 */ /* 0x000fe20008001818 */
[----:B------:R-:W-:Y:S01]  /*b790*/  R2UR UR6, R12 ;  /* 0x000000000c0672ca */ /* 0x000fe200000e0000 */
[----:B------:R-:W-:Y:S01]  /*b7a0*/  VIADD R12, R10, 0x100 ;  /* 0x000001000a0c7836 */ /* 0x000fe20000000000 */
[----:B------:R-:W-:Y:S01]  /*b7b0*/  R2UR UR7, R13 ;  /* 0x000000000d0772ca */ /* 0x000fe200000e0000 */
[----:B------:R-:W-:Y:S01]  /*b7c0*/  IMAD.MOV.U32 R13, RZ, RZ, 0x40000040 ;  /* 0x40000040ff0d7424 */ /* 0x000fe200078e00ff */
[----:B------:R-:W-:Y:S02]  /*b7d0*/  WARPGROUP.DEPBAR.LE gsb0, 0x0 ;  /* 0x00008000000079c5 */ /* 0x000fe40000010000 */
[----:B------:R-:W-:-:S13]  /*b7e0*/  WARPGROUP.ARRIVE ;  /* 0x00000000000079c5 */ /* 0x000fda0000000000 */
        /* <DEDUP_REMOVED lines=16> */
[C---:B------:R-:W-:Y:S01]  /*b8f0*/  VIADD R12, R10.reuse, 0x280 ;  /* 0x000002800a0c7836 */ /* 0x040fe20000000000 */
[----:B------:R-:W-:Y:S01]  /*b900*/  R2UR UR7, R13 ;  /* 0x000000000d0772ca */ /* 0x000fe200000e0000 */
[----:B------:R-:W-:Y:S02]  /*b910*/  IMAD.MOV.U32 R13, RZ, RZ, 0x40000040 ;  /* 0x40000040ff0d7424 */ /* 0x000fe400078e00ff */
[----:B------:R-:W-:Y:S01]  /*b920*/  VIADD R10, R10, 0x300 ;  /* 0x000003000a0a7836 */ /* 0x000fe20000000000 */
[----:B------:R-:W-:Y:S02]  /*b930*/  WARPGROUP.DEPBAR.LE gsb0, 0x0 ;  /* 0x00008000000079c5 */ /* 0x000fe40000010000 */
[----:B------:R-:W-:-:S11]  /*b940*/  WARPGROUP.ARRIVE ;  /* 0x00000000000079c5 */ /* 0x000fd60000000000 */
[----:B------:R-:W-:Y:S01]  /*b950*/  HGMMA.64x192x16.F32.BF16 R24, R184, gdesc[UR4].tnspB, R24, gsb0 ;  /* 0x42e00004b8187df0 */ /* 0x000fe20008001818 */
[----:B------:R-:W-:Y:S01]  /*b960*/  R2UR UR6, R12 ;  /* 0x000000000c0672ca */ /* 0x000fe200000e0000 */
[----:B0-----:R-:W-:Y:S01]  /*b970*/  FADD.FTZ R12, R5, R0 ;  /* 0x00000000050c7221 */ /* 0x001fe20000010000 */
[----:B------:R-:W-:Y:S01]  /*b980*/  R2UR UR7, R13 ;  /* 0x000000000d0772ca */ /* 0x000fe200000e0000 */
[----:B-1----:R-:W-:Y:S01]  /*b990*/  FADD.FTZ R13, R2, R9 ;  /* 0x00000009020d7221 */ /* 0x002fe20000010000 */
[----:B------:R-:W-:Y:S01]  /*b9a0*/  SEL R0, RZ, 0x1, P2 ;  /* 0x00000001ff007807 */ /* 0x000fe20001000000 */
[----:B------:R-:W-:Y:S01]  /*b9b0*/  IMAD.MOV.U32 R2, RZ, RZ, -0x800000 ;  /* 0xff800000ff027424 */ /* 0x000fe200078e00ff */
[----:B------:R-:W-:Y:S02]  /*b9c0*/  FSETP.NE.FTZ.AND P0, PT, R12, RZ, PT ;  /* 0x000000ff0c00720b */ /* 0x000fe40003f15000 */
[----:B------:R-:W-:Y:S02]  /*b9d0*/  FSETP.NE.FTZ.AND P3, PT, R13, RZ, PT ;  /* 0x000000ff0d00720b */ /* 0x000fe40003f75000 */
[----:B------:R-:W-:Y:S01]  /*b9e0*/  LOP3.LUT R17, R17, R0, RZ, 0x3c, !PT ;  /* 0x0000000011117212 */ /* 0x000fe200078e3cff */
[----:B------:R-:W-:-:S08]  /*b9f0*/  IMAD.MOV.U32 R0, RZ, RZ, -0x800000 ;  /* 0xff800000ff007424 */ /* 0x000fd000078e00ff */
[----:B------:R-:W0:Y:S01]  /*ba00*/  @P0 MUFU.LG2 R9, R12 ;  /* 0x0000000c00090308 */ /* 0x000e220000000c00 */
[----:B------:R-:W-:Y:S01]  /*ba10*/  @P0 FMUL.FTZ R6, R6, 0.69314718246459960938 ;  /* 0x3f31721806060820 */ /* 0x000fe20000410000 */
[----:B------:R-:W-:-:S06]  /*ba20*/  @P3 FMUL.FTZ R14, R14, 0.69314718246459960938 ;  /* 0x3f3172180e0e3820 */ /* 0x000fcc0000410000 */
[----:B------:R-:W-:Y:S08]  /*ba30*/  @P0 MUFU.RCP R4, R12 ;  /* 0x0000000c00040308 */ /* 0x000ff00000001000 */
[----:B------:R-:W-:Y:S01]  /*ba40*/  @P3 MUFU.RCP R3, R13 ;  /* 0x0000000d00033308 */ /* 0x000fe20000001000 */
[----:B0-----:R-:W-:-:S04]  /*ba50*/  @P0 FMUL.FTZ R9, R9, 0.69314718246459960938 ;  /* 0x3f31721809090820 */ /* 0x001fc80000410000 */
[----:B------:R-:W-:Y:S01]  /*ba60*/  @P0 FFMA.FTZ R0, R6, R7, R9 ;  /* 0x0000000706000223 */ /* 0x000fe20000010009 */
[----:B------:R-:W-:Y:S01]  /*ba70*/  PLOP3.LUT P0, PT, PT, PT, PT, 0x8, 0x0 ;  /* 0x000000000000781c */ /* 0x000fe20003f0e170 */
[----:B------:R-:W-:Y:S02]  /*ba80*/  WARPGROUP.DEPBAR.LE gsb0, 0x0 ;  /* 0x00008000000079c5 */ /* 0x000fe40000010000 */
[----:B------:R-:W-:-:S06]  /*ba90*/  WARPGROUP.ARRIVE ;  /* 0x00000000000079c5 */ /* 0x000fcc0000000000 */
[----:B------:R-:W-:Y:S01]  /*baa0*/  HGMMA.64x192x16.F32.BF16 R24, R180, gdesc[UR4].tnspB, R24, gsb0 ;  /* 0x42e00004b4187df0 */ /* 0x000fe20008001818 */
[----:B------:R-:W-:Y:S02]  /*bab0*/  R2UR UR6, R10 ;  /* 0x000000000a0672ca */ /* 0x000fe400000e0000 */
[----:B------:R-:W-:Y:S01]  /*bac0*/  R2UR UR7, R11 ;  /* 0x000000000b0772ca */ /* 0x000fe200000e0000 */
[----:B------:R-:W-:Y:S01]  /*bad0*/  @!P1 VIADD R11, R15, 0x36860 ;  /* 0x000368600f0b9836 */ /* 0x000fe20000000000 */
[----:B------:R-:W0:Y:S04]  /*bae0*/  @P3 MUFU.LG2 R10, R13 ;  /* 0x0000000d000a3308 */ /* 0x000e280000000c00 */
[----:B------:R-:W-:Y:S01]  /*baf0*/  @!P1 PRMT R11, RZ, 0x654, R11 ;  /* 0x00000654ff0b9816 */ /* 0x000fe2000000000b */
[----:B0-----:R-:W-:-:S04]  /*bb00*/  @P3 FMUL.FTZ R5, R10, 0.69314718246459960938 ;  /* 0x3f3172180a053820 */ /* 0x001fc80000410000 */
[----:B------:R-:W-:Y:S01]  /*bb10*/  @P3 FFMA.FTZ R2, R14, R8, R5 ;  /* 0x000000080e023223 */ /* 0x000fe20000010005 */
[----:B------:R-:W-:Y:S02]  /*bb20*/  WARPGROUP.DEPBAR.LE gsb0, 0x0 ;  /* 0x00008000000079c5 */ /* 0x000fe40000010000 */
[----:B------:R-:W-:-:S06]  /*bb30*/  WARPGROUP.ARRIVE ;  /* 0x00000000000079c5 */ /* 0x000fcc0000000000 */
[----:B------:R-:W-:Y:S03]  /*bb40*/  HGMMA.64x192x16.F32.BF16 R24, R176, gdesc[UR4].tnspB, R24, gsb0 ;  /* 0x42e00004b0187df0 */ /* 0x000fe60008001818 */
[----:B------:R-:W-:Y:S02]  /*bb50*/  WARPGROUP.DEPBAR.LE gsb0, 0x0 ;  /* 0x00008000000079c5 */ /* 0x000fe40000010000 */
[----:B------:R0:W-:Y:S01]  /*bb60*/  @!P1 SYNCS.ARRIVE.TRANS64.RED.A1T0 RZ, [R11+URZ], RZ ;  /* 0x000000ff0bff99a7 */ /* 0x0001e2000810043f */
        /* <DEDUP_REMOVED lines=95> */
[----:B0-----:R-:W-:-:S07]  /*c160*/  FMUL.FTZ R119, R119, R3 ;  /* 0x0000000377777220 */ /* 0x001fce0000410000 */
.L_x_179:
[----:B------:R-:W0:Y:S08]  /*c170*/  S2UR UR4, SR_CgaCtaId ;  /* 0x00000000000479c3 */ /* 0x000e300000008800 */
[----:B------:R-:W-:Y:S06]  /*c180*/  BAR.SYNC.DEFER_BLOCKING 0x5, 0x180 ;  /* 0x0146000000007b1d */ /* 0x000fec0000010000 */
[----:B------:R-:W-:Y:S01]  /*c190*/  UMOV UR8, 0x400 ;  /* 0x0000040000087882 */ /* 0x000fe20000000000 */
[----:B------:R-:W-:Y:S01]  /*c1a0*/  BSSY B0, `(.L_x_201) ;  /* 0x00003e0000007945 */ /* 0x000fe20003800000 */
[----:B0-----:R-:W-:-:S09]  /*c1b0*/  ULEA UR8, UR4, UR8, 0x18 ;  /* 0x0000000804087291 */ /* 0x001fd2000f8ec03f */
[----:B------:R-:W0:Y:S02]  /*c1c0*/  LDS.128 R4, [UR8+0x368d0] ;  /* 0x0368d008ff047984 */ /* 0x000e240008000c00 */
[----:B0-----:R-:W-:Y:S02]  /*c1d0*/  R2UR UR5, R5 ;  /* 0x00000000050572ca */ /* 0x001fe400000e0000 */
[----:B------:R-:W-:Y:S02]  /*c1e0*/  R2UR UR6, R6 ;  /* 0x00000000060672ca */ /* 0x000fe400000e0000 */
[----:B------:R-:W-:Y:S01]  /*c1f0*/  R2UR UR7, R7 ;  /* 0x00000000070772ca */ /* 0x000fe200000e0000 */
[----:B------:R-:W-:Y:S06]  /*c200*/  BAR.ARV 0x4, 0x180 ;  /* 0x0106000000007b1d */ /* 0x000fec0000002000 */
[----:B------:R-:W-:Y:S08]  /*c210*/  @P0 BRA `(.L_x_202) ;  /* 0x0000002c00940947 */ /* 0x000ff00003800000 */
[----:B------:R-:W2:Y:S01]  /*c220*/  LDL R3, [R1+0x5c] ;  /* 0x00005c0001037983 */ /* 0x000ea20000100800 */
[----:B------:R-:W0:Y:S01]  /*c230*/  S2UR UR4, SR_SWINHI ;  /* 0x00000000000479c3 */ /* 0x000e220000002f00 */
[----:B------:R-:W-:Y:S01]  /*c240*/  IMAD.MOV.U32 R4, RZ, RZ, 0x2 ;  /* 0x00000002ff047424 */ /* 0x000fe200078e00ff */
[----:B------:R-:W-:Y:S01]  /*c250*/  R2UR UR21, R22 ;  /* 0x00000000161572ca */ /* 0x000fe200000e0000 */
[----:B------:R-:W-:Y:S01]  /*c260*/  ULDC.64 UR14, c[0x0][0xc00] ;  /* 0x00030000000e7ab9 */ /* 0x000fe20000000a00 */
[----:B------:R-:W-:Y:S01]  /*c270*/  R2UR UR18, R231 ;  /* 0x00000000e71272ca */ /* 0x000fe200000e0000 */
[----:B------:R-:W3:Y:S01]  /*c280*/  LDL R138, [R1+0x58] ;  /* 0x00005800018a7983 */ /* 0x000ee20000100800 */
[----:B------:R-:W-:Y:S02]  /*c290*/  R2UR UR17, R233 ;  /* 0x00000000e91172ca */ /* 0x000fe400000e0000 */
[----:B------:R-:W-:Y:S02]  /*c2a0*/  R2UR UR20, R229 ;  /* 0x00000000e51472ca */ /* 0x000fe400000e0000 */
[----:B------:R-:W-:-:S02]  /*c2b0*/  R2UR UR19, R23 ;  /* 0x00000000171372ca */ /* 0x000fc400000e0000 */
[----:B------:R-:W-:Y:S01]  /*c2c0*/  R2UR UR23, R228 ;  /* 0x00000000e41772ca */ /* 0x000fe200000e0000 */
[----:B------:R-:W-:Y:S01]  /*c2d0*/  UMOV UR10, UR8 ;  /* 0x00000008000a7c82 */ /* 0x000fe20008000000 */
[----:B0-----:R-:W-:-:S03]  /*c2e0*/  UMOV UR11, UR4 ;  /* 0x00000004000b7c82 */ /* 0x001fc60008000000 */
[----:B------:R-:W-:Y:S02]  /*c2f0*/  USHF.L.U32 UR4, UR18, 0x2, URZ ;  /* 0x0000000212047899 */ /* 0x000fe4000800063f */
[----:B------:R-:W-:Y:S02]  /*c300*/  USHF.L.U64.HI UR16, UR18, 0x2, UR17 ;  /* 0x0000000212107899 */ /* 0x000fe40008010211 */
[----:B------:R-:W-:-:S04]  /*c310*/  UIADD3 UR9, UP0, UR4, UR14, URZ ;  /* 0x0000000e04097290 */ /* 0x000fc8000ff1e03f */
[----:B------:R-:W-:Y:S01]  /*c320*/  UIADD3.X UR12, UR16, UR15, URZ, UP0, !UPT ;  /* 0x0000000f100c7290 */ /* 0x000fe200087fe43f */
[----:B------:R-:W-:Y:S01]  /*c330*/  ULDC.64 UR24, c[0x0][0x208] ;  /* 0x0000820000187ab9 */ /* 0x000fe20000000a00 */
[----:B------:R-:W-:Y:S01]  /*c340*/  BAR.SYNC.DEFER_BLOCKING 0x1, 0x100 ;  /* 0x0044000000007b1d */ /* 0x000fe20000010000 */
[----:B--2---:R-:W-:-:S03]  /*c350*/  IMAD.WIDE R4, R3, R4, UR10 ;  /* 0x0000000a03047e25 */ /* 0x004fc6000f8e0204 */
[C---:B------:R-:W-:Y:S02]  /*c360*/  LOP3.LUT R3, R4.reuse, 0x380, RZ, 0xc0, !PT ;  /* 0x0000038004037812 */ /* 0x040fe400078ec0ff */
[C---:B------:R-:W-:Y:S02]  /*c370*/  IADD3 R6, P2, R4.reuse, 0x20, RZ ;  /* 0x0000002004067810 */ /* 0x040fe40007f5e0ff */
[C---:B------:R-:W-:Y:S02]  /*c380*/  IADD3 R8, P1, R4.reuse, 0x40, RZ ;  /* 0x0000004004087810 */ /* 0x040fe40007f3e0ff */
[C---:B------:R-:W-:Y:S02]  /*c390*/  IADD3 R133, P6, R4.reuse, 0x60, RZ ;  /* 0x0000006004857810 */ /* 0x040fe40007fde0ff */
[C---:B------:R-:W-:Y:S02]  /*c3a0*/  IADD3 R135, P5, R4.reuse, 0x4000, RZ ;  /* 0x0000400004877810 */ /* 0x040fe40007fbe0ff */
[----:B------:R-:W-:Y:S01]  /*c3b0*/  SHF.R.U64 R3, R3, 0x3, RZ ;  /* 0x0000000303037819 */ /* 0x000fe200000012ff */
[--C-:B------:R-:W-:Y:S01]  /*c3c0*/  IMAD.X R11, RZ, RZ, R5.reuse, P2 ;  /* 0x000000ffff0b7224 */ /* 0x100fe200010e0605 */
[C---:B------:R-:W-:Y:S01]  /*c3d0*/  IADD3 R22, P0, R4.reuse, 0x4020, RZ ;  /* 0x0000402004167810 */ /* 0x040fe20007f1e0ff */
[--C-:B------:R-:W-:Y:S01]  /*c3e0*/  IMAD.X R13, RZ, RZ, R5.reuse, P1 ;  /* 0x000000ffff0d7224 */ /* 0x100fe200008e0605 */
[C---:B------:R-:W-:Y:S01]  /*c3f0*/  IADD3 R137, P4, R4.reuse, 0x4040, RZ ;  /* 0x0000404004897810 */ /* 0x040fe20007f9e0ff */
[--C-:B------:R-:W-:Y:S01]  /*c400*/  IMAD.X R15, RZ, RZ, R5.reuse, P6 ;  /* 0x000000ffff0f7224 */ /* 0x100fe200030e0605 */
[C---:B------:R-:W-:Y:S01]  /*c410*/  IADD3 R86, P3, R4.reuse, 0x4060, RZ ;  /* 0x0000406004567810 */ /* 0x040fe20007f7e0ff */
[----:B------:R-:W-:Y:S01]  /*c420*/  IMAD.X R81, RZ, RZ, R5, P5 ;  /* 0x000000ffff517224 */ /* 0x000fe200028e0605 */
[----:B------:R-:W-:-:S02]  /*c430*/  IADD3 R139, P2, R4, 0x8000, RZ ;  /* 0x00008000048b7810 */ /* 0x000fc40007f5e0ff */
[C---:B------:R-:W-:Y:S02]  /*c440*/  IADD3 R141, P1, R4.reuse, 0x8020, RZ ;  /* 0x00008020048d7810 */ /* 0x040fe40007f3e0ff */
[C---:B------:R-:W-:Y:S02]  /*c450*/  IADD3 R143, P6, R4.reuse, 0x8040, RZ ;  /* 0x00008040048f7810 */ /* 0x040fe40007fde0ff */
[----:B------:R-:W-:Y:S02]  /*c460*/  IADD3 R145, P5, R4, 0x8060, RZ ;  /* 0x0000806004917810 */ /* 0x000fe40007fbe0ff */
[----:B------:R-:W-:Y:S02]  /*c470*/  LOP3.LUT R4, R3, R4, RZ, 0x3c, !PT ;  /* 0x0000000403047212 */ /* 0x000fe400078e3cff */
[----:B------:R-:W-:Y:S02]  /*c480*/  LOP3.LUT R7, R8, 0x380, RZ, 0xc0, !PT ;  /* 0x0000038008077812 */ /* 0x000fe400078ec0ff */
[----:B------:R-:W-:-:S02]  /*c490*/  LOP3.LUT R3, R6, 0x380, RZ, 0xc0, !PT ;  /* 0x0000038006037812 */ /* 0x000fc400078ec0ff */
[----:B------:R-:W-:Y:S02]  /*c4a0*/  SHF.R.U64 R7, R7, 0x3, RZ ;  /* 0x0000000307077819 */ /* 0x000fe400000012ff */
[----:B------:R-:W-:Y:S02]  /*c4b0*/  SHF.R.U64 R3, R3, 0x3, RZ ;  /* 0x0000000303037819 */ /* 0x000fe400000012ff */
[----:B------:R-:W-:Y:S02]  /*c4c0*/  LOP3.LUT R12, R7, R8, RZ, 0x3c, !PT ;  /* 0x00000008070c7212 */ /* 0x000fe400078e3cff */
[----:B------:R-:W-:Y:S02]  /*c4d0*/  LOP3.LUT R10, R3, R6, RZ, 0x3c, !PT ;  /* 0x00000006030a7212 */ /* 0x000fe400078e3cff */
[----:B------:R-:W-:Y:S02]  /*c4e0*/  LOP3.LUT R8, R139, 0x380, RZ, 0xc0, !PT ;  /* 0x000003808b087812 */ /* 0x000fe400078ec0ff */
[----:B------:R-:W-:-:S02]  /*c4f0*/  LOP3.LUT R3, R22, 0x380, RZ, 0xc0, !PT ;  /* 0x0000038016037812 */ /* 0x000fc400078ec0ff */
[----:B------:R-:W-:Y:S02]  /*c500*/  LOP3.LUT R18, R135, 0x380, RZ, 0xc0, !PT ;  /* 0x0000038087127812 */ /* 0x000fe400078ec0ff */
[----:B------:R-:W-:Y:S02]  /*c510*/  SHF.R.U64 R8, R8, 0x3, RZ ;  /* 0x0000000308087819 */ /* 0x000fe400000012ff */
[----:B------:R-:W-:Y:S02]  /*c520*/  LOP3.LUT R14, R133, 0x380, RZ, 0xc0, !PT ;  /* 0x00000380850e7812 */ /* 0x000fe400078ec0ff */
[----:B------:R-:W-:Y:S02]  /*c530*/  SHF.R.U64 R3, R3, 0x3, RZ ;  /* 0x0000000303037819 */ /* 0x000fe400000012ff */
[----:B------:R-:W-:Y:S02]  /*c540*/  SHF.R.U64 R18, R18, 0x3, RZ ;  /* 0x0000000312127819 */ /* 0x000fe400000012ff */
[----:B------:R-:W-:-:S02]  /*c550*/  LOP3.LUT R6, R137, 0x380, RZ, 0xc0, !PT ;  /* 0x0000038089067812 */ /* 0x000fc400078ec0ff */
[----:B------:R-:W-:Y:S02]  /*c560*/  LOP3.LUT R7, R86, 0x380, RZ, 0xc0, !PT ;  /* 0x0000038056077812 */ /* 0x000fe400078ec0ff */
[----:B------:R-:W-:Y:S02]  /*c570*/  LOP3.LUT R126, R8, R139, RZ, 0x3c, !PT ;  /* 0x0000008b087e7212 */ /* 0x000fe400078e3cff */
[----:B------:R-:W-:Y:S02]  /*c580*/  SHF.R.U64 R14, R14, 0x3, RZ ;  /* 0x000000030e0e7819 */ /* 0x000fe400000012ff */
[----:B------:R-:W-:Y:S02]  /*c590*/  LOP3.LUT R82, R3, R22, RZ, 0x3c, !PT ;  /* 0x0000001603527212 */ /* 0x000fe400078e3cff */
[----:B------:R-:W-:Y:S02]  /*c5a0*/  LOP3.LUT R8, R141, 0x380, RZ, 0xc0, !PT ;  /* 0x000003808d087812 */ /* 0x000fe400078ec0ff */
[----:B------:R-:W-:-:S02]  /*c5b0*/  LOP3.LUT R80, R18, R135, RZ, 0x3c, !PT ;  /* 0x0000008712507212 */ /* 0x000fc400078e3cff */
[----:B------:R-:W-:Y:S02]  /*c5c0*/  LOP3.LUT R22, R145, 0x380, RZ, 0xc0, !PT ;  /* 0x0000038091167812 */ /* 0x000fe400078ec0ff */
[----:B------:R-:W-:Y:S02]  /*c5d0*/  SHF.R.U64 R6, R6, 0x3, RZ ;  /* 0x0000000306067819 */ /* 0x000fe400000012ff */
[----:B------:R-:W-:Y:S02]  /*c5e0*/  SHF.R.U64 R7, R7, 0x3, RZ ;  /* 0x0000000307077819 */ /* 0x000fe400000012ff */
[----:B------:R-:W-:Y:S01]  /*c5f0*/  LOP3.LUT R18, R143, 0x380, RZ, 0xc0, !PT ;  /* 0x000003808f127812 */ /* 0x000fe200078ec0ff */
[--C-:B------:R-:W-:Y:S01]  /*c600*/  IMAD.X R83, RZ, RZ, R5.reuse, P0 ;  /* 0x000000ffff537224 */ /* 0x100fe200000e0605 */
[----:B------:R-:W-:Y:S02]  /*c610*/  LOP3.LUT R14, R14, R133, RZ, 0x3c, !PT ;  /* 0x000000850e0e7212 */ /* 0x000fe400078e3cff */
[----:B------:R-:W-:Y:S01]  /*c620*/  SHF.R.U64 R8, R8, 0x3, RZ ;  /* 0x0000000308087819 */ /* 0x000fe200000012ff */
[--C-:B------:R-:W-:Y:S01]  /*c630*/  IMAD.X R85, RZ, RZ, R5.reuse, P4 ;  /* 0x000000ffff557224 */ /* 0x100fe200020e0605 */
[----:B------:R-:W-:Y:S01]  /*c640*/  SHF.R.U64 R22, R22, 0x3, RZ ;  /* 0x0000000316167819 */ /* 0x000fe200000012ff */
[--C-:B------:R-:W-:Y:S01]  /*c650*/  IMAD.X R87, RZ, RZ, R5.reuse, P3 ;  /* 0x000000ffff577224 */ /* 0x100fe200018e0605 */
[----:B------:R-:W-:Y:S01]  /*c660*/  LOP3.LUT R84, R6, R137, RZ, 0x3c, !PT ;  /* 0x0000008906547212 */ /* 0x000fe200078e3cff */
[--C-:B------:R-:W-:Y:S01]  /*c670*/  IMAD.X R127, RZ, RZ, R5.reuse, P2 ;  /* 0x000000ffff7f7224 */ /* 0x100fe200010e0605 */
[----:B------:R-:W-:Y:S01]  /*c680*/  LOP3.LUT R86, R7, R86, RZ, 0x3c, !PT ;  /* 0x0000005607567212 */ /* 0x000fe200078e3cff */
[--C-:B------:R-:W-:Y:S01]  /*c690*/  IMAD.X R129, RZ, RZ, R5.reuse, P1 ;  /* 0x000000ffff817224 */ /* 0x100fe200008e0605 */
[----:B------:R-:W-:Y:S01]  /*c6a0*/  MOV R3, R4 ;  /* 0x0000000400037202 */ /* 0x000fe20000000f00 */
[--C-:B------:R-:W-:Y:S01]  /*c6b0*/  IMAD.X R131, RZ, RZ, R5.reuse, P6 ;  /* 0x000000ffff837224 */ /* 0x100fe200030e0605 */
[----:B------:R-:W-:Y:S01]  /*c6c0*/  SHF.R.U64 R18, R18, 0x3, RZ ;  /* 0x0000000312127819 */ /* 0x000fe200000012ff */
[----:B------:R-:W-:Y:S01]  /*c6d0*/  IMAD.X R9, RZ, RZ, R5, P5 ;  /* 0x000000ffff097224 */ /* 0x000fe200028e0605 */
[----:B------:R-:W-:-:S02]  /*c6e0*/  F2FP.BF16.F32.PACK_AB R4, R25, R24 ;  /* 0x000000181904723e */ /* 0x000fc400000010ff */
[----:B------:R-:W-:Y:S02]  /*c6f0*/  F2FP.BF16.F32.PACK_AB R5, R27, R26 ;  /* 0x0000001a1b05723e */ /* 0x000fe400000010ff */
[----:B------:R-:W-:Y:S02]  /*c700*/  F2FP.BF16.F32.PACK_AB R6, R29, R28 ;  /* 0x0000001c1d06723e */ /* 0x000fe400000010ff */
[----:B------:R-:W-:Y:S02]  /*c710*/  F2FP.BF16.F32.PACK_AB R7, R31, R30 ;  /* 0x0000001e1f07723e */ /* 0x000fe400000010ff */
[----:B------:R-:W-:Y:S02]  /*c720*/  LOP3.LUT R128, R8, R141, RZ, 0x3c, !PT ;  /* 0x0000008d08807212 */ /* 0x000fe400078e3cff */
[----:B------:R-:W-:Y:S02]  /*c730*/  MOV R135, R12 ;  /* 0x0000000c00877202 */ /* 0x000fe40000000f00 */
[----:B------:R-:W-:-:S02]  /*c740*/  MOV R134, R14 ;  /* 0x0000000e00867202 */ /* 0x000fc40000000f00 */
[----:B------:R-:W-:Y:S02]  /*c750*/  LOP3.LUT R8, R22, R145, RZ, 0x3c, !PT ;  /* 0x0000009116087212 */ /* 0x000fe400078e3cff */
[----:B------:R-:W-:Y:S02]  /*c760*/  MOV R136, R10 ;  /* 0x0000000a00887202 */ /* 0x000fe40000000f00 */
[----:B------:R-:W-:Y:S02]  /*c770*/  F2FP.BF16.F32.PACK_AB R12, R33, R32 ;  /* 0x00000020210c723e */ /* 0x000fe400000010ff */
[----:B------:R-:W-:Y:S02]  /*c780*/  F2FP.BF16.F32.PACK_AB R13, R35, R34 ;  /* 0x00000022230d723e */ /* 0x000fe400000010ff */
[----:B------:R-:W-:Y:S02]  /*c790*/  F2FP.BF16.F32.PACK_AB R14, R37, R36 ;  /* 0x00000024250e723e */ /* 0x000fe400000010ff */
[----:B------:R-:W-:-:S02]  /*c7a0*/  F2FP.BF16.F32.PACK_AB R15, R39, R38 ;  /* 0x00000026270f723e */ /* 0x000fc400000010ff */
[----:B------:R-:W-:Y:S02]  /*c7b0*/  LOP3.LUT R130, R18, R143, RZ, 0x3c, !PT ;  /* 0x0000008f12827212 */ /* 0x000fe400078e3cff */
[----:B------:R-:W-:Y:S02]  /*c7c0*/  MOV R133, R80 ;  /* 0x0000005000857202 */ /* 0x000fe40000000f00 */
[----:B------:R-:W-:Y:S01]  /*c7d0*/  MOV R132, R82 ;  /* 0x0000005200847202 */ /* 0x000fe20000000f00 */
[----:B------:R0:W-:Y:S01]  /*c7e0*/  STSM.16.M88.4 [R3], R4 ;  /* 0x0000000403007844 */ /* 0x0001e20000000200 */
[----:B------:R-:W-:Y:S02]  /*c7f0*/  MOV R22, R84 ;  /* 0x0000005400167202 */ /* 0x000fe40000000f00 */
[----:B------:R-:W-:Y:S02]  /*c800*/  MOV R18, R86 ;  /* 0x0000005600127202 */ /* 0x000fe40000000f00 */
[----:B------:R-:W-:-:S02]  /*c810*/  F2FP.BF16.F32.PACK_AB R80, R41, R40 ;  /* 0x000000282950723e */ /* 0x000fc400000010ff */
[----:B------:R-:W-:Y:S02]  /*c820*/  F2FP.BF16.F32.PACK_AB R81, R43, R42 ;  /* 0x0000002a2b51723e */ /* 0x000fe400000010ff */
[----:B------:R-:W-:Y:S02]  /*c830*/  F2FP.BF16.F32.PACK_AB R82, R45, R44 ;  /* 0x0000002c2d52723e */ /* 0x000fe400000010ff */
[----:B------:R-:W-:Y:S02]  /*c840*/  F2FP.BF16.F32.PACK_AB R83, R47, R46 ;  /* 0x0000002e2f53723e */ /* 0x000fe400000010ff */
[----:B------:R-:W-:Y:S02]  /*c850*/  F2FP.BF16.F32.PACK_AB R84, R49, R48 ;  /* 0x000000303154723e */ /* 0x000fe400000010ff */
[----:B------:R-:W-:Y:S02]  /*c860*/  F2FP.BF16.F32.PACK_AB R85, R51, R50 ;  /* 0x000000323355723e */ /* 0x000fe400000010ff */
[----:B------:R-:W-:-:S02]  /*c870*/  F2FP.BF16.F32.PACK_AB R86, R53, R52 ;  /* 0x000000343556723e */ /* 0x000fc400000010ff */
[----:B------:R-:W-:Y:S01]  /*c880*/  F2FP.BF16.F32.PACK_AB R87, R55, R54 ;  /* 0x000000363757723e */ /* 0x000fe200000010ff */
[----:B------:R1:W-:Y:S01]  /*c890*/  STSM.16.M88.4 [R136], R12 ;  /* 0x0000000c88007844 */ /* 0x0003e20000000200 */
[----:B0-----:R-:W-:Y:S02]  /*c8a0*/  MOV R3, R8 ;  /* 0x0000000800037202 */ /* 0x001fe40000000f00 */
[----:B------:R-:W-:Y:S02]  /*c8b0*/  F2FP.BF16.F32.PACK_AB R4, R57, R56 ;  /* 0x000000383904723e */ /* 0x000fe400000010ff */
[----:B------:R-:W-:Y:S02]  /*c8c0*/  F2FP.BF16.F32.PACK_AB R5, R59, R58 ;  /* 0x0000003a3b05723e */ /* 0x000fe400000010ff */
[----:B------:R-:W-:Y:S02]  /*c8d0*/  F2FP.BF16.F32.PACK_AB R6, R61, R60 ;  /* 0x0000003c3d06723e */ /* 0x000fe400000010ff */
[----:B------:R-:W-:-:S02]  /*c8e0*/  F2FP.BF16.F32.PACK_AB R7, R63, R62 ;  /* 0x0000003e3f07723e */ /* 0x000fc400000010ff */
[----:B------:R-:W-:Y:S02]  /*c8f0*/  F2FP.BF16.F32.PACK_AB R8, R65, R64 ;  /* 0x000000404108723e */ /* 0x000fe400000010ff */
[----:B------:R-:W-:Y:S02]  /*c900*/  F2FP.BF16.F32.PACK_AB R9, R67, R66 ;  /* 0x000000424309723e */ /* 0x000fe400000010ff */
[----:B------:R-:W-:Y:S02]  /*c910*/  F2FP.BF16.F32.PACK_AB R10, R69, R68 ;  /* 0x00000044450a723e */ /* 0x000fe400000010ff */
[----:B------:R-:W-:Y:S01]  /*c920*/  F2FP.BF16.F32.PACK_AB R11, R71, R70 ;  /* 0x00000046470b723e */ /* 0x000fe200000010ff */
[----:B------:R0:W-:Y:S01]  /*c930*/  STSM.16.M88.4 [R135], R80 ;  /* 0x0000005087007844 */ /* 0x0001e20000000200 */
[----:B-1----:R-:W-:Y:S02]  /*c940*/  F2FP.BF16.F32.PACK_AB R12, R73, R72 ;  /* 0x00000048490c723e */ /* 0x002fe400000010ff */
[----:B------:R-:W-:-:S02]  /*c950*/  F2FP.BF16.F32.PACK_AB R13, R75, R74 ;  /* 0x0000004a4b0d723e */ /* 0x000fc400000010ff */
[----:B------:R-:W-:Y:S02]  /*c960*/  F2FP.BF16.F32.PACK_AB R14, R77, R76 ;  /* 0x0000004c4d0e723e */ /* 0x000fe400000010ff */
[----:B------:R-:W-:Y:S01]  /*c970*/  F2FP.BF16.F32.PACK_AB R15, R79, R78 ;  /* 0x0000004e4f0f723e */ /* 0x000fe200000010ff */
[----:B------:R1:W-:Y:S01]  /*c980*/  STSM.16.M88.4 [R134], R84 ;  /* 0x0000005486007844 */ /* 0x0003e20000000200 */
[----:B------:R-:W-:Y:S02]  /*c990*/  MOV R126, R126 ;  /* 0x0000007e007e7202 */ /* 0x000fe40000000f00 */
[----:B------:R-:W-:Y:S01]  /*c9a0*/  MOV R128, R128 ;  /* 0x0000008000807202 */ /* 0x000fe20000000f00 */
[----:B------:R2:W-:Y:S01]  /*c9b0*/  STSM.16.M88.4 [R133], R4 ;  /* 0x0000000485007844 */ /* 0x0005e20000000200 */
[----:B------:R-:W-:Y:S02]  /*c9c0*/  MOV R130, R130 ;  /* 0x0000008200827202 */ /* 0x000fe40000000f00 */
[----:B0-----:R-:W-:-:S02]  /*c9d0*/  F2FP.BF16.F32.PACK_AB R80, R21, R20 ;  /* 0x000000141550723e */ /* 0x001fc400000010ff */
[----:B------:R-:W-:Y:S02]  /*c9e0*/  F2FP.BF16.F32.PACK_AB R81, R123, R122 ;  /* 0x0000007a7b51723e */ /* 0x000fe400000010ff */
[----:B------:R-:W-:Y:S02]  /*c9f0*/  F2FP.BF16.F32.PACK_AB R82, R121, R120 ;  /* 0x000000787952723e */ /* 0x000fe400000010ff */
[----:B------:R-:W-:Y:S01]  /*ca00*/  F2FP.BF16.F32.PACK_AB R83, R125, R124 ;  /* 0x0000007c7d53723e */ /* 0x000fe200000010ff */
[----:B------:R0:W-:Y:S01]  /*ca10*/  STSM.16.M88.4 [R132], R8 ;  /* 0x0000000884007844 */ /* 0x0001e20000000200 */
[----:B-1----:R-:W-:Y:S02]  /*ca20*/  F2FP.BF16.F32.PACK_AB R84, R89, R88 ;  /* 0x000000585954723e */ /* 0x002fe400000010ff */
[----:B------:R-:W-:Y:S02]  /*ca30*/  F2FP.BF16.F32.PACK_AB R85, R91, R90 ;  /* 0x0000005a5b55723e */ /* 0x000fe400000010ff */
[----:B------:R-:W-:-:S02]  /*ca40*/  F2FP.BF16.F32.PACK_AB R86, R93, R92 ;  /* 0x0000005c5d56723e */ /* 0x000fc400000010ff */
[----:B------:R-:W-:Y:S01]  /*ca50*/  F2FP.BF16.F32.PACK_AB R87, R95, R94 ;  /* 0x0000005e5f57723e */ /* 0x000fe200000010ff */
[----:B------:R1:W-:Y:S01]  /*ca60*/  STSM.16.M88.4 [R22], R12 ;  /* 0x0000000c16007844 */ /* 0x0003e20000000200 */
[----:B--2---:R-:W-:Y:S02]  /*ca70*/  F2FP.BF16.F32.PACK_AB R4, R97, R96 ;  /* 0x000000606104723e */ /* 0x004fe400000010ff */
[----:B------:R-:W-:Y:S02]  /*ca80*/  F2FP.BF16.F32.PACK_AB R5, R99, R98 ;  /* 0x000000626305723e */ /* 0x000fe400000010ff */
[----:B------:R-:W-:Y:S02]  /*ca90*/  F2FP.BF16.F32.PACK_AB R6, R101, R100 ;  /* 0x000000646506723e */ /* 0x000fe400000010ff */
[----:B------:R-:W-:Y:S02]  /*caa0*/  F2FP.BF16.F32.PACK_AB R7, R103, R102 ;  /* 0x000000666707723e */ /* 0x000fe400000010ff */
        /* <DEDUP_REMOVED lines=9> */
[----:B------:R-:W-:Y:S04]  /*cb40*/  STSM.16.M88.4 [R126], R84 ;  /* 0x000000547e007844 */ /* 0x000fe80000000200 */
[----:B------:R-:W-:Y:S04]  /*cb50*/  STSM.16.M88.4 [R128], R4 ;  /* 0x0000000480007844 */ /* 0x000fe80000000200 */
[----:B------:R-:W-:Y:S04]  /*cb60*/  STSM.16.M88.4 [R130], R8 ;  /* 0x0000000882007844 */ /* 0x000fe80000000200 */
[----:B------:R1:W-:Y:S01]  /*cb70*/  STSM.16.M88.4 [R3], R12 ;  /* 0x0000000c03007844 */ /* 0x0003e20000000200 */
[----:B------:R-:W-:Y:S01]  /*cb80*/  BAR.SYNC.DEFER_BLOCKING 0x1, 0x100 ;  /* 0x0044000000007b1d */ /* 0x000fe20000010000 */
[----:B------:R-:W-:-:S04]  /*cb90*/  ISETP.NE.U32.AND P0, PT, RZ, UR14, PT ;  /* 0x0000000eff007c0c */ /* 0x000fc8000bf05070 */
[----:B------:R-:W-:Y:S01]  /*cba0*/  ISETP.NE.AND.EX P0, PT, RZ, UR15, PT, P0 ;  /* 0x0000000fff007c0c */ /* 0x000fe2000bf05300 */
[----:B0-----:R-:W-:Y:S02]  /*cbb0*/  IMAD.U32 R80, RZ, RZ, UR9 ;  /* 0x00000009ff507e24 */ /* 0x001fe4000f8e00ff */
[----:B------:R-:W-:Y:S01]  /*cbc0*/  IMAD.U32 R81, RZ, RZ, UR12 ;  /* 0x0000000cff517e24 */ /* 0x000fe2000f8e00ff */
[----:B------:R-:W-:Y:S01]  /*cbd0*/  ULDC.64 UR12, c[0x0][0xc08] ;  /* 0x00030200000c7ab9 */ /* 0x000fe20000000a00 */
[----:B-1----:R-:W0:Y:S08]  /*cbe0*/  LDC R3, c[0x0][0xbe8] ;  /* 0x0002fa00ff037b82 */ /* 0x002e300000000800 */
[----:B------:R-:W2:Y:S01]  /*cbf0*/  @P0 LDG.E R22, desc[UR24][R80.64] ;  /* 0x0000001850160981 */ /* 0x000ea2000c1e1900 */
[----:B------:R-:W-:-:S04]  /*cc00*/  UISETP.NE.U32.AND UP0, UPT, UR12, URZ, UPT ;  /* 0x0000003f0c00728c */ /* 0x000fc8000bf05070 */
[----:B------:R-:W-:Y:S01]  /*cc10*/  UISETP.NE.AND.EX UP0, UPT, UR13, URZ, UPT, UP0 ;  /* 0x0000003f0d00728c */ /* 0x000fe2000bf05300 */
[----:B0-----:R-:W-:-:S10]  /*cc20*/  ISETP.NE.AND P1, PT, R3, 0x1, PT ;  /* 0x000000010300780c */ /* 0x001fd40003f25270 */
[----:B------:R-:W-:Y:S01]  /*cc30*/  @UP0 UIADD3 UR12, UP1, UR4, UR12, URZ ;  /* 0x0000000c040c0290 */ /* 0x000fe2000ff3e03f */
[----:B------:R-:W-:Y:S02]  /*cc40*/  PLOP3.LUT P4, PT, PT, PT, UP0, 0x80, 0x0 ;  /* 0x000000000000781c */ /* 0x000fe40003f8f008 */
[----:B------:R-:W-:Y:S01]  /*cc50*/  ULDC UR4, c[0x0][0xa88] ;  /* 0x0002a20000047ab9 */ /* 0x000fe20000000800 */
[----:B------:R-:W-:Y:S01]  /*cc60*/  @UP0 UIADD3.X UR13, UR16, UR13, URZ, UP1, !UPT ;  /* 0x0000000d100d0290 */ /* 0x000fe20008ffe43f */
[----:B------:R-:W-:Y:S01]  /*cc70*/  IMAD.U32 R18, RZ, RZ, UR4 ;  /* 0x00000004ff127e24 */ /* 0x000fe2000f8e00ff */
[----:B------:R-:W-:Y:S01]  /*cc80*/  UISETP.NE.AND UP0, UPT, UR21, URZ, UPT ;  /* 0x0000003f1500728c */ /* 0x000fe2000bf05270 */
[----:B------:R-:W-:Y:S01]  /*cc90*/  ULDC UR4, c[0x0][0xad4] ;  /* 0x0002b50000047ab9 */ /* 0x000fe20000000800 */
[----:B------:R-:W0:Y:S02]  /*cca0*/  @P1 LDC R6, c[0x0][0xbec] ;  /* 0x0002fb00ff061b82 */ /* 0x000e240000000800 */
[----:B------:R-:W-:Y:S01]  /*ccb0*/  USEL UR4, UR21, UR4, UP0 ;  /* 0x0000000415047287 */ /* 0x000fe20008000000 */
[----:B------:R-:W-:-:S03]  /*ccc0*/  UMOV UR22, 0x9b8 ;  /* 0x000009b800167882 */ /* 0x000fc60000000000 */
[----:B------:R-:W-:Y:S02]  /*ccd0*/  UISETP.GT.AND UP1, UPT, UR4, 0x1, UPT ;  /* 0x000000010400788c */ /* 0x000fe4000bf24270 */
[----:B------:R-:W1:Y:S02]  /*cce0*/  @P1 LDC R9, c[0x0][0xbf0] ;  /* 0x0002fc00ff091b82 */ /* 0x000e640000000800 */
[----:B------:R-:W-:Y:S02]  /*ccf0*/  USEL UR22, UR22, 0x978, UP1 ;  /* 0x0000097816167887 */ /* 0x000fe40008800000 */
[----:B------:R-:W-:Y:S01]  /*cd00*/  UISETP.NE.U32.AND UP0, UPT, UR14, URZ, UPT ;  /* 0x0000003f0e00728c */ /* 0x000fe2000bf05070 */
[----:B------:R-:W-:Y:S01]  /*cd10*/  IMAD.U32 R11, RZ, RZ, UR20 ;  /* 0x00000014ff0b7e24 */ /* 0x000fe2000f8e00ff */
[----:B------:R-:W-:Y:S01]  /*cd20*/  UMOV UR4, URZ ;  /* 0x0000003f00047c82 */ /* 0x000fe20008000000 */
[----:B------:R-:W-:Y:S01]  /*cd30*/  IMAD.U32 R4, RZ, RZ, UR12 ;  /* 0x0000000cff047e24 */ /* 0x000fe2000f8e00ff */
[----:B------:R-:W-:Y:S01]  /*cd40*/  UISETP.NE.AND.EX UP0, UPT, UR15, URZ, UPT, UP0 ;  /* 0x0000003f0f00728c */ /* 0x000fe2000bf05300 */
[----:B------:R-:W-:-:S02]  /*cd50*/  IMAD.U32 R5, RZ, RZ, UR13 ;  /* 0x0000000dff057e24 */ /* 0x000fc4000f8e00ff */
[----:B---3--:R-:W-:Y:S01]  /*cd60*/  IMAD R11, R11, 0x80, R138 ;  /* 0x000000800b0b7824 */ /* 0x008fe200078e028a */
[----:B------:R-:W-:Y:S02]  /*cd70*/  USEL UR9, UR18, URZ, !UP0 ;  /* 0x0000003f12097287 */ /* 0x000fe4000c000000 */
[----:B------:R0:W5:Y:S01]  /*cd80*/  @P4 LDG.E R18, desc[UR24][R4.64] ;  /* 0x0000001804124981 */ /* 0x000162000c1e1900 */
[----:B------:R-:W-:Y:S01]  /*cd90*/  USEL UR20, UR19, URZ, UP1 ;  /* 0x0000003f13147287 */ /* 0x000fe20008800000 */
[----:B------:R-:W-:Y:S01]  /*cda0*/  ULDC.64 UR12, c[0x0][UR22+0x218] ;  /* 0x00008600160c7abb */ /* 0x000fe20008000a00 */
[----:B------:R-:W-:Y:S01]  /*cdb0*/  ULDC.64 UR14, c[0x0][UR22+0x220] ;  /* 0x00008800160e7abb */ /* 0x000fe20008000a00 */
[----:B------:R-:W-:Y:S02]  /*cdc0*/  USEL UR21, UR17, URZ, !UP0 ;  /* 0x0000003f11157287 */ /* 0x000fe4000c000000 */
[----:B------:R-:W-:Y:S01]  /*cdd0*/  UIMAD.WIDE.U32 UR18, UR12, UR23, URZ ;  /* 0x000000170c1272a5 */ /* 0x000fe2000f8e003f */
[----:B------:R-:W-:Y:S01]  /*cde0*/  ULDC.64 UR16, c[0x0][UR22+0x228] ;  /* 0x00008a0016107abb */ /* 0x000fe20008000a00 */
[----:B0-----:R-:W-:Y:S01]  /*cdf0*/  @P1 IMAD.HI.U32 R4, R11, R6, RZ ;  /* 0x000000060b041227 */ /* 0x001fe200078e00ff */
[----:B------:R-:W-:-:S02]  /*ce00*/  UIMAD UR15, UR15, UR9, URZ ;  /* 0x000000090f0f72a4 */ /* 0x000fc4000f8e023f */
[----:B------:R-:W-:Y:S01]  /*ce10*/  UIMAD UR23, UR13, UR23, URZ ;  /* 0x000000170d1772a4 */ /* 0x000fe2000f8e023f */
[----:B------:R-:W-:Y:S01]  /*ce20*/  IMAD.MOV.U32 R7, RZ, RZ, R11 ;  /* 0x000000ffff077224 */ /* 0x000fe200078e000b */
[----:B------:R-:W-:Y:S02]  /*ce30*/  UIMAD.WIDE.U32 UR12, UR14, UR9, URZ ;  /* 0x000000090e0c72a5 */ /* 0x000fe4000f8e003f */
[----:B------:R-:W-:Y:S01]  /*ce40*/  UIMAD.WIDE.U32 UR24, UR16, UR20, URZ ;  /* 0x00000014101872a5 */ /* 0x000fe2000f8e003f */
[----:B-1----:R-:W-:Y:S01]  /*ce50*/  @P1 SHF.R.U32.HI R7, RZ, R9, R4 ;  /* 0x00000009ff071219 */ /* 0x002fe20000011604 */
[----:B------:R-:W-:Y:S02]  /*ce60*/  UIMAD UR16, UR17, UR20, URZ ;  /* 0x00000014111072a4 */ /* 0x000fe4000f8e023f */
[----:B------:R-:W-:Y:S02]  /*ce70*/  UIMAD UR15, UR14, UR21, UR15 ;  /* 0x000000150e0f72a4 */ /* 0x000fe4000f8e020f */
[----:B------:R-:W-:Y:S01]  /*ce80*/  UIADD3 UR23, UR19, UR23, URZ ;  /* 0x0000001713177290 */ /* 0x000fe2000fffe03f */
[----:B------:R-:W-:Y:S01]  /*ce90*/  IMAD.MOV R6, RZ, RZ, -R7 ;  /* 0x000000ffff067224 */ /* 0x000fe200078e0a07 */
[----:B------:R-:W-:Y:S01]  /*cea0*/  UIADD3 UR14, UR13, UR15, URZ ;  /* 0x0000000f0d0e7290 */ /* 0x000fe2000fffe03f */
[----:B------:R-:W-:-:S02]  /*ceb0*/  IMAD.U32 R4, RZ, RZ, UR24 ;  /* 0x00000018ff047e24 */ /* 0x000fc4000f8e00ff */
[----:B------:R-:W-:Y:S01]  /*cec0*/  IMAD.U32 R5, RZ, RZ, UR25 ;  /* 0x00000019ff057e24 */ /* 0x000fe2000f8e00ff */
[----:B------:R-:W-:Y:S01]  /*ced0*/  SHF.R.S32.HI R5, RZ, 0x1f, R7 ;  /* 0x0000001fff057819 */ /* 0x000fe20000011407 */
[----:B------:R-:W-:-:S05]  /*cee0*/  IMAD R9, R3, R6, R11 ;  /* 0x0000000603097224 */ /* 0x000fca00078e020b */
[----:B------:R-:W-:Y:S02]  /*cef0*/  SHF.R.S32.HI R6, RZ, 0x1f, R9 ;  /* 0x0000001fff067819 */ /* 0x000fe40000011409 */
[----:B--2---:R-:W-:-:S13]  /*cf00*/  @P0 R2UR UR4, R22 ;  /* 0x00000000160402ca */ /* 0x004fda00000e0000 */
[----:B------:R-:W-:Y:S02]  /*cf10*/  UIADD3 UR18, UP0, UP2, UR12, UR18, UR4 ;  /* 0x000000120c127290 */ /* 0x000fe4000fa1e004 */
[----:B------:R-:W-:Y:S02]  /*cf20*/  UIADD3 UR12, UR25, UR16, URZ ;  /* 0x00000010190c7290 */ /* 0x000fe4000fffe03f */
[----:B------:R-:W-:Y:S02]  /*cf30*/  USHF.R.S32.HI UR16, URZ, 0x1f, UR4 ;  /* 0x0000001f3f107899 */ /* 0x000fe40008011404 */
[----:B------:R-:W-:Y:S02]  /*cf40*/  IADD3 R4, P2, P3, R7, UR18, R4 ;  /* 0x0000001207047c10 */ /* 0x000fe4000fb5e004 */
[----:B------:R-:W-:Y:S01]  /*cf50*/  UIADD3.X UR14, UR14, UR23, UR16, UP0, UP2 ;  /* 0x000000170e0e7290 */ /* 0x000fe200087e4410 */
[----:B------:R-:W-:Y:S01]  /*cf60*/  IMAD.U32 R8, RZ, RZ, UR12 ;  /* 0x0000000cff087e24 */ /* 0x000fe2000f8e00ff */
[----:B------:R-:W-:-:S02]  /*cf70*/  ULDC.64 UR12, c[0x0][UR22+0x210] ;  /* 0x00008400160c7abb */ /* 0x000fc40008000a00 */
[----:B------:R-:W-:Y:S02]  /*cf80*/  IMAD R7, R9, UR13, RZ ;  /* 0x0000000d09077c24 */ /* 0x000fe4000f8e02ff */
[----:B------:R-:W-:Y:S01]  /*cf90*/  IADD3.X R5, R5, UR14, R8, P2, P3 ;  /* 0x0000000e05057c10 */ /* 0x000fe200097e6408 */
[----:B------:R-:W-:Y:S01]  /*cfa0*/  ULDC.64 UR14, c[0x0][0xba8] ;  /* 0x0002ea00000e7ab9 */ /* 0x000fe20000000a00 */
[----:B------:R-:W-:Y:S01]  /*cfb0*/  IMAD R7, R6, UR12, R7 ;  /* 0x0000000c06077c24 */ /* 0x000fe2000f8e0207 */
[----:B------:R-:W-:Y:S01]  /*cfc0*/  @!UP1 ULDC UR14, c[0x0][0xb50] ;  /* 0x0002d400000e9ab9 */ /* 0x000fe20000000800 */
[----:B------:R-:W-:Y:S01]  /*cfd0*/  @!UP1 ULDC UR15, c[0x0][0xb54] ;  /* 0x0002d500000f9ab9 */ /* 0x000fe20000000800 */
[----:B------:R-:W-:-:S04]  /*cfe0*/  IMAD.WIDE.U32 R4, R9, UR12, R4 ;  /* 0x0000000c09047c25 */ /* 0x000fc8000f8e0004 */
[----:B------:R-:W-:Y:S01]  /*cff0*/  IMAD.IADD R5, R5, 0x1, R7 ;  /* 0x0000000105057824 */ /* 0x000fe200078e0207 */
[----:B------:R-:W-:-:S04]  /*d000*/  LEA R8, P2, R4, UR14, 0x2 ;  /* 0x0000000e04087c11 */ /* 0x000fc8000f8410ff */
[----:B------:R-:W-:Y:S01]  /*d010*/  LEA.HI.X R10, R4, UR15, R5, 0x2, P2 ;  /* 0x0000000f040a7c11 */ /* 0x000fe200090f1405 */
[----:B------:R-:W-:Y:S08]  /*d020*/  @P4 BRA `(.L_x_203) ;  /* 0x0000000000144947 */ /* 0x000ff00003800000 */
[----:B------:R-:W-:Y:S05]  /*d030*/  @!P0 BRA `(.L_x_203) ;  /* 0x0000000000108947 */ /* 0x000fea0003800000 */
[----:B------:R-:W-:Y:S02]  /*d040*/  ULDC.64 UR12, c[0x0][0x208] ;  /* 0x00008200000c7ab9 */ /* 0x000fe40000000a00 */
[----:B------:R-:W2:Y:S04]  /*d050*/  LDG.E R5, desc[UR12][R80.64] ;  /* 0x0000000c50057981 */ /* 0x000ea8000c1e1900 */
[----:B-----5:R-:W2:Y:S02]  /*d060*/  LDG.E R18, desc[UR12][R80.64+0x4] ;  /* 0x0000040c50127981 */ /* 0x020ea4000c1e1900 */
[----:B--2---:R-:W-:-:S07]  /*d070*/  IMAD.IADD R18, R18, 0x1, -R5 ;  /* 0x0000000112127824 */ /* 0x004fce00078e0a05 */
.L_x_203:
[----:B------:R-:W2:Y:S01]  /*d080*/  LDL R9, [R1+0x54] ;  /* 0x0000540001097983 */ /* 0x000ea20000100800 */
[----:B------:R-:W-:Y:S01]  /*d090*/  R2UR UR12, R229 ;  /* 0x00000000e50c72ca */ /* 0x000fe200000e0000 */
[----:B-----5:R-:W-:Y:S01]  /*d0a0*/  IMAD R18, R18, R3, RZ ;  /* 0x0000000312127224 */ /* 0x020fe200078e02ff */
[----:B------:R-:W-:Y:S01]  /*d0b0*/  LOP3.LUT P0, RZ, R234, 0x3, RZ, 0xc0, !PT ;  /* 0x00000003eaff7812 */ /* 0x000fe2000780c0ff */
[----:B------:R-:W-:Y:S04]  /*d0c0*/  SHFL.IDX PT, R4, R8, RZ, 0x1c1f ;  /* 0x001c1fff08047589 */ /* 0x000fe800000e0000 */
[----:B------:R-:W0:Y:S04]  /*d0d0*/  SHFL.IDX PT, R5, R10, RZ, 0x1c1f ;  /* 0x001c1fff0a057589 */ /* 0x000e2800000e0000 */
[----:B------:R-:W-:Y:S02]  /*d0e0*/  SHFL.IDX PT, R6, R8, 0x1, 0x1c1f ;  /* 0x003c1f0008067f89 */ /* 0x000fe400000e0000 */
[----:B------:R-:W-:Y:S01]  /*d0f0*/  IMAD.U32 R13, RZ, RZ, UR12 ;  /* 0x0000000cff0d7e24 */ /* 0x000fe2000f8e00ff */
[----:B------:R-:W-:Y:S01]  /*d100*/  ULDC.64 UR12, c[0x0][0x208] ;  /* 0x00008200000c7ab9 */ /* 0x000fe20000000a00 */
[----:B------:R-:W1:Y:S02]  /*d110*/  SHFL.IDX PT, R7, R10, 0x1, 0x1c1f ;  /* 0x003c1f000a077f89 */ /* 0x000e6400000e0000 */
[----:B--2---:R-:W-:-:S04]  /*d120*/  IMAD R13, R13, 0x80, R9 ;  /* 0x000000800d0d7824 */ /* 0x004fc800078e0209 */
[C---:B------:R-:W-:Y:S01]  /*d130*/  VIADD R9, R13.reuse, 0x8 ;  /* 0x000000080d097836 */ /* 0x040fe20000000000 */
[----:B------:R-:W-:-:S04]  /*d140*/  ISETP.GE.OR P2, PT, R13, R18, P0 ;  /* 0x000000120d00720c */ /* 0x000fc80000746670 */
[----:B------:R-:W-:-:S09]  /*d150*/  ISETP.GE.OR P0, PT, R9, R18, P0 ;  /* 0x000000120900720c */ /* 0x000fd20000706670 */
[----:B0-----:R0:W-:Y:S04]  /*d160*/  @!P2 ST.E desc[UR12][R4.64], R0 ;  /* 0x000000000400a985 */ /* 0x0011e8000c10190c */
[----:B-1----:R0:W-:Y:S01]  /*d170*/  @!P0 ST.E desc[UR12][R6.64], R2 ;  /* 0x0000000206008985 */ /* 0x0021e2000c10190c */
[----:B------:R-:W-:-:S13]  /*d180*/  PLOP3.LUT P0, PT, PT, PT, UP1, 0x80, 0x0 ;  /* 0x000000000000781c */ /* 0x000fda0003f0f018 */
[----:B0-----:R-:W-:Y:S05]  /*d190*/  @P0 BRA `(.L_x_204) ;  /* 0x0000000c006c0947 */ /* 0x001fea0003800000 */
[----:B------:R-:W-:Y:S01]  /*d1a0*/  IMAD.SHL.U32 R57, R19, 0x8, RZ ;  /* 0x0000000813397824 */ /* 0x000fe200078e00ff */
[----:B------:R-:W0:Y:S01]  /*d1b0*/  @P1 LDC R59, c[0x0][0xbec] ;  /* 0x0002fb00ff3b1b82 */ /* 0x000e220000000800 */
[----:B------:R-:W-:Y:S01]  /*d1c0*/  IMAD.MOV.U32 R5, RZ, RZ, 0x2 ;  /* 0x00000002ff057424 */ /* 0x000fe200078e00ff */
[----:B------:R-:W-:Y:S01]  /*d1d0*/  R2UR UR17, R229 ;  /* 0x00000000e51172ca */ /* 0x000fe200000e0000 */
[----:B------:R-:W-:Y:S01]  /*d1e0*/  IMAD R4, R230, 0x40, R57 ;  /* 0x00000040e6047824 */ /* 0x000fe200078e0239 */
[----:B------:R-:W-:Y:S01]  /*d1f0*/  ULDC.64 UR12, c[0x0][0x208] ;  /* 0x00008200000c7ab9 */ /* 0x000fe20000000a00 */
[----:B------:R-:W-:Y:S01]  /*d200*/  ULDC.64 UR14, c[0x0][0xaa0] ;  /* 0x0002a800000e7ab9 */ /* 0x000fe20000000a00 */
[----:B------:R-:W-:Y:S01]  /*d210*/  R2UR UR18, R228 ;  /* 0x00000000e41272ca */ /* 0x000fe200000e0000 */
[----:B------:R-:W-:Y:S01]  /*d220*/  IMAD.WIDE R4, R4, R5, UR10 ;  /* 0x0000000a04047e25 */ /* 0x000fe2000f8e0205 */
[----:B------:R-:W1:Y:S02]  /*d230*/  @P1 LDC R63, c[0x0][0xbf0] ;  /* 0x0002fc00ff3f1b82 */ /* 0x000e640000000800 */
[----:B------:R-:W-:-:S02]  /*d240*/  IADD3 R9, P4, R4, 0x1000, RZ ;  /* 0x0000100004097810 */ /* 0x000fc40007f9e0ff */
[C---:B------:R-:W-:Y:S02]  /*d250*/  IADD3 R13, P3, R4.reuse, 0x2000, RZ ;  /* 0x00002000040d7810 */ /* 0x040fe40007f7e0ff */
[C---:B------:R-:W-:Y:S02]  /*d260*/  IADD3 R21, P6, R4.reuse, 0x3000, RZ ;  /* 0x0000300004157810 */ /* 0x040fe40007fde0ff */
[C---:B------:R-:W-:Y:S02]  /*d270*/  IADD3 R25, P5, R4.reuse, 0x4000, RZ ;  /* 0x0000400004197810 */ /* 0x040fe40007fbe0ff */
[----:B------:R-:W-:Y:S02]  /*d280*/  IADD3 R29, P2, R4, 0x5000, RZ ;  /* 0x00005000041d7810 */ /* 0x000fe40007f5e0ff */
[----:B------:R-:W-:Y:S02]  /*d290*/  LOP3.LUT R8, R9, 0x380, RZ, 0xc0, !PT ;  /* 0x0000038009087812 */ /* 0x000fe400078ec0ff */
[----:B------:R-:W-:-:S02]  /*d2a0*/  LOP3.LUT R12, R13, 0x380, RZ, 0xc0, !PT ;  /* 0x000003800d0c7812 */ /* 0x000fc400078ec0ff */
[----:B------:R-:W-:Y:S02]  /*d2b0*/  LOP3.LUT R20, R21, 0x380, RZ, 0xc0, !PT ;  /* 0x0000038015147812 */ /* 0x000fe400078ec0ff */
[----:B------:R-:W-:Y:S02]  /*d2c0*/  LOP3.LUT R24, R25, 0x380, RZ, 0xc0, !PT ;  /* 0x0000038019187812 */ /* 0x000fe400078ec0ff */
[----:B------:R-:W-:Y:S02]  /*d2d0*/  LOP3.LUT R28, R29, 0x380, RZ, 0xc0, !PT ;  /* 0x000003801d1c7812 */ /* 0x000fe400078ec0ff */
[----:B------:R-:W-:Y:S02]  /*d2e0*/  SHF.R.U64 R8, R8, 0x3, RZ ;  /* 0x0000000308087819 */ /* 0x000fe400000012ff */
[----:B------:R-:W-:Y:S02]  /*d2f0*/  SHF.R.U64 R12, R12, 0x3, RZ ;  /* 0x000000030c0c7819 */ /* 0x000fe400000012ff */
[----:B------:R-:W-:-:S02]  /*d300*/  SHF.R.U64 R20, R20, 0x3, RZ ;  /* 0x0000000314147819 */ /* 0x000fc400000012ff */
[----:B------:R-:W-:Y:S02]  /*d310*/  SHF.R.U64 R24, R24, 0x3, RZ ;  /* 0x0000000318187819 */ /* 0x000fe400000012ff */
[----:B------:R-:W-:Y:S02]  /*d320*/  SHF.R.U64 R28, R28, 0x3, RZ ;  /* 0x000000031c1c7819 */ /* 0x000fe400000012ff */
[----:B------:R-:W-:Y:S01]  /*d330*/  LOP3.LUT R8, R8, R9, RZ, 0x3c, !PT ;  /* 0x0000000908087212 */ /* 0x000fe200078e3cff */
[--C-:B------:R-:W-:Y:S01]  /*d340*/  IMAD.X R9, RZ, RZ, R5.reuse, P4 ;  /* 0x000000ffff097224 */ /* 0x100fe200020e0605 */
[----:B------:R-:W-:Y:S01]  /*d350*/  LOP3.LUT R12, R12, R13, RZ, 0x3c, !PT ;  /* 0x0000000d0c0c7212 */ /* 0x000fe200078e3cff */
[--C-:B------:R-:W-:Y:S01]  /*d360*/  IMAD.X R13, RZ, RZ, R5.reuse, P3 ;  /* 0x000000ffff0d7224 */ /* 0x100fe200018e0605 */
[----:B------:R-:W-:Y:S01]  /*d370*/  LOP3.LUT R20, R20, R21, RZ, 0x3c, !PT ;  /* 0x0000001514147212 */ /* 0x000fe200078e3cff */
[--C-:B------:R-:W-:Y:S01]  /*d380*/  IMAD.X R21, RZ, RZ, R5.reuse, P6 ;  /* 0x000000ffff157224 */ /* 0x100fe200030e0605 */
[----:B------:R-:W-:Y:S01]  /*d390*/  LOP3.LUT R24, R24, R25, RZ, 0x3c, !PT ;  /* 0x0000001918187212 */ /* 0x000fe200078e3cff */
[--C-:B------:R-:W-:Y:S01]  /*d3a0*/  IMAD.X R25, RZ, RZ, R5.reuse, P5 ;  /* 0x000000ffff197224 */ /* 0x100fe200028e0605 */
[----:B------:R-:W-:Y:S01]  /*d3b0*/  LOP3.LUT R28, R28, R29, RZ, 0x3c, !PT ;  /* 0x0000001d1c1c7212 */ /* 0x000fe200078e3cff */
[----:B------:R-:W-:Y:S01]  /*d3c0*/  IMAD.X R29, RZ, RZ, R5, P2 ;  /* 0x000000ffff1d7224 */ /* 0x000fe200010e0605 */
[C---:B------:R-:W-:Y:S01]  /*d3d0*/  IADD3 R33, P0, R4.reuse, 0x6000, RZ ;  /* 0x0000600004217810 */ /* 0x040fe20007f1e0ff */
[----:B------:R-:W5:Y:S01]  /*d3e0*/  LD.E.128 R12, desc[UR12][R12.64] ;  /* 0x0000000c0c0c7980 */ /* 0x000f62000c101d00 */
[----:B------:R-:W-:-:S02]  /*d3f0*/  IADD3 R37, P4, R4, 0x7000, RZ ;  /* 0x0000700004257810 */ /* 0x000fc40007f9e0ff */
[C---:B------:R-:W-:Y:S01]  /*d400*/  IADD3 R41, P3, R4.reuse, 0x8000, RZ ;  /* 0x0000800004297810 */ /* 0x040fe20007f7e0ff */
[----:B------:R-:W5:Y:S01]  /*d410*/  LD.E.128 R20, desc[UR12][R20.64] ;  /* 0x0000000c14147980 */ /* 0x000f62000c101d00 */
[C---:B------:R-:W-:Y:S02]  /*d420*/  IADD3 R45, P6, R4.reuse, 0x9000, RZ ;  /* 0x00009000042d7810 */ /* 0x040fe40007fde0ff */
[C---:B------:R-:W-:Y:S01]  /*d430*/  IADD3 R49, P5, R4.reuse, 0xa000, RZ ;  /* 0x0000a00004317810 */ /* 0x040fe20007fbe0ff */
[----:B------:R-:W5:Y:S01]  /*d440*/  LD.E.128 R24, desc[UR12][R24.64] ;  /* 0x0000000c18187980 */ /* 0x000f62000c101d00 */
[----:B------:R-:W-:Y:S02]  /*d450*/  IADD3 R7, P2, R4, 0xb000, RZ ;  /* 0x0000b00004077810 */ /* 0x000fe40007f5e0ff */
[----:B------:R-:W-:Y:S01]  /*d460*/  LOP3.LUT R32, R33, 0x380, RZ, 0xc0, !PT ;  /* 0x0000038021207812 */ /* 0x000fe200078ec0ff */
[----:B------:R-:W5:Y:S01]  /*d470*/  LD.E.128 R28, desc[UR12][R28.64] ;  /* 0x0000000c1c1c7980 */ /* 0x000f62000c101d00 */
[----:B------:R-:W-:Y:S01]  /*d480*/  LOP3.LUT R36, R37, 0x380, RZ, 0xc0, !PT ;  /* 0x0000038025247812 */ /* 0x000fe200078ec0ff */
[----:B------:R-:W-:Y:S01]  /*d490*/  IMAD.X R53, RZ, RZ, R5, P2 ;  /* 0x000000ffff357224 */ /* 0x000fe200010e0605 */
[----:B------:R-:W-:-:S02]  /*d4a0*/  LOP3.LUT R40, R41, 0x380, RZ, 0xc0, !PT ;  /* 0x0000038029287812 */ /* 0x000fc400078ec0ff */
[----:B------:R-:W-:Y:S02]  /*d4b0*/  LOP3.LUT R44, R45, 0x380, RZ, 0xc0, !PT ;  /* 0x000003802d2c7812 */ /* 0x000fe400078ec0ff */
[----:B------:R-:W-:Y:S02]  /*d4c0*/  LOP3.LUT R48, R49, 0x380, RZ, 0xc0, !PT ;  /* 0x0000038031307812 */ /* 0x000fe400078ec0ff */
[----:B------:R-:W-:Y:S02]  /*d4d0*/  LOP3.LUT R11, R4, 0x380, RZ, 0xc0, !PT ;  /* 0x00000380040b7812 */ /* 0x000fe400078ec0ff */
[----:B------:R-:W-:Y:S02]  /*d4e0*/  LOP3.LUT R0, R7, 0x380, RZ, 0xc0, !PT ;  /* 0x0000038007007812 */ /* 0x000fe400078ec0ff */
[----:B------:R-:W-:Y:S02]  /*d4f0*/  SHF.R.U64 R32, R32, 0x3, RZ ;  /* 0x0000000320207819 */ /* 0x000fe400000012ff */
[----:B------:R-:W-:-:S02]  /*d500*/  SHF.R.U64 R36, R36, 0x3, RZ ;  /* 0x0000000324247819 */ /* 0x000fc400000012ff */
[----:B------:R-:W-:Y:S02]  /*d510*/  SHF.R.U64 R40, R40, 0x3, RZ ;  /* 0x0000000328287819 */ /* 0x000fe400000012ff */
[----:B------:R-:W-:Y:S02]  /*d520*/  SHF.R.U64 R44, R44, 0x3, RZ ;  /* 0x000000032c2c7819 */ /* 0x000fe400000012ff */
[----:B------:R-:W-:Y:S02]  /*d530*/  SHF.R.U64 R48, R48, 0x3, RZ ;  /* 0x0000000330307819 */ /* 0x000fe400000012ff */
        /* <DEDUP_REMOVED lines=12> */
[----:B------:R-:W-:Y:S01]  /*d600*/  LOP3.LUT R4, R11, R4, RZ, 0x3c, !PT ;  /* 0x000000040b047212 */ /* 0x000fe200078e3cff */
[----:B------:R-:W5:Y:S01]  /*d610*/  LD.E.128 R32, desc[UR12][R32.64] ;  /* 0x0000000c20207980 */ /* 0x000f62000c101d00 */
[----:B------:R-:W-:-:S03]  /*d620*/  LOP3.LUT R52, R0, R7, RZ, 0x3c, !PT ;  /* 0x0000000700347212 */ /* 0x000fc600078e3cff */
[----:B------:R-:W5:Y:S04]  /*d630*/  LD.E.128 R8, desc[UR12][R8.64] ;  /* 0x0000000c08087980 */ /* 0x000f68000c101d00 */
[----:B------:R-:W5:Y:S04]  /*d640*/  LD.E.128 R4, desc[UR12][R4.64] ;  /* 0x0000000c04047980 */ /* 0x000f68000c101d00 */
[----:B------:R-:W5:Y:S04]  /*d650*/  LD.E.128 R36, desc[UR12][R36.64] ;  /* 0x0000000c24247980 */ /* 0x000f68000c101d00 */
[----:B------:R-:W5:Y:S04]  /*d660*/  LD.E.128 R40, desc[UR12][R40.64] ;  /* 0x0000000c28287980 */ /* 0x000f68000c101d00 */
[----:B------:R-:W5:Y:S04]  /*d670*/  LD.E.128 R44, desc[UR12][R44.64] ;  /* 0x0000000c2c2c7980 */ /* 0x000f68000c101d00 */
[----:B------:R-:W5:Y:S04]  /*d680*/  LD.E.128 R48, desc[UR12][R48.64] ;  /* 0x0000000c30307980 */ /* 0x000f68000c101d00 */
[----:B------:R-:W5:Y:S01]  /*d690*/  LD.E.128 R52, desc[UR12][R52.64] ;  /* 0x0000000c34347980 */ /* 0x000f62000c101d00 */
[----:B------:R-:W-:-:S02]  /*d6a0*/  UIMAD UR12, UR16, UR14, URZ ;  /* 0x0000000e100c72a4 */ /* 0x000fc4000f8e023f */
[----:B------:R-:W-:Y:S01]  /*d6b0*/  UIMAD.WIDE.U32 UR10, UR4, UR14, URZ ;  /* 0x0000000e040a72a5 */ /* 0x000fe2000f8e003f */
[----:B------:R-:W-:Y:S01]  /*d6c0*/  IMAD R0, R19, 0x20, R230 ;  /* 0x0000002013007824 */ /* 0x000fe200078e02e6 */
[----:B------:R-:W-:Y:S01]  /*d6d0*/  UIMAD UR12, UR4, UR15, UR12 ;  /* 0x0000000f040c72a4 */ /* 0x000fe2000f8e020c */
[----:B------:R-:W-:Y:S01]  /*d6e0*/  IMAD.U32 R61, RZ, RZ, UR17 ;  /* 0x00000011ff3d7e24 */ /* 0x000fe2000f8e00ff */
[----:B------:R-:W-:Y:S01]  /*d6f0*/  USHF.R.S32.HI UR4, URZ, 0x1f, UR9 ;  /* 0x0000001f3f047899 */ /* 0x000fe20008011409 */
[----:B------:R-:W-:Y:S01]  /*d700*/  @!PT LDS RZ, [RZ] ;  /* 0x00000000fffff984 */ /* 0x000fe20000000800 */
[----:B------:R-:W-:Y:S01]  /*d710*/  @!PT LDS RZ, [RZ] ;  /* 0x00000000fffff984 */ /* 0x000fe20000000800 */
[----:B------:R-:W-:Y:S01]  /*d720*/  @!PT LDS RZ, [RZ] ;  /* 0x00000000fffff984 */ /* 0x000fe20000000800 */
[----:B------:R-:W-:Y:S01]  /*d730*/  @!PT LDS RZ, [RZ] ;  /* 0x00000000fffff984 */ /* 0x000fe20000000800 */
[----:B------:R2:W-:Y:S06]  /*d740*/  MEMBAR.ALL.CTA ;  /* 0x0000000000007992 */ /* 0x0005ec0000008000 */
[----:B--2---:R-:W2:Y:S01]  /*d750*/  FENCE.VIEW.ASYNC.S ;  /* 0x00000000000073c6 */ /* 0x004ea20000000000 */
[----:B------:R-:W-:Y:S01]  /*d760*/  UIADD3 UR11, UR11, UR12, URZ ;  /* 0x0000000c0b0b7290 */ /* 0x000fe2000fffe03f */
[----:B------:R-:W-:Y:S01]  /*d770*/  IMAD R56, R61, 0x80, R0 ;  /* 0x000000803d387824 */ /* 0x000fe200078e0200 */
[----:B------:R-:W-:Y:S01]  /*d780*/  ULDC.64 UR14, c[0x0][0xaf0] ;  /* 0x0002bc00000e7ab9 */ /* 0x000fe20000000a00 */
[----:B------:R-:W-:-:S02]  /*d790*/  ULDC.64 UR12, c[0x0][0xae8] ;  /* 0x0002ba00000c7ab9 */ /* 0x000fc40000000a00 */
[----:B------:R-:W-:Y:S01]  /*d7a0*/  UIMAD.WIDE.U32 UR10, UR18, UR12, UR10 ;  /* 0x0000000c120a72a5 */ /* 0x000fe2000f8e000a */
[----:B0-----:R-:W-:Y:S01]  /*d7b0*/  @P1 IMAD.HI.U32 R0, R56, R59, RZ ;  /* 0x0000003b38001227 */ /* 0x001fe200078e00ff */
[----:B------:R-:W-:Y:S02]  /*d7c0*/  UIMAD UR4, UR4, UR14, URZ ;  /* 0x0000000e040472a4 */ /* 0x000fe4000f8e023f */
[----:B------:R-:W-:Y:S01]  /*d7d0*/  UIMAD UR11, UR18, UR13, UR11 ;  /* 0x0000000d120b72a4 */ /* 0x000fe2000f8e020b */
[----:B------:R-:W-:Y:S01]  /*d7e0*/  IMAD.MOV.U32 R61, RZ, RZ, R56 ;  /* 0x000000ffff3d7224 */ /* 0x000fe200078e0038 */
[----:B-1----:R-:W-:Y:S01]  /*d7f0*/  @P1 SHF.R.U32.HI R61, RZ, R63, R0 ;  /* 0x0000003fff3d1219 */ /* 0x002fe20000011600 */
[----:B------:R-:W-:Y:S02]  /*d800*/  UIMAD UR4, UR9, UR15, UR4 ;  /* 0x0000000f090472a4 */ /* 0x000fe4000f8e0204 */
[----:B------:R-:W-:Y:S01]  /*d810*/  UIMAD.WIDE.U32 UR10, UR9, UR14, UR10 ;  /* 0x0000000e090a72a5 */ /* 0x000fe2000f8e000a */
[--C-:B------:R-:W-:Y:S01]  /*d820*/  SHF.R.S32.HI R0, RZ, 0x1f, R61.reuse ;  /* 0x0000001fff007819 */ /* 0x100fe2000001143d */
[----:B------:R-:W-:Y:S01]  /*d830*/  IMAD.MOV R2, RZ, RZ, -R61 ;  /* 0x000000ffff027224 */ /* 0x000fe200078e0a3d */
[----:B------:R-:W-:Y:S01]  /*d840*/  ULDC.64 UR12, c[0x0][0xae0] ;  /* 0x0002b800000c7ab9 */ /* 0x000fe20000000a00 */
[----:B------:R-:W-:-:S02]  /*d850*/  UIADD3 UR4, UR11, UR4, URZ ;  /* 0x000000040b047290 */ /* 0x000fc4000fffe03f */
[----:B------:R-:W-:Y:S02]  /*d860*/  IMAD R0, R0, UR12, RZ ;  /* 0x0000000c00007c24 */ /* 0x000fe4000f8e02ff */
[----:B------:R-:W-:Y:S02]  /*d870*/  IMAD R63, R3, R2, R56 ;  /* 0x00000002033f7224 */ /* 0x000fe400078e0238 */
[----:B------:R-:W-:Y:S02]  /*d880*/  IMAD.U32 R59, RZ, RZ, UR11 ;  /* 0x0000000bff3b7e24 */ /* 0x000fe4000f8e00ff */
[----:B------:R-:W-:Y:S01]  /*d890*/  IMAD.U32 R58, RZ, RZ, UR10 ;  /* 0x0000000aff3a7e24 */ /* 0x000fe2000f8e00ff */
[----:B------:R-:W-:Y:S01]  /*d8a0*/  ULDC.64 UR10, c[0x0][0xad8] ;  /* 0x0002b600000a7ab9 */ /* 0x000fe20000000a00 */
[----:B------:R-:W-:Y:S02]  /*d8b0*/  IMAD.U32 R59, RZ, RZ, UR4 ;  /* 0x00000004ff3b7e24 */ /* 0x000fe4000f8e00ff */
[C---:B------:R-:W-:Y:S01]  /*d8c0*/  IMAD R65, R61.reuse, UR13, R0 ;  /* 0x0000000d3d417c24 */ /* 0x040fe2000f8e0200 */
[----:B------:R-:W-:Y:S01]  /*d8d0*/  SHF.R.S32.HI R0, RZ, 0x1f, R63 ;  /* 0x0000001fff007819 */ /* 0x000fe2000001143f */
[----:B------:R-:W-:-:S04]  /*d8e0*/  IMAD.WIDE.U32 R2, R61, UR12, R58 ;  /* 0x0000000c3d027c25 */ /* 0x000fc8000f8e003a */
[----:B------:R-:W-:Y:S02]  /*d8f0*/  IMAD.U32 R67, RZ, RZ, UR17 ;  /* 0x00000011ff437e24 */ /* 0x000fe4000f8e00ff */
[----:B------:R-:W-:Y:S02]  /*d900*/  IMAD.IADD R3, R3, 0x1, R65 ;  /* 0x0000000103037824 */ /* 0x000fe400078e0241 */
[----:B------:R-:W-:Y:S02]  /*d910*/  IMAD R0, R0, UR10, RZ ;  /* 0x0000000a00007c24 */ /* 0x000fe4000f8e02ff */
[----:B------:R-:W-:Y:S01]  /*d920*/  IMAD R67, R67, 0x80, R230 ;  /* 0x0000008043437824 */ /* 0x000fe200078e02e6 */
[----:B------:R-:W-:Y:S01]  /*d930*/  UIADD3 UR8, UR8, 0x36820, URZ ;  /* 0x0003682008087890 */ /* 0x000fe2000fffe03f */
[C---:B------:R-:W-:Y:S02]  /*d940*/  IMAD R65, R63.reuse, UR11, R0 ;  /* 0x0000000b3f417c24 */ /* 0x040fe4000f8e0200 */
[----:B------:R-:W-:Y:S01]  /*d950*/  IMAD.WIDE.U32 R2, R63, UR10, R2 ;  /* 0x0000000a3f027c25 */ /* 0x000fe2000f8e0002 */
[----:B------:R-:W-:Y:S01]  /*d960*/  ISETP.GE.AND P2, PT, R67, R18, PT ;  /* 0x000000124300720c */ /* 0x000fe20003f46270 */
[----:B------:R-:W-:Y:S01]  /*d970*/  ULDC.64 UR10, c[0x0][0xa80] ;  /* 0x0002a000000a7ab9 */ /* 0x000fe20000000a00 */
[----:B------:R-:W-:Y:S01]  /*d980*/  UPRMT UR8, URZ, 0x654, UR8 ;  /* 0x000006543f087896 */ /* 0x000fe20008000008 */
[----:B------:R-:W-:Y:S01]  /*d990*/  IMAD.IADD R3, R3, 0x1, R65 ;  /* 0x0000000103037824 */ /* 0x000fe200078e0241 */
[----:B------:R-:W-:Y:S01]  /*d9a0*/  LEA R0, P3, R2, UR10, 0x1 ;  /* 0x0000000a02007c11 */ /* 0x000fe2000f8608ff */
[----:B------:R-:W-:-:S03]  /*d9b0*/  VIADD R59, R67, 0x20 ;  /* 0x00000020433b7836 */ /* 0x000fc60000000000 */
[----:B------:R-:W-:Y:S01]  /*d9c0*/  LEA.HI.X R56, R2, UR11, R3, 0x1, P3 ;  /* 0x0000000b02387c11 */ /* 0x000fe200098f0c03 */
[----:B------:R-:W-:Y:S02]  /*d9d0*/  VIADD R61, R67, 0x40 ;  /* 0x00000040433d7836 */ /* 0x000fe40000000000 */
[C---:B------:R-:W-:Y:S01]  /*d9e0*/  VIADD R65, R57.reuse, 0x40 ;  /* 0x0000004039417836 */ /* 0x040fe20000000000 */
[----:B--2---:R-:W-:Y:S01]  /*d9f0*/  SYNCS.ARRIVE.TRANS64.RED.A1T0 RZ, [UR8], RZ ;  /* 0x000000ffffff79a7 */ /* 0x004fe20008100408 */
[----:B------:R-:W-:Y:S01]  /*da00*/  VIADD R69, R57, 0x80 ;  /* 0x0000008039457836 */ /* 0x000fe20000000000 */
[----:B------:R0:W1:Y:S01]  /*da10*/  SHFL.IDX PT, R60, R0, RZ, 0x181f ;  /* 0x00181fff003c7589 */ /* 0x00006200000e0000 */
[----:B------:R-:W-:Y:S03]  /*da20*/  BSSY B1, `(.L_x_205) ;  /* 0x0000016000017945 */ /* 0x000fe60003800000 */
[----:B------:R0:W2:Y:S01]  /*da30*/  SHFL.IDX PT, R62, R56, RZ, 0x181f ;  /* 0x00181fff383e7589 */ /* 0x0000a200000e0000 */
[----:B------:R-:W-:-:S02]  /*da40*/  ISETP.GE.AND P0, PT, R59, R18, PT ;  /* 0x000000123b00720c */ /* 0x000fc40003f06270 */
[----:B------:R-:W-:Y:S02]  /*da50*/  ISETP.GE.AND P1, PT, R61, R18, PT ;  /* 0x000000123d00720c */ /* 0x000fe40003f26270 */
[----:B------:R-:W-:Y:S02]  /*da60*/  SHF.R.S32.HI R63, RZ, 0x1f, R57 ;  /* 0x0000001fff3f7819 */ /* 0x000fe40000011439 */
[----:B------:R-:W-:Y:S02]  /*da70*/  SHF.R.S32.HI R64, RZ, 0x1f, R65 ;  /* 0x0000001fff407819 */ /* 0x000fe40000011441 */
[----:B------:R-:W-:Y:S01]  /*da80*/  SHF.R.S32.HI R66, RZ, 0x1f, R69 ;  /* 0x0000001fff427819 */ /* 0x000fe20000011445 */
[----:B0-----:R-:W-:Y:S06]  /*da90*/  @P2 BRA `(.L_x_206) ;  /* 0x0000000000382947 */ /* 0x001fec0003800000 */
[----:B------:R-:W-:Y:S01]  /*daa0*/  ULDC UR4, c[0x0][0xac8] ;  /* 0x0002b20000047ab9 */ /* 0x000fe20000000800 */
[----:B------:R-:W-:Y:S01]  /*dab0*/  ULDC.64 UR8, c[0x0][0x208] ;  /* 0x0000820000087ab9 */ /* 0x000fe20000000a00 */
[----:B------:R-:W-:Y:S02]  /*dac0*/  ISETP.GE.AND P4, PT, R57, UR4, PT ;  /* 0x0000000439007c0c */ /* 0x000fe4000bf86270 */
[----:B------:R-:W-:Y:S02]  /*dad0*/  ISETP.GE.AND P3, PT, R65, UR4, PT ;  /* 0x0000000441007c0c */ /* 0x000fe4000bf66270 */
[----:B------:R-:W-:-:S09]  /*dae0*/  ISETP.GE.AND P2, PT, R69, UR4, PT ;  /* 0x0000000445007c0c */ /* 0x000fd2000bf46270 */
[-C--:B-1----:R-:W-:Y:S02]  /*daf0*/  @!P4 LEA R2, P6, R57, R60.reuse, 0x1 ;  /* 0x0000003c3902c211 */ /* 0x082fe400078c08ff */
[----:B------:R-:W-:Y:S02]  /*db00*/  @!P3 LEA R58, P5, R65, R60, 0x1 ;  /* 0x0000003c413ab211 */ /* 0x000fe400078a08ff */
[----:B--2---:R-:W-:Y:S02]  /*db10*/  @!P4 LEA.HI.X R3, R57, R62, R63, 0x1, P6 ;  /* 0x0000003e3903c211 */ /* 0x004fe400030f0c3f */
[----:B------:R-:W-:Y:S02]  /*db20*/  @!P2 LEA R60, P6, R69, R60, 0x1 ;  /* 0x0000003c453ca211 */ /* 0x000fe400078c08ff */
[-C--:B------:R-:W-:Y:S01]  /*db30*/  @!P3 LEA.HI.X R59, R65, R62.reuse, R64, 0x1, P5 ;  /* 0x0000003e413bb211 */ /* 0x080fe200028f0c40 */
[----:B-----5:R0:W-:Y:S01]  /*db40*/  @!P4 ST.E.128 desc[UR8][R2.64], R4 ;  /* 0x000000040200c985 */ /* 0x0201e2000c101d08 */
[----:B------:R-:W-:-:S03]  /*db50*/  @!P2 LEA.HI.X R61, R69, R62, R66, 0x1, P6 ;  /* 0x0000003e453da211 */ /* 0x000fc600030f0c42 */
[----:B------:R0:W-:Y:S04]  /*db60*/  @!P3 ST.E.128 desc[UR8][R58.64], R24 ;  /* 0x000000183a00b985 */ /* 0x0001e8000c101d08 */
[----:B------:R0:W-:Y:S02]  /*db70*/  @!P2 ST.E.128 desc[UR8][R60.64], R40 ;  /* 0x000000283c00a985 */ /* 0x0001e4000c101d08 */
.L_x_206:
[----:B------:R-:W-:Y:S05]  /*db80*/  BSYNC B1 ;  /* 0x0000000000017941 */ /* 0x000fea0003800000 */
.L_x_205:
[----:B0----5:R0:W3:Y:S01]  /*db90*/  SHFL.IDX PT, R24, R56, 0x1, 0x181f ;  /* 0x00381f0038187f89 */ /* 0x0210e200000e0000 */
[----:B------:R-:W-:Y:S03]  /*dba0*/  BSSY B1, `(.L_x_207) ;  /* 0x0000011000017945 */ /* 0x000fe60003800000 */
[----:B------:R0:W4:Y:S01]  /*dbb0*/  SHFL.IDX PT, R6, R0, 0x1, 0x181f ;  /* 0x00381f0000067f89 */ /* 0x00012200000e0000 */
[----:B------:R-:W-:Y:S05]  /*dbc0*/  @P0 BRA `(.L_x_208) ;  /* 0x0000000000380947 */ /* 0x000fea0003800000 */
[----:B------:R-:W-:Y:S01]  /*dbd0*/  ULDC UR4, c[0x0][0xac8] ;  /* 0x0002b20000047ab9 */ /* 0x000fe20000000800 */
[----:B------:R-:W-:Y:S01]  /*dbe0*/  ULDC.64 UR8, c[0x0][0x208] ;  /* 0x0000820000087ab9 */ /* 0x000fe20000000a00 */
[----:B------:R-:W-:Y:S02]  /*dbf0*/  ISETP.GE.AND P4, PT, R57, UR4, PT ;  /* 0x0000000439007c0c */ /* 0x000fe4000bf86270 */
[----:B------:R-:W-:Y:S02]  /*dc00*/  ISETP.GE.AND P5, PT, R65, UR4, PT ;  /* 0x0000000441007c0c */ /* 0x000fe4000bfa6270 */
[----:B------:R-:W-:-:S09]  /*dc10*/  ISETP.GE.AND P6, PT, R69, UR4, PT ;  /* 0x0000000445007c0c */ /* 0x000fd2000bfc6270 */
[-C--:B----4-:R-:W-:Y:S02]  /*dc20*/  @!P4 LEA R2, P0, R57, R6.reuse, 0x1 ;  /* 0x000000063902c211 */ /* 0x090fe400078008ff */
[-C--:B------:R-:W-:Y:S02]  /*dc30*/  @!P5 LEA R4, P2, R65, R6.reuse, 0x1 ;  /* 0x000000064104d211 */ /* 0x080fe400078408ff */
[----:B------:R-:W-:Y:S02]  /*dc40*/  @!P6 LEA R6, P3, R69, R6, 0x1 ;  /* 0x000000064506e211 */ /* 0x000fe400078608ff */
[-C--:B---3--:R-:W-:Y:S02]  /*dc50*/  @!P4 LEA.HI.X R3, R57, R24.reuse, R63, 0x1, P0 ;  /* 0x000000183903c211 */ /* 0x088fe400000f0c3f */
[-C--:B------:R-:W-:Y:S02]  /*dc60*/  @!P5 LEA.HI.X R5, R65, R24.reuse, R64, 0x1, P2 ;  /* 0x000000184105d211 */ /* 0x080fe400010f0c40 */
[----:B------:R-:W-:Y:S01]  /*dc70*/  @!P6 LEA.HI.X R7, R69, R24, R66, 0x1, P3 ;  /* 0x000000184507e211 */ /* 0x000fe200018f0c42 */
[----:B------:R3:W-:Y:S04]  /*dc80*/  @!P4 ST.E.128 desc[UR8][R2.64], R8 ;  /* 0x000000080200c985 */ /* 0x0007e8000c101d08 */
[----:B------:R3:W-:Y:S04]  /*dc90*/  @!P5 ST.E.128 desc[UR8][R4.64], R28 ;  /* 0x0000001c0400d985 */ /* 0x0007e8000c101d08 */
[----:B------:R3:W-:Y:S02]  /*dca0*/  @!P6 ST.E.128 desc[UR8][R6.64], R44 ;  /* 0x0000002c0600e985 */ /* 0x0007e4000c101d08 */
.L_x_208:
[----:B------:R-:W-:Y:S05]  /*dcb0*/  BSYNC B1 ;  /* 0x0000000000017941 */ /* 0x000fea0003800000 */
.L_x_207:
[----:B---3--:R3:W0:Y:S01]  /*dcc0*/  SHFL.IDX PT, R8, R56, 0x2, 0x181f ;  /* 0x00581f0038087f89 */ /* 0x00862200000e0000 */
[----:B------:R-:W-:Y:S03]  /*dcd0*/  BSSY B1, `(.L_x_209) ;  /* 0x0000011000017945 */ /* 0x000fe60003800000 */
[----:B----4-:R3:W4:Y:S01]  /*dce0*/  SHFL.IDX PT, R6, R0, 0x2, 0x181f ;  /* 0x00581f0000067f89 */ /* 0x01072200000e0000 */
        /* <DEDUP_REMOVED lines=9> */
[-C--:B0-----:R-:W-:Y:S02]  /*dd80*/  @!P3 LEA.HI.X R3, R57, R8.reuse, R63, 0x1, P0 ;  /* 0x000000083903b211 */ /* 0x081fe400000f0c3f */
[-C--:B------:R-:W-:Y:S02]  /*dd90*/  @!P4 LEA.HI.X R5, R65, R8.reuse, R64, 0x1, P1 ;  /* 0x000000084105c211 */ /* 0x080fe400008f0c40 */
[----:B------:R-:W-:Y:S01]  /*dda0*/  @!P5 LEA.HI.X R7, R69, R8, R66, 0x1, P2 ;  /* 0x000000084507d211 */ /* 0x000fe200010f0c42 */
[----:B------:R0:W-:Y:S04]  /*ddb0*/  @!P3 ST.E.128 desc[UR8][R2.64], R12 ;  /* 0x0000000c0200b985 */ /* 0x0001e8000c101d08 */
[----:B------:R0:W-:Y:S04]  /*ddc0*/  @!P4 ST.E.128 desc[UR8][R4.64], R32 ;  /* 0x000000200400c985 */ /* 0x0001e8000c101d08 */
[----:B------:R0:W-:Y:S02]  /*ddd0*/  @!P5 ST.E.128 desc[UR8][R6.64], R48 ;  /* 0x000000300600d985 */ /* 0x0001e4000c101d08 */
.L_x_210:
[----:B------:R-:W-:Y:S05]  /*dde0*/  BSYNC B1 ;  /* 0x0000000000017941 */ /* 0x000fea0003800000 */
.L_x_209:
[----:B0-----:R-:W-:Y:S01]  /*ddf0*/  VIADD R3, R67, 0x60 ;  /* 0x0000006043037836 */ /* 0x001fe20000000000 */
[----:B---3--:R-:W0:Y:S04]  /*de00*/  SHFL.IDX PT, R56, R56, 0x3, 0x181f ;  /* 0x00781f0038387f89 */ /* 0x008e2800000e0000 */
[----:B------:R-:W-:Y:S01]  /*de10*/  ISETP.GE.AND P0, PT, R3, R18, PT ;  /* 0x000000120300720c */ /* 0x000fe20003f06270 */
[----:B------:R-:W3:-:S12]  /*de20*/  SHFL.IDX PT, R0, R0, 0x3, 0x181f ;  /* 0x00781f0000007f89 */ /* 0x000ed800000e0000 */
[----:B------:R-:W-:Y:S05]  /*de30*/  @P0 BRA `(.L_x_211) ;  /* 0x0000002000580947 */ /* 0x000fea0003800000 */
[----:B------:R-:W-:Y:S01]  /*de40*/  ULDC UR4, c[0x0][0xac8] ;  /* 0x0002b20000047ab9 */ /* 0x000fe20000000800 */
[----:B------:R-:W-:Y:S01]  /*de50*/  ULDC.64 UR8, c[0x0][0x208] ;  /* 0x0000820000087ab9 */ /* 0x000fe20000000a00 */
[----:B------:R-:W-:Y:S02]  /*de60*/  ISETP.GE.AND P2, PT, R57, UR4, PT ;  /* 0x0000000439007c0c */ /* 0x000fe4000bf46270 */
[----:B------:R-:W-:-:S11]  /*de70*/  ISETP.GE.AND P3, PT, R65, UR4, PT ;  /* 0x0000000441007c0c */ /* 0x000fd6000bf66270 */
[-C--:B---3--:R-:W-:Y:S02]  /*de80*/  @!P2 LEA R2, P0, R57, R0.reuse, 0x1 ;  /* 0x000000003902a211 */ /* 0x088fe400078008ff */
[----:B------:R-:W-:Y:S02]  /*de90*/  @!P3 LEA R4, P1, R65, R0, 0x1 ;  /* 0x000000004104b211 */ /* 0x000fe400078208ff */
[-C--:B0-----:R-:W-:Y:S02]  /*dea0*/  @!P2 LEA.HI.X R3, R57, R56.reuse, R63, 0x1, P0 ;  /* 0x000000383903a211 */ /* 0x081fe400000f0c3f */
[----:B------:R-:W-:Y:S02]  /*deb0*/  ISETP.GE.AND P0, PT, R69, UR4, PT ;  /* 0x0000000445007c0c */ /* 0x000fe4000bf06270 */
[----:B------:R-:W-:Y:S01]  /*dec0*/  @!P3 LEA.HI.X R5, R65, R56, R64, 0x1, P1 ;  /* 0x000000384105b211 */ /* 0x000fe200008f0c40 */
[----:B------:R0:W-:Y:S04]  /*ded0*/  @!P2 ST.E.128 desc[UR8][R2.64], R20 ;  /* 0x000000140200a985 */ /* 0x0001e8000c101d08 */
[----:B------:R0:W-:Y:S06]  /*dee0*/  @!P3 ST.E.128 desc[UR8][R4.64], R36 ;  /* 0x000000240400b985 */ /* 0x0001ec000c101d08 */
[----:B------:R-:W-:Y:S05]  /*def0*/  @P0 BRA `(.L_x_211) ;  /* 0x0000002000280947 */ /* 0x000fea0003800000 */
[----:B0-----:R-:W-:Y:S01]  /*df00*/  LEA R2, P0, R69, R0, 0x1 ;  /* 0x0000000045027211 */ /* 0x001fe200078008ff */
[----:B------:R-:W-:-:S03]  /*df10*/  ULDC.64 UR8, c[0x0][0x208] ;  /* 0x0000820000087ab9 */ /* 0x000fc60000000a00 */
[----:B------:R-:W-:-:S05]  /*df20*/  LEA.HI.X R3, R69, R56, R66, 0x1, P0 ;  /* 0x0000003845037211 */ /* 0x000fca00000f0c42 */
[----:B------:R0:W-:Y:S01]  /*df30*/  ST.E.128 desc[UR8][R2.64], R52 ;  /* 0x0000003402007985 */ /* 0x0001e2000c101d08 */
[----:B------:R-:W-:Y:S05]  /*df40*/  BRA `(.L_x_211) ;  /* 0x0000002000147947 */ /* 0x000fea0003800000 */
.L_x_204:
[----:B------:R-:W-:Y:S01]  /*df50*/  ULDC.64 UR14, c[0x0][0xb08] ;  /* 0x0002c200000e7ab9 */ /* 0x000fe20000000a00 */
[----:B------:R-:W-:Y:S01]  /*df60*/  R2UR UR18, R228 ;  /* 0x00000000e41272ca */ /* 0x000fe200000e0000 */
[----:B------:R-:W-:Y:S01]  /*df70*/  UIMAD UR12, UR16, UR14, URZ ;  /* 0x0000000e100c72a4 */ /* 0x000fe2000f8e023f */
[----:B------:R-:W0:Y:S01]  /*df80*/  @P1 LDC R0, c[0x0][0xbec] ;  /* 0x0002fb00ff001b82 */ /* 0x000e220000000800 */
[----:B------:R-:W-:Y:S01]  /*df90*/  UIMAD.WIDE.U32 UR10, UR4, UR14, URZ ;  /* 0x0000000e040a72a5 */ /* 0x000fe2000f8e003f */
[----:B------:R-:W-:Y:S01]  /*dfa0*/  R2UR UR17, R23 ;  /* 0x00000000171172ca */ /* 0x000fe200000e0000 */
[----:B------:R-:W-:Y:S01]  /*dfb0*/  UIMAD UR12, UR4, UR15, UR12 ;  /* 0x0000000f040c72a4 */ /* 0x000fe2000f8e020c */
[----:B------:R-:W-:Y:S01]  /*dfc0*/  IMAD.MOV.U32 R5, RZ, RZ, R11 ;  /* 0x000000ffff057224 */ /* 0x000fe200078e000b */
[----:B------:R-:W-:Y:S01]  /*dfd0*/  USHF.R.S32.HI UR4, URZ, 0x1f, UR9 ;  /* 0x0000001f3f047899 */ /* 0x000fe20008011409 */
[----:B------:R-:W-:Y:S01]  /*dfe0*/  ISETP.GE.AND P0, PT, R13, R18, PT ;  /* 0x000000120d00720c */ /* 0x000fe20003f06270 */
[----:B------:R-:W-:Y:S01]  /*dff0*/  UIADD3 UR11, UR11, UR12, URZ ;  /* 0x0000000c0b0b7290 */ /* 0x000fe2000fffe03f */
[----:B------:R-:W1:Y:S01]  /*e000*/  @P1 LDC R7, c[0x0][0xbf0] ;  /* 0x0002fc00ff071b82 */ /* 0x000e620000000800 */
[----:B------:R-:W-:Y:S01]  /*e010*/  UIADD3 UR8, UR8, 0x36820, URZ ;  /* 0x0003682008087890 */ /* 0x000fe2000fffe03f */
[----:B------:R-:W-:Y:S01]  /*e020*/  BSSY B1, `(.L_x_212) ;  /* 0x000009c000017945 */ /* 0x000fe20003800000 */
[----:B------:R-:W-:Y:S01]  /*e030*/  ULDC.64 UR12, c[0x0][0xb38] ;  /* 0x0002ce00000c7ab9 */ /* 0x000fe20000000a00 */
[----:B------:R-:W-:Y:S01]  /*e040*/  SHF.R.S32.HI R80, RZ, 0x1f, R208 ;  /* 0x0000001fff507819 */ /* 0x000fe200000114d0 */
[----:B------:R-:W-:Y:S01]  /*e050*/  UIMAD.WIDE.U32 UR10, UR18, UR12, UR10 ;  /* 0x0000000c120a72a5 */ /* 0x000fe2000f8e000a */
[----:B------:R-:W-:Y:S01]  /*e060*/  SHF.R.S32.HI R81, RZ, 0x1f, R209 ;  /* 0x0000001fff517819 */ /* 0x000fe200000114d1 */
[----:B------:R-:W-:Y:S01]  /*e070*/  UPRMT UR8, URZ, 0x654, UR8 ;  /* 0x000006543f087896 */ /* 0x000fe20008000008 */
[----:B------:R-:W-:Y:S01]  /*e080*/  SHF.R.S32.HI R82, RZ, 0x1f, R210 ;  /* 0x0000001fff527819 */ /* 0x000fe200000114d2 */
[----:B------:R-:W-:Y:S01]  /*e090*/  UIMAD UR11, UR18, UR13, UR11 ;  /* 0x0000000d120b72a4 */ /* 0x000fe2000f8e020b */
[----:B------:R-:W-:-:S02]  /*e0a0*/  SHF.R.S32.HI R83, RZ, 0x1f, R211 ;  /* 0x0000001fff537819 */ /* 0x000fc400000114d3 */
[----:B------:R-:W-:Y:S01]  /*e0b0*/  ULDC.64 UR12, c[0x0][0xb40] ;  /* 0x0002d000000c7ab9 */ /* 0x000fe20000000a00 */
[----:B------:R-:W-:Y:S01]  /*e0c0*/  SHF.R.S32.HI R84, RZ, 0x1f, R212 ;  /* 0x0000001fff547819 */ /* 0x000fe200000114d4 */
[----:B------:R-:W-:Y:S01]  /*e0d0*/  UIMAD UR4, UR4, UR12, URZ ;  /* 0x0000000c040472a4 */ /* 0x000fe2000f8e023f */
[----:B------:R-:W-:Y:S01]  /*e0e0*/  SHF.R.S32.HI R85, RZ, 0x1f, R213 ;  /* 0x0000001fff557819 */ /* 0x000fe200000114d5 */
[----:B------:R-:W-:Y:S01]  /*e0f0*/  UIMAD.WIDE.U32 UR10, UR9, UR12, UR10 ;  /* 0x0000000c090a72a5 */ /* 0x000fe2000f8e000a */
[----:B0-----:R-:W-:Y:S01]  /*e100*/  @P1 IMAD.HI.U32 R0, R11, R0, RZ ;  /* 0x000000000b001227 */ /* 0x001fe200078e00ff */
[----:B------:R-:W-:Y:S01]  /*e110*/  UIMAD UR4, UR9, UR13, UR4 ;  /* 0x0000000d090472a4 */ /* 0x000fe2000f8e0204 */
[----:B------:R-:W-:Y:S01]  /*e120*/  SYNCS.ARRIVE.TRANS64.RED.A1T0 RZ, [UR8], RZ ;  /* 0x000000ffffff79a7 */ /* 0x000fe20008100408 */
[----:B------:R-:W-:Y:S01]  /*e130*/  SHF.R.S32.HI R86, RZ, 0x1f, R214 ;  /* 0x0000001fff567819 */ /* 0x000fe200000114d6 */
[----:B------:R-:W-:Y:S01]  /*e140*/  ULDC.64 UR12, c[0x0][0xb48] ;  /* 0x0002d200000c7ab9 */ /* 0x000fe20000000a00 */
[----:B------:R-:W-:Y:S01]  /*e150*/  UIADD3 UR11, UR11, UR4, URZ ;  /* 0x000000040b0b7290 */ /* 0x000fe2000fffe03f */
[----:B------:R-:W-:-:S02]  /*e160*/  SHF.R.S32.HI R87, RZ, 0x1f, R215 ;  /* 0x0000001fff577819 */ /* 0x000fc400000114d7 */
[----:B-1----:R-:W-:Y:S01]  /*e170*/  @P1 SHF.R.U32.HI R5, RZ, R7, R0 ;  /* 0x00000007ff051219 */ /* 0x002fe20000011600 */
[----:B------:R-:W-:Y:S01]  /*e180*/  UIMAD.WIDE.U32 UR10, UR17, UR12, UR10 ;  /* 0x0000000c110a72a5 */ /* 0x000fe2000f8e000a */
[----:B------:R-:W-:Y:S02]  /*e190*/  SHF.R.S32.HI R126, RZ, 0x1f, R216 ;  /* 0x0000001fff7e7819 */ /* 0x000fe400000114d8 */
[--C-:B------:R-:W-:Y:S01]  /*e1a0*/  SHF.R.S32.HI R0, RZ, 0x1f, R5.reuse ;  /* 0x0000001fff007819 */ /* 0x100fe20000011405 */
[----:B------:R-:W-:Y:S01]  /*e1b0*/  IMAD.MOV R2, RZ, RZ, -R5 ;  /* 0x000000ffff027224 */ /* 0x000fe200078e0a05 */
[----:B------:R-:W-:Y:S01]  /*e1c0*/  UIMAD UR4, UR17, UR13, UR11 ;  /* 0x0000000d110472a4 */ /* 0x000fe2000f8e020b */
[----:B------:R-:W-:Y:S02]  /*e1d0*/  SHF.R.S32.HI R127, RZ, 0x1f, R217 ;  /* 0x0000001fff7f7819 */ /* 0x000fe400000114d9 */
[----:B------:R-:W-:Y:S01]  /*e1e0*/  ULDC.64 UR12, c[0x0][0xb30] ;  /* 0x0002cc00000c7ab9 */ /* 0x000fe20000000a00 */
[----:B------:R-:W-:Y:S01]  /*e1f0*/  IMAD R7, R3, R2, R11 ;  /* 0x0000000203077224 */ /* 0x000fe200078e020b */
[----:B------:R-:W-:Y:S01]  /*e200*/  SHF.R.S32.HI R128, RZ, 0x1f, R218 ;  /* 0x0000001fff807819 */ /* 0x000fe200000114da */
[----:B------:R-:W-:Y:S01]  /*e210*/  IMAD R0, R0, UR12, RZ ;  /* 0x0000000c00007c24 */ /* 0x000fe2000f8e02ff */
[----:B------:R-:W-:Y:S01]  /*e220*/  SHF.R.S32.HI R129, RZ, 0x1f, R219 ;  /* 0x0000001fff817819 */ /* 0x000fe200000114db */
[----:B------:R-:W-:Y:S01]  /*e230*/  IMAD.U32 R3, RZ, RZ, UR11 ;  /* 0x0000000bff037e24 */ /* 0x000fe2000f8e00ff */
[----:B------:R-:W-:Y:S01]  /*e240*/  SHF.R.S32.HI R130, RZ, 0x1f, R220 ;  /* 0x0000001fff827819 */ /* 0x000fe200000114dc */
[----:B------:R-:W-:Y:S01]  /*e250*/  IMAD.U32 R2, RZ, RZ, UR10 ;  /* 0x0000000aff027e24 */ /* 0x000fe2000f8e00ff */
[----:B------:R-:W-:Y:S01]  /*e260*/  ULDC.64 UR10, c[0x0][0xb28] ;  /* 0x0002ca00000a7ab9 */ /* 0x000fe20000000a00 */
[----:B------:R-:W-:Y:S01]  /*e270*/  IMAD.U32 R3, RZ, RZ, UR4 ;  /* 0x00000004ff037e24 */ /* 0x000fe2000f8e00ff */
[----:B------:R-:W-:Y:S01]  /*e280*/  SHF.R.S32.HI R131, RZ, 0x1f, R221 ;  /* 0x0000001fff837819 */ /* 0x000fe200000114dd */
[C---:B------:R-:W-:Y:S01]  /*e290*/  IMAD R11, R5.reuse, UR13, R0 ;  /* 0x0000000d050b7c24 */ /* 0x040fe2000f8e0200 */
[----:B------:R-:W-:Y:S01]  /*e2a0*/  SHF.R.S32.HI R0, RZ, 0x1f, R7 ;  /* 0x0000001fff007819 */ /* 0x000fe20000011407 */
[----:B------:R-:W-:Y:S01]  /*e2b0*/  IMAD.WIDE.U32 R2, R5, UR12, R2 ;  /* 0x0000000c05027c25 */ /* 0x000fe2000f8e0002 */
[----:B------:R-:W-:-:S02]  /*e2c0*/  SHF.R.S32.HI R132, RZ, 0x1f, R222 ;  /* 0x0000001fff847819 */ /* 0x000fc400000114de */
[----:B------:R-:W-:Y:S01]  /*e2d0*/  SHF.R.S32.HI R133, RZ, 0x1f, R223 ;  /* 0x0000001fff857819 */ /* 0x000fe200000114df */
[----:B------:R-:W-:Y:S01]  /*e2e0*/  IMAD R0, R0, UR10, RZ ;  /* 0x0000000a00007c24 */ /* 0x000fe2000f8e02ff */
[----:B------:R-:W-:Y:S01]  /*e2f0*/  SHF.R.S32.HI R134, RZ, 0x1f, R224 ;  /* 0x0000001fff867819 */ /* 0x000fe200000114e0 */
[----:B------:R-:W-:Y:S01]  /*e300*/  IMAD.IADD R3, R3, 0x1, R11 ;  /* 0x0000000103037824 */ /* 0x000fe200078e020b */
[----:B------:R-:W-:Y:S01]  /*e310*/  SHF.R.S32.HI R135, RZ, 0x1f, R225 ;  /* 0x0000001fff877819 */ /* 0x000fe200000114e1 */
[C---:B------:R-:W-:Y:S01]  /*e320*/  IMAD R5, R7.reuse, UR11, R0 ;  /* 0x0000000b07057c24 */ /* 0x040fe2000f8e0200 */
[----:B------:R-:W-:Y:S01]  /*e330*/  SHF.R.S32.HI R136, RZ, 0x1f, R226 ;  /* 0x0000001fff887819 */ /* 0x000fe200000114e2 */
[----:B------:R-:W-:Y:S01]  /*e340*/  IMAD.WIDE.U32 R2, R7, UR10, R2 ;  /* 0x0000000a07027c25 */ /* 0x000fe2000f8e0002 */
[----:B------:R-:W-:Y:S01]  /*e350*/  ULDC.64 UR10, c[0x0][0xb00] ;  /* 0x0002c000000a7ab9 */ /* 0x000fe20000000a00 */
[----:B------:R-:W-:Y:S02]  /*e360*/  SHF.R.S32.HI R137, RZ, 0x1f, R227 ;  /* 0x0000001fff897819 */ /* 0x000fe400000114e3 */
[----:B------:R-:W-:Y:S01]  /*e370*/  IMAD.IADD R3, R3, 0x1, R5 ;  /* 0x0000000103037824 */ /* 0x000fe200078e0205 */
[----:B------:R-:W-:-:S04]  /*e380*/  LEA R0, P1, R2, UR10, 0x2 ;  /* 0x0000000a02007c11 */ /* 0x000fc8000f8210ff */
[----:B------:R-:W-:Y:S02]  /*e390*/  LEA.HI.X R8, R2, UR11, R3, 0x2, P1 ;  /* 0x0000000b02087c11 */ /* 0x000fe400088f1403 */
[----:B------:R0:W1:Y:S04]  /*e3a0*/  SHFL.IDX PT, R2, R0, RZ, 0x1c1f ;  /* 0x001c1fff00027589 */ /* 0x00006800000e0000 */
[----:B------:R0:W2:Y:S01]  /*e3b0*/  SHFL.IDX PT, R3, R8, RZ, 0x1c1f ;  /* 0x001c1fff08037589 */ /* 0x0000a200000e0000 */
[----:B------:R-:W-:Y:S05]  /*e3c0*/  @P0 BRA `(.L_x_213) ;  /* 0x0000000400840947 */ /* 0x000fea0003800000 */
[----:B------:R-:W-:Y:S01]  /*e3d0*/  ULDC UR4, c[0x0][0xac8] ;  /* 0x0002b20000047ab9 */ /* 0x000fe20000000800 */
[----:B------:R-:W-:Y:S01]  /*e3e0*/  ULDC.64 UR8, c[0x0][0x208] ;  /* 0x0000820000087ab9 */ /* 0x000fe20000000a00 */
[----:B------:R-:W-:Y:S02]  /*e3f0*/  ISETP.GE.AND P1, PT, R227, UR4, PT ;  /* 0x00000004e3007c0c */ /* 0x000fe4000bf26270 */
[----:B------:R-:W-:Y:S02]  /*e400*/  ISETP.GE.AND P0, PT, R226, UR4, PT ;  /* 0x00000004e2007c0c */ /* 0x000fe4000bf06270 */
[----:B------:R-:W-:Y:S02]  /*e410*/  ISETP.GE.AND P2, PT, R204, UR4, PT ;  /* 0x00000004cc007c0c */ /* 0x000fe4000bf46270 */
[----:B------:R-:W-:Y:S02]  /*e420*/  ISETP.GE.AND P3, PT, R225, UR4, PT ;  /* 0x00000004e1007c0c */ /* 0x000fe4000bf66270 */
[----:B------:R-:W-:-:S05]  /*e430*/  ISETP.GE.AND P4, PT, R224, UR4, PT ;  /* 0x00000004e0007c0c */ /* 0x000fca000bf86270 */
[CC--:B-1----:R-:W-:Y:S02]  /*e440*/  @!P1 LEA R6, P5, R227.reuse, R2.reuse, 0x2 ;  /* 0x00000002e3069211 */ /* 0x0c2fe400078a10ff */
[-C--:B------:R-:W-:Y:S02]  /*e450*/  @!P0 LEA R10, P6, R226, R2.reuse, 0x2 ;  /* 0x00000002e20a8211 */ /* 0x080fe400078c10ff */
[----:B--2---:R-:W-:Y:S01]  /*e460*/  @!P2 IMAD.WIDE R4, R204, 0x4, R2 ;  /* 0x00000004cc04a825 */ /* 0x004fe200078e0202 */
[-C--:B------:R-:W-:Y:S02]  /*e470*/  @!P1 LEA.HI.X R7, R227, R3.reuse, R137, 0x2, P5 ;  /* 0x00000003e3079211 */ /* 0x080fe400028f1489 */
[----:B------:R-:W-:Y:S02]  /*e480*/  @!P0 LEA.HI.X R11, R226, R3, R136, 0x2, P6 ;  /* 0x00000003e20b8211 */ /* 0x000fe400030f1488 */
[----:B------:R-:W-:Y:S01]  /*e490*/  ISETP.GE.AND P5, PT, R223, UR4, PT ;  /* 0x00000004df007c0c */ /* 0x000fe2000bfa6270 */
[----:B------:R1:W-:Y:S01]  /*e4a0*/  @!P2 ST.E.64 desc[UR8][R4.64], R24 ;  /* 0x000000180400a985 */ /* 0x0003e2000c101b08 */
[----:B------:R-:W-:-:S02]  /*e4b0*/  @!P3 LEA R12, P6, R225, R2, 0x2 ;  /* 0x00000002e10cb211 */ /* 0x000fc400078c10ff */
[----:B------:R-:W-:Y:S01]  /*e4c0*/  @!P4 LEA R14, P2, R224, R2, 0x2 ;  /* 0x00000002e00ec211 */ /* 0x000fe200078410ff */
[----:B------:R2:W-:Y:S01]  /*e4d0*/  @!P1 ST.E.64 desc[UR8][R6.64], R28 ;  /* 0x0000001c06009985 */ /* 0x0005e2000c101b08 */
[-C--:B------:R-:W-:Y:S02]  /*e4e0*/  @!P3 LEA.HI.X R13, R225, R3.reuse, R135, 0x2, P6 ;  /* 0x00000003e10db211 */ /* 0x080fe400030f1487 */
[----:B------:R-:W-:Y:S01]  /*e4f0*/  ISETP.GE.AND P1, PT, R221, UR4, PT ;  /* 0x00000004dd007c0c */ /* 0x000fe2000bf26270 */
[----:B------:R3:W-:Y:S01]  /*e500*/  @!P0 ST.E.64 desc[UR8][R10.64], R32 ;  /* 0x000000200a008985 */ /* 0x0007e2000c101b08 */
[----:B------:R-:W-:Y:S02]  /*e510*/  ISETP.GE.AND P0, PT, R222, UR4, PT ;  /* 0x00000004de007c0c */ /* 0x000fe4000bf06270 */
[----:B------:R-:W-:Y:S01]  /*e520*/  @!P4 LEA.HI.X R15, R224, R3, R134, 0x2, P2 ;  /* 0x00000003e00fc211 */ /* 0x000fe200010f1486 */
[----:B------:R4:W-:Y:S01]  /*e530*/  @!P3 ST.E.64 desc[UR8][R12.64], R36 ;  /* 0x000000240c00b985 */ /* 0x0009e2000c101b08 */
[----:B------:R-:W-:-:S02]  /*e540*/  ISETP.GE.AND P2, PT, R220, UR4, PT ;  /* 0x00000004dc007c0c */ /* 0x000fc4000bf46270 */
[----:B------:R-:W-:Y:S01]  /*e550*/  @!P5 LEA R22, P6, R223, R2, 0x2 ;  /* 0x00000002df16d211 */ /* 0x000fe200078c10ff */
[----:B------:R5:W-:Y:S01]  /*e560*/  @!P4 ST.E.64 desc[UR8][R14.64], R40 ;  /* 0x000000280e00c985 */ /* 0x000be2000c101b08 */
[----:B------:R-:W-:Y:S02]  /*e570*/  ISETP.GE.AND P3, PT, R219, UR4, PT ;  /* 0x00000004db007c0c */ /* 0x000fe4000bf66270 */
[----:B------:R-:W-:-:S03]  /*e580*/  @!P5 LEA.HI.X R23, R223, R3, R133, 0x2, P6 ;  /* 0x00000003df17d211 */ /* 0x000fc600030f1485 */
[CC--:B-1----:R-:W-:Y:S02]  /*e590*/  @!P0 LEA R4, P4, R222.reuse, R2.reuse, 0x2 ;  /* 0x00000002de048211 */ /* 0x0c2fe400078810ff */
[----:B------:R1:W-:Y:S01]  /*e5a0*/  @!P5 ST.E.64 desc[UR8][R22.64], R44 ;  /* 0x0000002c1600d985 */ /* 0x0003e2000c101b08 */
[CC--:B--2---:R-:W-:Y:S02]  /*e5b0*/  @!P1 LEA R6, P5, R221.reuse, R2.reuse, 0x2 ;  /* 0x00000002dd069211 */ /* 0x0c4fe400078a10ff */
[-C--:B------:R-:W-:Y:S02]  /*e5c0*/  @!P0 LEA.HI.X R5, R222, R3.reuse, R132, 0x2, P4 ;  /* 0x00000003de058211 */ /* 0x080fe400020f1484 */
[----:B------:R-:W-:Y:S02]  /*e5d0*/  ISETP.GE.AND P4, PT, R218, UR4, PT ;  /* 0x00000004da007c0c */ /* 0x000fe4000bf86270 */
[----:B---3--:R-:W-:Y:S01]  /*e5e0*/  @!P2 LEA R10, P6, R220, R2, 0x2 ;  /* 0x00000002dc0aa211 */ /* 0x008fe200078c10ff */
[----:B------:R-:W-:Y:S01]  /*e5f0*/  @!P0 ST.E.64 desc[UR8][R4.64], R48 ;  /* 0x0000003004008985 */ /* 0x000fe2000c101b08 */
[----:B------:R-:W-:-:S02]  /*e600*/  @!P1 LEA.HI.X R7, R221, R3, R131, 0x2, P5 ;  /* 0x00000003dd079211 */ /* 0x000fc400028f1483 */
[----:B------:R-:W-:Y:S02]  /*e610*/  ISETP.GE.AND P5, PT, R217, UR4, PT ;  /* 0x00000004d9007c0c */ /* 0x000fe4000bfa6270 */
[----:B------:R-:W-:Y:S01]  /*e620*/  @!P2 LEA.HI.X R11, R220, R3, R130, 0x2, P6 ;  /* 0x00000003dc0ba211 */ /* 0x000fe200030f1482 */
[----:B------:R2:W-:Y:S01]  /*e630*/  @!P1 ST.E.64 desc[UR8][R6.64], R52 ;  /* 0x0000003406009985 */ /* 0x0005e2000c101b08 */
[-C--:B----4-:R-:W-:Y:S02]  /*e640*/  @!P3 LEA R12, P6, R219, R2.reuse, 0x2 ;  /* 0x00000002db0cb211 */ /* 0x090fe400078c10ff */
[----:B------:R-:W-:Y:S01]  /*e650*/  ISETP.GE.AND P1, PT, R215, UR4, PT ;  /* 0x00000004d7007c0c */ /* 0x000fe2000bf26270 */
[----:B------:R3:W-:Y:S01]  /*e660*/  @!P2 ST.E.64 desc[UR8][R10.64], R56 ;  /* 0x000000380a00a985 */ /* 0x0007e2000c101b08 */
[----:B------:R-:W-:Y:S02]  /*e670*/  ISETP.GE.AND P2, PT, R216, UR4, PT ;  /* 0x00000004d8007c0c */ /* 0x000fe4000bf46270 */
[----:B-----5:R-:W-:-:S02]  /*e680*/  @!P4 LEA R14, P0, R218, R2, 0x2 ;  /* 0x00000002da0ec211 */ /* 0x020fc400078010ff */
[-C--:B------:R-:W-:Y:S02]  /*e690*/  @!P3 LEA.HI.X R13, R219, R3.reuse, R129, 0x2, P6 ;  /* 0x00000003db0db211 */ /* 0x080fe400030f1481 */
[-C--:B------:R-:W-:Y:S02]  /*e6a0*/  @!P4 LEA.HI.X R15, R218, R3.reuse, R128, 0x2, P0 ;  /* 0x00000003da0fc211 */ /* 0x080fe400000f1480 */
[----:B------:R-:W-:Y:S01]  /*e6b0*/  ISETP.GE.AND P0, PT, R214, UR4, PT ;  /* 0x00000004d6007c0c */ /* 0x000fe2000bf06270 */
[----:B------:R-:W-:Y:S01]  /*e6c0*/  @!P3 ST.E.64 desc[UR8][R12.64], R60 ;  /* 0x0000003c0c00b985 */ /* 0x000fe2000c101b08 */
[-C--:B-1----:R-:W-:Y:S02]  /*e6d0*/  @!P5 LEA R22, P6, R217, R2.reuse, 0x2 ;  /* 0x00000002d916d211 */ /* 0x082fe400078c10ff */
[----:B--2---:R-:W-:Y:S01]  /*e6e0*/  @!P1 LEA R6, P3, R215, R2, 0x2 ;  /* 0x00000002d7069211 */ /* 0x004fe200078610ff */
[----:B------:R1:W-:Y:S01]  /*e6f0*/  @!P4 ST.E.64 desc[UR8][R14.64], R64 ;  /* 0x000000400e00c985 */ /* 0x0003e2000c101b08 */
[----:B------:R-:W-:-:S02]  /*e700*/  @!P5 LEA.HI.X R23, R217, R3, R127, 0x2, P6 ;  /* 0x00000003d917d211 */ /* 0x000fc400030f147f */
[-C--:B------:R-:W-:Y:S02]  /*e710*/  @!P2 LEA R4, P6, R216, R2.reuse, 0x2 ;  /* 0x00000002d804a211 */ /* 0x080fe400078c10ff */
[----:B------:R-:W-:Y:S01]  /*e720*/  ISETP.GE.AND P4, PT, R212, UR4, PT ;  /* 0x00000004d4007c0c */ /* 0x000fe2000bf86270 */
[----:B------:R2:W-:Y:S01]  /*e730*/  @!P5 ST.E.64 desc[UR8][R22.64], R68 ;  /* 0x000000441600d985 */ /* 0x0005e2000c101b08 */
[----:B------:R-:W-:Y:S02]  /*e740*/  ISETP.GE.AND P5, PT, R213, UR4, PT ;  /* 0x00000004d5007c0c */ /* 0x000fe4000bfa6270 */
[-C--:B------:R-:W-:Y:S02]  /*e750*/  @!P2 LEA.HI.X R5, R216, R3.reuse, R126, 0x2, P6 ;  /* 0x00000003d805a211 */ /* 0x080fe400030f147e */
[----:B---3--:R-:W-:Y:S02]  /*e760*/  @!P0 LEA R10, P6, R214, R2, 0x2 ;  /* 0x00000002d60a8211 */ /* 0x008fe400078c10ff */
[----:B------:R-:W-:Y:S01]  /*e770*/  @!P1 LEA.HI.X R7, R215, R3, R87, 0x2, P3 ;  /* 0x00000003d7079211 */ /* 0x000fe200018f1457 */
[----:B------:R3:W-:Y:S01]  /*e780*/  @!P2 ST.E.64 desc[UR8][R4.64], R72 ;  /* 0x000000480400a985 */ /* 0x0007e2000c101b08 */
[----:B------:R-:W-:-:S02]  /*e790*/  ISETP.GE.AND P3, PT, R211, UR4, PT ;  /* 0x00000004d3007c0c */ /* 0x000fc4000bf66270 */
[-C--:B------:R-:W-:Y:S01]  /*e7a0*/  @!P0 LEA.HI.X R11, R214, R3.reuse, R86, 0x2, P6 ;  /* 0x00000003d60b8211 */ /* 0x080fe200030f1456 */
[----:B------:R4:W-:Y:S01]  /*e7b0*/  @!P1 ST.E.64 desc[UR8][R6.64], R76 ;  /* 0x0000004c06009985 */ /* 0x0009e2000c101b08 */
[-C--:B-1----:R-:W-:Y:S02]  /*e7c0*/  @!P4 LEA R14, P2, R212, R2.reuse, 0x2 ;  /* 0x00000002d40ec211 */ /* 0x082fe400078410ff */
[C---:B------:R-:W-:Y:S01]  /*e7d0*/  @!P5 LEA R12, P1, R213.reuse, R2, 0x2 ;  /* 0x00000002d50cd211 */ /* 0x040fe200078210ff */
[----:B------:R1:W-:Y:S01]  /*e7e0*/  @!P0 ST.E.64 desc[UR8][R10.64], R20 ;  /* 0x000000140a008985 */ /* 0x0003e2000c101b08 */
[----:B------:R-:W-:Y:S02]  /*e7f0*/  ISETP.GE.AND P0, PT, R210, UR4, PT ;  /* 0x00000004d2007c0c */ /* 0x000fe4000bf06270 */
[----:B------:R-:W-:Y:S02]  /*e800*/  @!P5 LEA.HI.X R13, R213, R3, R85, 0x2, P1 ;  /* 0x00000003d50dd211 */ /* 0x000fe400008f1455 */
[----:B------:R-:W-:-:S02]  /*e810*/  ISETP.GE.AND P1, PT, R209, UR4, PT ;  /* 0x00000004d1007c0c */ /* 0x000fc4000bf26270 */
[CC--:B--2---:R-:W-:Y:S01]  /*e820*/  @!P3 LEA R22, P6, R211.reuse, R2.reuse, 0x2 ;  /* 0x00000002d316b211 */ /* 0x0c4fe200078c10ff */
[----:B------:R2:W-:Y:S01]  /*e830*/  @!P5 ST.E.64 desc[UR8][R12.64], R120 ;  /* 0x000000780c00d985 */ /* 0x0005e2000c101b08 */
[-C--:B------:R-:W-:Y:S02]  /*e840*/  @!P4 LEA.HI.X R15, R212, R3.reuse, R84, 0x2, P2 ;  /* 0x00000003d40fc211 */ /* 0x080fe400010f1454 */
[----:B------:R-:W-:Y:S02]  /*e850*/  @!P3 LEA.HI.X R23, R211, R3, R83, 0x2, P6 ;  /* 0x00000003d317b211 */ /* 0x000fe400030f1453 */
[----:B------:R-:W-:Y:S01]  /*e860*/  ISETP.GE.AND P2, PT, R206, UR4, PT ;  /* 0x00000004ce007c0c */ /* 0x000fe2000bf46270 */
[----:B------:R5:W-:Y:S01]  /*e870*/  @!P4 ST.E.64 desc[UR8][R14.64], R88 ;  /* 0x000000580e00c985 */ /* 0x000be2000c101b08 */
[----:B------:R-:W-:Y:S02]  /*e880*/  ISETP.GE.AND P4, PT, R208, UR4, PT ;  /* 0x00000004d0007c0c */ /* 0x000fe4000bf86270 */
[----:B---3--:R-:W-:Y:S01]  /*e890*/  @!P0 LEA R4, P5, R210, R2, 0x2 ;  /* 0x00000002d2048211 */ /* 0x008fe200078a10ff */
[----:B------:R3:W-:Y:S01]  /*e8a0*/  @!P3 ST.E.64 desc[UR8][R22.64], R92 ;  /* 0x0000005c1600b985 */ /* 0x0007e2000c101b08 */
[----:B------:R-:W-:-:S02]  /*e8b0*/  ISETP.GE.AND P3, PT, R207, UR4, PT ;  /* 0x00000004cf007c0c */ /* 0x000fc4000bf66270 */
[-C--:B------:R-:W-:Y:S02]  /*e8c0*/  @!P0 LEA.HI.X R5, R210, R3.reuse, R82, 0x2, P5 ;  /* 0x00000003d2058211 */ /* 0x080fe400028f1452 */
[----:B------:R-:W-:Y:S02]  /*e8d0*/  ISETP.GE.AND P5, PT, R205, UR4, PT ;  /* 0x00000004cd007c0c */ /* 0x000fe4000bfa6270 */
[CC--:B----4-:R-:W-:Y:S01]  /*e8e0*/  @!P1 LEA R6, P6, R209.reuse, R2.reuse, 0x2 ;  /* 0x00000002d1069211 */ /* 0x0d0fe200078c10ff */
[----:B------:R3:W-:Y:S02]  /*e8f0*/  @!P0 ST.E.64 desc[UR8][R4.64], R96 ;  /* 0x0000006004008985 */ /* 0x0007e4000c101b08 */
[-C--:B-1----:R-:W-:Y:S02]  /*e900*/  @!P4 LEA R10, P0, R208, R2.reuse, 0x2 ;  /* 0x00000002d00ac211 */ /* 0x082fe400078010ff */
[----:B------:R-:W-:Y:S02]  /*e910*/  @!P1 LEA.HI.X R7, R209, R3, R81, 0x2, P6 ;  /* 0x00000003d1079211 */ /* 0x000fe400030f1451 */
[----:B--2---:R-:W-:-:S02]  /*e920*/  @!P3 LEA R12, P6, R207, R2, 0x2 ;  /* 0x00000002cf0cb211 */ /* 0x004fc400078c10ff */
[-C--:B------:R-:W-:Y:S01]  /*e930*/  @!P4 LEA.HI.X R11, R208, R3.reuse, R80, 0x2, P0 ;  /* 0x00000003d00bc211 */ /* 0x080fe200000f1450 */
[----:B------:R3:W-:Y:S01]  /*e940*/  @!P1 ST.E.64 desc[UR8][R6.64], R100 ;  /* 0x0000006406009985 */ /* 0x0007e2000c101b08 */
[CC--:B-----5:R-:W-:Y:S02]  /*e950*/  @!P2 LEA R14, P1, R206.reuse, R2.reuse, 0x2 ;  /* 0x00000002ce0ea211 */ /* 0x0e0fe400078210ff */
[----:B------:R-:W-:Y:S01]  /*e960*/  @!P5 LEA R2, P0, R205, R2, 0x2 ;  /* 0x00000002cd02d211 */ /* 0x000fe200078010ff */
[----:B------:R3:W-:Y:S01]  /*e970*/  @!P4 ST.E.64 desc[UR8][R10.64], R104 ;  /* 0x000000680a00c985 */ /* 0x0007e2000c101b08 */
[-C--:B------:R-:W-:Y:S02]  /*e980*/  @!P3 LEA.HI.X R13, R207, R3.reuse, R237, 0x2, P6 ;  /* 0x00000003cf0db211 */ /* 0x080fe400030f14ed */
[-C--:B------:R-:W-:Y:S02]  /*e990*/  @!P2 LEA.HI.X R15, R206, R3.reuse, R236, 0x2, P1 ;  /* 0x00000003ce0fa211 */ /* 0x080fe400008f14ec */
[----:B------:R-:W-:Y:S01]  /*e9a0*/  @!P5 LEA.HI.X R3, R205, R3, R235, 0x2, P0 ;  /* 0x00000003cd03d211 */ /* 0x000fe200000f14eb */
[----:B------:R3:W-:Y:S04]  /*e9b0*/  @!P3 ST.E.64 desc[UR8][R12.64], R108 ;  /* 0x0000006c0c00b985 */ /* 0x0007e8000c101b08 */
[----:B------:R3:W-:Y:S04]  /*e9c0*/  @!P2 ST.E.64 desc[UR8][R14.64], R112 ;  /* 0x000000700e00a985 */ /* 0x0007e8000c101b08 */
[----:B------:R3:W-:Y:S02]  /*e9d0*/  @!P5 ST.E.64 desc[UR8][R2.64], R116 ;  /* 0x000000740200d985 */ /* 0x0007e4000c101b08 */
.L_x_213:
[----:B------:R-:W-:Y:S05]  /*e9e0*/  BSYNC B1 ;  /* 0x0000000000017941 */ /* 0x000fea0003800000 */
.L_x_212:
[----:B------:R-:W-:Y:S01]  /*e9f0*/  ISETP.GE.AND P0, PT, R9, R18, PT ;  /* 0x000000120900720c */ /* 0x000fe20003f06270 */
[----:B---3--:R3:W4:Y:S04]  /*ea00*/  SHFL.IDX PT, R5, R8, 0x1, 0x1c1f ;  /* 0x003c1f0008057f89 */ /* 0x00872800000e0000 */
[----:B------:R3:W0:Y:S08]  /*ea10*/  SHFL.IDX PT, R4, R0, 0x1, 0x1c1f ;  /* 0x003c1f0000047f89 */ /* 0x00063000000e0000 */
[----:B---3--:R-:W-:Y:S05]  /*ea20*/  @P0 BRA `(.L_x_211) ;  /* 0x00000014005c0947 */ /* 0x008fea0003800000 */
[----:B------:R-:W-:Y:S01]  /*ea30*/  ULDC UR4, c[0x0][0xac8] ;  /* 0x0002b20000047ab9 */ /* 0x000fe20000000800 */
[----:B------:R-:W-:Y:S01]  /*ea40*/  ULDC.64 UR8, c[0x0][0x208] ;  /* 0x0000820000087ab9 */ /* 0x000fe20000000a00 */
[----:B------:R-:W-:Y:S02]  /*ea50*/  ISETP.GE.AND P2, PT, R227, UR4, PT ;  /* 0x00000004e3007c0c */ /* 0x000fe4000bf46270 */
[----:B------:R-:W-:Y:S02]  /*ea60*/  ISETP.GE.AND P1, PT, R204, UR4, PT ;  /* 0x00000004cc007c0c */ /* 0x000fe4000bf26270 */
[----:B------:R-:W-:Y:S02]  /*ea70*/  ISETP.GE.AND P5, PT, R226, UR4, PT ;  /* 0x00000004e2007c0c */ /* 0x000fe4000bfa6270 */
[----:B------:R-:W-:Y:S02]  /*ea80*/  ISETP.GE.AND P4, PT, R225, UR4, PT ;  /* 0x00000004e1007c0c */ /* 0x000fe4000bf86270 */
[----:B------:R-:W-:-:S05]  /*ea90*/  ISETP.GE.AND P3, PT, R224, UR4, PT ;  /* 0x00000004e0007c0c */ /* 0x000fca000bf66270 */
[CC--:B0-----:R-:W-:Y:S02]  /*eaa0*/  @!P2 LEA R6, P0, R227.reuse, R4.reuse, 0x2 ;  /* 0x00000004e306a211 */ /* 0x0c1fe400078010ff */
[----:B-12-4-:R-:W-:Y:S02]  /*eab0*/  @!P1 IMAD.WIDE R2, R204, 0x4, R4 ;  /* 0x00000004cc029825 */ /* 0x016fe400078e0204 */
[----:B------:R-:W-:Y:S02]  /*eac0*/  @!P2 LEA.HI.X R7, R227, R5, R137, 0x2, P0 ;  /* 0x00000005e307a211 */ /* 0x000fe400000f1489 */
[----:B------:R-:W-:Y:S01]  /*ead0*/  ISETP.GE.AND P0, PT, R223, UR4, PT ;  /* 0x00000004df007c0c */ /* 0x000fe2000bf06270 */
[----:B------:R0:W-:Y:S01]  /*eae0*/  @!P1 ST.E.64 desc[UR8][R2.64], R26 ;  /* 0x0000001a02009985 */ /* 0x0001e2000c101b08 */
[-C--:B------:R-:W-:Y:S02]  /*eaf0*/  @!P5 LEA R8, P6, R226, R4.reuse, 0x2 ;  /* 0x00000004e208d211 */ /* 0x080fe400078c10ff */
[----:B------:R-:W-:Y:S01]  /*eb00*/  ISETP.GE.AND P1, PT, R222, UR4, PT ;  /* 0x00000004de007c0c */ /* 0x000fe2000bf26270 */
[----:B------:R1:W-:Y:S01]  /*eb10*/  @!P2 ST.E.64 desc[UR8][R6.64], R30 ;  /* 0x0000001e0600a985 */ /* 0x0003e2000c101b08 */
[----:B------:R-:W-:-:S02]  /*eb20*/  @!P4 LEA R10, P2, R225, R4, 0x2 ;  /* 0x00000004e10ac211 */ /* 0x000fc400078410ff */
[-C--:B------:R-:W-:Y:S02]  /*eb30*/  @!P5 LEA.HI.X R9, R226, R5.reuse, R136, 0x2, P6 ;  /* 0x00000005e209d211 */ /* 0x080fe400030f1488 */
[----:B------:R-:W-:Y:S02]  /*eb40*/  @!P4 LEA.HI.X R11, R225, R5, R135, 0x2, P2 ;  /* 0x00000005e10bc211 */ /* 0x000fe400010f1487 */
[----:B------:R-:W-:Y:S01]  /*eb50*/  ISETP.GE.AND P2, PT, R221, UR4, PT ;  /* 0x00000004dd007c0c */ /* 0x000fe2000bf46270 */
[----:B------:R-:W-:Y:S01]  /*eb60*/  @!P5 ST.E.64 desc[UR8][R8.64], R34 ;  /* 0x000000220800d985 */ /* 0x000fe2000c101b08 */
[----:B------:R-:W-:-:S03]  /*eb70*/  @!P3 LEA R12, P6, R224, R4, 0x2 ;  /* 0x00000004e00cb211 */ /* 0x000fc600078c10ff */
[----:B------:R2:W-:Y:S01]  /*eb80*/  @!P4 ST.E.64 desc[UR8][R10.64], R38 ;  /* 0x000000260a00c985 */ /* 0x0005e2000c101b08 */
[CC--:B0-----:R-:W-:Y:S02]  /*eb90*/  @!P0 LEA R2, P4, R223.reuse, R4.reuse, 0x2 ;  /* 0x00000004df028211 */ /* 0x0c1fe400078810ff */
[-C--:B------:R-:W-:Y:S02]  /*eba0*/  @!P3 LEA.HI.X R13, R224, R5.reuse, R134, 0x2, P6 ;  /* 0x00000005e00db211 */ /* 0x080fe400030f1486 */
[----:B------:R-:W-:Y:S02]  /*ebb0*/  @!P0 LEA.HI.X R3, R223, R5, R133, 0x2, P4 ;  /* 0x00000005df038211 */ /* 0x000fe400020f1485 */
[----:B------:R-:W-:Y:S01]  /*ebc0*/  ISETP.GE.AND P4, PT, R219, UR4, PT ;  /* 0x00000004db007c0c */ /* 0x000fe2000bf86270 */
[----:B------:R0:W-:Y:S01]  /*ebd0*/  @!P3 ST.E.64 desc[UR8][R12.64], R42 ;  /* 0x0000002a0c00b985 */ /* 0x0001e2000c101b08 */
[----:B------:R-:W-:Y:S02]  /*ebe0*/  ISETP.GE.AND P3, PT, R220, UR4, PT ;  /* 0x00000004dc007c0c */ /* 0x000fe4000bf66270 */
[-C--:B-1----:R-:W-:Y:S01]  /*ebf0*/  @!P1 LEA R6, P5, R222, R4.reuse, 0x2 ;  /* 0x00000004de069211 */ /* 0x082fe200078a10ff */
[----:B------:R1:W-:Y:S01]  /*ec00*/  @!P0 ST.E.64 desc[UR8][R2.64], R46 ;  /* 0x0000002e02008985 */ /* 0x0003e2000c101b08 */
[----:B------:R-:W-:-:S02]  /*ec10*/  @!P2 LEA R14, P6, R221, R4, 0x2 ;  /* 0x00000004dd0ea211 */ /* 0x000fc400078c10ff */
[-C--:B------:R-:W-:Y:S02]  /*ec20*/  @!P1 LEA.HI.X R7, R222, R5.reuse, R132, 0x2, P5 ;  /* 0x00000005de079211 */ /* 0x080fe400028f1484 */
[----:B------:R-:W-:Y:S02]  /*ec30*/  ISETP.GE.AND P5, PT, R218, UR4, PT ;  /* 0x00000004da007c0c */ /* 0x000fe4000bfa6270 */
[----:B------:R-:W-:Y:S01]  /*ec40*/  @!P2 LEA.HI.X R15, R221, R5, R131, 0x2, P6 ;  /* 0x00000005dd0fa211 */ /* 0x000fe200030f1483 */
[----:B------:R3:W-:Y:S01]  /*ec50*/  @!P1 ST.E.64 desc[UR8][R6.64], R50 ;  /* 0x0000003206009985 */ /* 0x0007e2000c101b08 */
[-C--:B--2---:R-:W-:Y:S02]  /*ec60*/  @!P4 LEA R10, P0, R219, R4.reuse, 0x2 ;  /* 0x00000004db0ac211 */ /* 0x084fe400078010ff */
[----:B------:R-:W-:Y:S01]  /*ec70*/  @!P3 LEA R8, P6, R220, R4, 0x2 ;  /* 0x00000004dc08b211 */ /* 0x000fe200078c10ff */
[----:B------:R2:W-:Y:S01]  /*ec80*/  @!P2 ST.E.64 desc[UR8][R14.64], R54 ;  /* 0x000000360e00a985 */ /* 0x0005e2000c101b08 */
[----:B------:R-:W-:-:S02]  /*ec90*/  ISETP.GE.AND P2, PT, R217, UR4, PT ;  /* 0x00000004d9007c0c */ /* 0x000fc4000bf46270 */
[----:B------:R-:W-:Y:S02]  /*eca0*/  ISETP.GE.AND P1, PT, R216, UR4, PT ;  /* 0x00000004d8007c0c */ /* 0x000fe4000bf26270 */
[-C--:B------:R-:W-:Y:S02]  /*ecb0*/  @!P4 LEA.HI.X R11, R219, R5.reuse, R129, 0x2, P0 ;  /* 0x00000005db0bc211 */ /* 0x080fe400000f1481 */
[----:B------:R-:W-:Y:S02]  /*ecc0*/  ISETP.GE.AND P0, PT, R215, UR4, PT ;  /* 0x00000004d7007c0c */ /* 0x000fe4000bf06270 */
[----:B------:R-:W-:Y:S02]  /*ecd0*/  @!P3 LEA.HI.X R9, R220, R5, R130, 0x2, P6 ;  /* 0x00000005dc09b211 */ /* 0x000fe400030f1482 */
[----:B0-----:R-:W-:-:S03]  /*ece0*/  @!P5 LEA R12, P6, R218, R4, 0x2 ;  /* 0x00000004da0cd211 */ /* 0x001fc600078c10ff */
[----:B------:R0:W-:Y:S01]  /*ecf0*/  @!P3 ST.E.64 desc[UR8][R8.64], R58 ;  /* 0x0000003a0800b985 */ /* 0x0001e2000c101b08 */
[-C--:B------:R-:W-:Y:S02]  /*ed00*/  @!P5 LEA.HI.X R13, R218, R5.reuse, R128, 0x2, P6 ;  /* 0x00000005da0dd211 */ /* 0x080fe400030f1480 */
[CC--:B-1----:R-:W-:Y:S01]  /*ed10*/  @!P2 LEA R2, P6, R217.reuse, R4.reuse, 0x2 ;  /* 0x00000004d902a211 */ /* 0x0c2fe200078c10ff */
[----:B------:R1:W-:Y:S01]  /*ed20*/  @!P4 ST.E.64 desc[UR8][R10.64], R62 ;  /* 0x0000003e0a00c985 */ /* 0x0003e2000c101b08 */
[-C--:B---3--:R-:W-:Y:S02]  /*ed30*/  @!P1 LEA R6, P3, R216, R4.reuse, 0x2 ;  /* 0x00000004d8069211 */ /* 0x088fe400078610ff */
[----:B------:R-:W-:Y:S01]  /*ed40*/  @!P2 LEA.HI.X R3, R217, R5, R127, 0x2, P6 ;  /* 0x00000005d903a211 */ /* 0x000fe200030f147f */
[----:B------:R3:W-:Y:S01]  /*ed50*/  @!P5 ST.E.64 desc[UR8][R12.64], R66 ;  /* 0x000000420c00d985 */ /* 0x0007e2000c101b08 */
[----:B------:R-:W-:Y:S02]  /*ed60*/  ISETP.GE.AND P5, PT, R214, UR4, PT ;  /* 0x00000004d6007c0c */ /* 0x000fe4000bfa6270 */
[----:B------:R-:W-:Y:S01]  /*ed70*/  ISETP.GE.AND P4, PT, R213, UR4, PT ;  /* 0x00000004d5007c0c */ /* 0x000fe2000bf86270 */
[----:B------:R4:W-:Y:S01]  /*ed80*/  @!P2 ST.E.64 desc[UR8][R2.64], R70 ;  /* 0x000000460200a985 */ /* 0x0009e2000c101b08 */
[----:B--2---:R-:W-:-:S02]  /*ed90*/  @!P0 LEA R14, P6, R215, R4, 0x2 ;  /* 0x00000004d70e8211 */ /* 0x004fc400078c10ff */
[-C--:B------:R-:W-:Y:S02]  /*eda0*/  @!P1 LEA.HI.X R7, R216, R5.reuse, R126, 0x2, P3 ;  /* 0x00000005d8079211 */ /* 0x080fe400018f147e */
[----:B------:R-:W-:Y:S02]  /*edb0*/  @!P0 LEA.HI.X R15, R215, R5, R87, 0x2, P6 ;  /* 0x00000005d70f8211 */ /* 0x000fe400030f1457 */
[----:B------:R-:W-:Y:S01]  /*edc0*/  ISETP.GE.AND P3, PT, R212, UR4, PT ;  /* 0x00000004d4007c0c */ /* 0x000fe2000bf66270 */
[----:B------:R2:W-:Y:S02]  /*edd0*/  @!P1 ST.E.64 desc[UR8][R6.64], R74 ;  /* 0x0000004a06009985 */ /* 0x0005e4000c101b08 */
[----:B0-----:R-:W-:Y:S02]  /*ede0*/  @!P5 LEA R8, P1, R214, R4, 0x2 ;  /* 0x00000004d608d211 */ /* 0x001fe400078210ff */
[----:B------:R-:W-:Y:S01]  /*edf0*/  @!P0 ST.E.64 desc[UR8][R14.64], R78 ;  /* 0x0000004e0e008985 */ /* 0x000fe2000c101b08 */
[----:B------:R-:W-:-:S02]  /*ee00*/  ISETP.GE.AND P0, PT, R211, UR4, PT ;  /* 0x00000004d3007c0c */ /* 0x000fc4000bf06270 */
[CC--:B-1----:R-:W-:Y:S02]  /*ee10*/  @!P4 LEA R10, P2, R213.reuse, R4.reuse, 0x2 ;  /* 0x00000004d50ac211 */ /* 0x0c2fe400078410ff */
[-C--:B------:R-:W-:Y:S02]  /*ee20*/  @!P5 LEA.HI.X R9, R214, R5.reuse, R86, 0x2, P1 ;  /* 0x00000005d609d211 */ /* 0x080fe400008f1456 */
[-C--:B------:R-:W-:Y:S02]  /*ee30*/  @!P4 LEA.HI.X R11, R213, R5.reuse, R85, 0x2, P2 ;  /* 0x00000005d50bc211 */ /* 0x080fe400010f1455 */
[----:B---3--:R-:W-:Y:S01]  /*ee40*/  @!P3 LEA R12, P6, R212, R4, 0x2 ;  /* 0x00000004d40cb211 */ /* 0x008fe200078c10ff */
[----:B------:R0:W-:Y:S01]  /*ee50*/  @!P5 ST.E.64 desc[UR8][R8.64], R122 ;  /* 0x0000007a0800d985 */ /* 0x0001e2000c101b08 */
[----:B------:R-:W-:Y:S02]  /*ee60*/  ISETP.GE.AND P1, PT, R210, UR4, PT ;  /* 0x00000004d2007c0c */ /* 0x000fe4000bf26270 */
[----:B------:R-:W-:Y:S01]  /*ee70*/  @!P3 LEA.HI.X R13, R212, R5, R84, 0x2, P6 ;  /* 0x00000005d40db211 */ /* 0x000fe200030f1454 */
[----:B------:R1:W-:Y:S01]  /*ee80*/  @!P4 ST.E.64 desc[UR8][R10.64], R124 ;  /* 0x0000007c0a00c985 */ /* 0x0003e2000c101b08 */
[----:B------:R-:W-:-:S02]  /*ee90*/  ISETP.GE.AND P4, PT, R209, UR4, PT ;  /* 0x00000004d1007c0c */ /* 0x000fc4000bf86270 */
[CC--:B----4-:R-:W-:Y:S01]  /*eea0*/  @!P0 LEA R2, P5, R211.reuse, R4.reuse, 0x2 ;  /* 0x00000004d3028211 */ /* 0x0d0fe200078a10ff */
[----:B------:R3:W-:Y:S01]  /*eeb0*/  @!P3 ST.E.64 desc[UR8][R12.64], R90 ;  /* 0x0000005a0c00b985 */ /* 0x0007e2000c101b08 */
[----:B------:R-:W-:Y:S02]  /*eec0*/  ISETP.GE.AND P3, PT, R208, UR4, PT ;  /* 0x00000004d0007c0c */ /* 0x000fe4000bf66270 */
[----:B------:R-:W-:Y:S02]  /*eed0*/  @!P0 LEA.HI.X R3, R211, R5, R83, 0x2, P5 ;  /* 0x00000005d3038211 */ /* 0x000fe400028f1453 */
[----:B------:R-:W-:Y:S02]  /*eee0*/  ISETP.GE.AND P5, PT, R206, UR4, PT ;  /* 0x00000004ce007c0c */ /* 0x000fe4000bfa6270 */
[----:B------:R-:W-:Y:S01]  /*eef0*/  ISETP.GE.AND P2, PT, R207, UR4, PT ;  /* 0x00000004cf007c0c */ /* 0x000fe2000bf46270 */
[----:B------:R4:W-:Y:S01]  /*ef00*/  @!P0 ST.E.64 desc[UR8][R2.64], R94 ;  /* 0x0000005e02008985 */ /* 0x0009e2000c101b08 */
[----:B--2---:R-:W-:-:S02]  /*ef10*/  @!P1 LEA R6, P6, R210, R4, 0x2 ;  /* 0x00000004d2069211 */ /* 0x004fc400078c10ff */
[CC--:B0-----:R-:W-:Y:S02]  /*ef20*/  @!P4 LEA R8, P0, R209.reuse, R4.reuse, 0x2 ;  /* 0x00000004d108c211 */ /* 0x0c1fe400078010ff */
[-C--:B------:R-:W-:Y:S02]  /*ef30*/  @!P1 LEA.HI.X R7, R210, R5.reuse, R82, 0x2, P6 ;  /* 0x00000005d2079211 */ /* 0x080fe400030f1452 */
[-C--:B------:R-:W-:Y:S02]  /*ef40*/  @!P4 LEA.HI.X R9, R209, R5.reuse, R81, 0x2, P0 ;  /* 0x00000005d109c211 */ /* 0x080fe400000f1451 */
[-C--:B-1----:R-:W-:Y:S01]  /*ef50*/  @!P3 LEA R10, P6, R208, R4.reuse, 0x2 ;  /* 0x00000004d00ab211 */ /* 0x082fe200078c10ff */
[----:B------:R4:W-:Y:S01]  /*ef60*/  @!P1 ST.E.64 desc[UR8][R6.64], R98 ;  /* 0x0000006206009985 */ /* 0x0009e2000c101b08 */
[CC--:B------:R-:W-:Y:S02]  /*ef70*/  @!P5 LEA R14, P0, R206.reuse, R4.reuse, 0x2 ;  /* 0x00000004ce0ed211 */ /* 0x0c0fe400078010ff */
[----:B---3--:R-:W-:Y:S01]  /*ef80*/  @!P2 LEA R12, P1, R207, R4, 0x2 ;  /* 0x00000004cf0ca211 */ /* 0x008fe200078210ff */
[----:B------:R4:W-:Y:S01]  /*ef90*/  @!P4 ST.E.64 desc[UR8][R8.64], R102 ;  /* 0x000000660800c985 */ /* 0x0009e2000c101b08 */
[----:B------:R-:W-:-:S02]  /*efa0*/  @!P5 LEA.HI.X R15, R206, R5, R236, 0x2, P0 ;  /* 0x00000005ce0fd211 */ /* 0x000fc400000f14ec */
[----:B------:R-:W-:Y:S02]  /*efb0*/  ISETP.GE.AND P0, PT, R205, UR4, PT ;  /* 0x00000004cd007c0c */ /* 0x000fe4000bf06270 */
[-C--:B------:R-:W-:Y:S02]  /*efc0*/  @!P3 LEA.HI.X R11, R208, R5.reuse, R80, 0x2, P6 ;  /* 0x00000005d00bb211 */ /* 0x080fe400030f1450 */
[----:B------:R-:W-:-:S03]  /*efd0*/  @!P2 LEA.HI.X R13, R207, R5, R237, 0x2, P1 ;  /* 0x00000005cf0da211 */ /* 0x000fc600008f14ed */
[----:B------:R4:W-:Y:S04]  /*efe0*/  @!P3 ST.E.64 desc[UR8][R10.64], R106 ;  /* 0x0000006a0a00b985 */ /* 0x0009e8000c101b08 */
[----:B------:R4:W-:Y:S04]  /*eff0*/  @!P2 ST.E.64 desc[UR8][R12.64], R110 ;  /* 0x0000006e0c00a985 */ /* 0x0009e8000c101b08 */
[----:B------:R4:W-:Y:S01]  /*f000*/  @!P5 ST.E.64 desc[UR8][R14.64], R114 ;  /* 0x000000720e00d985 */ /* 0x0009e2000c101b08 */
[----:B------:R-:W-:Y:S05]  /*f010*/  @P0 BRA `(.L_x_211) ;  /* 0x0000000c00e00947 */ /* 0x000fea0003800000 */
[----:B----4-:R-:W-:Y:S01]  /*f020*/  LEA R2, P0, R205, R4, 0x2 ;  /* 0x00000004cd027211 */ /* 0x010fe200078010ff */
[----:B------:R-:W-:-:S03]  /*f030*/  ULDC.64 UR8, c[0x0][0x208] ;  /* 0x0000820000087ab9 */ /* 0x000fc60000000a00 */
[----:B------:R-:W-:-:S05]  /*f040*/  LEA.HI.X R3, R205, R5, R235, 0x2, P0 ;  /* 0x00000005cd037211 */ /* 0x000fca00000f14eb */
[----:B------:R3:W-:Y:S01]  /*f050*/  ST.E.64 desc[UR8][R2.64], R118 ;  /* 0x0000007602007985 */ /* 0x0007e2000c101b08 */
[----:B------:R-:W-:Y:S05]  /*f060*/  BRA `(.L_x_211) ;  /* 0x0000000c00cc7947 */ /* 0x000fea0003800000 */
.L_x_202:
[----:B------:R-:W-:Y:S01]  /*f070*/  ULDC.64 UR8, c[0x0][0xc00] ;  /* 0x0003000000087ab9 */ /* 0x000fe20000000a00 */
[----:B------:R-:W-:Y:S01]  /*f080*/  R2UR UR4, R231 ;  /* 0x00000000e70472ca */ /* 0x000fe200000e0000 */
[----:B------:R-:W-:Y:S01]  /*f090*/  UISETP.NE.U32.AND UP0, UPT, UR8, URZ, UPT ;  /* 0x0000003f0800728c */ /* 0x000fe2000bf05070 */
[----:B------:R-:W-:Y:S01]  /*f0a0*/  R2UR UR10, R22 ;  /* 0x00000000160a72ca */ /* 0x000fe200000e0000 */
[----:B------:R-:W-:Y:S02]  /*f0b0*/  ULDC.64 UR12, c[0x0][0x208] ;  /* 0x00008200000c7ab9 */ /* 0x000fe40000000a00 */
[----:B------:R-:W-:-:S03]  /*f0c0*/  UISETP.NE.AND.EX UP0, UPT, UR9, URZ, UPT, UP0 ;  /* 0x0000003f0900728c */ /* 0x000fc6000bf05300 */
[----:B------:R-:W-:-:S03]  /*f0d0*/  ULDC.64 UR8, c[0x0][0xc00] ;  /* 0x0003000000087ab9 */ /* 0x000fc60000000a00 */
[----:B------:R-:W-:Y:S02]  /*f0e0*/  PLOP3.LUT P1, PT, PT, PT, UP0, 0x80, 0x0 ;  /* 0x000000000000781c */ /* 0x000fe40003f2f008 */
[----:B------:R-:W-:-:S06]  /*f0f0*/  UIMAD.WIDE UR8, UR4, 0x4, UR8 ;  /* 0x00000004040878a5 */ /* 0x000fcc000f8e0208 */
[----:B------:R-:W-:Y:S02]  /*f100*/  IMAD.U32 R2, RZ, RZ, UR8 ;  /* 0x00000008ff027e24 */ /* 0x000fe4000f8e00ff */
[----:B------:R-:W-:Y:S01]  /*f110*/  IMAD.U32 R3, RZ, RZ, UR9 ;  /* 0x00000009ff037e24 */ /* 0x000fe2000f8e00ff */
[----:B------:R-:W-:-:S04]  /*f120*/  ULDC.64 UR8, c[0x0][0xc08] ;  /* 0x0003020000087ab9 */ /* 0x000fc80000000a00 */
[----:B------:R-:W2:Y:S01]  /*f130*/  @P1 LDG.E R6, desc[UR12][R2.64] ;  /* 0x0000000c02061981 */ /* 0x000ea2000c1e1900 */
[----:B------:R-:W-:Y:S01]  /*f140*/  UISETP.NE.U32.AND UP1, UPT, UR8, URZ, UPT ;  /* 0x0000003f0800728c */ /* 0x000fe2000bf25070 */
[----:B------:R-:W0:Y:S03]  /*f150*/  S2R R7, SR_TID.X ;  /* 0x0000000000077919 */ /* 0x000e260000002100 */
[----:B------:R-:W-:-:S06]  /*f160*/  UISETP.NE.AND.EX UP1, UPT, UR9, URZ, UPT, UP1 ;  /* 0x0000003f0900728c */ /* 0x000fcc000bf25310 */
[----:B------:R-:W-:-:S05]  /*f170*/  PLOP3.LUT P2, PT, PT, PT, UP1, 0x80, 0x0 ;  /* 0x000000000000781c */ /* 0x000fca0003f4f018 */
[----:B------:R-:W-:Y:S02]  /*f180*/  @UP1 ULDC.64 UR8, c[0x0][0xc08] ;  /* 0x0003020000081ab9 */ /* 0x000fe40000000a00 */
[----:B------:R-:W-:-:S03]  /*f190*/  @UP1 UIMAD.WIDE UR8, UR4, 0x4, UR8 ;  /* 0x00000004040818a5 */ /* 0x000fc6000f8e0208 */
[----:B------:R-:W-:Y:S02]  /*f1a0*/  ULDC UR4, c[0x0][0xa88] ;  /* 0x0002a20000047ab9 */ /* 0x000fe40000000800 */
[----:B------:R-:W-:Y:S01]  /*f1b0*/  IMAD.U32 R0, RZ, RZ, UR4 ;  /* 0x00000004ff007e24 */ /* 0x000fe2000f8e00ff */
[----:B------:R-:W-:Y:S01]  /*f1c0*/  UMOV UR4, URZ ;  /* 0x0000003f00047c82 */ /* 0x000fe20008000000 */
[----:B------:R-:W-:Y:S01]  /*f1d0*/  UISETP.NE.AND UP1, UPT, UR10, URZ, UPT ;  /* 0x0000003f0a00728c */ /* 0x000fe2000bf25270 */
[----:B------:R-:W-:Y:S02]  /*f1e0*/  IMAD.U32 R4, RZ, RZ, UR8 ;  /* 0x00000008ff047e24 */ /* 0x000fe4000f8e00ff */
[----:B------:R-:W-:-:S05]  /*f1f0*/  IMAD.U32 R5, RZ, RZ, UR9 ;  /* 0x00000009ff057e24 */ /* 0x000fca000f8e00ff */
[----:B------:R1:W5:Y:S01]  /*f200*/  @P2 LDG.E R0, desc[UR12][R4.64] ;  /* 0x0000000c04002981 */ /* 0x000362000c1e1900 */
[----:B0-----:R-:W-:Y:S02]  /*f210*/  VIADD R7, R7, 0xffffff80 ;  /* 0xffffff8007077836 */ /* 0x001fe40000000000 */
[----:B------:R-:W-:Y:S02]  /*f220*/  @!UP1 ULDC UR10, c[0x0][0xad4] ;  /* 0x0002b500000a9ab9 */ /* 0x000fe40000000800 */
[----:B------:R-:W-:Y:S01]  /*f230*/  IMAD.U32 R22, RZ, RZ, UR10 ;  /* 0x0000000aff167e24 */ /* 0x000fe2000f8e00ff */
[----:B------:R-:W-:Y:S02]  /*f240*/  ISETP.GT.AND P0, PT, R7, 0x7f, PT ;  /* 0x0000007f0700780c */ /* 0x000fe40003f04270 */
[----:B--2---:R-:W-:-:S13]  /*f250*/  @P1 R2UR UR4, R6 ;  /* 0x00000000060412ca */ /* 0x004fda00000e0000 */
[----:B------:R-:W-:Y:S01]  /*f260*/  USHF.R.S32.HI UR21, URZ, 0x1f, UR4 ;  /* 0x0000001f3f157899 */ /* 0x000fe20008011404 */
[----:B-1----:R-:W-:Y:S11]  /*f270*/  @P2 BRA `(.L_x_214) ;  /* 0x0000000000142947 */ /* 0x002ff60003800000 */
[----:B------:R-:W-:Y:S05]  /*f280*/  @!P1 BRA `(.L_x_214) ;  /* 0x0000000000109947 */ /* 0x000fea0003800000 */
[----:B------:R-:W-:Y:S02]  /*f290*/  ULDC.64 UR8, c[0x0][0x208] ;  /* 0x0000820000087ab9 */ /* 0x000fe40000000a00 */
[----:B------:R-:W2:Y:S04]  /*f2a0*/  LDG.E R5, desc[UR8][R2.64] ;  /* 0x0000000802057981 */ /* 0x000ea8000c1e1900 */
[----:B-----5:R-:W2:Y:S02]  /*f2b0*/  LDG.E R0, desc[UR8][R2.64+0x4] ;  /* 0x0000040802007981 */ /* 0x020ea4000c1e1900 */
[----:B--2---:R-:W-:-:S07]  /*f2c0*/  IMAD.IADD R0, R0, 0x1, -R5 ;  /* 0x0000000100007824 */ /* 0x004fce00078e0a05 */
.L_x_214:
[----:B------:R-:W-:Y:S01]  /*f2d0*/  R2UR UR8, R231 ;  /* 0x00000000e70872ca */ /* 0x000fe200000e0000 */
[----:B------:R-:W-:Y:S01]  /*f2e0*/  BSSY B1, `(.L_x_215) ;  /* 0x0000040000017945 */ /* 0x000fe20003800000 */
[----:B------:R-:W-:-:S11]  /*f2f0*/  R2UR UR9, R233 ;  /* 0x00000000e90972ca */ /* 0x000fd600000e0000 */
[----:B------:R-:W-:Y:S02]  /*f300*/  USEL UR8, UR8, URZ, !UP0 ;  /* 0x0000003f08087287 */ /* 0x000fe4000c000000 */
[----:B------:R-:W-:Y:S01]  /*f310*/  USEL UR9, UR9, URZ, !UP0 ;  /* 0x0000003f09097287 */ /* 0x000fe2000c000000 */
[----:B------:R-:W-:Y:S11]  /*f320*/  @P0 BRA `(.L_x_216) ;  /* 0x0000000000ec0947 */ /* 0x000ff60003800000 */
[----:B------:R-:W0:Y:S01]  /*f330*/  S2R R3, SR_TID.X ;  /* 0x0000000000037919 */ /* 0x000e220000002100 */
[----:B------:R-:W1:Y:S01]  /*f340*/  LDC R9, c[0x0][0xbe8] ;  /* 0x0002fa00ff097b82 */ /* 0x000e620000000800 */
[----:B------:R-:W-:-:S13]  /*f350*/  R2UR UR10, R229 ;  /* 0x00000000e50a72ca */ /* 0x000fda00000e0000 */
[----:B------:R-:W-:-:S04]  /*f360*/  IMAD.U32 R2, RZ, RZ, UR10 ;  /* 0x0000000aff027e24 */ /* 0x000fc8000f8e00ff */
[----:B0-----:R-:W-:Y:S02]  /*f370*/  IMAD R2, R2, 0x80, R3 ;  /* 0x0000008002027824 */ /* 0x001fe400078e0203 */
[----:B-1---5:R-:W-:Y:S02]  /*f380*/  IMAD R3, R0, R9, RZ ;  /* 0x0000000900037224 */ /* 0x022fe400078e02ff */
[----:B------:R-:W-:-:S05]  /*f390*/  VIADD R4, R2, 0xffffff80 ;  /* 0xffffff8002047836 */ /* 0x000fca0000000000 */
[----:B------:R-:W-:-:S13]  /*f3a0*/  ISETP.GE.AND P0, PT, R4, R3, PT ;  /* 0x000000030400720c */ /* 0x000fda0003f06270 */
[----:B------:R-:W-:Y:S05]  /*f3b0*/  @P0 BRA `(.L_x_216) ;  /* 0x0000000000c80947 */ /* 0x000fea0003800000 */
[----:B------:R-:W-:Y:S01]  /*f3c0*/  ISETP.NE.AND P0, PT, R9, 0x1, PT ;  /* 0x000000010900780c */ /* 0x000fe20003f05270 */
[----:B------:R-:W-:Y:S01]  /*f3d0*/  UMOV UR19, 0x9b8 ;  /* 0x000009b800137882 */ /* 0x000fe20000000000 */
[----:B------:R-:W-:Y:S01]  /*f3e0*/  R2UR UR11, R22 ;  /* 0x00000000160b72ca */ /* 0x000fe200000e0000 */
[----:B------:R-:W-:Y:S01]  /*f3f0*/  IMAD.MOV.U32 R5, RZ, RZ, R4 ;  /* 0x000000ffff057224 */ /* 0x000fe200078e0004 */
[----:B------:R-:W-:Y:S01]  /*f400*/  R2UR UR10, R23 ;  /* 0x00000000170a72ca */ /* 0x000fe200000e0000 */
[----:B------:R-:W-:Y:S01]  /*f410*/  ULDC.64 UR24, c[0x0][0x208] ;  /* 0x0000820000187ab9 */ /* 0x000fe20000000a00 */
[----:B------:R-:W-:-:S07]  /*f420*/  R2UR UR20, R228 ;  /* 0x00000000e41472ca */ /* 0x000fce00000e0000 */
[----:B------:R-:W0:Y:S02]  /*f430*/  @P0 LDC R3, c[0x0][0xbec] ;  /* 0x0002fb00ff030b82 */ /* 0x000e240000000800 */
[----:B------:R-:W-:-:S04]  /*f440*/  UISETP.GT.AND UP0, UPT, UR11, 0x1, UPT ;  /* 0x000000010b00788c */ /* 0x000fc8000bf04270 */
[----:B------:R-:W-:Y:S02]  /*f450*/  USEL UR19, UR19, 0x978, UP0 ;  /* 0x0000097813137887 */ /* 0x000fe40008000000 */
[----:B------:R-:W1:Y:S01]  /*f460*/  @P0 LDC R7, c[0x0][0xbf0] ;  /* 0x0002fc00ff070b82 */ /* 0x000e620000000800 */
[----:B------:R-:W-:-:S09]  /*f470*/  USEL UR18, UR10, URZ, UP0 ;  /* 0x0000003f0a127287 */ /* 0x000fd20008000000 */
[----:B------:R-:W-:Y:S01]  /*f480*/  ULDC.64 UR12, c[0x0][UR19+0x220] ;  /* 0x00008800130c7abb */ /* 0x000fe20008000a00 */
[----:B------:R-:W-:Y:S01]  /*f490*/  ULDC.64 UR10, c[0x0][UR19+0x218] ;  /* 0x00008600130a7abb */ /* 0x000fe20008000a00 */
[----:B------:R-:W-:Y:S01]  /*f4a0*/  ULDC.64 UR14, c[0x0][UR19+0x228] ;  /* 0x00008a00130e7abb */ /* 0x000fe20008000a00 */
[----:B------:R-:W-:Y:S02]  /*f4b0*/  UIMAD UR13, UR13, UR8, URZ ;  /* 0x000000080d0d72a4 */ /* 0x000fe4000f8e023f */
[----:B------:R-:W-:Y:S01]  /*f4c0*/  UIMAD.WIDE.U32 UR16, UR10, UR20, URZ ;  /* 0x000000140a1072a5 */ /* 0x000fe2000f8e003f */
[----:B0-----:R-:W-:Y:S01]  /*f4d0*/  @P0 IMAD.HI.U32 R2, R4, R3, RZ ;  /* 0x0000000304020227 */ /* 0x001fe200078e00ff */
[----:B------:R-:W-:Y:S02]  /*f4e0*/  UIMAD UR20, UR11, UR20, URZ ;  /* 0x000000140b1472a4 */ /* 0x000fe4000f8e023f */
[----:B------:R-:W-:Y:S02]  /*f4f0*/  UIMAD.WIDE.U32 UR22, UR14, UR18, URZ ;  /* 0x000000120e1672a5 */ /* 0x000fe4000f8e003f */
[----:B------:R-:W-:-:S02]  /*f500*/  UIMAD.WIDE.U32 UR10, UR12, UR8, URZ ;  /* 0x000000080c0a72a5 */ /* 0x000fc4000f8e003f */
[----:B------:R-:W-:Y:S01]  /*f510*/  UIMAD UR14, UR15, UR18, URZ ;  /* 0x000000120f0e72a4 */ /* 0x000fe2000f8e023f */
[----:B-1----:R-:W-:Y:S01]  /*f520*/  @P0 SHF.R.U32.HI R5, RZ, R7, R2 ;  /* 0x00000007ff050219 */ /* 0x002fe20000011602 */
[----:B------:R-:W-:Y:S01]  /*f530*/  UIMAD UR13, UR12, UR9, UR13 ;  /* 0x000000090c0d72a4 */ /* 0x000fe2000f8e020d */
[----:B------:R-:W-:Y:S01]  /*f540*/  IMAD.U32 R2, RZ, RZ, UR22 ;  /* 0x00000016ff027e24 */ /* 0x000fe2000f8e00ff */
[----:B------:R-:W-:Y:S01]  /*f550*/  UIADD3 UR16, UP1, UP2, UR10, UR16, UR4 ;  /* 0x000000100a107290 */ /* 0x000fe2000fa3e004 */
[----:B------:R-:W-:Y:S01]  /*f560*/  IMAD.U32 R3, RZ, RZ, UR23 ;  /* 0x00000017ff037e24 */ /* 0x000fe2000f8e00ff */
[----:B------:R-:W-:Y:S01]  /*f570*/  UIADD3 UR14, UR23, UR14, URZ ;  /* 0x0000000e170e7290 */ /* 0x000fe2000fffe03f */
[--C-:B------:R-:W-:Y:S01]  /*f580*/  IMAD.MOV R7, RZ, RZ, -R5.reuse ;  /* 0x000000ffff077224 */ /* 0x100fe200078e0a05 */
[----:B------:R-:W-:Y:S02]  /*f590*/  UIADD3 UR20, UR17, UR20, URZ ;  /* 0x0000001411147290 */ /* 0x000fe4000fffe03f */
[----:B------:R-:W-:Y:S01]  /*f5a0*/  UIADD3 UR12, UR11, UR13, URZ ;  /* 0x0000000d0b0c7290 */ /* 0x000fe2000fffe03f */
[----:B------:R-:W-:Y:S01]  /*f5b0*/  IMAD R7, R9, R7, R4 ;  /* 0x0000000709077224 */ /* 0x000fe200078e0204 */
[----:B------:R-:W-:Y:S01]  /*f5c0*/  IADD3 R2, P0, P1, R5, UR16, R2 ;  /* 0x0000001005027c10 */ /* 0x000fe2000f91e002 */
[----:B------:R-:W-:Y:S01]  /*f5d0*/  IMAD.U32 R6, RZ, RZ, UR14 ;  /* 0x0000000eff067e24 */ /* 0x000fe2000f8e00ff */
[----:B------:R-:W-:Y:S01]  /*f5e0*/  UIADD3.X UR12, UR12, UR20, UR21, UP1, UP2 ;  /* 0x000000140c0c7290 */ /* 0x000fe20008fe4415 */
[----:B------:R-:W-:Y:S01]  /*f5f0*/  SHF.R.S32.HI R5, RZ, 0x1f, R5 ;  /* 0x0000001fff057819 */ /* 0x000fe20000011405 */
[----:B------:R-:W-:Y:S01]  /*f600*/  ULDC.64 UR10, c[0x0][UR19+0x210] ;  /* 0x00008400130a7abb */ /* 0x000fe20008000a00 */
[----:B------:R-:W-:Y:S01]  /*f610*/  SHF.R.S32.HI R4, RZ, 0x1f, R7 ;  /* 0x0000001fff047819 */ /* 0x000fe20000011407 */
[----:B------:R-:W-:-:S02]  /*f620*/  IMAD R9, R7, UR11, RZ ;  /* 0x0000000b07097c24 */ /* 0x000fc4000f8e02ff */
        /* <DEDUP_REMOVED lines=9> */
[----:B------:R-:W-:-:S05]  /*f6c0*/  IMAD.MOV.U32 R3, RZ, RZ, -0x800000 ;  /* 0xff800000ff037424 */ /* 0x000fca00078e00ff */
[----:B------:R0:W-:Y:S03]  /*f6d0*/  STG.E desc[UR24][R4.64], R3 ;  /* 0x0000000304007986 */ /* 0x0001e6000c101918 */
.L_x_216:
[----:B------:R-:W-:Y:S05]  /*f6e0*/  BSYNC B1 ;  /* 0x0000000000017941 */ /* 0x000fea0003800000 */
.L_x_215:
[----:B------:R-:W-:-:S13]  /*f6f0*/  R2UR UR10, R22 ;  /* 0x00000000160a72ca */ /* 0x000fda00000e0000 */
[----:B------:R-:W-:-:S06]  /*f700*/  UISETP.GT.AND UP0, UPT, UR10, 0x1, UPT ;  /* 0x000000010a00788c */ /* 0x000fcc000bf04270 */
[----:B------:R-:W-:-:S13]  /*f710*/  PLOP3.LUT P0, PT, PT, PT, UP0, 0x80, 0x0 ;  /* 0x000000000000781c */ /* 0x000fda0003f0f008 */
[----:B------:R-:W-:Y:S05]  /*f720*/  @P0 BRA `(.L_x_211) ;  /* 0x00000008001c0947 */ /* 0x000fea0003800000 */
[----:B------:R-:W1:Y:S01]  /*f730*/  LDC R11, c[0x0][0xbe8] ;  /* 0x0002fa00ff0b7b82 */ /* 0x000e620000000800 */
[----:B------:R-:W-:Y:S01]  /*f740*/  ULDC.64 UR14, c[0x0][0xaa0] ;  /* 0x0002a800000e7ab9 */ /* 0x000fe20000000a00 */
[----:B------:R-:W-:Y:S01]  /*f750*/  R2UR UR16, R229 ;  /* 0x00000000e51072ca */ /* 0x000fe200000e0000 */
[----:B------:R-:W-:Y:S01]  /*f760*/  UIMAD UR12, UR21, UR14, URZ ;  /* 0x0000000e150c72a4 */ /* 0x000fe2000f8e023f */
[----:B------:R-:W-:Y:S01]  /*f770*/  R2UR UR17, R228 ;  /* 0x00000000e41172ca */ /* 0x000fe200000e0000 */
[----:B------:R-:W-:Y:S01]  /*f780*/  UIMAD.WIDE.U32 UR10, UR4, UR14, URZ ;  /* 0x0000000e040a72a5 */ /* 0x000fe2000f8e003f */
[----:B------:R-:W-:Y:S01]  /*f790*/  IMAD R2, R19, 0x20, R230 ;  /* 0x0000002013027824 */ /* 0x000fe200078e02e6 */
[----:B------:R-:W-:Y:S01]  /*f7a0*/  UIMAD UR12, UR4, UR15, UR12 ;  /* 0x0000000f040c72a4 */ /* 0x000fe2000f8e020c */
[----:B------:R-:W-:Y:S03]  /*f7b0*/  BSSY B1, `(.L_x_217) ;  /* 0x0000045000017945 */ /* 0x000fe60003800000 */
[----:B------:R-:W-:-:S03]  /*f7c0*/  UIADD3 UR11, UR11, UR12, URZ ;  /* 0x0000000c0b0b7290 */ /* 0x000fc6000fffe03f */
[----:B------:R-:W-:Y:S01]  /*f7d0*/  ULDC.64 UR12, c[0x0][0xae8] ;  /* 0x0002ba00000c7ab9 */ /* 0x000fe20000000a00 */
[----:B0-----:R-:W-:Y:S02]  /*f7e0*/  IMAD.U32 R5, RZ, RZ, UR16 ;  /* 0x00000010ff057e24 */ /* 0x001fe4000f8e00ff */
[----:B------:R-:W-:Y:S02]  /*f7f0*/  UIMAD.WIDE.U32 UR10, UR17, UR12, UR10 ;  /* 0x0000000c110a72a5 */ /* 0x000fe4000f8e000a */
[----:B------:R-:W-:Y:S02]  /*f800*/  IMAD R6, R5, 0x80, R2 ;  /* 0x0000008005067824 */ /* 0x000fe400078e0202 */
[----:B------:R-:W-:Y:S02]  /*f810*/  UIMAD UR11, UR17, UR13, UR11 ;  /* 0x0000000d110b72a4 */ /* 0x000fe4000f8e020b */
[----:B------:R-:W-:Y:S01]  /*f820*/  IMAD.MOV.U32 R5, RZ, RZ, R6 ;  /* 0x000000ffff057224 */ /* 0x000fe200078e0006 */
[----:B-1----:R-:W-:Y:S01]  /*f830*/  ISETP.NE.AND P0, PT, R11, 0x1, PT ;  /* 0x000000010b00780c */ /* 0x002fe20003f05270 */
[----:B------:R-:W-:-:S02]  /*f840*/  ULDC.64 UR12, c[0x0][0xaf0] ;  /* 0x0002bc00000c7ab9 */ /* 0x000fc40000000a00 */
[----:B------:R-:W-:-:S04]  /*f850*/  UIMAD UR9, UR9, UR12, URZ ;  /* 0x0000000c090972a4 */ /* 0x000fc8000f8e023f */
[----:B------:R-:W-:Y:S02]  /*f860*/  UIMAD UR4, UR8, UR13, UR9 ;  /* 0x0000000d080472a4 */ /* 0x000fe4000f8e0209 */
[----:B------:R-:W-:-:S03]  /*f870*/  UIMAD.WIDE.U32 UR8, UR8, UR12, UR10 ;  /* 0x0000000c080872a5 */ /* 0x000fc6000f8e000a */
[----:B------:R-:W-:Y:S01]  /*f880*/  ULDC.64 UR10, c[0x0][0xae0] ;  /* 0x0002b800000a7ab9 */ /* 0x000fe20000000a00 */
[----:B------:R-:W0:Y:S01]  /*f890*/  @P0 LDC R3, c[0x0][0xbec] ;  /* 0x0002fb00ff030b82 */ /* 0x000e220000000800 */
[----:B------:R-:W-:-:S07]  /*f8a0*/  UIADD3 UR4, UR9, UR4, URZ ;  /* 0x0000000409047290 */ /* 0x000fce000fffe03f */
[----:B------:R-:W1:Y:S01]  /*f8b0*/  @P0 LDC R7, c[0x0][0xbf0] ;  /* 0x0002fc00ff070b82 */ /* 0x000e620000000800 */
[----:B0-----:R-:W-:-:S04]  /*f8c0*/  @P0 IMAD.HI.U32 R2, R6, R3, RZ ;  /* 0x0000000306020227 */ /* 0x001fc800078e00ff */
[----:B------:R-:W-:Y:S02]  /*f8d0*/  IMAD.U32 R3, RZ, RZ, UR9 ;  /* 0x00000009ff037e24 */ /* 0x000fe4000f8e00ff */
[----:B------:R-:W-:Y:S01]  /*f8e0*/  IMAD.U32 R3, RZ, RZ, UR4 ;  /* 0x00000004ff037e24 */ /* 0x000fe2000f8e00ff */
[----:B-1----:R-:W-:-:S04]  /*f8f0*/  @P0 SHF.R.U32.HI R5, RZ, R7, R2 ;  /* 0x00000007ff050219 */ /* 0x002fc80000011602 */
[--C-:B------:R-:W-:Y:S01]  /*f900*/  SHF.R.S32.HI R2, RZ, 0x1f, R5.reuse ;  /* 0x0000001fff027819 */ /* 0x100fe20000011405 */
[----:B------:R-:W-:-:S04]  /*f910*/  IMAD.MOV R7, RZ, RZ, -R5 ;  /* 0x000000ffff077224 */ /* 0x000fc800078e0a05 */
[----:B------:R-:W-:Y:S02]  /*f920*/  IMAD R4, R2, UR10, RZ ;  /* 0x0000000a02047c24 */ /* 0x000fe4000f8e02ff */
[----:B------:R-:W-:Y:S01]  /*f930*/  IMAD.U32 R2, RZ, RZ, UR8 ;  /* 0x00000008ff027e24 */ /* 0x000fe2000f8e00ff */
[----:B------:R-:W-:Y:S01]  /*f940*/  ULDC.64 UR8, c[0x0][0xad8] ;  /* 0x0002b60000087ab9 */ /* 0x000fe20000000a00 */
[----:B------:R-:W-:Y:S02]  /*f950*/  IMAD R7, R11, R7, R6 ;  /* 0x000000070b077224 */ /* 0x000fe400078e0206 */
[C---:B------:R-:W-:Y:S02]  /*f960*/  IMAD R9, R5.reuse, UR11, R4 ;  /* 0x0000000b05097c24 */ /* 0x040fe4000f8e0204 */
[----:B------:R-:W-:Y:S01]  /*f970*/  IMAD.WIDE.U32 R2, R5, UR10, R2 ;  /* 0x0000000a05027c25 */ /* 0x000fe2000f8e0002 */
[----:B------:R-:W-:-:S03]  /*f980*/  SHF.R.S32.HI R4, RZ, 0x1f, R7 ;  /* 0x0000001fff047819 */ /* 0x000fc60000011407 */
[----:B------:R-:W-:Y:S02]  /*f990*/  IMAD.U32 R5, RZ, RZ, UR16 ;  /* 0x00000010ff057e24 */ /* 0x000fe4000f8e00ff */
[----:B------:R-:W-:Y:S02]  /*f9a0*/  IMAD.IADD R3, R3, 0x1, R9 ;  /* 0x0000000103037824 */ /* 0x000fe400078e0209 */
[----:B------:R-:W-:Y:S02]  /*f9b0*/  IMAD R8, R5, 0x80, R230 ;  /* 0x0000008005087824 */ /* 0x000fe400078e02e6 */
[----:B------:R-:W-:Y:S02]  /*f9c0*/  IMAD R6, R4, UR8, RZ ;  /* 0x0000000804067c24 */ /* 0x000fe4000f8e02ff */
[----:B-----5:R-:W-:Y:S02]  /*f9d0*/  IMAD R11, R0, R11, RZ ;  /* 0x0000000b000b7224 */ /* 0x020fe400078e02ff */
[----:B------:R-:W-:-:S02]  /*f9e0*/  VIADD R4, R8, 0x40 ;  /* 0x0000004008047836 */ /* 0x000fc40000000000 */
[C---:B------:R-:W-:Y:S01]  /*f9f0*/  IMAD R5, R7.reuse, UR9, R6 ;  /* 0x0000000907057c24 */ /* 0x040fe2000f8e0206 */
[-C--:B------:R-:W-:Y:S01]  /*fa00*/  ISETP.GE.AND P2, PT, R8, R11.reuse, PT ;  /* 0x0000000b0800720c */ /* 0x080fe20003f46270 */
[----:B------:R-:W-:Y:S01]  /*fa10*/  IMAD.WIDE.U32 R2, R7, UR8, R2 ;  /* 0x0000000807027c25 */ /* 0x000fe2000f8e0002 */
[----:B------:R-:W-:Y:S01]  /*fa20*/  ULDC.64 UR8, c[0x0][0xa80] ;  /* 0x0002a00000087ab9 */ /* 0x000fe20000000a00 */
[----:B------:R-:W-:Y:S02]  /*fa30*/  ISETP.GE.AND P1, PT, R4, R11, PT ;  /* 0x0000000b0400720c */ /* 0x000fe40003f26270 */
[----:B------:R-:W-:Y:S01]  /*fa40*/  IMAD.IADD R3, R3, 0x1, R5 ;  /* 0x0000000103037824 */ /* 0x000fe200078e0205 */
[----:B------:R-:W-:Y:S01]  /*fa50*/  LEA R4, P3, R2, UR8, 0x1 ;  /* 0x0000000802047c11 */ /* 0x000fe2000f8608ff */
[----:B------:R-:W-:Y:S02]  /*fa60*/  VIADD R0, R8, 0x20 ;  /* 0x0000002008007836 */ /* 0x000fe40000000000 */
[----:B------:R-:W-:Y:S01]  /*fa70*/  IMAD.SHL.U32 R7, R19, 0x8, RZ ;  /* 0x0000000813077824 */ /* 0x000fe200078e00ff */
[----:B------:R-:W-:-:S02]  /*fa80*/  LEA.HI.X R5, R2, UR9, R3, 0x1, P3 ;  /* 0x0000000902057c11 */ /* 0x000fc400098f0c03 */
[----:B------:R-:W-:Y:S01]  /*fa90*/  ISETP.GE.AND P0, PT, R0, R11, PT ;  /* 0x0000000b0000720c */ /* 0x000fe20003f06270 */
[C---:B------:R-:W-:Y:S01]  /*faa0*/  VIADD R9, R7.reuse, 0x80 ;  /* 0x0000008007097836 */ /* 0x040fe20000000000 */
[----:B------:R0:W1:Y:S01]  /*fab0*/  SHFL.IDX PT, R2, R4, RZ, 0x181f ;  /* 0x00181fff04027589 */ /* 0x00006200000e0000 */
[----:B------:R-:W-:Y:S01]  /*fac0*/  VIADD R13, R7, 0x40 ;  /* 0x00000040070d7836 */ /* 0x000fe20000000000 */
[----:B------:R-:W-:Y:S02]  /*fad0*/  SHF.R.S32.HI R12, RZ, 0x1f, R7 ;  /* 0x0000001fff0c7819 */ /* 0x000fe40000011407 */
[----:B------:R0:W2:Y:S01]  /*fae0*/  SHFL.IDX PT, R0, R5, RZ, 0x181f ;  /* 0x00181fff05007589 */ /* 0x0000a200000e0000 */
[----:B------:R-:W-:Y:S02]  /*faf0*/  SHF.R.S32.HI R6, RZ, 0x1f, R9 ;  /* 0x0000001fff067819 */ /* 0x000fe40000011409 */
[----:B------:R-:W-:Y:S01]  /*fb00*/  SHF.R.S32.HI R10, RZ, 0x1f, R13 ;  /* 0x0000001fff0a7819 */ /* 0x000fe2000001140d */
[----:B------:R-:W-:Y:S06]  /*fb10*/  @P2 BRA `(.L_x_218) ;  /* 0x0000000000382947 */ /* 0x000fec0003800000 */
        /* <DEDUP_REMOVED lines=10> */
[----:B------:R3:W-:Y:S01]  /*fbc0*/  @!P4 ST.E.128 desc[UR8][R14.64], RZ ;  /* 0x000000ff0e00c985 */ /* 0x0007e2000c101d08 */
[----:B------:R-:W-:-:S03]  /*fbd0*/  @!P2 LEA.HI.X R3, R9, R0, R6, 0x1, P6 ;  /* 0x000000000903a211 */ /* 0x000fc600030f0c06 */
[----:B------:R3:W-:Y:S04]  /*fbe0*/  @!P3 ST.E.128 desc[UR8][R20.64], RZ ;  /* 0x000000ff1400b985 */ /* 0x0007e8000c101d08 */
[----:B------:R3:W-:Y:S02]  /*fbf0*/  @!P2 ST.E.128 desc[UR8][R2.64], RZ ;  /* 0x000000ff0200a985 */ /* 0x0007e4000c101d08 */
.L_x_218:
[----:B------:R-:W-:Y:S05]  /*fc00*/  BSYNC B1 ;  /* 0x0000000000017941 */ /* 0x000fea0003800000 */
.L_x_217:
[----:B--2---:R2:W4:Y:S01]  /*fc10*/  SHFL.IDX PT, R0, R5, 0x1, 0x181f ;  /* 0x00381f0005007f89 */ /* 0x00452200000e0000 */
[----:B------:R-:W-:Y:S03]  /*fc20*/  BSSY B1, `(.L_x_219) ;  /* 0x0000011000017945 */ /* 0x000fe60003800000 */
[----:B-1-3--:R2:W1:Y:S01]  /*fc30*/  SHFL.IDX PT, R2, R4, 0x1, 0x181f ;  /* 0x00381f0004027f89 */ /* 0x00a46200000e0000 */
[----:B------:R-:W-:Y:S05]  /*fc40*/  @P0 BRA `(.L_x_220) ;  /* 0x0000000000380947 */ /* 0x000fea0003800000 */
[----:B------:R-:W-:Y:S01]  /*fc50*/  ULDC UR4, c[0x0][0xac8] ;  /* 0x0002b20000047ab9 */ /* 0x000fe20000000800 */
[----:B------:R-:W-:Y:S01]  /*fc60*/  ULDC.64 UR8, c[0x0][0x208] ;  /* 0x0000820000087ab9 */ /* 0x000fe20000000a00 */
[----:B------:R-:W-:Y:S02]  /*fc70*/  ISETP.GE.AND P4, PT, R7, UR4, PT ;  /* 0x0000000407007c0c */ /* 0x000fe4000bf86270 */
[----:B------:R-:W-:Y:S02]  /*fc80*/  ISETP.GE.AND P5, PT, R13, UR4, PT ;  /* 0x000000040d007c0c */ /* 0x000fe4000bfa6270 */
[----:B------:R-:W-:-:S09]  /*fc90*/  ISETP.GE.AND P6, PT, R9, UR4, PT ;  /* 0x0000000409007c0c */ /* 0x000fd2000bfc6270 */
[-C--:B-1----:R-:W-:Y:S02]  /*fca0*/  @!P4 LEA R14, P0, R7, R2.reuse, 0x1 ;  /* 0x00000002070ec211 */ /* 0x082fe400078008ff */
[-C--:B------:R-:W-:Y:S02]  /*fcb0*/  @!P5 LEA R20, P2, R13, R2.reuse, 0x1 ;  /* 0x000000020d14d211 */ /* 0x080fe400078408ff */
[----:B------:R-:W-:Y:S02]  /*fcc0*/  @!P6 LEA R2, P3, R9, R2, 0x1 ;  /* 0x000000020902e211 */ /* 0x000fe400078608ff */
[-C--:B----4-:R-:W-:Y:S02]  /*fcd0*/  @!P4 LEA.HI.X R15, R7, R0.reuse, R12, 0x1, P0 ;  /* 0x00000000070fc211 */ /* 0x090fe400000f0c0c */
[-C--:B------:R-:W-:Y:S02]  /*fce0*/  @!P5 LEA.HI.X R21, R13, R0.reuse, R10, 0x1, P2 ;  /* 0x000000000d15d211 */ /* 0x080fe400010f0c0a */
[----:B------:R-:W-:Y:S01]  /*fcf0*/  @!P6 LEA.HI.X R3, R9, R0, R6, 0x1, P3 ;  /* 0x000000000903e211 */ /* 0x000fe200018f0c06 */
[----:B------:R3:W-:Y:S04]  /*fd00*/  @!P4 ST.E.128 desc[UR8][R14.64], RZ ;  /* 0x000000ff0e00c985 */ /* 0x0007e8000c101d08 */
[----:B------:R3:W-:Y:S04]  /*fd10*/  @!P5 ST.E.128 desc[UR8][R20.64], RZ ;  /* 0x000000ff1400d985 */ /* 0x0007e8000c101d08 */
[----:B------:R3:W-:Y:S02]  /*fd20*/  @!P6 ST.E.128 desc[UR8][R2.64], RZ ;  /* 0x000000ff0200e985 */ /* 0x0007e4000c101d08 */
.L_x_220:
[----:B------:R-:W-:Y:S05]  /*fd30*/  BSYNC B1 ;  /* 0x0000000000017941 */ /* 0x000fea0003800000 */
.L_x_219:
[----:B----4-:R4:W0:Y:S01]  /*fd40*/  SHFL.IDX PT, R0, R5, 0x2, 0x181f ;  /* 0x00581f0005007f89 */ /* 0x01082200000e0000 */
        /* <DEDUP_REMOVED lines=11> */
[-C--:B0-----:R-:W-:Y:S02]  /*fe00*/  @!P3 LEA.HI.X R15, R7, R0.reuse, R12, 0x1, P0 ;  /* 0x00000000070fb211 */ /* 0x081fe400000f0c0c */
[-C--:B------:R-:W-:Y:S02]  /*fe10*/  @!P4 LEA.HI.X R21, R13, R0.reuse, R10, 0x1, P1 ;  /* 0x000000000d15c211 */ /* 0x080fe400008f0c0a */
[----:B------:R-:W-:Y:S01]  /*fe20*/  @!P5 LEA.HI.X R3, R9, R0, R6, 0x1, P2 ;  /* 0x000000000903d211 */ /* 0x000fe200010f0c06 */
[----:B------:R3:W-:Y:S04]  /*fe30*/  @!P3 ST.E.128 desc[UR8][R14.64], RZ ;  /* 0x000000ff0e00b985 */ /* 0x0007e8000c101d08 */
[----:B------:R3:W-:Y:S04]  /*fe40*/  @!P4 ST.E.128 desc[UR8][R20.64], RZ ;  /* 0x000000ff1400c985 */ /* 0x0007e8000c101d08 */
[----:B------:R3:W-:Y:S02]  /*fe50*/  @!P5 ST.E.128 desc[UR8][R2.64], RZ ;  /* 0x000000ff0200d985 */ /* 0x0007e4000c101d08 */
.L_x_222:
[----:B------:R-:W-:Y:S05]  /*fe60*/  BSYNC B1 ;  /* 0x0000000000017941 */ /* 0x000fea0003800000 */
.L_x_221:
[----:B0-----:R-:W-:Y:S01]  /*fe70*/  VIADD R0, R8, 0x60 ;  /* 0x0000006008007836 */ /* 0x001fe20000000000 */
[----:B--2-4-:R-:W0:Y:S04]  /*fe80*/  SHFL.IDX PT, R5, R5, 0x3, 0x181f ;  /* 0x00781f0005057f89 */ /* 0x014e2800000e0000 */
[----:B------:R-:W-:Y:S01]  /*fe90*/  ISETP.GE.AND P0, PT, R0, R11, PT ;  /* 0x0000000b0000720c */ /* 0x000fe20003f06270 */
[----:B-1-3--:R1:W2:-:S12]  /*fea0*/  SHFL.IDX PT, R2, R4, 0x3, 0x181f ;  /* 0x00781f0004027f89 */ /* 0x00a29800000e0000 */
[----:B-1----:R-:W-:Y:S05]  /*feb0*/  @P0 BRA `(.L_x_211) ;  /* 0x0000000000380947 */ /* 0x002fea0003800000 */
[----:B------:R-:W-:Y:S01]  /*fec0*/  ULDC UR4, c[0x0][0xac8] ;  /* 0x0002b20000047ab9 */ /* 0x000fe20000000800 */
[----:B------:R-:W-:Y:S01]  /*fed0*/  ULDC.64 UR8, c[0x0][0x208] ;  /* 0x0000820000087ab9 */ /* 0x000fe20000000a00 */
[----:B------:R-:W-:Y:S02]  /*fee0*/  ISETP.GE.AND P3, PT, R7, UR4, PT ;  /* 0x0000000407007c0c */ /* 0x000fe4000bf66270 */
[----:B------:R-:W-:Y:S02]  /*fef0*/  ISETP.GE.AND P4, PT, R13, UR4, PT ;  /* 0x000000040d007c0c */ /* 0x000fe4000bf86270 */
[----:B------:R-:W-:-:S09]  /*ff00*/  ISETP.GE.AND P5, PT, R9, UR4, PT ;  /* 0x0000000409007c0c */ /* 0x000fd2000bfa6270 */
[-C--:B--2---:R-:W-:Y:S02]  /*ff10*/  @!P3 LEA R14, P0, R7, R2.reuse, 0x1 ;  /* 0x00000002070eb211 */ /* 0x084fe400078008ff */
        /* <DEDUP_REMOVED lines=8> */
.L_x_211:
[----:B------:R-:W-:Y:S05]  /*ffa0*/  BSYNC B0 ;  /* 0x0000000000007941 */ /* 0x000fea0003800000 */
.L_x_201:
[----:B------:R-:W-:Y:S02]  /*ffb0*/  ULDC UR4, c[0x0][0xc3c] ;  /* 0x00030f0000047ab9 */ /* 0x000fe40000000800 */
[----:B------:R-:W-:-:S06]  /*ffc0*/  UISETP.GE.AND UP0, UPT, UR7, UR4, UPT ;  /* 0x000000040700728c */ /* 0x000fcc000bf06270 */
[----:B------:R-:W-:-:S13]  /*ffd0*/  PLOP3.LUT P0, PT, PT, PT, UP0, 0x80, 0x0 ;  /* 0x000000000000781c */ /* 0x000fda0003f0f008 */
[----:B------:R-:W-:Y:S05]  /*ffe0*/  @!P0 BRA `(.L_x_223) ;  /* 0xffffff1000448947 */ /* 0x000fea000383ffff */
[----:B------:R-:W-:Y:S05]  /*fff0*/  EXIT ;  /* 0x000000000000794d */ /* 0x000fea0003800000 */
.L_x_175:
[----:B------:R-:W-:-:S08]  /*10000*/  NOP ;  /* 0x0000000000007918 */ /* 0x000fd00000000000 */
[----:B0-----:R-:W0:-:S00]  /*10010*/  USETMAXREG.DEALLOC.CTAPOOL 0x18 ;  /* 0x00000018000079c8 */ /* 0x001e0000080e0500 */
[----:B0-----:R-:W-:Y:S01]  /*10020*/  LOP3.LUT R0, R0, 0x3, RZ, 0xc0, !PT ;  /* 0x0000000300007812 */ /* 0x001fe200078ec0ff */
[----:B------:R-:W-:-:S05]  /*10030*/  IMAD.MOV.U32 R6, RZ, RZ, RZ ;  /* 0x000000ffff067224 */ /* 0x000fca00078e00ff */
[----:B------:R-:W0:Y:S02]  /*10040*/  SHFL.IDX PT, R0, R0, RZ, 0x1f ;  /* 0x00001fff00007589 */ /* 0x000e2400000e0000 */
[----:B0-----:R-:W-:-:S04]  /*10050*/  ISETP.NE.AND P0, PT, R0, RZ, PT ;  /* 0x000000ff0000720c */ /* 0x001fc80003f05270 */
[----:B------:R-:W-:-:S05]  /*10060*/  P2R R0, PR, RZ, 0x1 ;  /* 0x00000001ff007803 */ /* 0x000fca0000000000 */
[----:B------:R0:W-:Y:S04]  /*10070*/  STL [R1+0x64], R0 ;  /* 0x0000640001007387 */ /* 0x0001e80000100800 */
[----:B------:R-:W-:Y:S05]  /*10080*/  @!P0 BRA `(.L_x_224) ;  /* 0x0000000000248947 */ /* 0x000fea0003800000 */
[----:B------:R-:W1:Y:S08]  /*10090*/  S2UR UR5, SR_CgaCtaId ;  /* 0x00000000000579c3 */ /* 0x000e700000008800 */
[----:B------:R-:W-:Y:S06]  /*100a0*/  BAR.SYNC.DEFER_BLOCKING 0x5, 0x180 ;  /* 0x0146000000007b1d */ /* 0x000fec0000010000 */
[----:B------:R-:W-:-:S02]  /*100b0*/  UMOV UR4, 0x400 ;  /* 0x0000040000047882 */ /* 0x000fc40000000000 */
[----:B-1----:R-:W-:-:S09]  /*100c0*/  ULEA UR4, UR5, UR4, 0x18 ;  /* 0x0000000405047291 */ /* 0x002fd2000f8ec03f */
[----:B------:R-:W1:Y:S04]  /*100d0*/  LDS.128 R4, [UR4+0x368d0] ;  /* 0x0368d004ff047984 */ /* 0x000e680008000c00 */
[----:B-1----:R2:W-:Y:S04]  /*100e0*/  STL.64 [R1], R4 ;  /* 0x0000000401007387 */ /* 0x0025e80000100a00 */
[----:B------:R2:W-:Y:S01]  /*100f0*/  STL.64 [R1+0x8], R6 ;  /* 0x0000080601007387 */ /* 0x0005e20000100a00 */
[----:B------:R-:W-:Y:S06]  /*10100*/  BAR.ARV 0x4, 0x180 ;  /* 0x0106000000007b1d */ /* 0x000fec0000002000 */
[----:B------:R-:W-:Y:S05]  /*10110*/  BRA `(.L_x_225) ;  /* 0x0000000800b07947 */ /* 0x000fea0003800000 */
.L_x_224:
[----:B0-----:R-:W0:Y:S01]  /*10120*/  S2R R0, SR_TID.X ;  /* 0x0000000000007919 */ /* 0x001e220000002100 */
[----:B------:R-:W-:Y:S01]  /*10130*/  ULDC UR4, c[0x0][0xc3c] ;  /* 0x00030f0000047ab9 */ /* 0x000fe20000000800 */
[----:B------:R-:W-:Y:S01]  /*10140*/  ULDC.64 UR6, c[0x0][0x208] ;  /* 0x0000820000067ab9 */ /* 0x000fe20000000a00 */
[----:B------:R-:W-:Y:S01]  /*10150*/  IMAD.MOV.U32 R9, RZ, RZ, RZ ;  /* 0x000000ffff097224 */ /* 0x000fe200078e00ff */
[----:B------:R-:W-:Y:S01]  /*10160*/  ULDC UR5, c[0x0][0xc38] ;  /* 0x00030e0000057ab9 */ /* 0x000fe20000000800 */
[----:B0-----:R-:W-:-:S04]  /*10170*/  LOP3.LUT R0, R0, 0x1f, RZ, 0xc0, !PT ;  /* 0x0000001f00007812 */ /* 0x001fc800078ec0ff */
[----:B------:R-:W-:-:S04]  /*10180*/  ISETP.NE.AND P0, PT, R0, 0x1f, PT ;  /* 0x0000001f0000780c */ /* 0x000fc80003f05270 */
[----:B------:R-:W-:-:S13]  /*10190*/  ISETP.GE.OR P1, PT, R0, UR4, !P0 ;  /* 0x0000000400007c0c */ /* 0x000fda000c726670 */
[----:B------:R-:W0:Y:S08]  /*101a0*/  @!P1 LDC.64 R2, c[0x0][0xc80] ;  /* 0x00032000ff029b82 */ /* 0x000e300000000a00 */
[----:B------:R-:W1:Y:S01]  /*101b0*/  @!P1 LDC.64 R4, c[0x0][0xc78] ;  /* 0x00031e00ff049b82 */ /* 0x000e620000000a00 */
[----:B0-----:R-:W-:-:S05]  /*101c0*/  @!P1 IMAD.WIDE.U32 R2, R0, 0x4, R2 ;  /* 0x0000000400029825 */ /* 0x001fca00078e0002 */
[----:B------:R1:W2:Y:S02]  /*101d0*/  @!P1 LDG.E R6, desc[UR6][R2.64] ;  /* 0x0000000602069981 */ /* 0x0002a4000c1e1900 */
[----:B-1----:R-:W-:-:S05]  /*101e0*/  @!P1 IMAD.WIDE.U32 R2, R0, 0x4, R4 ;  /* 0x0000000400029825 */ /* 0x002fca00078e0004 */
[----:B------:R-:W2:Y:S01]  /*101f0*/  @!P1 LDG.E R9, desc[UR6][R2.64] ;  /* 0x0000000602099981 */ /* 0x000ea2000c1e1900 */
[C---:B------:R-:W-:Y:S01]  /*10200*/  ISETP.NE.AND P1, PT, R0.reuse, RZ, PT ;  /* 0x000000ff0000720c */ /* 0x040fe20003f25270 */
[----:B------:R-:W0:Y:S01]  /*10210*/  S2UR UR6, SR_CTAID.X ;  /* 0x00000000000679c3 */ /* 0x000e220000002500 */
[C---:B------:R-:W-:Y:S01]  /*10220*/  ISETP.GE.U32.AND P2, PT, R0.reuse, 0x2, PT ;  /* 0x000000020000780c */ /* 0x040fe20003f46070 */
[----:B------:R-:W-:Y:S01]  /*10230*/  UMOV UR4, URZ ;  /* 0x0000003f00047c82 */ /* 0x000fe20008000000 */
[C---:B------:R-:W-:Y:S02]  /*10240*/  ISETP.GE.U32.AND P3, PT, R0.reuse, 0x4, PT ;  /* 0x000000040000780c */ /* 0x040fe40003f66070 */
[C---:B------:R-:W-:Y:S02]  /*10250*/  ISETP.GE.U32.AND P4, PT, R0.reuse, 0x8, PT ;  /* 0x000000080000780c */ /* 0x040fe40003f86070 */
[----:B------:R-:W-:Y:S01]  /*10260*/  ISETP.GE.U32.AND P5, PT, R0, 0x10, PT ;  /* 0x000000100000780c */ /* 0x000fe20003fa6070 */
[----:B--2---:R-:W-:-:S05]  /*10270*/  IMAD R4, R6, R9, RZ ;  /* 0x0000000906047224 */ /* 0x004fca00078e02ff */
[----:B------:R-:W1:Y:S02]  /*10280*/  SHFL.UP PT, R5, R4, 0x1, RZ ;  /* 0x0420000004057989 */ /* 0x000e6400000e00ff */
[----:B-1----:R-:W-:-:S05]  /*10290*/  SEL R5, R5, RZ, P1 ;  /* 0x000000ff05057207 */ /* 0x002fca0000800000 */
[----:B------:R-:W-:-:S05]  /*102a0*/  IMAD.IADD R5, R4, 0x1, R5 ;  /* 0x0000000104057824 */ /* 0x000fca00078e0205 */
        /* <DEDUP_REMOVED lines=12> */
[----:B------:R-:W1:Y:S02]  /*10370*/  SHFL.IDX PT, R4, R2, 0x1f, 0x1f ;  /* 0x03e01f0002047f89 */ /* 0x000e6400000e0000 */
[----:B-1----:R-:W-:-:S04]  /*10380*/  IMAD R7, R4, UR5, RZ ;  /* 0x0000000504077c24 */ /* 0x002fc8000f8e02ff */
[----:B------:R-:W-:Y:S01]  /*10390*/  IMAD.MOV.U32 R4, RZ, RZ, R7 ;  /* 0x000000ffff047224 */ /* 0x000fe200078e0007 */
[----:B0-----:R-:W-:-:S13]  /*103a0*/  ISETP.GT.AND P6, PT, R7, UR6, PT ;  /* 0x0000000607007c0c */ /* 0x001fda000bfc4270 */
[----:B------:R-:W-:Y:S05]  /*103b0*/  @P6 BRA `(.L_x_226) ;  /* 0x0000000000a86947 */ /* 0x000fea0003800000 */
[----:B------:R-:W-:Y:S01]  /*103c0*/  IMAD.MOV.U32 R7, RZ, RZ, R4 ;  /* 0x000000ffff077224 */ /* 0x000fe200078e0004 */
[----:B------:R-:W-:Y:S01]  /*103d0*/  UMOV UR4, URZ ;  /* 0x0000003f00047c82 */ /* 0x000fe20008000000 */
[----:B------:R-:W-:-:S05]  /*103e0*/  ULDC UR5, c[0x0][0xc38] ;  /* 0x00030e0000057ab9 */ /* 0x000fca0000000800 */
.L_x_228:
[----:B------:R-:W0:Y:S01]  /*103f0*/  LDC R2, c[0x0][0xc3c] ;  /* 0x00030f00ff027b82 */ /* 0x000e220000000800 */
[----:B------:R-:W-:Y:S01]  /*10400*/  ULDC UR7, c[0x0][0xc3c] ;  /* 0x00030f0000077ab9 */ /* 0x000fe20000000800 */
[----:B------:R-:W-:Y:S01]  /*10410*/  UIADD3 UR4, UR4, 0x1f, URZ ;  /* 0x0000001f04047890 */ /* 0x000fe2000fffe03f */
[----:B------:R-:W-:-:S05]  /*10420*/  IMAD.U32 R3, RZ, RZ, UR7 ;  /* 0x00000007ff037e24 */ /* 0x000fca000f8e00ff */
[----:B------:R1:W-:Y:S01]  /*10430*/  STL [R1+0xc], R3 ;  /* 0x00000c0301007387 */ /* 0x0003e20000100800 */
[----:B0-----:R-:W-:-:S13]  /*10440*/  ISETP.LE.AND P6, PT, R2, UR4, PT ;  /* 0x0000000402007c0c */ /* 0x001fda000bfc3270 */
[----:B-1----:R-:W-:Y:S05]  /*10450*/  @P6 BRA `(.L_x_227) ;  /* 0x0000000400a86947 */ /* 0x002fea0003800000 */
[----:B------:R-:W-:Y:S01]  /*10460*/  VIADD R9, R0, UR4 ;  /* 0x0000000400097c36 */ /* 0x000fe20008000000 */
[----:B------:R-:W-:Y:S01]  /*10470*/  ULDC.64 UR8, c[0x0][0x208] ;  /* 0x0000820000087ab9 */ /* 0x000fe20000000a00 */
[----:B------:R-:W-:-:S03]  /*10480*/  IMAD.MOV.U32 R6, RZ, RZ, RZ ;  /* 0x000000ffff067224 */ /* 0x000fc600078e00ff */
[----:B------:R-:W-:-:S13]  /*10490*/  ISETP.GE.OR P6, PT, R9, R2, !P0 ;  /* 0x000000020900720c */ /* 0x000fda00047c6670 */
[----:B------:R-:W0:Y:S08]  /*104a0*/  @!P6 LDC.64 R2, c[0x0][0xc80] ;  /* 0x00032000ff02eb82 */ /* 0x000e300000000a00 */
[----:B------:R-:W1:Y:S01]  /*104b0*/  @!P6 LDC.64 R4, c[0x0][0xc78] ;  /* 0x00031e00ff04eb82 */ /* 0x000e620000000a00 */
[----:B0-----:R-:W-:-:S05]  /*104c0*/  @!P6 IMAD.WIDE R2, R9, 0x4, R2 ;  /* 0x000000040902e825 */ /* 0x001fca00078e0202 */
[----:B------:R1:W2:Y:S02]  /*104d0*/  @!P6 LDG.E R6, desc[UR8][R2.64] ;  /* 0x000000080206e981 */ /* 0x0002a4000c1e1900 */
[----:B-1----:R-:W-:-:S04]  /*104e0*/  @!P6 IMAD.WIDE R2, R9, 0x4, R4 ;  /* 0x000000040902e825 */ /* 0x002fc800078e0204 */
[----:B------:R-:W-:-:S06]  /*104f0*/  IMAD.MOV.U32 R9, RZ, RZ, RZ ;  /* 0x000000ffff097224 */ /* 0x000fcc00078e00ff */
[----:B------:R-:W2:Y:S02]  /*10500*/  @!P6 LDG.E R9, desc[UR8][R2.64] ;  /* 0x000000080209e981 */ /* 0x000ea4000c1e1900 */
[----:B--2---:R-:W-:-:S05]  /*10510*/  IMAD R11, R6, R9, RZ ;  /* 0x00000009060b7224 */ /* 0x004fca00078e02ff */
[----:B------:R-:W0:Y:S02]  /*10520*/  SHFL.UP PT, R4, R11, 0x1, RZ ;  /* 0x042000000b047989 */ /* 0x000e2400000e00ff */
[----:B0-----:R-:W-:-:S05]  /*10530*/  SEL R4, R4, RZ, P1 ;  /* 0x000000ff04047207 */ /* 0x001fca0000800000 */
[----:B------:R-:W-:-:S05]  /*10540*/  IMAD.IADD R4, R11, 0x1, R4 ;  /* 0x000000010b047824 */ /* 0x000fca00078e0204 */
        /* <DEDUP_REMOVED lines=12> */
[----:B------:R-:W0:Y:S02]  /*10610*/  SHFL.IDX PT, R4, R2, 0x1f, 0x1f ;  /* 0x03e01f0002047f89 */ /* 0x000e2400000e0000 */
[----:B0-----:R-:W-:-:S04]  /*10620*/  IMAD R4, R4, UR5, RZ ;  /* 0x0000000504047c24 */ /* 0x001fc8000f8e02ff */
[----:B------:R-:W-:-:S05]  /*10630*/  IMAD.IADD R7, R4, 0x1, R7 ;  /* 0x0000000104077824 */ /* 0x000fca00078e0207 */
[----:B------:R-:W-:-:S13]  /*10640*/  ISETP.GT.AND P6, PT, R7, UR6, PT ;  /* 0x0000000607007c0c */ /* 0x000fda000bfc4270 */
[----:B------:R-:W-:Y:S05]  /*10650*/  @!P6 BRA `(.L_x_228) ;  /* 0xfffffffc0064e947 */ /* 0x000fea000383ffff */
.L_x_226:
[----:B------:R-:W-:Y:S02]  /*10660*/  IMAD.IADD R11, R7, 0x1, -R4 ;  /* 0x00000001070b7824 */ /* 0x000fe400078e0a04 */
[----:B------:R-:W-:Y:S02]  /*10670*/  IMAD.MOV.U32 R12, RZ, RZ, RZ ;  /* 0x000000ffff0c7224 */ /* 0x000fe400078e00ff */
[----:B------:R-:W-:-:S05]  /*10680*/  IMAD R3, R2, UR5, R11 ;  /* 0x0000000502037c24 */ /* 0x000fca000f8e020b */
[----:B------:R-:W-:-:S13]  /*10690*/  ISETP.GT.AND P0, PT, R3, UR6, PT ;  /* 0x0000000603007c0c */ /* 0x000fda000bf04270 */
[----:B------:R-:W-:-:S04]  /*106a0*/  VOTE.ANY R10, PT, !P0 ;  /* 0x00000000000a7806 */ /* 0x000fc800040e0100 */
[----:B------:R-:W0:Y:S01]  /*106b0*/  POPC R5, R10 ;  /* 0x0000000a00057309 */ /* 0x000e220000000000 */
[----:B------:R-:W-:Y:S01]  /*106c0*/  ISETP.NE.AND P0, PT, R10, RZ, PT ;  /* 0x000000ff0a00720c */ /* 0x000fe20003f05270 */
[----:B0-----:R-:W0:Y:S04]  /*106d0*/  SHFL.IDX PT, R6, R6, R5, 0x1f ;  /* 0x00001f0506067589 */ /* 0x001e2800000e0000 */
[----:B------:R-:W1:Y:S01]  /*106e0*/  SHFL.IDX PT, R8, R9, R5, 0x1f ;  /* 0x00001f0509087589 */ /* 0x000e6200000e0000 */
[----:B0-----:R-:W-:-:S04]  /*106f0*/  IABS R4, R6 ;  /* 0x0000000600047213 */ /* 0x001fc80000000000 */
[----:B------:R-:W0:Y:S01]  /*10700*/  I2F.RP R13, R4 ;  /* 0x00000004000d7306 */ /* 0x000e220000209400 */
[----:B-1----:R-:W-:-:S07]  /*10710*/  IABS R7, R8 ;  /* 0x0000000800077213 */ /* 0x002fce0000000000 */
[----:B------:R-:W-:Y:S08]  /*10720*/  I2F.RP R10, R7 ;  /* 0x00000007000a7306 */ /* 0x000ff00000209400 */
[----:B0-----:R-:W0:Y:S02]  /*10730*/  MUFU.RCP R13, R13 ;  /* 0x0000000d000d7308 */ /* 0x001e240000001000 */
[----:B0-----:R-:W-:-:S06]  /*10740*/  VIADD R3, R13, 0xffffffe ;  /* 0x0ffffffe0d037836 */ /* 0x001fcc0000000000 */
[----:B------:R-:W0:Y:S02]  /*10750*/  F2I.FTZ.U32.TRUNC.NTZ R3, R3 ;  /* 0x0000000300037305 */ /* 0x000e24000021f000 */
[----:B0-----:R-:W-:Y:S01]  /*10760*/  IMAD.MOV R15, RZ, RZ, -R3 ;  /* 0x000000ffff0f7224 */ /* 0x001fe200078e0a03 */
[----:B------:R-:W-:Y:S06]  /*10770*/  @!P0 BRA `(.L_x_229) ;  /* 0x0000000000088947 */ /* 0x000fec0003800000 */
[----:B------:R-:W-:-:S05]  /*10780*/  VIADD R9, R5, 0xffffffff ;  /* 0xffffffff05097836 */ /* 0x000fca0000000000 */
[----:B------:R0:W1:Y:S02]  /*10790*/  SHFL.IDX PT, R12, R2, R9, 0x1f ;  /* 0x00001f09020c7589 */ /* 0x00006400000e0000 */
.L_x_229:
[----:B-1----:R-:W-:Y:S01]  /*107a0*/  IMAD R11, R12, UR5, R11 ;  /* 0x000000050c0b7c24 */ /* 0x002fe2000f8e020b */
[----:B------:R-:W1:Y:S01]  /*107b0*/  MUFU.RCP R10, R10 ;  /* 0x0000000a000a7308 */ /* 0x000e620000001000 */
[----:B0-----:R-:W-:Y:S02]  /*107c0*/  IMAD R9, R15, R4, RZ ;  /* 0x000000040f097224 */ /* 0x001fe400078e02ff */
[----:B------:R-:W-:Y:S01]  /*107d0*/  IMAD.MOV.U32 R2, RZ, RZ, RZ ;  /* 0x000000ffff027224 */ /* 0x000fe200078e00ff */
[----:B------:R0:W-:Y:S03]  /*107e0*/  STL [R1], R11 ;  /* 0x0000000b01007387 */ /* 0x0001e60000100800 */
[----:B------:R-:W-:Y:S01]  /*107f0*/  IMAD.HI.U32 R2, R3, R9, R2 ;  /* 0x0000000903027227 */ /* 0x000fe200078e0002 */
[----:B------:R-:W-:Y:S02]  /*10800*/  IADD3 R9, -R11, UR6, RZ ;  /* 0x000000060b097c10 */ /* 0x000fe4000fffe1ff */
[----:B------:R-:W-:-:S02]  /*10810*/  IABS R3, R6 ;  /* 0x0000000600037213 */ /* 0x000fc40000000000 */
[----:B------:R-:W-:-:S03]  /*10820*/  IABS R13, R9 ;  /* 0x00000009000d7213 */ /* 0x000fc60000000000 */
[----:B------:R-:W-:Y:S02]  /*10830*/  IMAD.MOV R12, RZ, RZ, -R3 ;  /* 0x000000ffff0c7224 */ /* 0x000fe400078e0a03 */
[----:B0-----:R-:W-:-:S04]  /*10840*/  IMAD.HI.U32 R11, R2, R13, RZ ;  /* 0x0000000d020b7227 */ /* 0x001fc800078e00ff */
[----:B-1----:R-:W-:Y:S02]  /*10850*/  VIADD R3, R10, 0xffffffe ;  /* 0x0ffffffe0a037836 */ /* 0x002fe40000000000 */
[----:B------:R-:W-:-:S04]  /*10860*/  IMAD R13, R11, R12, R13 ;  /* 0x0000000c0b0d7224 */ /* 0x000fc800078e020d */
[----:B------:R-:W0:Y:S01]  /*10870*/  F2I.FTZ.U32.TRUNC.NTZ R3, R3 ;  /* 0x0000000300037305 */ /* 0x000e22000021f000 */
[----:B------:R-:W-:-:S13]  /*10880*/  ISETP.GT.U32.AND P1, PT, R4, R13, PT ;  /* 0x0000000d0400720c */ /* 0x000fda0003f24070 */
[----:B------:R-:W-:Y:S02]  /*10890*/  @!P1 IMAD.IADD R13, R13, 0x1, -R4 ;  /* 0x000000010d0d9824 */ /* 0x000fe400078e0a04 */
[----:B0-----:R-:W-:Y:S02]  /*108a0*/  IMAD.MOV R2, RZ, RZ, -R3 ;  /* 0x000000ffff027224 */ /* 0x001fe400078e0a03 */
[----:B------:R-:W-:Y:S01]  /*108b0*/  @!P1 VIADD R11, R11, 0x1 ;  /* 0x000000010b0b9836 */ /* 0x000fe20000000000 */
[----:B------:R-:W-:Y:S01]  /*108c0*/  ISETP.GE.U32.AND P0, PT, R13, R4, PT ;  /* 0x000000040d00720c */ /* 0x000fe20003f06070 */
[----:B------:R-:W-:Y:S01]  /*108d0*/  IMAD R13, R2, R7, RZ ;  /* 0x00000007020d7224 */ /* 0x000fe200078e02ff */
[----:B------:R-:W-:Y:S01]  /*108e0*/  ISETP.NE.AND P1, PT, R6, RZ, PT ;  /* 0x000000ff0600720c */ /* 0x000fe20003f25270 */
[----:B------:R-:W-:-:S04]  /*108f0*/  IMAD.MOV.U32 R2, RZ, RZ, RZ ;  /* 0x000000ffff027224 */ /* 0x000fc800078e00ff */
[----:B------:R-:W-:Y:S01]  /*10900*/  IMAD.HI.U32 R4, R3, R13, R2 ;  /* 0x0000000d03047227 */ /* 0x000fe200078e0002 */
[----:B------:R-:W-:-:S04]  /*10910*/  LOP3.LUT R2, R9, R6, RZ, 0x3c, !PT ;  /* 0x0000000609027212 */ /* 0x000fc800078e3cff */
[----:B------:R-:W-:Y:S01]  /*10920*/  ISETP.GE.AND P2, PT, R2, RZ, PT ;  /* 0x000000ff0200720c */ /* 0x000fe20003f46270 */
[----:B------:R-:W-:Y:S01]  /*10930*/  @P0 VIADD R11, R11, 0x1 ;  /* 0x000000010b0b0836 */ /* 0x000fe20000000000 */
[----:B------:R-:W-:-:S05]  /*10940*/  IABS R2, R8 ;  /* 0x0000000800027213 */ /* 0x000fca0000000000 */
[----:B------:R-:W-:-:S06]  /*10950*/  IMAD.MOV R2, RZ, RZ, -R2 ;  /* 0x000000ffff027224 */ /* 0x000fcc00078e0a02 */
[----:B------:R-:W-:Y:S01]  /*10960*/  @!P2 IMAD.MOV R11, RZ, RZ, -R11 ;  /* 0x000000ffff0ba224 */ /* 0x000fe200078e0a0b */
[----:B------:R-:W-:-:S04]  /*10970*/  @!P1 LOP3.LUT R11, RZ, R6, RZ, 0x33, !PT ;  /* 0x00000006ff0b9212 */ /* 0x000fc800078e33ff */
[-C--:B------:R-:W-:Y:S01]  /*10980*/  IABS R3, R11.reuse ;  /* 0x0000000b00037213 */ /* 0x080fe20000000000 */
[----:B------:R-:W-:-:S04]  /*10990*/  IMAD R6, R6, R11, RZ ;  /* 0x0000000b06067224 */ /* 0x000fc800078e02ff */
[----:B------:R-:W-:-:S04]  /*109a0*/  IMAD.HI.U32 R4, R4, R3, RZ ;  /* 0x0000000304047227 */ /* 0x000fc800078e00ff */
[----:B------:R-:W-:Y:S02]  /*109b0*/  IMAD R2, R4, R2, R3 ;  /* 0x0000000204027224 */ /* 0x000fe400078e0203 */
[----:B------:R-:W-:-:S03]  /*109c0*/  IMAD.IADD R6, R9, 0x1, -R6 ;  /* 0x0000000109067824 */ /* 0x000fc600078e0a06 */
[----:B------:R-:W-:Y:S02]  /*109d0*/  ISETP.GT.U32.AND P1, PT, R7, R2, PT ;  /* 0x000000020700720c */ /* 0x000fe40003f24070 */
[----:B------:R1:W-:Y:S11]  /*109e0*/  STL [R1+0x4], R6 ;  /* 0x0000040601007387 */ /* 0x0003f60000100800 */
[----:B------:R-:W-:-:S02]  /*109f0*/  @!P1 IMAD.IADD R2, R2, 0x1, -R7 ;  /* 0x0000000102029824 */ /* 0x000fc400078e0a07 */
[----:B------:R-:W-:Y:S01]  /*10a00*/  @!P1 VIADD R4, R4, 0x1 ;  /* 0x0000000104049836 */ /* 0x000fe20000000000 */
[----:B------:R-:W-:Y:S02]  /*10a10*/  ISETP.NE.AND P1, PT, R8, RZ, PT ;  /* 0x000000ff0800720c */ /* 0x000fe40003f25270 */
[----:B------:R-:W-:Y:S02]  /*10a20*/  ISETP.GE.U32.AND P0, PT, R2, R7, PT ;  /* 0x000000070200720c */ /* 0x000fe40003f06070 */
[----:B------:R-:W-:-:S04]  /*10a30*/  LOP3.LUT R2, R11, R8, RZ, 0x3c, !PT ;  /* 0x000000080b027212 */ /* 0x000fc800078e3cff */
[----:B------:R-:W-:-:S07]  /*10a40*/  ISETP.GE.AND P2, PT, R2, RZ, PT ;  /* 0x000000ff0200720c */ /* 0x000fce0003f46270 */
[----:B------:R-:W-:-:S06]  /*10a50*/  @P0 VIADD R4, R4, 0x1 ;  /* 0x0000000104040836 */ /* 0x000fcc0000000000 */
[----:B------:R-:W-:Y:S01]  /*10a60*/  @!P2 IMAD.MOV R4, RZ, RZ, -R4 ;  /* 0x000000ffff04a224 */ /* 0x000fe200078e0a04 */
[----:B------:R-:W-:-:S05]  /*10a70*/  @!P1 LOP3.LUT R4, RZ, R8, RZ, 0x33, !PT ;  /* 0x00000008ff049212 */ /* 0x000fca00078e33ff */
[--C-:B------:R-:W-:Y:S02]  /*10a80*/  IMAD.MOV R2, RZ, RZ, -R4.reuse ;  /* 0x000000ffff027224 */ /* 0x100fe400078e0a04 */
[C---:B------:R-:W-:Y:S02]  /*10a90*/  IMAD R4, R8.reuse, 0x1000000, R4 ;  /* 0x0100000008047824 */ /* 0x040fe400078e0204 */
[----:B------:R-:W-:Y:S02]  /*10aa0*/  IMAD R11, R8, R2, R11 ;  /* 0x00000002080b7224 */ /* 0x000fe400078e020b */
[----:B------:R-:W-:Y:S02]  /*10ab0*/  VIADD R2, R5, UR4 ;  /* 0x0000000405027c36 */ /* 0x000fe40008000000 */
[----:B------:R-:W-:-:S03]  /*10ac0*/  IMAD R3, R11, 0x10000, R4 ;  /* 0x000100000b037824 */ /* 0x000fc600078e0204 */
[----:B------:R1:W-:Y:S04]  /*10ad0*/  STL [R1+0xc], R2 ;  /* 0x00000c0201007387 */ /* 0x0003e80000100800 */
[----:B------:R1:W-:Y:S01]  /*10ae0*/  STL [R1+0x8], R3 ;  /* 0x0000080301007387 */ /* 0x0003e20000100800 */
[----:B------:R-:W-:Y:S05]  /*10af0*/  BRA `(.L_x_230) ;  /* 0x0000000000107947 */ /* 0x000fea0003800000 */
.L_x_227:
[----:B------:R-:W-:Y:S01]  /*10b00*/  IMAD.U32 R2, RZ, RZ, UR6 ;  /* 0x00000006ff027e24 */ /* 0x000fe2000f8e00ff */
[----:B------:R0:W-:Y:S04]  /*10b10*/  STL [R1+0x4], RZ ;  /* 0x000004ff01007387 */ /* 0x0001e80000100800 */
[----:B------:R0:W-:Y:S04]  /*10b20*/  STL [R1+0x8], RZ ;  /* 0x000008ff01007387 */ /* 0x0001e80000100800 */
[----:B------:R0:W-:Y:S02]  /*10b30*/  STL [R1], R2 ;  /* 0x0000000201007387 */ /* 0x0001e40000100800 */
.L_x_230:
[----:B------:R-:W2:Y:S04]  /*10b40*/  LDL R4, [R1] ;  /* 0x0000000001047983 */ /* 0x000ea80000100800 */
[----:B------:R-:W2:Y:S04]  /*10b50*/  LDL R5, [R1+0x4] ;  /* 0x0000040001057983 */ /* 0x000ea80000100800 */
[----:B-1----:R-:W2:Y:S04]  /*10b60*/  LDL R6, [R1+0x8] ;  /* 0x0000080001067983 */ /* 0x002ea80000100800 */
[----:B------:R-:W2:Y:S01]  /*10b70*/  LDL R7, [R1+0xc] ;  /* 0x00000c0001077983 */ /* 0x000ea20000100800 */
[----:B------:R-:W-:-:S13]  /*10b80*/  ISETP.NE.AND P0, PT, R0, RZ, PT ;  /* 0x000000ff0000720c */ /* 0x000fda0003f05270 */
[----:B------:R-:W1:Y:S01]  /*10b90*/  @!P0 S2R R3, SR_CgaCtaId ;  /* 0x0000000000038919 */ /* 0x000e620000008800 */
[----:B------:R-:W-:-:S04]  /*10ba0*/  @!P0 MOV R0, 0x400 ;  /* 0x0000040000008802 */ /* 0x000fc80000000f00 */
[----:B-1----:R-:W-:-:S05]  /*10bb0*/  @!P0 LEA R0, R3, R0, 0x18 ;  /* 0x0000000003008211 */ /* 0x002fca00078ec0ff */
[----:B--2---:R1:W-:Y:S01]  /*10bc0*/  @!P0 STS.128 [R0+0x368d0], R4 ;  /* 0x0368d00400008388 */ /* 0x0043e20000000c00 */
[----:B------:R-:W-:Y:S06]  /*10bd0*/  BAR.ARV 0x5, 0x180 ;  /* 0x0146000000007b1d */ /* 0x000fec0000002000 */
.L_x_225:
[----:B01----:R-:W3:Y:S01]  /*10be0*/  LDL R0, [R1+0xc] ;  /* 0x00000c0001007983 */ /* 0x003ee20000100800 */
[----:B------:R-:W-:Y:S01]  /*10bf0*/  ULDC UR4, c[0x0][0xc3c] ;  /* 0x00030f0000047ab9 */ /* 0x000fe20000000800 */
[----:B------:R-:W-:Y:S02]  /*10c00*/  IMAD.MOV.U32 R19, RZ, RZ, RZ ;  /* 0x000000ffff137224 */ /* 0x000fe400078e00ff */
[----:B------:R0:W-:Y:S01]  /*10c10*/  STL [R1+0x48], RZ ;  /* 0x000048ff01007387 */ /* 0x0001e20000100800 */
[----:B---3--:R-:W-:Y:S01]  /*10c20*/  ISETP.GE.AND P0, PT, R0, UR4, PT ;  /* 0x0000000400007c0c */ /* 0x008fe2000bf06270 */
[----:B------:R-:W-:-:S05]  /*10c30*/  IMAD.MOV.U32 R0, RZ, RZ, 0x1 ;  /* 0x00000001ff007424 */ /* 0x000fca00078e00ff */
[----:B------:R0:W-:Y:S07]  /*10c40*/  STL [R1+0x14], R0 ;  /* 0x0000140001007387 */ /* 0x0001ee0000100800 */
[----:B------:R-:W-:Y:S05]  /*10c50*/  @P0 BRA `(.L_x_231) ;  /* 0x0000005c00300947 */ /* 0x000fea0003800000 */
[----:B--2---:R-:W1:Y:S01]  /*10c60*/  S2R R5, SR_TID.X ;  /* 0x0000000000057919 */ /* 0x004e620000002100 */
[----:B------:R-:W2:Y:S01]  /*10c70*/  S2UR UR5, SR_CgaCtaId ;  /* 0x00000000000579c3 */ /* 0x000ea20000008800 */
[----:B------:R-:W-:Y:S01]  /*10c80*/  UMOV UR4, 0x400 ;  /* 0x0000040000047882 */ /* 0x000fe20000000000 */
[----:B------:R-:W-:Y:S01]  /*10c90*/  BSSY B8, `(.L_x_231) ;  /* 0x00005c8000087945 */ /* 0x000fe20003800000 */
[----:B------:R-:W-:Y:S01]  /*10ca0*/  IMAD.MOV.U32 R19, RZ, RZ, RZ ;  /* 0x000000ffff137224 */ /* 0x000fe200078e00ff */
[----:B------:R-:W-:Y:S01]  /*10cb0*/  ULDC UR38, c[0x0][0xc] ;  /* 0x0000030000267ab9 */ /* 0x000fe20000000800 */
[----:B------:R-:W-:Y:S01]  /*10cc0*/  ULDC.64 UR36, c[0x0][0x198] ;  /* 0x0000660000247ab9 */ /* 0x000fe20000000a00 */
[----:B--2---:R-:W-:-:S06]  /*10cd0*/  ULEA UR4, UR5, UR4, 0x18 ;  /* 0x0000000405047291 */ /* 0x004fcc000f8ec03f */
[----:B------:R-:W-:Y:S01]  /*10ce0*/  IMAD.U32 R18, RZ, RZ, UR4 ;  /* 0x00000004ff127e24 */ /* 0x000fe2000f8e00ff */
[C---:B-1----:R-:W-:Y:S01]  /*10cf0*/  LOP3.LUT R4, R5.reuse, 0x7f, RZ, 0xc0, !PT ;  /* 0x0000007f05047812 */ /* 0x042fe200078ec0ff */
[----:B0-----:R-:W-:-:S05]  /*10d00*/  IMAD.SHL.U32 R0, R5, 0x8, RZ ;  /* 0x0000000805007824 */ /* 0x001fca00078e00ff */
[C---:B------:R-:W-:Y:S02]  /*10d10*/  LOP3.LUT R2, R0.reuse, 0x1f8, RZ, 0xc0, !PT ;  /* 0x000001f800027812 */ /* 0x040fe400078ec0ff */
[----:B------:R-:W-:Y:S02]  /*10d20*/  LOP3.LUT R0, R0, 0x38, RZ, 0xc0, !PT ;  /* 0x0000003800007812 */ /* 0x000fe400078ec0ff */
[----:B------:R-:W-:Y:S01]  /*10d30*/  LOP3.LUT R3, R2, 0x38, R5, 0x78, !PT ;  /* 0x0000003802037812 */ /* 0x000fe200078e7805 */
[----:B------:R-:W-:Y:S01]  /*10d40*/  IMAD.SHL.U32 R2, R4, 0x8, RZ ;  /* 0x0000000804027824 */ /* 0x000fe200078e00ff */
[----:B------:R-:W-:-:S04]  /*10d50*/  SHF.R.U32.HI R4, RZ, 0x3, R4 ;  /* 0x00000003ff047819 */ /* 0x000fc80000011604 */
[----:B------:R-:W-:Y:S01]  /*10d60*/  LOP3.LUT R3, R3, 0x200, R2, 0xf8, !PT ;  /* 0x0000020003037812 */ /* 0x000fe200078ef802 */
[----:B------:R-:W-:-:S04]  /*10d70*/  IMAD.SHL.U32 R2, R5, 0x10, RZ ;  /* 0x0000001005027824 */ /* 0x000fc800078e00ff */
[----:B------:R-:W-:Y:S01]  /*10d80*/  IMAD R3, R3, 0x2, R18 ;  /* 0x0000000203037824 */ /* 0x000fe200078e0212 */
[----:B------:R-:W-:Y:S01]  /*10d90*/  LOP3.LUT R4, R4, 0x70, R2, 0xf8, !PT ;  /* 0x0000007004047812 */ /* 0x000fe200078ef802 */
[----:B------:R-:W-:-:S03]  /*10da0*/  IMAD.MOV.U32 R2, RZ, RZ, 0x1 ;  /* 0x00000001ff027424 */ /* 0x000fc600078e00ff */
[----:B------:R-:W-:Y:S04]  /*10db0*/  STL [R1+0x24], R3 ;  /* 0x0000240301007387 */ /* 0x000fe80000100800 */
[----:B------:R0:W-:Y:S04]  /*10dc0*/  STL [R1+0x14], R2 ;  /* 0x0000140201007387 */ /* 0x0001e80000100800 */
[----:B------:R1:W-:Y:S01]  /*10dd0*/  STL [R1+0x48], RZ ;  /* 0x000048ff01007387 */ /* 0x0003e20000100800 */
[C---:B0-----:R-:W-:Y:S02]  /*10de0*/  LOP3.LUT R2, R0.reuse, 0x40, RZ, 0xfc, !PT ;  /* 0x0000004000027812 */ /* 0x041fe400078efcff */
[----:B-1----:R-:W-:-:S07]  /*10df0*/  LOP3.LUT R0, R0, 0x80, RZ, 0xfc, !PT ;  /* 0x0000008000007812 */ /* 0x002fce00078efcff */
.L_x_337:
[----:B------:R-:W2:Y:S01]  /*10e00*/  LDL R0, [R1+0xc] ;  /* 0x00000c0001007983 */ /* 0x000ea20000100800 */
[----:B------:R-:W2:Y:S01]  /*10e10*/  LDC.64 R2, c[0x0][0xc88] ;  /* 0x00032200ff027b82 */ /* 0x000ea20000000a00 */
[----:B------:R-:W-:Y:S01]  /*10e20*/  ULDC.64 UR4, c[0x0][0x208] ;  /* 0x0000820000047ab9 */ /* 0x000fe20000000a00 */
[----:B--2---:R-:W-:-:S05]  /*10e30*/  IMAD.WIDE R2, R0, 0x4, R2 ;  /* 0x0000000400027825 */ /* 0x004fca00078e0202 */
[----:B------:R-:W2:Y:S01]  /*10e40*/  LDG.E R11, desc[UR4][R2.64] ;  /* 0x00000004020b7981 */ /* 0x000ea2000c1e1900 */
[----:B------:R-:W-:Y:S05]  /*10e50*/  YIELD ;  /* 0x0000000000007946 */ /* 0x000fea0003800000 */
[----:B------:R-:W-:Y:S01]  /*10e60*/  ULDC.64 UR4, c[0x0][0xa28] ;  /* 0x00028a0000047ab9 */ /* 0x000fe20000000a00 */
[----:B------:R-:W-:Y:S01]  /*10e70*/  IMAD.MOV.U32 R0, RZ, RZ, RZ ;  /* 0x000000ffff007224 */ /* 0x000fe200078e00ff */
[----:B------:R-:W-:Y:S01]  /*10e80*/  ISETP.NE.U32.AND P0, PT, RZ, UR4, PT ;  /* 0x00000004ff007c0c */ /* 0x000fe2000bf05070 */
[----:B------:R-:W-:Y:S01]  /*10e90*/  ULDC.64 UR10, c[0x0][0x208] ;  /* 0x00008200000a7ab9 */ /* 0x000fe20000000a00 */
[----:B01----:R-:W-:Y:S01]  /*10ea0*/  IMAD.MOV.U32 R6, RZ, RZ, RZ ;  /* 0x000000ffff067224 */ /* 0x003fe200078e00ff */
[----:B------:R-:W-:Y:S01]  /*10eb0*/  ULDC.64 UR6, c[0x0][0xa18] ;  /* 0x0002860000067ab9 */ /* 0x000fe20000000a00 */
[----:B------:R-:W-:Y:S01]  /*10ec0*/  ISETP.NE.AND.EX P0, PT, RZ, UR5, PT, P0 ;  /* 0x00000005ff007c0c */ /* 0x000fe2000bf05300 */
[----:B------:R-:W-:Y:S01]  /*10ed0*/  ULDC.64 UR8, c[0x0][0xa08] ;  /* 0x0002820000087ab9 */ /* 0x000fe20000000a00 */
[----:B--2---:R-:W-:Y:S01]  /*10ee0*/  SHF.R.S32.HI R4, RZ, 0x1f, R11 ;  /* 0x0000001fff047819 */ /* 0x004fe2000001140b */
[----:B------:R-:W-:-:S10]  /*10ef0*/  IMAD.SHL.U32 R17, R11, 0x4, RZ ;  /* 0x000000040b117824 */ /* 0x000fd400078e00ff */
[C---:B------:R-:W-:Y:S01]  /*10f00*/  @P0 LEA R2, P1, R11.reuse, UR4, 0x2 ;  /* 0x000000040b020c11 */ /* 0x040fe2000f8210ff */
[----:B------:R-:W-:Y:S03]  /*10f10*/  STL [R1+0x2c], R11 ;  /* 0x00002c0b01007387 */ /* 0x000fe60000100800 */
[C-C-:B------:R-:W-:Y:S01]  /*10f20*/  @P0 LEA.HI.X R3, R11.reuse, UR5, R4.reuse, 0x2, P1 ;  /* 0x000000050b030c11 */ /* 0x140fe200088f1404 */
[----:B------:R-:W-:Y:S01]  /*10f30*/  ULDC.64 UR4, c[0x0][0xa00] ;  /* 0x0002800000047ab9 */ /* 0x000fe20000000a00 */
[----:B------:R-:W-:Y:S01]  /*10f40*/  SHF.L.U64.HI R10, R11, 0x2, R4 ;  /* 0x000000020b0a7819 */ /* 0x000fe20000010204 */
[----:B------:R0:W-:Y:S01]  /*10f50*/  STL [R1+0x3c], R4 ;  /* 0x00003c0401007387 */ /* 0x0001e20000100800 */
[----:B------:R-:W-:-:S03]  /*10f60*/  ISETP.NE.U32.AND P1, PT, RZ, UR4, PT ;  /* 0x00000004ff007c0c */ /* 0x000fc6000bf25070 */
[----:B------:R1:W5:Y:S01]  /*10f70*/  @P0 LDG.E R0, desc[UR10][R2.64] ;  /* 0x0000000a02000981 */ /* 0x000362000c1e1900 */
[----:B------:R-:W-:Y:S01]  /*10f80*/  ISETP.NE.AND.EX P1, PT, RZ, UR5, PT, P1 ;  /* 0x00000005ff007c0c */ /* 0x000fe2000bf25310 */
[----:B------:R-:W-:Y:S01]  /*10f90*/  IMAD.MOV.U32 R8, RZ, RZ, RZ ;  /* 0x000000ffff087224 */ /* 0x000fe200078e00ff */
[----:B------:R-:W-:Y:S01]  /*10fa0*/  ISETP.NE.U32.AND P2, PT, RZ, UR6, PT ;  /* 0x00000006ff007c0c */ /* 0x000fe2000bf45070 */
[----:B------:R-:W-:Y:S01]  /*10fb0*/  STL [R1+0x1c], R10 ;  /* 0x00001c0a01007387 */ /* 0x000fe20000100800 */
[----:B------:R-:W-:Y:S02]  /*10fc0*/  ISETP.NE.U32.AND P0, PT, RZ, UR8, PT ;  /* 0x00000008ff007c0c */ /* 0x000fe4000bf05070 */
[C---:B0-----:R-:W-:Y:S02]  /*10fd0*/  IADD3 R4, P4, R17.reuse, UR8, RZ ;  /* 0x0000000811047c10 */ /* 0x041fe4000ff9e0ff */
[----:B-1----:R-:W-:Y:S02]  /*10fe0*/  IADD3 R2, P3, R17, UR4, RZ ;  /* 0x0000000411027c10 */ /* 0x002fe4000ff7e0ff */
[----:B------:R-:W-:-:S02]  /*10ff0*/  ISETP.NE.AND.EX P2, PT, RZ, UR7, PT, P2 ;  /* 0x00000007ff007c0c */ /* 0x000fc4000bf45320 */
[C---:B------:R-:W-:Y:S02]  /*11000*/  IADD3.X R3, R10.reuse, UR5, RZ, P3, !PT ;  /* 0x000000050a037c10 */ /* 0x040fe40009ffe4ff */
[----:B------:R-:W-:Y:S02]  /*11010*/  ISETP.NE.AND.EX P0, PT, RZ, UR9, PT, P0 ;  /* 0x00000009ff007c0c */ /* 0x000fe4000bf05300 */
[----:B------:R-:W-:Y:S01]  /*11020*/  IADD3.X R5, R10, UR9, RZ, P4, !PT ;  /* 0x000000090a057c10 */ /* 0x000fe2000a7fe4ff */
[----:B------:R-:W2:Y:S01]  /*11030*/  @P1 LDG.E R6, desc[UR10][R2.64] ;  /* 0x0000000a02061981 */ /* 0x000ea2000c1e1900 */
[----:B------:R-:W-:Y:S02]  /*11040*/  ULDC UR4, c[0x0][0x288] ;  /* 0x0000a20000047ab9 */ /* 0x000fe40000000800 */
[----:B------:R-:W-:Y:S01]  /*11050*/  IMAD.U32 R9, RZ, RZ, UR4 ;  /* 0x00000004ff097e24 */ /* 0x000fe2000f8e00ff */
[----:B------:R-:W-:-:S06]  /*11060*/  ULDC.64 UR4, c[0x0][0x418] ;  /* 0x0001060000047ab9 */ /* 0x000fcc0000000a00 */
[----:B------:R-:W5:Y:S04]  /*11070*/  @P0 LDG.E R8, desc[UR10][R4.64] ;  /* 0x0000000a04080981 */ /* 0x000f68000c1e1900 */
[----:B--2---:R0:W-:Y:S02]  /*11080*/  STL [R1+0x30], R6 ;  /* 0x0000300601007387 */ /* 0x0041e40000100800 */
[----:B0-----:R-:W-:-:S04]  /*11090*/  @P2 IADD3 R6, P3, R17, UR6, RZ ;  /* 0x0000000611062c10 */ /* 0x001fc8000ff7e0ff */
[----:B------:R-:W-:-:S05]  /*110a0*/  @P2 IADD3.X R7, R10, UR7, RZ, P3, !PT ;  /* 0x000000070a072c10 */ /* 0x000fca0009ffe4ff */
[----:B------:R0:W2:Y:S01]  /*110b0*/  @P2 LDG.E R9, desc[UR10][R6.64] ;  /* 0x0000000a06092981 */ /* 0x0000a2000c1e1900 */
[----:B------:R-:W-:-:S03]  /*110c0*/  UISETP.NE.U32.AND UP0, UPT, UR4, URZ, UPT ;  /* 0x0000003f0400728c */ /* 0x000fc6000bf05070 */
[----:B------:R-:W-:Y:S01]  /*110d0*/  ULDC UR4, c[0x0][0x424] ;  /* 0x0001090000047ab9 */ /* 0x000fe20000000800 */
[----:B------:R-:W-:-:S03]  /*110e0*/  UISETP.NE.AND.EX UP0, UPT, UR5, URZ, UPT, UP0 ;  /* 0x0000003f0500728c */ /* 0x000fc6000bf05300 */
[----:B------:R-:W-:Y:S01]  /*110f0*/  ULDC UR5, c[0x0][0x2f0] ;  /* 0x0000bc0000057ab9 */ /* 0x000fe20000000800 */
[----:B------:R-:W-:-:S04]  /*11100*/  USEL UR4, UR4, 0x1, UP0 ;  /* 0x0000000104047887 */ /* 0x000fc80008000000 */
[----:B------:R-:W-:-:S06]  /*11110*/  UIMAD UR4, UR4, UR5, URZ ;  /* 0x00000005040472a4 */ /* 0x000fcc000f8e023f */
[----:B0-----:R-:W-:Y:S01]  /*11120*/  IMAD.U32 R6, RZ, RZ, UR4 ;  /* 0x00000004ff067e24 */ /* 0x001fe2000f8e00ff */
[----:B--2---:R0:W-:Y:S01]  /*11130*/  STL [R1+0x44], R9 ;  /* 0x0000440901007387 */ /* 0x0041e20000100800 */
[----:B------:R-:W-:Y:S05]  /*11140*/  @P2 BRA `(.L_x_232) ;  /* 0x0000000000182947 */ /* 0x000fea0003800000 */
[----:B------:R-:W-:Y:S05]  /*11150*/  @!P1 BRA `(.L_x_232) ;  /* 0x0000000000149947 */ /* 0x000fea0003800000 */
[----:B------:R-:W-:Y:S02]  /*11160*/  ULDC.64 UR4, c[0x0][0x208] ;  /* 0x0000820000047ab9 */ /* 0x000fe40000000a00 */
[----:B------:R-:W2:Y:S04]  /*11170*/  LDG.E R7, desc[UR4][R2.64] ;  /* 0x0000000402077981 */ /* 0x000ea8000c1e1900 */
[----:B------:R-:W2:Y:S02]  /*11180*/  LDG.E R2, desc[UR4][R2.64+0x4] ;  /* 0x0000040402027981 */ /* 0x000ea4000c1e1900 */
[----:B--2---:R-:W-:-:S05]  /*11190*/  IMAD.IADD R2, R2, 0x1, -R7 ;  /* 0x0000000102027824 */ /* 0x004fca00078e0a07 */
[----:B------:R1:W-:Y:S02]  /*111a0*/  STL [R1+0x44], R2 ;  /* 0x0000440201007387 */ /* 0x0003e40000100800 */
.L_x_232:
[----:B------:R-:W0:Y:S01]  /*111b0*/  LDL.LU R3, [R1+0x8] ;  /* 0x0000080001037983 */ /* 0x000e220000300800 */
[----:B------:R-:W-:Y:S02]  /*111c0*/  ULDC.64 UR4, c[0x0][0xa20] ;  /* 0x0002880000047ab9 */ /* 0x000fe40000000a00 */
[----:B------:R-:W-:-:S04]  /*111d0*/  ISETP.NE.U32.AND P1, PT, RZ, UR4, PT ;  /* 0x00000004ff007c0c */ /* 0x000fc8000bf25070 */
[----:B------:R-:W-:Y:S02]  /*111e0*/  ISETP.NE.AND.EX P1, PT, RZ, UR5, PT, P1 ;  /* 0x00000005ff007c0c */ /* 0x000fe4000bf25310 */
[C---:B0-----:R-:W-:Y:S02]  /*111f0*/  LOP3.LUT R9, R3.reuse, 0xff000000, RZ, 0xc0, !PT ;  /* 0xff00000003097812 */ /* 0x041fe400078ec0ff */
[C---:B-1----:R-:W-:Y:S02]  /*11200*/  LOP3.LUT R2, R3.reuse, 0xff0000, RZ, 0xc0, !PT ;  /* 0x00ff000003027812 */ /* 0x042fe400078ec0ff */
[----:B------:R-:W-:Y:S02]  /*11210*/  SHF.R.U32.HI R9, RZ, 0x8, R9 ;  /* 0x00000008ff097819 */ /* 0x000fe40000011609 */
[----:B------:R-:W-:Y:S01]  /*11220*/  LOP3.LUT R16, R3, 0xffff, RZ, 0xc0, !PT ;  /* 0x0000ffff03107812 */ /* 0x000fe200078ec0ff */
[----:B-----5:R-:W-:Y:S01]  /*11230*/  IMAD.IADD R3, R8, 0x1, R0 ;  /* 0x0000000108037824 */ /* 0x020fe200078e0200 */
[----:B------:R-:W-:Y:S01]  /*11240*/  LEA.HI R9, R2, R9, RZ, 0x10 ;  /* 0x0000000902097211 */ /* 0x000fe200078f80ff */
[----:B------:R-:W-:-:S05]  /*11250*/  IMAD.MOV.U32 R2, RZ, RZ, R11 ;  /* 0x000000ffff027224 */ /* 0x000fca00078e000b */
[----:B------:R0:W-:Y:S04]  /*11260*/  STL [R1+0x10], R2 ;  /* 0x0000100201007387 */ /* 0x0001e80000100800 */
[----:B------:R0:W-:Y:S01]  /*11270*/  STL [R1+0x18], R3 ;  /* 0x0000180301007387 */ /* 0x0001e20000100800 */
[----:B------:R-:W-:Y:S05]  /*11280*/  @!P1 BRA `(.L_x_233) ;  /* 0x0000000000149947 */ /* 0x000fea0003800000 */
[----:B------:R-:W-:Y:S01]  /*11290*/  IADD3 R6, P0, R17, UR4, RZ ;  /* 0x0000000411067c10 */ /* 0x000fe2000ff1e0ff */
[----:B------:R-:W-:-:S03]  /*112a0*/  ULDC.64 UR6, c[0x0][0x208] ;  /* 0x0000820000067ab9 */ /* 0x000fc60000000a00 */
[----:B------:R-:W-:-:S05]  /*112b0*/  IADD3.X R7, R10, UR5, RZ, P0, !PT ;  /* 0x000000050a077c10 */ /* 0x000fca00087fe4ff */
[----:B------:R1:W5:Y:S01]  /*112c0*/  LDG.E R6, desc[UR6][R6.64] ;  /* 0x0000000606067981 */ /* 0x000362000c1e1900 */
[----:B------:R-:W-:Y:S05]  /*112d0*/  BRA `(.L_x_234) ;  /* 0x0000000000147947 */ /* 0x000fea0003800000 */
.L_x_233:
[----:B------:R-:W-:Y:S05]  /*112e0*/  @!P0 BRA `(.L_x_234) ;  /* 0x0000000000108947 */ /* 0x000fea0003800000 */
[----:B------:R-:W-:Y:S02]  /*112f0*/  ULDC.64 UR4, c[0x0][0x208] ;  /* 0x0000820000047ab9 */ /* 0x000fe40000000a00 */
[----:B------:R-:W2:Y:S04]  /*11300*/  LDG.E R6, desc[UR4][R4.64] ;  /* 0x0000000404067981 */ /* 0x000ea8000c1e1900 */
[----:B------:R-:W2:Y:S02]  /*11310*/  LDG.E R4, desc[UR4][R4.64+0x4] ;  /* 0x0000040404047981 */ /* 0x000ea4000c1e1900 */
[----:B--2---:R-:W-:-:S07]  /*11320*/  IMAD.IADD R6, R4, 0x1, -R6 ;  /* 0x0000000104067824 */ /* 0x004fce00078e0a06 */
.L_x_234:
[----:B-----5:R-:W-:Y:S01]  /*11330*/  IMAD.IADD R6, R6, 0x1, -R0 ;  /* 0x0000000106067824 */ /* 0x020fe200078e0a00 */
[----:B------:R-:W-:Y:S01]  /*11340*/  LOP3.LUT R10, R9, 0xff, RZ, 0xc0, !PT ;  /* 0x000000ff090a7812 */ /* 0x000fe200078ec0ff */
[----:B0-----:R-:W-:Y:S01]  /*11350*/  IMAD.MOV.U32 R2, RZ, RZ, RZ ;  /* 0x000000ffff027224 */ /* 0x001fe200078e00ff */
[----:B------:R-:W-:Y:S01]  /*11360*/  BSSY B0, `(.L_x_235) ;  /* 0x000002b000007945 */ /* 0x000fe20003800000 */
[C---:B------:R-:W-:Y:S01]  /*11370*/  VIADD R3, R6.reuse, 0x6f ;  /* 0x0000006f06037836 */ /* 0x040fe20000000000 */
[----:B------:R-:W-:Y:S01]  /*11380*/  ISETP.GE.AND P0, PT, R6, 0x1, PT ;  /* 0x000000010600780c */ /* 0x000fe20003f06270 */
[----:B------:R-:W-:Y:S02]  /*11390*/  IMAD.MOV.U32 R4, RZ, RZ, RZ ;  /* 0x000000ffff047224 */ /* 0x000fe400078e00ff */
[----:B------:R-:W-:-:S03]  /*113a0*/  IMAD.HI R2, R3, -0x6db6db6d, R2 ;  /* 0x9249249303027827 */ /* 0x000fc600078e0202 */
[----:B------:R0:W-:Y:S01]  /*113b0*/  STL [R1+0x34], R4 ;  /* 0x0000340401007387 */ /* 0x0001e20000100800 */
[----:B------:R-:W-:Y:S01]  /*113c0*/  IMAD.MOV.U32 R11, RZ, RZ, R4 ;  /* 0x000000ffff0b7224 */ /* 0x000fe200078e0004 */
[----:B------:R-:W-:-:S04]  /*113d0*/  SHF.R.U32.HI R0, RZ, 0x1f, R2 ;  /* 0x0000001fff007819 */ /* 0x000fc80000011602 */
[----:B------:R-:W-:-:S05]  /*113e0*/  LEA.HI.SX32 R8, R2, R0, 0x1a ;  /* 0x0000000002087211 */ /* 0x000fca00078fd2ff */
[----:B------:R0:W-:Y:S04]  /*113f0*/  STL [R1+0x40], R8 ;  /* 0x0000400801007387 */ /* 0x0001e80000100800 */
[----:B------:R0:W-:Y:S01]  /*11400*/  STL [R1+0x58], R10 ;  /* 0x0000580a01007387 */ /* 0x0001e20000100800 */
[----:B------:R-:W-:Y:S05]  /*11410*/  @!P0 BRA `(.L_x_236) ;  /* 0x00000000007c8947 */ /* 0x000fea0003800000 */
[----:B------:R-:W-:-:S04]  /*11420*/  SHF.R.U32.HI R0, RZ, 0x10, R9 ;  /* 0x00000010ff007819 */ /* 0x000fc80000011609 */
[----:B------:R-:W-:-:S13]  /*11430*/  ISETP.NE.AND P0, PT, R0, RZ, PT ;  /* 0x000000ff0000720c */ /* 0x000fda0003f05270 */
[----:B------:R-:W0:Y:S02]  /*11440*/  @!P0 LDC R0, c[0x0][0x9f0] ;  /* 0x00027c00ff008b82 */ /* 0x000e240000000800 */
[----:B0-----:R-:W-:-:S04]  /*11450*/  IABS R4, R0 ;  /* 0x0000000000047213 */ /* 0x001fc80000000000 */
[----:B------:R-:W0:Y:S08]  /*11460*/  I2F.RP R2, R4 ;  /* 0x0000000400027306 */ /* 0x000e300000209400 */
[----:B0-----:R-:W0:Y:S02]  /*11470*/  MUFU.RCP R2, R2 ;  /* 0x0000000200027308 */ /* 0x001e240000001000 */
[----:B0-----:R-:W-:-:S06]  /*11480*/  VIADD R2, R2, 0xffffffe ;  /* 0x0ffffffe02027836 */ /* 0x001fcc0000000000 */
[----:B------:R-:W0:Y:S02]  /*11490*/  F2I.FTZ.U32.TRUNC.NTZ R3, R2 ;  /* 0x0000000200037305 */ /* 0x000e24000021f000 */
[----:B0-----:R-:W-:-:S04]  /*114a0*/  IMAD.MOV R2, RZ, RZ, -R3 ;  /* 0x000000ffff027224 */ /* 0x001fc800078e0a03 */
[----:B------:R-:W-:Y:S02]  /*114b0*/  IMAD R5, R2, R4, RZ ;  /* 0x0000000402057224 */ /* 0x000fe400078e02ff */
[----:B------:R-:W-:-:S04]  /*114c0*/  IMAD.MOV.U32 R2, RZ, RZ, RZ ;  /* 0x000000ffff027224 */ /* 0x000fc800078e00ff */
[----:B-1----:R-:W-:Y:S01]  /*114d0*/  IMAD.HI.U32 R7, R3, R5, R2 ;  /* 0x0000000503077227 */ /* 0x002fe200078e0002 */
[----:B------:R-:W-:Y:S02]  /*114e0*/  IABS R2, R0 ;  /* 0x0000000000027213 */ /* 0x000fe40000000000 */
[----:B------:R-:W-:-:S03]  /*114f0*/  IADD3 R3, R0, -0x1, R8 ;  /* 0xffffffff00037810 */ /* 0x000fc60007ffe008 */
[----:B------:R-:W-:Y:S01]  /*11500*/  IMAD.MOV R2, RZ, RZ, -R2 ;  /* 0x000000ffff027224 */ /* 0x000fe200078e0a02 */
[----:B------:R-:W-:Y:S02]  /*11510*/  IABS R5, R3 ;  /* 0x0000000300057213 */ /* 0x000fe40000000000 */
[----:B------:R-:W-:Y:S01]  /*11520*/  LOP3.LUT R3, R3, R0, RZ, 0x3c, !PT ;  /* 0x0000000003037212 */ /* 0x000fe200078e3cff */
[----:B------:R-:W-:Y:S02]  /*11530*/  IMAD.MOV.U32 R6, RZ, RZ, R2 ;  /* 0x000000ffff067224 */ /* 0x000fe400078e0002 */
[----:B------:R-:W-:Y:S01]  /*11540*/  IMAD.HI.U32 R2, R7, R5, RZ ;  /* 0x0000000507027227 */ /* 0x000fe200078e00ff */
[----:B------:R-:W-:-:S03]  /*11550*/  ISETP.GE.AND P2, PT, R3, RZ, PT ;  /* 0x000000ff0300720c */ /* 0x000fc60003f46270 */
[----:B------:R-:W-:-:S05]  /*11560*/  IMAD R5, R2, R6, R5 ;  /* 0x0000000602057224 */ /* 0x000fca00078e0205 */
[----:B------:R-:W-:-:S13]  /*11570*/  ISETP.GT.U32.AND P1, PT, R4, R5, PT ;  /* 0x000000050400720c */ /* 0x000fda0003f24070 */
[----:B------:R-:W-:Y:S02]  /*11580*/  @!P1 IMAD.IADD R5, R5, 0x1, -R4 ;  /* 0x0000000105059824 */ /* 0x000fe400078e0a04 */
[----:B------:R-:W-:Y:S01]  /*11590*/  @!P1 VIADD R2, R2, 0x1 ;  /* 0x0000000102029836 */ /* 0x000fe20000000000 */
[----:B------:R-:W-:Y:S02]  /*115a0*/  ISETP.NE.AND P1, PT, R0, RZ, PT ;  /* 0x000000ff0000720c */ /* 0x000fe40003f25270 */
[----:B------:R-:W-:-:S13]  /*115b0*/  ISETP.GE.U32.AND P0, PT, R5, R4, PT ;  /* 0x000000040500720c */ /* 0x000fda0003f06070 */
[----:B------:R-:W-:-:S04]  /*115c0*/  @P0 VIADD R2, R2, 0x1 ;  /* 0x0000000102020836 */ /* 0x000fc80000000000 */
[----:B------:R-:W-:Y:S01]  /*115d0*/  @!P2 IMAD.MOV R2, RZ, RZ, -R2 ;  /* 0x000000ffff02a224 */ /* 0x000fe200078e0a02 */
[----:B------:R-:W-:-:S05]  /*115e0*/  @!P1 LOP3.LUT R2, RZ, R0, RZ, 0x33, !PT ;  /* 0x00000000ff029212 */ /* 0x000fca00078e33ff */
[----:B------:R-:W-:-:S05]  /*115f0*/  IMAD.MOV.U32 R11, RZ, RZ, R2 ;  /* 0x000000ffff0b7224 */ /* 0x000fca00078e0002 */
[----:B------:R2:W-:Y:S02]  /*11600*/  STL [R1+0x34], R11 ;  /* 0x0000340b01007387 */ /* 0x0005e40000100800 */
.L_x_236:
[----:B------:R-:W-:Y:S05]  /*11610*/  BSYNC B0 ;  /* 0x0000000000007941 */ /* 0x000fea0003800000 */
.L_x_235:
[----:B------:R-:W-:Y:S01]  /*11620*/  IMAD.MOV.U32 R0, RZ, RZ, R11 ;  /* 0x000000ffff007224 */ /* 0x000fe200078e000b */
[----:B------:R-:W-:Y:S03]  /*11630*/  BSSY B7, `(.L_x_237) ;  /* 0x0000451000077945 */ /* 0x000fe60003800000 */
[----:B------:R-:W-:-:S05]  /*11640*/  IMAD R2, R10, R0, RZ ;  /* 0x000000000a027224 */ /* 0x000fca00078e02ff */
[----:B------:R-:W-:Y:S01]  /*11650*/  VIADDMNMX R0, R2, R0, R8, PT ;  /* 0x0000000002007246 */ /* 0x000fe20003800108 */
[----:B------:R3:W-:Y:S03]  /*11660*/  STL [R1+0x28], R2 ;  /* 0x0000280201007387 */ /* 0x0007e60000100800 */
[----:B------:R-:W-:Y:S01]  /*11670*/  ISETP.GT.AND P0, PT, R0, R2, PT ;  /* 0x000000020000720c */ /* 0x000fe20003f04270 */
[----:B------:R3:W-:-:S12]  /*11680*/  STL [R1+0x38], R0 ;  /* 0x0000380001007387 */ /* 0x0007d80000100800 */
[----:B---3--:R-:W-:Y:S05]  /*11690*/  @P0 BRA `(.L_x_238) ;  /* 0x00000000004c0947 */ /* 0x008fea0003800000 */
[----:B------:R-:W3:Y:S02]  /*116a0*/  S2R R0, SR_TID.X ;  /* 0x0000000000007919 */ /* 0x000ee40000002100 */
[----:B---3--:R-:W-:-:S04]  /*116b0*/  LOP3.LUT R0, R0, 0x7f, RZ, 0xc0, !PT ;  /* 0x0000007f00007812 */ /* 0x008fc800078ec0ff */
[----:B------:R-:W-:-:S13]  /*116c0*/  ISETP.NE.AND P0, PT, R0, RZ, PT ;  /* 0x000000ff0000720c */ /* 0x000fda0003f05270 */
[----:B------:R-:W-:Y:S05]  /*116d0*/  @P0 BRA `(.L_x_239) ;  /* 0x0000004400180947 */ /* 0x000fea0003800000 */
[----:B------:R-:W3:Y:S01]  /*116e0*/  S2R R5, SR_LANEID ;  /* 0x0000000000057919 */ /* 0x000ee20000000000 */
[----:B------:R-:W-:Y:S01]  /*116f0*/  VOTEU.ANY UR4, UPT, PT ;  /* 0x0000000000047886 */ /* 0x000fe200038e0100 */
[----:B------:R-:W4:Y:S01]  /*11700*/  LDC.64 R2, c[0x0][0xc60] ;  /* 0x00031800ff027b82 */ /* 0x000f220000000a00 */
[----:B------:R-:W3:Y:S01]  /*11710*/  FLO.U32 R0, UR4 ;  /* 0x0000000400007d00 */ /* 0x000ee200080e0000 */
[----:B------:R-:W-:Y:S01]  /*11720*/  ULDC.64 UR6, c[0x0][0x208] ;  /* 0x0000820000067ab9 */ /* 0x000fe20000000a00 */
[----:B---3--:R-:W-:-:S06]  /*11730*/  ISETP.EQ.U32.AND P0, PT, R0, R5, PT ;  /* 0x000000050000720c */ /* 0x008fcc0003f02070 */
[----:B------:R-:W4:Y:S07]  /*11740*/  POPC R5, UR4 ;  /* 0x0000000400057d09 */ /* 0x000f2e0008000000 */
[----:B----4-:R-:W3:Y:S01]  /*11750*/  @P0 ATOMG.E.ADD.STRONG.GPU PT, R3, desc[UR6][R2.64], R5 ;  /* 0x00000005020309a8 */ /* 0x010ee200081ee1c6 */
[----:B0-----:R-:W0:Y:S02]  /*11760*/  S2R R4, SR_LTMASK ;  /* 0x0000000000047919 */ /* 0x001e240000003900 */
[----:B0-----:R-:W-:-:S04]  /*11770*/  LOP3.LUT R4, R4, UR4, RZ, 0xc0, !PT ;  /* 0x0000000404047c12 */ /* 0x001fc8000f8ec0ff */
[----:B-1----:R-:W0:Y:S01]  /*11780*/  POPC R7, R4 ;  /* 0x0000000400077309 */ /* 0x002e220000000000 */
[----:B---3--:R-:W0:Y:S02]  /*11790*/  SHFL.IDX PT, R0, R3, R0, 0x1f ;  /* 0x00001f0003007589 */ /* 0x008e2400000e0000 */
[----:B0-----:R-:W-:-:S05]  /*117a0*/  IADD3 R0, R0, UR38, R7 ;  /* 0x0000002600007c10 */ /* 0x001fca000fffe007 */
[----:B------:R3:W-:Y:S01]  /*117b0*/  STL [R1], R0 ;  /* 0x0000000001007387 */ /* 0x0007e20000100800 */
[----:B------:R-:W-:Y:S05]  /*117c0*/  BRA `(.L_x_239) ;  /* 0x0000004000dc7947 */ /* 0x000fea0003800000 */
.L_x_238:
[----:B------:R-:W-:Y:S01]  /*117d0*/  VIADD R0, R18, 0x21400 ;  /* 0x0002140012007836 */ /* 0x000fe20000000000 */
[----:B------:R-:W-:Y:S04]  /*117e0*/  BSSY B6, `(.L_x_240) ;  /* 0x0000013000067945 */ /* 0x000fe80003800000 */
[----:B------:R-:W-:-:S13]  /*117f0*/  LOP3.LUT P0, RZ, R0, 0x3ff, RZ, 0xc0, !PT ;  /* 0x000003ff00ff7812 */ /* 0x000fda000780c0ff */
[----:B------:R-:W-:Y:S05]  /*11800*/  @!P0 BRA `(.L_x_241) ;  /* 0x0000000000408947 */ /* 0x000fea0003800000 */
[----:B------:R-:W-:Y:S01]  /*11810*/  MOV R2, 0x0 ;  /* 0x0000000000027802 */ /* 0x000fe20000000f00 */
[----:B------:R-:W-:Y:S01]  /*11820*/  ULDC.64 UR6, c[0x4][0xa8] ;  /* 0x01002a0000067ab9 */ /* 0x000fe20000000a00 */
[----:B------:R-:W-:Y:S01]  /*11830*/  ULDC.64 UR8, c[0x4][0xb0] ;  /* 0x01002c0000087ab9 */ /* 0x000fe20000000a00 */
[----:B------:R-:W-:Y:S01]  /*11840*/  ULDC.64 UR4, c[0x4][0x8] ;  /* 0x0100020000047ab9 */ /* 0x000fe20000000a00 */
[----:B0-----:R-:W-:Y:S02]  /*11850*/  IMAD.U32 R4, RZ, RZ, UR6 ;  /* 0x00000006ff047e24 */ /* 0x001fe4000f8e00ff */
[----:B------:R-:W0:Y:S01]  /*11860*/  LDC.64 R2, c[0x4][R2] ;  /* 0x0100000002027b82 */ /* 0x000e220000000a00 */
[----:B------:R-:W-:Y:S02]  /*11870*/  IMAD.U32 R5, RZ, RZ, UR7 ;  /* 0x00000007ff057e24 */ /* 0x000fe4000f8e00ff */
[----:B------:R-:W-:Y:S02]  /*11880*/  IMAD.U32 R6, RZ, RZ, UR8 ;  /* 0x00000008ff067e24 */ /* 0x000fe4000f8e00ff */
[----:B-1----:R-:W-:-:S02]  /*11890*/  IMAD.U32 R7, RZ, RZ, UR9 ;  /* 0x00000009ff077e24 */ /* 0x002fc4000f8e00ff */
[----:B------:R-:W-:Y:S02]  /*118a0*/  IMAD.U32 R10, RZ, RZ, UR4 ;  /* 0x00000004ff0a7e24 */ /* 0x000fe4000f8e00ff */
[----:B--2---:R-:W-:Y:S02]  /*118b0*/  IMAD.U32 R11, RZ, RZ, UR5 ;  /* 0x00000005ff0b7e24 */ /* 0x004fe4000f8e00ff */
[----:B------:R-:W-:Y:S02]  /*118c0*/  IMAD.MOV.U32 R8, RZ, RZ, 0x70 ;  /* 0x00000070ff087424 */ /* 0x000fe400078e00ff */
[----:B------:R-:W-:Y:S02]  /*118d0*/  IMAD.MOV.U32 R12, RZ, RZ, 0x1 ;  /* 0x00000001ff0c7424 */ /* 0x000fe400078e00ff */
[----:B------:R-:W-:-:S07]  /*118e0*/  IMAD.MOV.U32 R13, RZ, RZ, RZ ;  /* 0x000000ffff0d7224 */ /* 0x000fce00078e00ff */
[----:B------:R-:W-:-:S07]  /*118f0*/  LEPC R20, `(.L_x_241) ;  /* 0x000000001014794e */ /* 0x000fce0000000000 */
[----:B0-----:R-:W-:Y:S05]  /*11900*/  CALL.ABS.NOINC R2 ;  /* 0x0000000002007343 */ /* 0x001fea0003c00000 */
.L_x_241:
[----:B------:R-:W-:Y:S05]  /*11910*/  BSYNC B6 ;  /* 0x0000000000067941 */ /* 0x000fea0003800000 */
.L_x_240:
        /* <DEDUP_REMOVED lines=8> */
[----:B------:R3:W4:Y:S01]  /*119a0*/  LDC.64 R2, c[0x4][R0] ;  /* 0x0100000000027b82 */ /* 0x0007220000000a00 */
[----:B0-----:R-:W-:Y:S02]  /*119b0*/  IMAD.U32 R4, RZ, RZ, UR6 ;  /* 0x00000006ff047e24 */ /* 0x001fe4000f8e00ff */
[----:B------:R-:W-:Y:S02]  /*119c0*/  IMAD.U32 R5, RZ, RZ, UR7 ;  /* 0x00000007ff057e24 */ /* 0x000fe4000f8e00ff */
[----:B------:R-:W-:Y:S02]  /*119d0*/  IMAD.U32 R6, RZ, RZ, UR8 ;  /* 0x00000008ff067e24 */ /* 0x000fe4000f8e00ff */
[----:B-1----:R-:W-:-:S02]  /*119e0*/  IMAD.U32 R7, RZ, RZ, UR9 ;  /* 0x00000009ff077e24 */ /* 0x002fc4000f8e00ff */
[----:B------:R-:W-:Y:S02]  /*119f0*/  IMAD.U32 R10, RZ, RZ, UR4 ;  /* 0x00000004ff0a7e24 */ /* 0x000fe4000f8e00ff */
[----:B--2---:R-:W-:Y:S02]  /*11a00*/  IMAD.U32 R11, RZ, RZ, UR5 ;  /* 0x00000005ff0b7e24 */ /* 0x004fe4000f8e00ff */
[----:B------:R-:W-:Y:S02]  /*11a10*/  IMAD.MOV.U32 R8, RZ, RZ, 0x70 ;  /* 0x00000070ff087424 */ /* 0x000fe400078e00ff */
[----:B------:R-:W-:Y:S02]  /*11a20*/  IMAD.MOV.U32 R12, RZ, RZ, 0x1 ;  /* 0x00000001ff0c7424 */ /* 0x000fe400078e00ff */
[----:B---3--:R-:W-:-:S07]  /*11a30*/  IMAD.MOV.U32 R13, RZ, RZ, RZ ;  /* 0x000000ffff0d7224 */ /* 0x008fce00078e00ff */
[----:B------:R-:W-:-:S07]  /*11a40*/  LEPC R20, `(.L_x_244) ;  /* 0x000000001014794e */ /* 0x000fce0000000000 */
[----:B----4-:R-:W-:Y:S05]  /*11a50*/  CALL.ABS.NOINC R2 ;  /* 0x0000000002007343 */ /* 0x010fea0003c00000 */
.L_x_244:
[----:B------:R-:W-:Y:S01]  /*11a60*/  MOV R2, 0x0 ;  /* 0x0000000000027802 */ /* 0x000fe20000000f00 */
[----:B------:R-:W-:Y:S01]  /*11a70*/  ULDC.64 UR6, c[0x4][0xa8] ;  /* 0x01002a0000067ab9 */ /* 0x000fe20000000a00 */
[----:B------:R-:W-:Y:S01]  /*11a80*/  ULDC.64 UR8, c[0x4][0xb0] ;  /* 0x01002c0000087ab9 */ /* 0x000fe20000000a00 */
[----:B------:R-:W-:Y:S01]  /*11a90*/  ULDC.64 UR4, c[0x4][0x18] ;  /* 0x0100060000047ab9 */ /* 0x000fe20000000a00 */
[----:B------:R-:W-:Y:S02]  /*11aa0*/  IMAD.U32 R4, RZ, RZ, UR6 ;  /* 0x00000006ff047e24 */ /* 0x000fe4000f8e00ff */
[----:B------:R-:W0:Y:S01]  /*11ab0*/  LDC.64 R2, c[0x4][R2] ;  /* 0x0100000002027b82 */ /* 0x000e220000000a00 */
[----:B------:R-:W-:Y:S02]  /*11ac0*/  IMAD.U32 R5, RZ, RZ, UR7 ;  /* 0x00000007ff057e24 */ /* 0x000fe4000f8e00ff */
[----:B------:R-:W-:Y:S02]  /*11ad0*/  IMAD.U32 R6, RZ, RZ, UR8 ;  /* 0x00000008ff067e24 */ /* 0x000fe4000f8e00ff */
[----:B------:R-:W-:-:S02]  /*11ae0*/  IMAD.U32 R7, RZ, RZ, UR9 ;  /* 0x00000009ff077e24 */ /* 0x000fc4000f8e00ff */
[----:B------:R-:W-:Y:S02]  /*11af0*/  IMAD.U32 R10, RZ, RZ, UR4 ;  /* 0x00000004ff0a7e24 */ /* 0x000fe4000f8e00ff */
[----:B------:R-:W-:Y:S02]  /*11b00*/  IMAD.U32 R11, RZ, RZ, UR5 ;  /* 0x00000005ff0b7e24 */ /* 0x000fe4000f8e00ff */
[----:B------:R-:W-:Y:S02]  /*11b10*/  IMAD.MOV.U32 R8, RZ, RZ, 0x70 ;  /* 0x00000070ff087424 */ /* 0x000fe400078e00ff */
[----:B------:R-:W-:Y:S02]  /*11b20*/  IMAD.MOV.U32 R12, RZ, RZ, 0x1 ;  /* 0x00000001ff0c7424 */ /* 0x000fe400078e00ff */
[----:B------:R-:W-:-:S07]  /*11b30*/  IMAD.MOV.U32 R13, RZ, RZ, RZ ;  /* 0x000000ffff0d7224 */ /* 0x000fce00078e00ff */
[----:B------:R-:W-:-:S07]  /*11b40*/  LEPC R20, `(.L_x_243) ;  /* 0x000000001014794e */ /* 0x000fce0000000000 */
[----:B0-----:R-:W-:Y:S05]  /*11b50*/  CALL.ABS.NOINC R2 ;  /* 0x0000000002007343 */ /* 0x001fea0003c00000 */
.L_x_243:
[----:B------:R-:W-:Y:S05]  /*11b60*/  BSYNC B6 ;  /* 0x0000000000067941 */ /* 0x000fea0003800000 */
.L_x_242:
[----:B0-----:R-:W3:Y:S01]  /*11b70*/  LDL.LU R4, [R1+0x1c] ;  /* 0x00001c0001047983 */ /* 0x001ee20000300800 */
[----:B------:R-:W-:-:S03]  /*11b80*/  ULDC.64 UR4, c[0x0][0x9f8] ;  /* 0x00027e0000047ab9 */ /* 0x000fc60000000a00 */
[----:B-1----:R-:W4:Y:S01]  /*11b90*/  LDL R7, [R1+0x10] ;  /* 0x0000100001077983 */ /* 0x002f220000100800 */
[----:B------:R-:W-:Y:S01]  /*11ba0*/  ISETP.NE.U32.AND P0, PT, RZ, UR4, PT ;  /* 0x00000004ff007c0c */ /* 0x000fe2000bf05070 */
[----:B------:R-:W-:Y:S02]  /*11bb0*/  ULDC.64 UR6, c[0x0][0x208] ;  /* 0x0000820000067ab9 */ /* 0x000fe40000000a00 */
[----:B------:R-:W5:Y:S01]  /*11bc0*/  LDL R0, [R1+0x38] ;  /* 0x0000380001007983 */ /* 0x000f620000100800 */
[----:B------:R-:W-:-:S13]  /*11bd0*/  ISETP.NE.AND.EX P0, PT, RZ, UR5, PT, P0 ;  /* 0x00000005ff007c0c */ /* 0x000fda000bf05300 */
[----:B------:R-:W-:-:S04]  /*11be0*/  @P0 IADD3 R2, P1, R17, UR4, RZ ;  /* 0x0000000411020c10 */ /* 0x000fc8000ff3e0ff */
[----:B---3--:R-:W-:Y:S01]  /*11bf0*/  @P0 IADD3.X R3, R4, UR5, RZ, P1, !PT ;  /* 0x0000000504030c10 */ /* 0x008fe20008ffe4ff */
[----:B------:R-:W-:-:S04]  /*11c00*/  ULDC.64 UR4, c[0x0][0xa08] ;  /* 0x0002820000047ab9 */ /* 0x000fc80000000a00 */
[----:B----4-:R0:W3:Y:S02]  /*11c10*/  @P0 LDG.E R7, desc[UR6][R2.64] ;  /* 0x0000000602070981 */ /* 0x0100e4000c1e1900 */
[----:B0-----:R-:W0:Y:S01]  /*11c20*/  LDC.64 R2, c[0x0][0x418] ;  /* 0x00010600ff027b82 */ /* 0x001e220000000a00 */
[----:B-----5:R-:W-:Y:S01]  /*11c30*/  VIADD R0, R0, 0xffffffff ;  /* 0xffffffff00007836 */ /* 0x020fe20000000000 */
[----:B---3--:R-:W-:Y:S01]  /*11c40*/  SHF.R.S32.HI R8, RZ, 0x1f, R7 ;  /* 0x0000001fff087819 */ /* 0x008fe20000011407 */
[----:B------:R1:W-:Y:S04]  /*11c50*/  @P0 STL [R1+0x10], R7 ;  /* 0x0000100701000387 */ /* 0x0003e80000100800 */
[----:B------:R1:W-:Y:S01]  /*11c60*/  STL [R1+0x1c], R8 ;  /* 0x00001c0801007387 */ /* 0x0003e20000100800 */
[----:B0-----:R-:W-:Y:S01]  /*11c70*/  LOP3.LUT P0, RZ, R2, UR4, RZ, 0xfc, !PT ;  /* 0x0000000402ff7c12 */ /* 0x001fe2000f80fcff */
[----:B------:R-:W-:-:S03]  /*11c80*/  UMOV UR4, 0xffffffff ;  /* 0xffffffff00047882 */ /* 0x000fc60000000000 */
[----:B------:R-:W-:-:S04]  /*11c90*/  LOP3.LUT P0, RZ, R3, UR5, RZ, 0xfc, P0 ;  /* 0x0000000503ff7c12 */ /* 0x000fc8000800fcff */
[----:B------:R-:W-:Y:S01]  /*11ca0*/  SEL R17, R7, RZ, !P0 ;  /* 0x000000ff07117207 */ /* 0x000fe20004000000 */
[----:B-1----:R-:W-:Y:S08]  /*11cb0*/  BRA.DIV UR4, `(.L_x_245) ;  /* 0x0000005204787947 */ /* 0x002ff0000b800000 */
[----:B------:R-:W0:Y:S02]  /*11cc0*/  S2R R4, SR_TID.X ;  /* 0x0000000000047919 */ /* 0x000e240000002100 */
[----:B0-----:R-:W-:-:S04]  /*11cd0*/  SHF.R.U32.HI R4, RZ, 0x5, R4 ;  /* 0x00000005ff047819 */ /* 0x001fc80000011604 */
[----:B------:R-:W-:-:S05]  /*11ce0*/  LOP3.LUT R4, R4, 0x3, RZ, 0xc0, !PT ;  /* 0x0000000304047812 */ /* 0x000fca00078ec0ff */
[----:B------:R0:W1:Y:S02]  /*11cf0*/  SHFL.IDX PT, R14, R4, RZ, 0x1f ;  /* 0x00001fff040e7589 */ /* 0x00006400000e0000 */
.L_x_353:
[----:B------:R-:W-:Y:S01]  /*11d00*/  PLOP3.LUT P1, PT, PT, PT, PT, 0x8, 0x0 ;  /* 0x000000000000781c */ /* 0x000fe20003f2e170 */
[----:B------:R3:W-:Y:S01]  /*11d10*/  STL [R1+0x8], R0 ;  /* 0x0000080001007387 */ /* 0x0007e20000100800 */
[----:B-1----:R-:W-:Y:S02]  /*11d20*/  ISETP.NE.AND P0, PT, R14, RZ, PT ;  /* 0x000000ff0e00720c */ /* 0x002fe40003f05270 */
[----:B0-----:R-:W-:-:S05]  /*11d30*/  P2R R4, PR, RZ, 0x2 ;  /* 0x00000002ff047803 */ /* 0x001fca0000000000 */
[----:B------:R3:W-:Y:S06]  /*11d40*/  STL [R1+0x20], R4 ;  /* 0x0000200401007387 */ /* 0x0007ec0000100800 */
[----:B------:R-:W-:Y:S05]  /*11d50*/  @P0 BRA `(.L_x_246) ;  /* 0x0000000400340947 */ /* 0x000fea0003800000 */
[----:B------:R-:W-:-:S03]  /*11d60*/  UMOV UR4, 0xffffffff ;  /* 0xffffffff00047882 */ /* 0x000fc60000000000 */
[----:B------:R-:W-:Y:S05]  /*11d70*/  BRA.DIV UR4, `(.L_x_247) ;  /* 0x00000052047c7947 */ /* 0x000fea000b800000 */
[----:B------:R-:W-:-:S13]  /*11d80*/  ELECT P6, URZ, PT ;  /* 0x00000000003f782f */ /* 0x000fda00038c0000 */
.L_x_356:
[----:B------:R-:W-:Y:S05]  /*11d90*/  @!P6 BRA `(.L_x_246) ;  /* 0x000000040024e947 */ /* 0x000fea0003800000 */
[----:B------:R-:W-:-:S04]  /*11da0*/  ISETP.NE.U32.AND P0, PT, R2, RZ, PT ;  /* 0x000000ff0200720c */ /* 0x000fc80003f05070 */
[----:B------:R-:W-:-:S13]  /*11db0*/  ISETP.NE.AND.EX P0, PT, R3, RZ, PT, P0 ;  /* 0x000000ff0300720c */ /* 0x000fda0003f05300 */
[----:B------:R-:W-:Y:S05]  /*11dc0*/  @!P0 BRA `(.L_x_248) ;  /* 0x0000000000548947 */ /* 0x000fea0003800000 */
[----:B------:R-:W0:Y:S01]  /*11dd0*/  LDC R6, c[0x0][0x43c] ;  /* 0x00010f00ff067b82 */ /* 0x000e220000000800 */
[----:B------:R-:W-:Y:S01]  /*11de0*/  IMAD.MOV.U32 R9, RZ, RZ, R0 ;  /* 0x000000ffff097224 */ /* 0x000fe200078e0000 */
[----:B------:R-:W-:Y:S01]  /*11df0*/  ULDC.64 UR4, c[0x0][0x428] ;  /* 0x00010a0000047ab9 */ /* 0x000fe20000000a00 */
[----:B------:R-:W-:Y:S02]  /*11e00*/  ULDC.64 UR6, c[0x0][0x208] ;  /* 0x0000820000067ab9 */ /* 0x000fe40000000a00 */
[----:B---3--:R-:W-:Y:S01]  /*11e10*/  IMAD.MOV.U32 R0, RZ, RZ, R9 ;  /* 0x000000ffff007224 */ /* 0x008fe200078e0009 */
[----:B0-----:R-:W-:-:S13]  /*11e20*/  ISETP.NE.AND P0, PT, R6, 0x1, PT ;  /* 0x000000010600780c */ /* 0x001fda0003f05270 */
[----:B------:R-:W0:Y:S02]  /*11e30*/  @P0 LDC.64 R4, c[0x0][0x440] ;  /* 0x00011000ff040b82 */ /* 0x000e240000000a00 */
[----:B0-----:R-:W-:-:S05]  /*11e40*/  @P0 IMAD.HI.U32 R4, R9, R4, RZ ;  /* 0x0000000409040227 */ /* 0x001fca00078e00ff */
[----:B------:R-:W-:-:S04]  /*11e50*/  @P0 SHF.R.U32.HI R0, RZ, R5, R4 ;  /* 0x00000005ff000219 */ /* 0x000fc80000011604 */
[--C-:B------:R-:W-:Y:S01]  /*11e60*/  SHF.R.S32.HI R5, RZ, 0x1f, R0.reuse ;  /* 0x0000001fff057819 */ /* 0x100fe20000011400 */
[----:B------:R-:W-:-:S04]  /*11e70*/  IMAD.MOV R4, RZ, RZ, -R0 ;  /* 0x000000ffff047224 */ /* 0x000fc800078e0a00 */
[----:B------:R-:W-:Y:S02]  /*11e80*/  IMAD R9, R6, R4, R9 ;  /* 0x0000000406097224 */ /* 0x000fe400078e0209 */
[----:B------:R-:W-:Y:S02]  /*11e90*/  IMAD R6, R8, UR4, RZ ;  /* 0x0000000408067c24 */ /* 0x000fe4000f8e02ff */
[----:B------:R-:W-:Y:S01]  /*11ea0*/  IMAD.MOV.U32 R4, RZ, RZ, R0 ;  /* 0x000000ffff047224 */ /* 0x000fe200078e0000 */
[----:B------:R0:W-:Y:S01]  /*11eb0*/  STL [R1+0x8], R9 ;  /* 0x0000080901007387 */ /* 0x0001e20000100800 */
[C---:B------:R-:W-:Y:S02]  /*11ec0*/  IMAD R0, R7.reuse, UR5, R6 ;  /* 0x0000000507007c24 */ /* 0x040fe4000f8e0206 */
[----:B------:R-:W-:-:S04]  /*11ed0*/  IMAD.WIDE.U32 R4, R7, UR4, R4 ;  /* 0x0000000407047c25 */ /* 0x000fc8000f8e0004 */
[----:B------:R-:W-:Y:S01]  /*11ee0*/  IMAD.IADD R0, R5, 0x1, R0 ;  /* 0x0000000105007824 */ /* 0x000fe200078e0200 */
[----:B------:R-:W-:-:S04]  /*11ef0*/  LEA R2, P0, R4, R2, 0x2 ;  /* 0x0000000204027211 */ /* 0x000fc800078010ff */
[----:B------:R-:W-:-:S05]  /*11f00*/  LEA.HI.X R3, R4, R3, R0, 0x2, P0 ;  /* 0x0000000304037211 */ /* 0x000fca00000f1400 */
[----:B------:R0:W5:Y:S04]  /*11f10*/  LDG.E R17, desc[UR6][R2.64] ;  /* 0x0000000602117981 */ /* 0x000168000c1e1900 */
.L_x_248:
[----:B0-----:R-:W4:Y:S01]  /*11f20*/  LDL R2, [R1+0x14] ;  /* 0x0000140001027983 */ /* 0x001f220000100800 */
[----:B---3--:R-:W-:Y:S01]  /*11f30*/  IMAD R0, R19, 0x8, R18 ;  /* 0x0000000813007824 */ /* 0x008fe200078e0212 */
[----:B----4-:R-:W-:-:S04]  /*11f40*/  SHF.L.U32 R2, R2, 0x1f, RZ ;  /* 0x0000001f02027819 */ /* 0x010fc800000006ff */
[----:B------:R-:W0:Y:S02]  /*11f50*/  SYNCS.PHASECHK.TRANS64.TRYWAIT P0, [R0+URZ+0x36840], R2 ;  /* 0x03684002000075a7 */ /* 0x000e24000800017f */
[----:B0-----:R-:W-:Y:S05]  /*11f60*/  @!P0 BRA `(.L_x_249) ;  /* 0x0000005000208947 */ /* 0x001fea0003800000 */
.L_x_357:
[----:B------:R-:W1:Y:S02]  /*11f70*/  S2R R3, SR_TID.X ;  /* 0x0000000000037919 */ /* 0x000e640000002100 */
[----:B-1----:R-:W-:-:S04]  /*11f80*/  LOP3.LUT R3, R3, 0x7f, RZ, 0xc0, !PT ;  /* 0x0000007f03037812 */ /* 0x002fc800078ec0ff */
[----:B------:R-:W-:-:S13]  /*11f90*/  ISETP.NE.AND P0, PT, R3, RZ, PT ;  /* 0x000000ff0300720c */ /* 0x000fda0003f05270 */
[----:B------:R-:W-:Y:S05]  /*11fa0*/  @P0 BRA `(.L_x_250) ;  /* 0x00000000001c0947 */ /* 0x000fea0003800000 */
[----:B------:R-:W1:Y:S01]  /*11fb0*/  S2R R3, SR_TID.X ;  /* 0x0000000000037919 */ /* 0x000e620000002100 */
[----:B0-----:R-:W-:-:S04]  /*11fc0*/  IMAD.MOV.U32 R2, RZ, RZ, 0xa800 ;  /* 0x0000a800ff027424 */ /* 0x001fc800078e00ff */
[----:B------:R3:W-:Y:S01]  /*11fd0*/  SYNCS.ARRIVE.TRANS64 RZ, [R0+URZ+0x36830], R2 ;  /* 0x0368300200ff79a7 */ /* 0x0007e2000800003f */
[----:B-1----:R-:W-:-:S04]  /*11fe0*/  LOP3.LUT R3, R3, 0x1f, RZ, 0xc0, !PT ;  /* 0x0000001f03037812 */ /* 0x002fc800078ec0ff */
[----:B------:R-:W-:-:S13]  /*11ff0*/  ISETP.NE.AND P0, PT, R3, RZ, PT ;  /* 0x000000ff0300720c */ /* 0x000fda0003f05270 */
[----:B---3--:R-:W-:Y:S05]  /*12000*/  @!P0 BRA `(.L_x_250) ;  /* 0x0000000000048947 */ /* 0x008fea0003800000 */
[----:B------:R-:W-:Y:S01]  /*12010*/  BPT.TRAP 0x1 ;  /* 0x000000040000795c */ /* 0x000fe20000300000 */
.L_x_250:
[----:B------:R-:W3:Y:S04]  /*12020*/  LDL R3, [R1+0x8] ;  /* 0x0000080001037983 */ /* 0x000ee80000100800 */
[----:B0-----:R-:W4:Y:S01]  /*12030*/  LDL R2, [R1+0x18] ;  /* 0x0000180001027983 */ /* 0x001f220000100800 */
[----:B------:R-:W-:Y:S01]  /*12040*/  R2UR UR9, R0 ;  /* 0x00000000000972ca */ /* 0x000fe200000e0000 */
[----:B------:R-:W-:Y:S01]  /*12050*/  IMAD R0, R19, 0xa800, R18 ;  /* 0x0000a80013007824 */ /* 0x000fe200078e0212 */
[----:B------:R-:W-:Y:S01]  /*12060*/  UIADD3 UR4, UP0, UR36, 0x370, URZ ;  /* 0x0000037024047890 */ /* 0x000fe2000ff1e03f */
[----:B------:R-:W-:Y:S01]  /*12070*/  R2UR UR12, R16 ;  /* 0x00000000100c72ca */ /* 0x000fe200000e0000 */
[----:B------:R-:W-:Y:S01]  /*12080*/  UMOV UR10, URZ ;  /* 0x0000003f000a7c82 */ /* 0x000fe20008000000 */
[----:B-----5:R-:W-:Y:S01]  /*12090*/  R2UR UR13, R17 ;  /* 0x00000000110d72ca */ /* 0x020fe200000e0000 */
[----:B------:R-:W-:Y:S01]  /*120a0*/  UMOV UR6, 0x0 ;  /* 0x0000000000067882 */ /* 0x000fe20000000000 */
[----:B------:R-:W-:Y:S01]  /*120b0*/  R2UR UR8, R0 ;  /* 0x00000000000872ca */ /* 0x000fe200000e0000 */
[----:B------:R-:W-:Y:S01]  /*120c0*/  UMOV UR7, 0x14f00000 ;  /* 0x14f0000000077882 */ /* 0x000fe20000000000 */
[----:B------:R-:W-:Y:S01]  /*120d0*/  PLOP3.LUT P0, PT, PT, PT, PT, 0x80, 0x0 ;  /* 0x000000000000781c */ /* 0x000fe20003f0f070 */
[----:B------:R-:W-:-:S03]  /*120e0*/  UMOV UR16, 0x40 ;  /* 0x0000004000107882 */ /* 0x000fc60000000000 */
[----:B------:R-:W-:Y:S01]  /*120f0*/  UIADD3 UR9, UR9, 0x36830, URZ ;  /* 0x0003683009097890 */ /* 0x000fe2000fffe03f */
[----:B------:R-:W-:-:S05]  /*12100*/  P2R R0, PR, RZ, 0x1 ;  /* 0x00000001ff007803 */ /* 0x000fca0000000000 */
[----:B------:R0:W-:Y:S01]  /*12110*/  STL [R1+0x20], R0 ;  /* 0x0000200001007387 */ /* 0x0001e20000100800 */
[----:B------:R-:W-:Y:S02]  /*12120*/  UIADD3 UR14, UR8, 0x21400, URZ ;  /* 0x00021400080e7890 */ /* 0x000fe4000fffe03f */
[----:B------:R-:W-:Y:S02]  /*12130*/  UIADD3 UR15, UR8, 0x24c00, URZ ;  /* 0x00024c00080f7890 */ /* 0x000fe4000fffe03f */
[----:B------:R-:W-:-:S03]  /*12140*/  UIADD3 UR17, UR8, 0x28400, URZ ;  /* 0x0002840008117890 */ /* 0x000fc6000fffe03f */
[----:B------:R-:W-:Y:S01]  /*12150*/  UMOV UR8, UR14 ;  /* 0x0000000e00087c82 */ /* 0x000fe20008000000 */
[----:B------:R-:W-:Y:S01]  /*12160*/  UMOV UR14, 0x80 ;  /* 0x00000080000e7882 */ /* 0x000fe20000000000 */
[----:B---3--:R-:W-:Y:S02]  /*12170*/  R2UR UR11, R3 ;  /* 0x00000000030b72ca */ /* 0x008fe400000e0000 */
[----:B----4-:R-:W-:-:S13]  /*12180*/  R2UR UR5, R2 ;  /* 0x00000000020572ca */ /* 0x010fda00000e0000 */
[----:B------:R-:W-:Y:S02]  /*12190*/  UIMAD UR11, UR11, 0x70, UR5 ;  /* 0x000000700b0b78a4 */ /* 0x000fe4000f8e0205 */
[----:B------:R-:W-:-:S09]  /*121a0*/  UIADD3.X UR5, URZ, UR37, URZ, UP0, !UPT ;  /* 0x000000253f057290 */ /* 0x000fd200087fe43f */
[----:B------:R1:W-:Y:S02]  /*121b0*/  UTMALDG.4D [UR8], [UR4], desc[UR6] ;  /* 0x00000608040075b4 */ /* 0x0003e40008019000 */
[----:B-1----:R-:W-:Y:S01]  /*121c0*/  UMOV UR8, UR15 ;  /* 0x0000000f00087c82 */ /* 0x002fe20008000000 */
[----:B------:R-:W-:Y:S02]  /*121d0*/  UMOV UR10, UR16 ;  /* 0x00000010000a7c82 */ /* 0x000fe40008000000 */
[----:B------:R1:W-:Y:S02]  /*121e0*/  UTMALDG.4D [UR8], [UR4], desc[UR6] ;  /* 0x00000608040075b4 */ /* 0x0003e40008019000 */
[----:B-1----:R-:W-:Y:S01]  /*121f0*/  UMOV UR8, UR17 ;  /* 0x0000001100087c82 */ /* 0x002fe20008000000 */
[----:B------:R-:W-:Y:S02]  /*12200*/  UMOV UR10, UR14 ;  /* 0x0000000e000a7c82 */ /* 0x000fe40008000000 */
[----:B------:R0:W-:Y:S02]  /*12210*/  UTMALDG.4D [UR8], [UR4], desc[UR6] ;  /* 0x00000608040075b4 */ /* 0x0001e40008019000 */
[----:B0-----:R-:W-:Y:S01]  /*12220*/  NOP ;  /* 0x0000000000007918 */ /* 0x001fe20000000000 */
.L_x_246:
[----:B------:R-:W4:Y:S04]  /*12230*/  LDL.LU R3, [R1+0x30] ;  /* 0x0000300001037983 */ /* 0x000f280000300800 */
[----:B------:R-:W5:Y:S04]  /*12240*/  LDL.LU R5, [R1+0x2c] ;  /* 0x00002c0001057983 */ /* 0x000f680000300800 */
[----:B---3--:R-:W3:Y:S01]  /*12250*/  LDL.LU R4, [R1+0x3c] ;  /* 0x00003c0001047983 */ /* 0x008ee20000300800 */
[----:B------:R-:W-:Y:S05]  /*12260*/  WARPSYNC.ALL ;  /* 0x0000000000007948 */ /* 0x000fea0003800000 */
[----:B------:R-:W-:Y:S01]  /*12270*/  ULDC.64 UR6, c[0x0][0xa00] ;  /* 0x0002800000067ab9 */ /* 0x000fe20000000a00 */
[----:B------:R-:W-:Y:S01]  /*12280*/  ULDC.64 UR4, c[0x0][0x298] ;  /* 0x0000a60000047ab9 */ /* 0x000fe20000000a00 */
[----:B------:R-:W-:Y:S01]  /*12290*/  BAR.SYNC.DEFER_BLOCKING 0x8, 0x180 ;  /* 0x0206000000007b1d */ /* 0x000fe20000010000 */
[----:B------:R-:W-:Y:S01]  /*122a0*/  ISETP.NE.U32.AND P0, PT, RZ, UR6, PT ;  /* 0x00000006ff007c0c */ /* 0x000fe2000bf05070 */
[----:B------:R-:W-:-:S03]  /*122b0*/  VIADD R2, R18, 0x15400 ;  /* 0x0001540012027836 */ /* 0x000fc60000000000 */
[----:B------:R-:W-:Y:S01]  /*122c0*/  ISETP.NE.AND.EX P0, PT, RZ, UR7, PT, P0 ;  /* 0x00000007ff007c0c */ /* 0x000fe2000bf05300 */
[----:B------:R-:W-:Y:S01]  /*122d0*/  BSSY B6, `(.L_x_251) ;  /* 0x000001e000067945 */ /* 0x000fe20003800000 */
[----:B------:R-:W-:Y:S02]  /*122e0*/  LOP3.LUT P1, RZ, R2, 0x3ff, RZ, 0xc0, !PT ;  /* 0x000003ff02ff7812 */ /* 0x000fe4000782c0ff */
[----:B----4-:R-:W-:Y:S02]  /*122f0*/  SHF.R.S32.HI R0, RZ, 0x1f, R3 ;  /* 0x0000001fff007819 */ /* 0x010fe40000011403 */
[----:B-----5:R-:W-:-:S03]  /*12300*/  SEL R5, R5, RZ, !P0 ;  /* 0x000000ff05057207 */ /* 0x020fc60004000000 */
[----:B------:R-:W-:Y:S01]  /*12310*/  IMAD R0, R0, UR4, RZ ;  /* 0x0000000400007c24 */ /* 0x000fe2000f8e02ff */
[----:B---3--:R-:W-:-:S03]  /*12320*/  SEL R4, R4, RZ, !P0 ;  /* 0x000000ff04047207 */ /* 0x008fc60004000000 */
[C---:B------:R-:W-:Y:S02]  /*12330*/  IMAD R0, R3.reuse, UR5, R0 ;  /* 0x0000000503007c24 */ /* 0x040fe4000f8e0200 */
[----:B------:R-:W-:-:S04]  /*12340*/  IMAD.WIDE.U32 R2, R3, UR4, RZ ;  /* 0x0000000403027c25 */ /* 0x000fc8000f8e00ff */
[----:B------:R-:W-:Y:S01]  /*12350*/  IMAD.IADD R0, R3, 0x1, R0 ;  /* 0x0000000103007824 */ /* 0x000fe200078e0200 */
[----:B------:R0:W-:Y:S04]  /*12360*/  STL.64 [R1+0x50], R2 ;  /* 0x0000500201007387 */ /* 0x0001e80000100a00 */
[----:B------:R0:W-:Y:S04]  /*12370*/  STL [R1+0x2c], R5 ;  /* 0x00002c0501007387 */ /* 0x0001e80000100800 */
[----:B------:R0:W-:Y:S04]  /*12380*/  STL [R1+0x3c], R4 ;  /* 0x00003c0401007387 */ /* 0x0001e80000100800 */
[----:B------:R0:W-:Y:S01]  /*12390*/  STL [R1+0x30], R0 ;  /* 0x0000300001007387 */ /* 0x0001e20000100800 */
[----:B------:R-:W-:Y:S05]  /*123a0*/  @!P1 BRA `(.L_x_252) ;  /* 0x0000000000409947 */ /* 0x000fea0003800000 */
[----:B0-----:R-:W-:Y:S01]  /*123b0*/  MOV R2, 0x0 ;  /* 0x0000000000027802 */ /* 0x001fe20000000f00 */
        /* <DEDUP_REMOVED lines=9> */
[----:B--2---:R-:W-:Y:S02]  /*12450*/  IMAD.U32 R11, RZ, RZ, UR5 ;  /* 0x00000005ff0b7e24 */ /* 0x004fe4000f8e00ff */
[----:B------:R-:W-:Y:S02]  /*12460*/  IMAD.MOV.U32 R8, RZ, RZ, 0x70 ;  /* 0x00000070ff087424 */ /* 0x000fe400078e00ff */
[----:B------:R-:W-:Y:S02]  /*12470*/  IMAD.MOV.U32 R12, RZ, RZ, 0x1 ;  /* 0x00000001ff0c7424 */ /* 0x000fe400078e00ff */
[----:B------:R-:W-:-:S07]  /*12480*/  IMAD.MOV.U32 R13, RZ, RZ, RZ ;  /* 0x000000ffff0d7224 */ /* 0x000fce00078e00ff */
[----:B------:R-:W-:-:S07]  /*12490*/  LEPC R20, `(.L_x_252) ;  /* 0x000000001014794e */ /* 0x000fce0000000000 */
[----:B0-----:R-:W-:Y:S05]  /*124a0*/  CALL.ABS.NOINC R2 ;  /* 0x0000000002007343 */ /* 0x001fea0003c00000 */
.L_x_252:
[----:B------:R-:W-:Y:S05]  /*124b0*/  BSYNC B6 ;  /* 0x0000000000067941 */ /* 0x000fea0003800000 */
.L_x_251:
[----:B0-----:R-:W3:Y:S01]  /*124c0*/  LDL.LU R0, [R1+0x3c] ;  /* 0x00003c0001007983 */ /* 0x001ee20000300800 */
[----:B------:R-:W0:Y:S01]  /*124d0*/  LDC R8, c[0x0][0x448] ;  /* 0x00011200ff087b82 */ /* 0x000e220000000800 */
[----:B------:R-:W-:Y:S01]  /*124e0*/  ULDC.64 UR4, c[0x0][0x2d8] ;  /* 0x0000b60000047ab9 */ /* 0x000fe20000000a00 */
[----:B------:R-:W-:Y:S01]  /*124f0*/  ULDC.64 UR6, c[0x0][0x280] ;  /* 0x0000a00000067ab9 */ /* 0x000fe20000000a00 */
[----:B------:R-:W4:Y:S04]  /*12500*/  LDL.LU R4, [R1+0x30] ;  /* 0x0000300001047983 */ /* 0x000f280000300800 */
[----:B------:R-:W4:Y:S04]  /*12510*/  LDL.LU.64 R2, [R1+0x50] ;  /* 0x0000500001027983 */ /* 0x000f280000300a00 */
[----:B------:R-:W3:Y:S04]  /*12520*/  LDL.LU R6, [R1+0x2c] ;  /* 0x00002c0001067983 */ /* 0x000ee80000300800 */
[----:B------:R-:W3:Y:S01]  /*12530*/  LDL.LU R5, [R1+0x4] ;  /* 0x0000040001057983 */ /* 0x000ee20000300800 */
[----:B0-----:R-:W-:Y:S01]  /*12540*/  ISETP.NE.AND P0, PT, R8, 0x1, PT ;  /* 0x000000010800780c */ /* 0x001fe20003f05270 */
[----:B------:R-:W2:-:S12]  /*12550*/  S2R R9, SR_TID.X ;  /* 0x0000000000097919 */ /* 0x000e980000002100 */
[----:B------:R-:W0:Y:S01]  /*12560*/  @P0 LDC R7, c[0x0][0x450] ;  /* 0x00011400ff070b82 */ /* 0x000e220000000800 */
[----:B--2---:R-:W-:-:S05]  /*12570*/  IMAD.SHL.U32 R11, R9, 0x8, RZ ;  /* 0x00000008090b7824 */ /* 0x004fca00078e00ff */
[----:B------:R-:W-:-:S04]  /*12580*/  LOP3.LUT R11, R11, 0x38, RZ, 0xc0, !PT ;  /* 0x000000380b0b7812 */ /* 0x000fc800078ec0ff */
[----:B------:R-:W-:Y:S01]  /*12590*/  LOP3.LUT R10, R11, 0x40, RZ, 0xfc, !PT ;  /* 0x000000400b0a7812 */ /* 0x000fe200078efcff */
[----:B----4-:R-:W-:Y:S02]  /*125a0*/  IMAD.MOV.U32 R3, RZ, RZ, R4 ;  /* 0x000000ffff037224 */ /* 0x010fe400078e0004 */
[----:B------:R-:W1:Y:S01]  /*125b0*/  S2R R4, SR_TID.X ;  /* 0x0000000000047919 */ /* 0x000e620000002100 */
[----:B------:R-:W-:-:S04]  /*125c0*/  IMAD.WIDE.U32 R2, R16, UR4, R2 ;  /* 0x0000000410027c25 */ /* 0x000fc8000f8e0002 */
[----:B------:R-:W-:Y:S01]  /*125d0*/  IMAD R3, R16, UR5, R3 ;  /* 0x0000000510037c24 */ /* 0x000fe2000f8e0203 */
[----:B------:R-:W-:Y:S02]  /*125e0*/  ULDC.64 UR4, c[0x0][0x2e0] ;  /* 0x0000b80000047ab9 */ /* 0x000fe40000000a00 */
[----:B---3--:R-:W-:Y:S02]  /*125f0*/  IMAD R0, R0, UR4, RZ ;  /* 0x0000000400007c24 */ /* 0x008fe4000f8e02ff */
[----:B------:R-:W-:-:S04]  /*12600*/  IMAD.WIDE.U32 R2, R6, UR4, R2 ;  /* 0x0000000406027c25 */ /* 0x000fc8000f8e0002 */
[----:B------:R-:W-:Y:S01]  /*12610*/  IMAD R0, R6, UR5, R0 ;  /* 0x0000000506007c24 */ /* 0x000fe2000f8e0200 */
[----:B------:R-:W-:Y:S01]  /*12620*/  ULDC.64 UR4, c[0x0][0x2d0] ;  /* 0x0000b40000047ab9 */ /* 0x000fe20000000a00 */
[C---:B-1----:R-:W-:Y:S01]  /*12630*/  LOP3.LUT R6, R4.reuse, 0x7f, RZ, 0xc0, !PT ;  /* 0x0000007f04067812 */ /* 0x042fe200078ec0ff */
[----:B------:R-:W-:-:S03]  /*12640*/  IMAD.SHL.U32 R4, R4, 0x10, RZ ;  /* 0x0000001004047824 */ /* 0x000fc600078e00ff */
[----:B------:R-:W-:-:S04]  /*12650*/  SHF.R.U32.HI R6, RZ, 0x3, R6 ;  /* 0x00000003ff067819 */ /* 0x000fc80000011606 */
[----:B------:R-:W-:Y:S02]  /*12660*/  LOP3.LUT R4, R6, 0x70, R4, 0xf8, !PT ;  /* 0x0000007006047812 */ /* 0x000fe400078ef804 */
[----:B------:R-:W1:Y:S01]  /*12670*/  @P0 LDC R6, c[0x0][0x44c] ;  /* 0x00011300ff060b82 */ /* 0x000e620000000800 */
[----:B------:R-:W-:Y:S02]  /*12680*/  IMAD.SHL.U32 R5, R5, 0x80, RZ ;  /* 0x0000008005057824 */ /* 0x000fe400078e00ff */
[----:B------:R-:W-:-:S03]  /*12690*/  IMAD.IADD R3, R3, 0x1, R0 ;  /* 0x0000000103037824 */ /* 0x000fc600078e0200 */
[----:B------:R-:W-:-:S05]  /*126a0*/  LOP3.LUT R0, R4, R5, RZ, 0xfc, !PT ;  /* 0x0000000504007212 */ /* 0x000fca00078efcff */
[----:B------:R-:W-:Y:S02]  /*126b0*/  IMAD.MOV.U32 R4, RZ, RZ, R0 ;  /* 0x000000ffff047224 */ /* 0x000fe400078e0000 */
[----:B-1----:R-:W-:-:S05]  /*126c0*/  @P0 IMAD.HI.U32 R6, R0, R6, RZ ;  /* 0x0000000600060227 */ /* 0x002fca00078e00ff */
[----:B0-----:R-:W-:-:S05]  /*126d0*/  @P0 SHF.R.U32.HI R4, RZ, R7, R6 ;  /* 0x00000007ff040219 */ /* 0x001fca0000011606 */
[----:B------:R-:W-:-:S04]  /*126e0*/  IMAD.MOV R6, RZ, RZ, -R4 ;  /* 0x000000ffff067224 */ /* 0x000fc800078e0a04 */
[----:B------:R-:W-:Y:S01]  /*126f0*/  IMAD R0, R8, R6, R0 ;  /* 0x0000000608007224 */ /* 0x000fe200078e0200 */
[----:B------:R-:W-:Y:S01]  /*12700*/  SHF.R.S32.HI R6, RZ, 0x1f, R4 ;  /* 0x0000001fff067819 */ /* 0x000fe20000011404 */
[----:B------:R-:W-:-:S04]  /*12710*/  IMAD.WIDE.U32 R2, R4, UR4, R2 ;  /* 0x0000000404027c25 */ /* 0x000fc8000f8e0002 */
[----:B------:R-:W-:-:S04]  /*12720*/  IMAD R6, R6, UR4, RZ ;  /* 0x0000000406067c24 */ /* 0x000fc8000f8e02ff */
[----:B------:R-:W-:Y:S01]  /*12730*/  IMAD R4, R4, UR5, R6 ;  /* 0x0000000504047c24 */ /* 0x000fe2000f8e0206 */
[----:B------:R-:W-:-:S03]  /*12740*/  ULDC.64 UR4, c[0x0][0x2c8] ;  /* 0x0000b20000047ab9 */ /* 0x000fc60000000a00 */
[----:B------:R-:W-:Y:S01]  /*12750*/  IMAD.IADD R3, R3, 0x1, R4 ;  /* 0x0000000103037824 */ /* 0x000fe200078e0204 */
[----:B------:R-:W-:Y:S01]  /*12760*/  SHF.R.S32.HI R4, RZ, 0x1f, R0 ;  /* 0x0000001fff047819 */ /* 0x000fe20000011400 */
[----:B------:R-:W-:-:S04]  /*12770*/  IMAD.WIDE.U32 R2, R0, UR4, R2 ;  /* 0x0000000400027c25 */ /* 0x000fc8000f8e0002 */
[----:B------:R-:W-:Y:S01]  /*12780*/  IMAD R4, R4, UR4, RZ ;  /* 0x0000000404047c24 */ /* 0x000fe2000f8e02ff */
[----:B------:R-:W-:Y:S02]  /*12790*/  ULDC UR4, c[0x0][0x2b8] ;  /* 0x0000ae0000047ab9 */ /* 0x000fe40000000800 */
[----:B------:R-:W-:Y:S02]  /*127a0*/  ISETP.GE.AND P1, PT, R10, UR4, PT ;  /* 0x000000040a007c0c */ /* 0x000fe4000bf26270 */
[----:B------:R0:W5:Y:S01]  /*127b0*/  LDL R10, [R1+0x24] ;  /* 0x00002400010a7983 */ /* 0x0001620000100800 */
[----:B------:R-:W-:Y:S01]  /*127c0*/  IMAD R0, R0, UR5, R4 ;  /* 0x0000000500007c24 */ /* 0x000fe2000f8e0204 */
[----:B------:R-:W-:Y:S02]  /*127d0*/  LOP3.LUT R9, R11, 0x80, RZ, 0xfc, !PT ;  /* 0x000000800b097812 */ /* 0x000fe400078efcff */
[----:B------:R-:W-:Y:S01]  /*127e0*/  LEA R4, P3, R2, UR6, 0x1 ;  /* 0x0000000602047c11 */ /* 0x000fe2000f8608ff */
[----:B------:R-:W-:Y:S01]  /*127f0*/  IMAD.IADD R0, R3, 0x1, R0 ;  /* 0x0000000103007824 */ /* 0x000fe200078e0200 */
[----:B------:R-:W-:-:S02]  /*12800*/  ISETP.GE.AND P2, PT, R11, UR4, PT ;  /* 0x000000040b007c0c */ /* 0x000fc4000bf46270 */
[----:B------:R-:W-:Y:S01]  /*12810*/  ISETP.GE.AND P0, PT, R9, UR4, PT ;  /* 0x0000000409007c0c */ /* 0x000fe2000bf06270 */
[----:B------:R-:W-:Y:S01]  /*12820*/  UMOV UR4, 0xffffffff ;  /* 0xffffffff00047882 */ /* 0x000fe20000000000 */
[----:B------:R-:W-:Y:S02]  /*12830*/  LEA.HI.X R3, R2, UR7, R0, 0x1, P3 ;  /* 0x0000000702037c11 */ /* 0x000fe400098f0c00 */
[----:B0-----:R-:W-:Y:S09]  /*12840*/  BRA.DIV UR4, `(.L_x_253) ;  /* 0x0000004604fc7947 */ /* 0x001ff2000b800000 */
[----:B------:R-:W2:Y:S01]  /*12850*/  LDL.LU R7, [R1+0x44] ;  /* 0x0000440001077983 */ /* 0x000ea20000300800 */
[----:B------:R-:W0:Y:S02]  /*12860*/  S2R R6, SR_TID.X ;  /* 0x0000000000067919 */ /* 0x000e240000002100 */
[----:B0-----:R-:W-:-:S04]  /*12870*/  LOP3.LUT R6, R6, 0x7f, RZ, 0xc0, !PT ;  /* 0x0000007f06067812 */ /* 0x001fc800078ec0ff */
[----:B------:R-:W-:-:S05]  /*12880*/  SHF.R.U32.HI R6, RZ, 0x3, R6 ;  /* 0x00000003ff067819 */ /* 0x000fca0000011606 */
[----:B------:R-:W-:Y:S02]  /*12890*/  IMAD.IADD R0, R6, 0x1, R5 ;  /* 0x0000000106007824 */ /* 0x000fe400078e0205 */
[----:B------:R-:W0:Y:S02]  /*128a0*/  S2R R6, SR_TID.X ;  /* 0x0000000000067919 */ /* 0x000e240000002100 */
[----:B------:R-:W-:Y:S01]  /*128b0*/  VIADD R5, R0, 0x10 ;  /* 0x0000001000057836 */ /* 0x000fe20000000000 */
[----:B------:R-:W-:Y:S01]  /*128c0*/  SHFL.IDX PT, R9, R3, 0x1, 0x181f ;  /* 0x00381f0003097f89 */ /* 0x000fe200000e0000 */
[----:B0-----:R-:W-:-:S03]  /*128d0*/  IMAD.SHL.U32 R11, R6, 0x8, RZ ;  /* 0x00000008060b7824 */ /* 0x001fc600078e00ff */
[----:B------:R-:W-:Y:S02]  /*128e0*/  SHFL.IDX PT, R6, R3, RZ, 0x181f ;  /* 0x00181fff03067589 */ /* 0x000fe400000e0000 */
[----:B------:R-:W-:Y:S01]  /*128f0*/  LOP3.LUT R11, R11, 0x38, RZ, 0xc0, !PT ;  /* 0x000000380b0b7812 */ /* 0x000fe200078ec0ff */
[----:B------:R-:W-:Y:S01]  /*12900*/  ULDC.64 UR4, c[0x0][0x208] ;  /* 0x0000820000047ab9 */ /* 0x000fe20000000a00 */
[----:B--2---:R-:W-:Y:S02]  /*12910*/  IMAD R2, R7, R8, RZ ;  /* 0x0000000807027224 */ /* 0x004fe400078e02ff */
[----:B------:R-:W0:Y:S03]  /*12920*/  SHFL.IDX PT, R7, R4, RZ, 0x181f ;  /* 0x00181fff04077589 */ /* 0x000e2600000e0000 */
[-C--:B------:R-:W-:Y:S02]  /*12930*/  ISETP.GE.AND P4, PT, R0, R2.reuse, PT ;  /* 0x000000020000720c */ /* 0x080fe40003f86270 */
[----:B------:R-:W-:-:S02]  /*12940*/  ISETP.GE.AND P3, PT, R5, R2, PT ;  /* 0x000000020500720c */ /* 0x000fc40003f66270 */
[----:B------:R-:W1:Y:S09]  /*12950*/  SHFL.IDX PT, R5, R4, 0x1, 0x181f ;  /* 0x00381f0004057f89 */ /* 0x000e7200000e0000 */
[----:B0-----:R-:W-:-:S05]  /*12960*/  @!P4 LEA R7, P5, R11, R7, 0x1 ;  /* 0x000000070b07c211 */ /* 0x001fca00078a08ff */
[----:B------:R-:W-:-:S05]  /*12970*/  @!P4 IMAD.X R6, RZ, RZ, R6, P5 ;  /* 0x000000ffff06c224 */ /* 0x000fca00028e0606 */
[----:B------:R-:W-:-:S04]  /*12980*/  @!P4 LOP3.LUT R7, R7, R6, RZ, 0x3c, !PT ;  /* 0x000000060707c212 */ /* 0x000fc800078e3cff */
[----:B------:R-:W-:Y:S02]  /*12990*/  @!P4 LOP3.LUT R6, R7, R6, RZ, 0x3c, !PT ;  /* 0x000000060706c212 */ /* 0x000fe400078e3cff */
[----:B-1----:R-:W-:Y:S02]  /*129a0*/  @!P3 LEA R8, P5, R11, R5, 0x1 ;  /* 0x000000050b08b211 */ /* 0x002fe400078a08ff */
[----:B------:R-:W-:-:S03]  /*129b0*/  @!P4 LOP3.LUT R7, R7, R6, RZ, 0x3c, !PT ;  /* 0x000000060707c212 */ /* 0x000fc600078e3cff */
[----:B------:R-:W-:Y:S02]  /*129c0*/  @!P3 IMAD.X R5, RZ, RZ, R9, P5 ;  /* 0x000000ffff05b224 */ /* 0x000fe400028e0609 */
[----:B-----5:R-:W-:Y:S04]  /*129d0*/  @!P4 LDGSTS.E.BYPASS.LTC128B.128 [R10+0x15400], desc[UR4][R6.64], !P2 ;  /* 0x15400000060acfae */ /* 0x020fe8000d101d44 */
[----:B------:R-:W-:Y:S04]  /*129e0*/  @!P4 LDGSTS.E.BYPASS.LTC128B.128 [R10+0x19400], desc[UR4][R6.64+0x80], !P1 ;  /* 0x19400080060acfae */ /* 0x000fe8000c901d44 */
[----:B------:R0:W-:Y:S02]  /*129f0*/  @!P4 LDGSTS.E.BYPASS.LTC128B.128 [R10+0x1d400], desc[UR4][R6.64+0x100], !P0 ;  /* 0x1d400100060acfae */ /* 0x0001e4000c101d44 */
[----:B0-----:R-:W-:-:S02]  /*12a00*/  @!P3 IMAD.MOV.U32 R6, RZ, RZ, R8 ;  /* 0x000000ffff06b224 */ /* 0x001fc400078e0008 */
[----:B------:R-:W-:Y:S02]  /*12a10*/  @!P3 IMAD.MOV.U32 R7, RZ, RZ, R5 ;  /* 0x000000ffff07b224 */ /* 0x000fe400078e0005 */
[----:B------:R-:W-:-:S03]  /*12a20*/  VIADD R5, R0, 0x20 ;  /* 0x0000002000057836 */ /* 0x000fc60000000000 */
[----:B------:R-:W-:Y:S04]  /*12a30*/  @!P3 LDGSTS.E.BYPASS.LTC128B.128 [R10+0x15c00], desc[UR4][R6.64], !P2 ;  /* 0x15c00000060abfae */ /* 0x000fe8000d101d44 */
[----:B------:R-:W-:Y:S04]  /*12a40*/  @!P3 LDGSTS.E.BYPASS.LTC128B.128 [R10+0x19c00], desc[UR4][R6.64+0x80], !P1 ;  /* 0x19c00080060abfae */ /* 0x000fe8000c901d44 */
[----:B------:R0:W-:Y:S01]  /*12a50*/  @!P3 LDGSTS.E.BYPASS.LTC128B.128 [R10+0x1dc00], desc[UR4][R6.64+0x100], !P0 ;  /* 0x1dc00100060abfae */ /* 0x0001e2000c101d44 */
[----:B------:R-:W-:-:S03]  /*12a60*/  ISETP.GE.AND P3, PT, R5, R2, PT ;  /* 0x000000020500720c */ /* 0x000fc60003f66270 */
[----:B------:R-:W1:Y:S04]  /*12a70*/  SHFL.IDX PT, R5, R4, 0x2, 0x181f ;  /* 0x00581f0004057f89 */ /* 0x000e6800000e0000 */
[----:B------:R-:W0:Y:S06]  /*12a80*/  SHFL.IDX PT, R8, R3, 0x2, 0x181f ;  /* 0x00581f0003087f89 */ /* 0x000e2c00000e0000 */
[----:B-1----:R-:W-:-:S05]  /*12a90*/  @!P3 LEA R5, P4, R11, R5, 0x1 ;  /* 0x000000050b05b211 */ /* 0x002fca00078808ff */
[----:B0-----:R-:W-:-:S04]  /*12aa0*/  @!P3 IMAD.X R6, RZ, RZ, R8, P4 ;  /* 0x000000ffff06b224 */ /* 0x001fc800020e0608 */
[----:B------:R-:W-:Y:S02]  /*12ab0*/  @!P3 IMAD.MOV.U32 R7, RZ, RZ, R6 ;  /* 0x000000ffff07b224 */ /* 0x000fe400078e0006 */
[----:B------:R-:W-:Y:S02]  /*12ac0*/  @!P3 IMAD.MOV.U32 R6, RZ, RZ, R5 ;  /* 0x000000ffff06b224 */ /* 0x000fe400078e0005 */
[----:B------:R-:W-:-:S03]  /*12ad0*/  VIADD R5, R0, 0x30 ;  /* 0x0000003000057836 */ /* 0x000fc60000000000 */
[----:B------:R-:W-:Y:S04]  /*12ae0*/  @!P3 LDGSTS.E.BYPASS.LTC128B.128 [R10+0x16400], desc[UR4][R6.64], !P2 ;  /* 0x16400000060abfae */ /* 0x000fe8000d101d44 */
[----:B------:R-:W-:Y:S04]  /*12af0*/  @!P3 LDGSTS.E.BYPASS.LTC128B.128 [R10+0x1a400], desc[UR4][R6.64+0x80], !P1 ;  /* 0x1a400080060abfae */ /* 0x000fe8000c901d44 */
[----:B------:R0:W-:Y:S01]  /*12b00*/  @!P3 LDGSTS.E.BYPASS.LTC128B.128 [R10+0x1e400], desc[UR4][R6.64+0x100], !P0 ;  /* 0x1e400100060abfae */ /* 0x0001e2000c101d44 */
[----:B------:R-:W-:-:S03]  /*12b10*/  ISETP.GE.AND P3, PT, R5, R2, PT ;  /* 0x000000020500720c */ /* 0x000fc60003f66270 */
[----:B------:R-:W1:Y:S04]  /*12b20*/  SHFL.IDX PT, R5, R4, 0x3, 0x181f ;  /* 0x00781f0004057f89 */ /* 0x000e6800000e0000 */
[----:B0-----:R-:W0:Y:S06]  /*12b30*/  SHFL.IDX PT, R6, R3, 0x3, 0x181f ;  /* 0x00781f0003067f89 */ /* 0x001e2c00000e0000 */
        /* <DEDUP_REMOVED lines=27> */
[----:B------:R-:W-:Y:S02]  /*12cf0*/  @!P3 LDGSTS.E.BYPASS.LTC128B.128 [R10+0x17c00], desc[UR4][R6.64], !P2 ;  /* 0x17c00000060abfae */ /* 0x000fe4000d101d44 */
[----:B------:R-:W-:Y:S02]  /*12d00*/  ISETP.GE.AND P4, PT, R5, R2, PT ;  /* 0x000000020500720c */ /* 0x000fe40003f86270 */
[----:B------:R-:W0:Y:S04]  /*12d10*/  SHFL.IDX PT, R5, R4, 0x6, 0x181f ;  /* 0x00d81f0004057f89 */ /* 0x000e2800000e0000 */
[----:B------:R-:W-:Y:S04]  /*12d20*/  @!P3 LDGSTS.E.BYPASS.LTC128B.128 [R10+0x1bc00], desc[UR4][R6.64+0x80], !P1 ;  /* 0x1bc00080060abfae */ /* 0x000fe8000c901d44 */
[----:B------:R1:W-:Y:S04]  /*12d30*/  @!P3 LDGSTS.E.BYPASS.LTC128B.128 [R10+0x1fc00], desc[UR4][R6.64+0x100], !P0 ;  /* 0x1fc00100060abfae */ /* 0x0003e8000c101d44 */
[----:B-1----:R-:W1:Y:S01]  /*12d40*/  SHFL.IDX PT, R6, R3, 0x6, 0x181f ;  /* 0x00d81f0003067f89 */ /* 0x002e6200000e0000 */
[----:B0-----:R-:W-:-:S05]  /*12d50*/  @!P4 LEA R5, P3, R11, R5, 0x1 ;  /* 0x000000050b05c211 */ /* 0x001fca00078608ff */
[----:B-1----:R-:W-:-:S04]  /*12d60*/  @!P4 IMAD.X R6, RZ, RZ, R6, P3 ;  /* 0x000000ffff06c224 */ /* 0x002fc800018e0606 */
[----:B------:R-:W-:Y:S02]  /*12d70*/  @!P4 IMAD.MOV.U32 R7, RZ, RZ, R6 ;  /* 0x000000ffff07c224 */ /* 0x000fe400078e0006 */
[----:B------:R-:W-:Y:S02]  /*12d80*/  @!P4 IMAD.MOV.U32 R6, RZ, RZ, R5 ;  /* 0x000000ffff06c224 */ /* 0x000fe400078e0005 */
[----:B------:R0:W1:Y:S04]  /*12d90*/  SHFL.IDX PT, R5, R3, 0x7, 0x181f ;  /* 0x00f81f0003057f89 */ /* 0x00006800000e0000 */
[----:B------:R0:W-:Y:S04]  /*12da0*/  @!P4 LDGSTS.E.BYPASS.LTC128B.128 [R10+0x18400], desc[UR4][R6.64], !P2 ;  /* 0x18400000060acfae */ /* 0x0001e8000d101d44 */
[----:B------:R0:W-:Y:S04]  /*12db0*/  @!P4 LDGSTS.E.BYPASS.LTC128B.128 [R10+0x1c400], desc[UR4][R6.64+0x80], !P1 ;  /* 0x1c400080060acfae */ /* 0x0001e8000c901d44 */
[----:B------:R0:W-:Y:S04]  /*12dc0*/  @!P4 LDGSTS.E.BYPASS.LTC128B.128 [R10+0x20400], desc[UR4][R6.64+0x100], !P0 ;  /* 0x20400100060acfae */ /* 0x0001e8000c101d44 */
[----:B------:R0:W2:Y:S02]  /*12dd0*/  SHFL.IDX PT, R3, R4, 0x7, 0x181f ;  /* 0x00f81f0004037f89 */ /* 0x0000a400000e0000 */
.L_x_374:
[----:B------:R-:W-:Y:S01]  /*12de0*/  VIADD R0, R0, 0x70 ;  /* 0x0000007000007836 */ /* 0x000fe20000000000 */
[----:B------:R-:W-:Y:S04]  /*12df0*/  BSSY B0, `(.L_x_254) ;  /* 0x000000f000007945 */ /* 0x000fe80003800000 */
[----:B------:R-:W-:-:S13]  /*12e00*/  ISETP.GE.AND P3, PT, R0, R2, PT ;  /* 0x000000020000720c */ /* 0x000fda0003f66270 */
[----:B------:R-:W-:Y:S05]  /*12e10*/  @P3 BRA `(.L_x_255) ;  /* 0x0000000000303947 */ /* 0x000fea0003800000 */
[----:B0-----:R-:W0:Y:S01]  /*12e20*/  S2R R4, SR_TID.X ;  /* 0x0000000000047919 */ /* 0x001e220000002100 */
[----:B------:R-:W-:Y:S01]  /*12e30*/  ULDC.64 UR4, c[0x0][0x208] ;  /* 0x0000820000047ab9 */ /* 0x000fe20000000a00 */
[----:B0-----:R-:W-:-:S05]  /*12e40*/  IMAD.SHL.U32 R4, R4, 0x8, RZ ;  /* 0x0000000804047824 */ /* 0x001fca00078e00ff */
[----:B------:R-:W-:-:S04]  /*12e50*/  LOP3.LUT R4, R4, 0x38, RZ, 0xc0, !PT ;  /* 0x0000003804047812 */ /* 0x000fc800078ec0ff */
[----:B--2---:R-:W-:-:S05]  /*12e60*/  LEA R2, P3, R4, R3, 0x1 ;  /* 0x0000000304027211 */ /* 0x004fca00078608ff */
[----:B-1----:R-:W-:-:S05]  /*12e70*/  IMAD.X R3, RZ, RZ, R5, P3 ;  /* 0x000000ffff037224 */ /* 0x002fca00018e0605 */
[----:B------:R-:W-:Y:S01]  /*12e80*/  @!PT LDS RZ, [RZ] ;  /* 0x00000000fffff984 */ /* 0x000fe20000000800 */
[----:B------:R-:W-:Y:S01]  /*12e90*/  @!PT LDS RZ, [RZ] ;  /* 0x00000000fffff984 */ /* 0x000fe20000000800 */
[----:B------:R-:W-:Y:S01]  /*12ea0*/  @!PT LDS RZ, [RZ] ;  /* 0x00000000fffff984 */ /* 0x000fe20000000800 */
[----:B------:R3:W-:Y:S04]  /*12eb0*/  LDGSTS.E.BYPASS.LTC128B.128 [R10+0x18c00], desc[UR4][R2.64], !P2 ;  /* 0x18c00000020a7fae */ /* 0x0007e8000d101d44 */
[----:B------:R3:W-:Y:S04]  /*12ec0*/  LDGSTS.E.BYPASS.LTC128B.128 [R10+0x1cc00], desc[UR4][R2.64+0x80], !P1 ;  /* 0x1cc00080020a7fae */ /* 0x0007e8000c901d44 */
[----:B------:R3:W-:Y:S02]  /*12ed0*/  LDGSTS.E.BYPASS.LTC128B.128 [R10+0x20c00], desc[UR4][R2.64+0x100], !P0 ;  /* 0x20c00100020a7fae */ /* 0x0007e4000c101d44 */
.L_x_255:
[----:B------:R-:W-:Y:S05]  /*12ee0*/  BSYNC B0 ;  /* 0x0000000000007941 */ /* 0x000fea0003800000 */
.L_x_254:
[----:B------:R-:W-:Y:S01]  /*12ef0*/  NOP ;  /* 0x0000000000007918 */ /* 0x000fe20000000000 */
[----:B------:R-:W-:Y:S01]  /*12f00*/  PLOP3.LUT P0, PT, PT, PT, PT, 0x80, 0x0 ;  /* 0x000000000000781c */ /* 0x000fe20003f0f070 */
[----:B0-----:R-:W-:-:S12]  /*12f10*/  VIADD R6, R18, 0x36800 ;  /* 0x0003680012067836 */ /* 0x001fd80000000000 */
.L_x_256:
[----:B------:R-:W-:Y:S02]  /*12f20*/  PLOP3.LUT P1, PT, P1, P0, PT, 0xa2, 0x0 ;  /* 0x000000000000781c */ /* 0x000fe40000f21472 */
[----:B------:R-:W-:-:S08]  /*12f30*/  @P0 R2UR P1, UR4, R18 ;  /* 0x00000000120402ca */ /* 0x000fd00000020000 */
[----:B------:R-:W-:-:S05]  /*12f40*/  @P0 PLOP3.LUT P0, PT, P1, PT, PT, 0x80, 0x0 ;  /* 0x000000000000081c */ /* 0x000fca0000f0f070 */
[----:B------:R-:W-:Y:S01]  /*12f50*/  @!P1 SYNCS.ARRIVE.TRANS64.RED.A0T1 RZ, [UR4+0x36800], RZ ;  /* 0x036800ffffff99a7 */ /* 0x000fe20008200404 */
[----:B------:R-:W-:Y:S07]  /*12f60*/  @!P1 ARRIVES.LDGSTSBAR.64.TRANSCNT [UR4+0x36800] ;  /* 0x03680000ff0099b0 */ /* 0x000fee0008000a84 */
[----:B------:R-:W-:Y:S05]  /*12f70*/  @P0 BRA.U.ANY `(.L_x_256) ;  /* 0xfffffffd00e80947 */ /* 0x000fea000393ffff */
[----:B---3--:R-:W3:Y:S02]  /*12f80*/  LDL.LU R2, [R1+0x48] ;  /* 0x0000480001027983 */ /* 0x008ee40000300800 */
[----:B---3--:R-:W-:-:S05]  /*12f90*/  VIADD R2, R2, 0x1 ;  /* 0x0000000102027836 */ /* 0x008fca0000000000 */
[----:B------:R0:W-:Y:S01]  /*12fa0*/  STL [R1+0x48], R2 ;  /* 0x0000480201007387 */ /* 0x0001e20000100800 */
[----:B------:R-:W-:-:S04]  /*12fb0*/  LEA.HI R0, R2, R2, RZ, 0x1 ;  /* 0x0000000202007211 */ /* 0x000fc800078f08ff */
[----:B------:R-:W-:-:S05]  /*12fc0*/  LOP3.LUT R0, R0, 0xfffffffe, RZ, 0xc0, !PT ;  /* 0xfffffffe00007812 */ /* 0x000fca00078ec0ff */
[----:B------:R-:W-:-:S05]  /*12fd0*/  IMAD.IADD R0, R2, 0x1, -R0 ;  /* 0x0000000102007824 */ /* 0x000fca00078e0a00 */
[----:B------:R-:W-:Y:S01]  /*12fe0*/  SHF.L.U32 R0, R0, 0x1f, RZ ;  /* 0x0000001f00007819 */ /* 0x000fe200000006ff */
[----:B------:R-:W-:Y:S01]  /*12ff0*/  NOP ;  /* 0x0000000000007918 */ /* 0x000fe20000000000 */
[----:B------:R0:W-:Y:S01]  /*13000*/  SYNCS.ARRIVE.TRANS64.A1T0 RZ, [R18+URZ+0x36800], RZ ;  /* 0x036800ff12ff79a7 */ /* 0x0001e2000810003f */
[----:B------:R-:W-:Y:S01]  /*13010*/  BSSY B0, `(.L_x_257) ;  /* 0x0000003000007945 */ /* 0x000fe20003800000 */
[----:B------:R-:W3:Y:S03]  /*13020*/  SYNCS.PHASECHK.TRANS64.TRYWAIT P0, [R18+URZ+0x36820], R0 ;  /* 0x03682000120075a7 */ /* 0x000ee6000800017f */
[----:B0--3--:R-:W-:Y:S05]  /*13030*/  @!P0 BRA `(.L_x_258) ;  /* 0x0000004c00088947 */ /* 0x009fea0003800000 */
.L_x_375:
[----:B------:R-:W-:Y:S05]  /*13040*/  BSYNC B0 ;  /* 0x0000000000007941 */ /* 0x000fea0003800000 */
.L_x_257:
[----:B------:R-:W0:Y:S04]  /*13050*/  LDL R2, [R1+0x38] ;  /* 0x0000380001027983 */ /* 0x000e280000100800 */
[----:B--2---:R-:W2:Y:S01]  /*13060*/  LDL R3, [R1+0x28] ;  /* 0x0000280001037983 */ /* 0x004ea20000100800 */
[----:B------:R-:W-:Y:S01]  /*13070*/  BSSY B0, `(.L_x_259) ;  /* 0x0000246000007945 */ /* 0x000fe20003800000 */
[----:B0-----:R-:W-:-:S05]  /*13080*/  VIADD R0, R2, 0xfffffffe ;  /* 0xfffffffe02007836 */ /* 0x001fca0000000000 */
[----:B--2---:R-:W-:-:S13]  /*13090*/  ISETP.GE.AND P0, PT, R0, R3, PT ;  /* 0x000000030000720c */ /* 0x004fda0003f06270 */
[----:B------:R-:W-:Y:S05]  /*130a0*/  @!P0 BRA `(.L_x_260) ;  /* 0x0000002400088947 */ /* 0x000fea0003800000 */
[----:B------:R-:W2:Y:S04]  /*130b0*/  LDL.LU R2, [R1+0x58] ;  /* 0x0000580001027983 */ /* 0x000ea80000300800 */
[----:B-1----:R-:W3:Y:S04]  /*130c0*/  LDL.LU R5, [R1+0x34] ;  /* 0x0000340001057983 */ /* 0x002ee80000300800 */
[----:B------:R-:W4:Y:S01]  /*130d0*/  LDL.LU R4, [R1+0x40] ;  /* 0x0000400001047983 */ /* 0x000f220000300800 */
[----:B------:R-:W-:Y:S01]  /*130e0*/  LOP3.LUT R12, RZ, R3, RZ, 0x33, !PT ;  /* 0x00000003ff0c7212 */ /* 0x000fe200078e33ff */
[----:B------:R-:W-:Y:S01]  /*130f0*/  BSSY B2, `(.L_x_261) ;  /* 0x00000c6000027945 */ /* 0x000fe20003800000 */
[----:B--2---:R-:W-:-:S04]  /*13100*/  VIADD R2, R2, 0x1 ;  /* 0x0000000102027836 */ /* 0x004fc80000000000 */
[----:B---3--:R-:W-:-:S05]  /*13110*/  IMAD R2, R2, R5, RZ ;  /* 0x0000000502027224 */ /* 0x008fca00078e02ff */
[----:B----4-:R-:W-:-:S05]  /*13120*/  VIMNMX R4, R4, R2, PT ;  /* 0x0000000204047248 */ /* 0x010fca0003fe0100 */
[----:B------:R-:W-:-:S05]  /*13130*/  IMAD.MOV R2, RZ, RZ, -R4 ;  /* 0x000000ffff027224 */ /* 0x000fca00078e0a04 */
[----:B------:R-:W-:-:S05]  /*13140*/  VIADDMNMX R12, R2, 0x1, R12, !PT ;  /* 0x00000001020c7846 */ /* 0x000fca000780010c */
[----:B------:R-:W-:-:S05]  /*13150*/  IMAD.IADD R2, R4, 0x1, R12 ;  /* 0x0000000104027824 */ /* 0x000fca00078e020c */
[----:B------:R-:W-:-:S04]  /*13160*/  LOP3.LUT R2, R2, 0x1, RZ, 0xc0, !PT ;  /* 0x0000000102027812 */ /* 0x000fc800078ec0ff */
[----:B------:R-:W-:-:S13]  /*13170*/  ISETP.NE.U32.AND P0, PT, R2, 0x1, PT ;  /* 0x000000010200780c */ /* 0x000fda0003f05070 */
[----:B------:R-:W-:Y:S05]  /*13180*/  @P0 BRA `(.L_x_262) ;  /* 0x0000000800f00947 */ /* 0x000fea0003800000 */
[----:B------:R-:W2:Y:S04]  /*13190*/  LDL R5, [R1+0x20] ;  /* 0x0000200001057983 */ /* 0x000ea80000100800 */
[----:B------:R-:W3:Y:S01]  /*131a0*/  LDL R3, [R1+0x14] ;  /* 0x0000140001037983 */ /* 0x000ee20000100800 */
[----:B------:R-:W-:Y:S01]  /*131b0*/  VIADD R9, R19, 0x1 ;  /* 0x0000000113097836 */ /* 0x000fe20000000000 */
[----:B------:R-:W-:Y:S04]  /*131c0*/  BSSY B1, `(.L_x_263) ;  /* 0x00000b4000017945 */ /* 0x000fe80003800000 */
[----:B------:R-:W-:-:S04]  /*131d0*/  ISETP.NE.AND P0, PT, R9, 0x2, PT ;  /* 0x000000020900780c */ /* 0x000fc80003f05270 */
[----:B------:R-:W-:Y:S02]  /*131e0*/  SEL R13, RZ, 0x1, P0 ;  /* 0x00000001ff0d7807 */ /* 0x000fe40000000000 */
[----:B------:R-:W-:Y:S02]  /*131f0*/  SEL R9, R9, RZ, P0 ;  /* 0x000000ff09097207 */ /* 0x000fe40000000000 */
[----:B--2---:R-:W-:Y:S02]  /*13200*/  ISETP.NE.AND P1, PT, R5, RZ, PT ;  /* 0x000000ff0500720c */ /* 0x004fe40003f25270 */
[----:B---3--:R-:W-:-:S11]  /*13210*/  LOP3.LUT R13, R3, R13, RZ, 0x3c, !PT ;  /* 0x0000000d030d7212 */ /* 0x008fd600078e3cff */
[----:B------:R-:W-:Y:S05]  /*13220*/  @!P1 BRA `(.L_x_264) ;  /* 0x0000000800b49947 */ /* 0x000fea0003800000 */
[----:B------:R-:W-:Y:S01]  /*13230*/  ULDC.64 UR4, c[0x0][0x418] ;  /* 0x0001060000047ab9 */ /* 0x000fe20000000a00 */
[----:B------:R-:W-:Y:S01]  /*13240*/  IMAD.MOV.U32 R5, RZ, RZ, R17 ;  /* 0x000000ffff057224 */ /* 0x000fe200078e0011 */
[----:B------:R-:W-:-:S04]  /*13250*/  ISETP.NE.U32.AND P0, PT, RZ, UR4, PT ;  /* 0x00000004ff007c0c */ /* 0x000fc8000bf05070 */
[----:B------:R-:W-:-:S13]  /*13260*/  ISETP.NE.AND.EX P0, PT, RZ, UR5, PT, P0 ;  /* 0x00000005ff007c0c */ /* 0x000fda000bf05300 */
[----:B------:R-:W-:Y:S05]  /*13270*/  @!P0 BRA `(.L_x_265) ;  /* 0x0000000000508947 */ /* 0x000fea0003800000 */
[----:B------:R-:W2:Y:S01]  /*13280*/  LDL R10, [R1+0x1c] ;  /* 0x00001c00010a7983 */ /* 0x000ea20000100800 */
[----:B------:R-:W0:Y:S01]  /*13290*/  LDC R7, c[0x0][0x43c] ;  /* 0x00010f00ff077b82 */ /* 0x000e220000000800 */
[----:B------:R-:W-:Y:S02]  /*132a0*/  ULDC.64 UR6, c[0x0][0x428] ;  /* 0x00010a0000067ab9 */ /* 0x000fe40000000a00 */
[----:B------:R-:W3:Y:S01]  /*132b0*/  LDL R8, [R1+0x10] ;  /* 0x0000100001087983 */ /* 0x000ee20000100800 */
[----:B------:R-:W-:Y:S01]  /*132c0*/  ULDC.64 UR8, c[0x0][0x208] ;  /* 0x0000820000087ab9 */ /* 0x000fe20000000a00 */
[----:B0-----:R-:W-:-:S13]  /*132d0*/  ISETP.NE.AND P0, PT, R7, 0x1, PT ;  /* 0x000000010700780c */ /* 0x001fda0003f05270 */
[----:B------:R-:W0:Y:S02]  /*132e0*/  @P0 LDC.64 R2, c[0x0][0x440] ;  /* 0x00011000ff020b82 */ /* 0x000e240000000a00 */
[----:B0-----:R-:W-:-:S04]  /*132f0*/  @P0 IMAD.HI.U32 R5, R0, R2, RZ ;  /* 0x0000000200050227 */ /* 0x001fc800078e00ff */
[----:B------:R-:W-:Y:S01]  /*13300*/  IMAD.MOV.U32 R2, RZ, RZ, R0 ;  /* 0x000000ffff027224 */ /* 0x000fe200078e0000 */
[----:B------:R-:W-:-:S05]  /*13310*/  @P0 SHF.R.U32.HI R2, RZ, R3, R5 ;  /* 0x00000003ff020219 */ /* 0x000fca0000011605 */
[----:B------:R-:W-:-:S04]  /*13320*/  IMAD.MOV R3, RZ, RZ, -R2 ;  /* 0x000000ffff037224 */ /* 0x000fc800078e0a02 */
[----:B------:R-:W-:Y:S01]  /*13330*/  IMAD R0, R7, R3, R0 ;  /* 0x0000000307007224 */ /* 0x000fe200078e0200 */
[----:B------:R-:W-:Y:S01]  /*13340*/  SHF.R.S32.HI R3, RZ, 0x1f, R2 ;  /* 0x0000001fff037819 */ /* 0x000fe20000011402 */
[----:B--2---:R-:W-:-:S04]  /*13350*/  IMAD R5, R10, UR6, RZ ;  /* 0x000000060a057c24 */ /* 0x004fc8000f8e02ff */
[C---:B---3--:R-:W-:Y:S02]  /*13360*/  IMAD R5, R8.reuse, UR7, R5 ;  /* 0x0000000708057c24 */ /* 0x048fe4000f8e0205 */
[----:B------:R-:W-:-:S04]  /*13370*/  IMAD.WIDE.U32 R2, R8, UR6, R2 ;  /* 0x0000000608027c25 */ /* 0x000fc8000f8e0002 */
[----:B------:R-:W-:Y:S01]  /*13380*/  IMAD.IADD R3, R5, 0x1, R3 ;  /* 0x0000000105037824 */ /* 0x000fe200078e0203 */
[----:B------:R-:W-:-:S04]  /*13390*/  LEA R10, P0, R2, UR4, 0x2 ;  /* 0x00000004020a7c11 */ /* 0x000fc8000f8010ff */
[----:B------:R-:W-:-:S05]  /*133a0*/  LEA.HI.X R11, R2, UR5, R3, 0x2, P0 ;  /* 0x00000005020b7c11 */ /* 0x000fca00080f1403 */
[----:B------:R0:W5:Y:S04]  /*133b0*/  LDG.E R5, desc[UR8][R10.64] ;  /* 0x000000080a057981 */ /* 0x000168000c1e1900 */
.L_x_265:
[----:B------:R-:W-:Y:S01]  /*133c0*/  IMAD R3, R9, 0x8, R18 ;  /* 0x0000000809037824 */ /* 0x000fe200078e0212 */
[----:B------:R-:W-:Y:S01]  /*133d0*/  SHF.L.U32 R2, R13, 0x1f, RZ ;  /* 0x0000001f0d027819 */ /* 0x000fe200000006ff */
[----:B------:R-:W-:Y:S03]  /*133e0*/  BSSY B3, `(.L_x_266) ;  /* 0x0000003000037945 */ /* 0x000fe60003800000 */
[----:B------:R-:W1:Y:S02]  /*133f0*/  SYNCS.PHASECHK.TRANS64.TRYWAIT P0, [R3+URZ+0x36840], R2 ;  /* 0x03684002030075a7 */ /* 0x000e64000800017f */
[----:B-1----:R-:W-:Y:S05]  /*13400*/  @!P0 BRA `(.L_x_267) ;  /* 0x0000004800288947 */ /* 0x002fea0003800000 */
.L_x_376:
[----:B------:R-:W-:Y:S05]  /*13410*/  BSYNC B3 ;  /* 0x0000000000037941 */ /* 0x000fea0003800000 */
.L_x_266:
[----:B------:R-:W2:Y:S01]  /*13420*/  S2R R7, SR_TID.X ;  /* 0x0000000000077919 */ /* 0x000ea20000002100 */
[----:B------:R-:W-:Y:S01]  /*13430*/  BSSY B3, `(.L_x_268) ;  /* 0x000000b000037945 */ /* 0x000fe20003800000 */
[----:B--2---:R-:W-:-:S04]  /*13440*/  LOP3.LUT R7, R7, 0x7f, RZ, 0xc0, !PT ;  /* 0x0000007f07077812 */ /* 0x004fc800078ec0ff */
[----:B------:R-:W-:-:S13]  /*13450*/  ISETP.NE.AND P1, PT, R7, RZ, PT ;  /* 0x000000ff0700720c */ /* 0x000fda0003f25270 */
[----:B------:R-:W-:Y:S05]  /*13460*/  @P1 BRA `(.L_x_269) ;  /* 0x00000000001c1947 */ /* 0x000fea0003800000 */
[----:B------:R-:W2:Y:S01]  /*13470*/  S2R R7, SR_TID.X ;  /* 0x0000000000077919 */ /* 0x000ea20000002100 */
[----:B-1----:R-:W-:-:S04]  /*13480*/  IMAD.MOV.U32 R2, RZ, RZ, 0xa800 ;  /* 0x0000a800ff027424 */ /* 0x002fc800078e00ff */
[----:B------:R3:W-:Y:S01]  /*13490*/  SYNCS.ARRIVE.TRANS64 RZ, [R3+URZ+0x36830], R2 ;  /* 0x0368300203ff79a7 */ /* 0x0007e2000800003f */
[----:B--2---:R-:W-:-:S04]  /*134a0*/  LOP3.LUT R7, R7, 0x1f, RZ, 0xc0, !PT ;  /* 0x0000001f07077812 */ /* 0x004fc800078ec0ff */
[----:B------:R-:W-:-:S13]  /*134b0*/  ISETP.NE.AND P0, PT, R7, RZ, PT ;  /* 0x000000ff0700720c */ /* 0x000fda0003f05270 */
[----:B---3--:R-:W-:Y:S05]  /*134c0*/  @!P0 BRA `(.L_x_269) ;  /* 0x0000000000048947 */ /* 0x008fea0003800000 */
[----:B------:R-:W-:Y:S01]  /*134d0*/  BPT.TRAP 0x1 ;  /* 0x000000040000795c */ /* 0x000fe20000300000 */
.L_x_269:
[----:B------:R-:W-:Y:S05]  /*134e0*/  BSYNC B3 ;  /* 0x0000000000037941 */ /* 0x000fea0003800000 */
.L_x_268:
[----:B-1----:R-:W2:Y:S01]  /*134f0*/  LDL R2, [R1+0x18] ;  /* 0x0000180001027983 */ /* 0x002ea20000100800 */
[----:B------:R-:W-:Y:S01]  /*13500*/  IMAD.MOV.U32 R14, RZ, RZ, RZ ;  /* 0x000000ffff0e7224 */ /* 0x000fe200078e00ff */
[----:B------:R-:W-:Y:S01]  /*13510*/  UIADD3 UR4, UP0, UR36, 0x370, URZ ;  /* 0x0000037024047890 */ /* 0x000fe2000ff1e03f */
[----:B------:R-:W-:Y:S01]  /*13520*/  IMAD R8, R9, 0xa800, R18 ;  /* 0x0000a80009087824 */ /* 0x000fe200078e0212 */
[----:B------:R-:W-:Y:S01]  /*13530*/  PLOP3.LUT P0, PT, PT, PT, PT, 0x80, 0x0 ;  /* 0x000000000000781c */ /* 0x000fe20003f0f070 */
[----:B------:R-:W-:Y:S01]  /*13540*/  VIADD R3, R3, 0x36830 ;  /* 0x0003683003037836 */ /* 0x000fe20000000000 */
[----:B------:R-:W-:Y:S01]  /*13550*/  R2UR UR10, R14 ;  /* 0x000000000e0a72ca */ /* 0x000fe200000e0000 */
[----:B------:R-:W-:Y:S01]  /*13560*/  VIADD R7, R8, 0x21400 ;  /* 0x0002140008077836 */ /* 0x000fe20000000000 */
[----:B------:R-:W-:Y:S01]  /*13570*/  UIADD3.X UR5, URZ, UR37, URZ, UP0, !UPT ;  /* 0x000000253f057290 */ /* 0x000fe200087fe43f */
[----:B------:R-:W-:Y:S01]  /*13580*/  UMOV UR6, 0x0 ;  /* 0x0000000000067882 */ /* 0x000fe20000000000 */
[----:B------:R-:W-:Y:S01]  /*13590*/  UMOV UR7, 0x14f00000 ;  /* 0x14f0000000077882 */ /* 0x000fe20000000000 */
[----:B--2---:R-:W-:-:S10]  /*135a0*/  IMAD R2, R0, 0x70, R2 ;  /* 0x0000007000027824 */ /* 0x004fd400078e0202 */
.L_x_270:
[----:B------:R-:W-:-:S13]  /*135b0*/  @P0 ELECT P2, URZ, PT ;  /* 0x00000000003f082f */ /* 0x000fda0003840000 */
[----:B-----5:R-:W-:Y:S02]  /*135c0*/  @P2 R2UR UR13, R5 ;  /* 0x00000000050d22ca */ /* 0x020fe400000e0000 */
[----:B------:R-:W-:Y:S02]  /*135d0*/  @P2 R2UR UR12, R16 ;  /* 0x00000000100c22ca */ /* 0x000fe400000e0000 */
[----:B------:R-:W-:Y:S02]  /*135e0*/  @P2 R2UR UR11, R2 ;  /* 0x00000000020b22ca */ /* 0x000fe400000e0000 */
[----:B------:R-:W-:Y:S02]  /*135f0*/  @P2 R2UR UR9, R3 ;  /* 0x00000000030922ca */ /* 0x000fe400000e0000 */
[----:B------:R-:W-:Y:S02]  /*13600*/  @P2 R2UR UR8, R7 ;  /* 0x00000000070822ca */ /* 0x000fe400000e0000 */
[----:B------:R-:W-:-:S02]  /*13610*/  @P2 PLOP3.LUT P0, PT, P2, PT, PT, 0x8, 0x0 ;  /* 0x000000000000281c */ /* 0x000fc4000170e170 */
[----:B------:R-:W-:-:S09]  /*13620*/  PLOP3.LUT P2, PT, PT, PT, PT, 0x8, 0x0 ;  /* 0x000000000000781c */ /* 0x000fd20003f4e170 */
[----:B------:R1:W-:Y:S02]  /*13630*/  UTMALDG.4D [UR8], [UR4], desc[UR6] ;  /* 0x00000608040075b4 */ /* 0x0003e40008019000 */
[----:B-1----:R-:W-:Y:S05]  /*13640*/  @P0 BRA.U.ANY `(.L_x_270) ;  /* 0xfffffffd00d80947 */ /* 0x002fea000393ffff */
[----:B------:R-:W-:Y:S01]  /*13650*/  IMAD.MOV.U32 R20, RZ, RZ, 0x40 ;  /* 0x00000040ff147424 */ /* 0x000fe200078e00ff */
[----:B------:R-:W-:Y:S01]  /*13660*/  PLOP3.LUT P0, PT, PT, PT, PT, 0x80, 0x0 ;  /* 0x000000000000781c */ /* 0x000fe20003f0f070 */
[----:B------:R-:W-:Y:S01]  /*13670*/  VIADD R7, R8, 0x24c00 ;  /* 0x00024c0008077836 */ /* 0x000fe20000000000 */
[----:B------:R-:W-:Y:S01]  /*13680*/  UMOV UR6, 0x0 ;  /* 0x0000000000067882 */ /* 0x000fe20000000000 */
[----:B------:R-:W-:Y:S01]  /*13690*/  UMOV UR7, 0x14f00000 ;  /* 0x14f0000000077882 */ /* 0x000fe20000000000 */
[----:B------:R-:W-:-:S15]  /*136a0*/  R2UR UR10, R20 ;  /* 0x00000000140a72ca */ /* 0x000fde00000e0000 */
.L_x_271:
[----:B------:R-:W-:-:S13]  /*136b0*/  @P0 ELECT P2, URZ, PT ;  /* 0x00000000003f082f */ /* 0x000fda0003840000 */
[----:B------:R-:W-:Y:S02]  /*136c0*/  @P2 R2UR UR13, R5 ;  /* 0x00000000050d22ca */ /* 0x000fe400000e0000 */
        /* <DEDUP_REMOVED lines=14> */
.L_x_272:
        /* <DEDUP_REMOVED lines=10> */
[----:B------:R-:W2:Y:S01]  /*13850*/  LDL.LU R7, [R1+0x14] ;  /* 0x0000140001077983 */ /* 0x000ea20000300800 */
[----:B------:R-:W-:Y:S01]  /*13860*/  IMAD R3, R19, 0x8, R6 ;  /* 0x0000000813037824 */ /* 0x000fe200078e0206 */
[----:B------:R-:W-:Y:S01]  /*13870*/  BSSY B3, `(.L_x_273) ;  /* 0x0000004000037945 */ /* 0x000fe20003800000 */
[----:B--2---:R-:W-:-:S04]  /*13880*/  SHF.L.U32 R2, R7, 0x1f, RZ ;  /* 0x0000001f07027819 */ /* 0x004fc800000006ff */
[----:B------:R-:W1:Y:S02]  /*13890*/  SYNCS.PHASECHK.TRANS64.TRYWAIT P0, [R3+URZ+0x60], R2 ;  /* 0x00006002030075a7 */ /* 0x000e64000800017f */
[----:B-1----:R-:W-:Y:S05]  /*138a0*/  @!P0 BRA `(.L_x_274) ;  /* 0x0000004400148947 */ /* 0x002fea0003800000 */
.L_x_377:
[----:B------:R-:W-:Y:S05]  /*138b0*/  BSYNC B3 ;  /* 0x0000000000037941 */ /* 0x000fea0003800000 */
.L_x_273:
[----:B------:R-:W-:Y:S01]  /*138c0*/  BSSY B3, `(.L_x_275) ;  /* 0x000000c000037945 */ /* 0x000fe20003800000 */
[----:B0-----:R-:W-:Y:S02]  /*138d0*/  IMAD.MOV.U32 R10, RZ, RZ, 0x0 ;  /* 0x00000000ff0a7424 */ /* 0x001fe400078e00ff */
[----:B------:R-:W-:Y:S01]  /*138e0*/  IMAD.MOV.U32 R11, RZ, RZ, 0x14f00000 ;  /* 0x14f00000ff0b7424 */ /* 0x000fe200078e00ff */
[----:B------:R-:W-:Y:S06]  /*138f0*/  @P1 BRA `(.L_x_276) ;  /* 0x0000000000201947 */ /* 0x000fec0003800000 */
[----:B------:R-:W0:Y:S01]  /*13900*/  S2R R7, SR_TID.X ;  /* 0x0000000000077919 */ /* 0x000e220000002100 */
[----:B-1----:R-:W-:Y:S02]  /*13910*/  IMAD R2, R19, 0x8, R18 ;  /* 0x0000000813027824 */ /* 0x002fe400078e0212 */
[----:B------:R-:W-:-:S04]  /*13920*/  IMAD.MOV.U32 R3, RZ, RZ, 0xa800 ;  /* 0x0000a800ff037424 */ /* 0x000fc800078e00ff */
[----:B------:R2:W-:Y:S01]  /*13930*/  SYNCS.ARRIVE.TRANS64 RZ, [R2+URZ+0x36850], R3 ;  /* 0x0368500302ff79a7 */ /* 0x0005e2000800003f */
[----:B0-----:R-:W-:-:S04]  /*13940*/  LOP3.LUT R7, R7, 0x1f, RZ, 0xc0, !PT ;  /* 0x0000001f07077812 */ /* 0x001fc800078ec0ff */
[----:B------:R-:W-:-:S13]  /*13950*/  ISETP.NE.AND P0, PT, R7, RZ, PT ;  /* 0x000000ff0700720c */ /* 0x000fda0003f05270 */
[----:B--2---:R-:W-:Y:S05]  /*13960*/  @!P0 BRA `(.L_x_276) ;  /* 0x0000000000048947 */ /* 0x004fea0003800000 */
[----:B------:R-:W-:Y:S01]  /*13970*/  BPT.TRAP 0x1 ;  /* 0x000000040000795c */ /* 0x000fe20000300000 */
.L_x_276:
[----:B------:R-:W-:Y:S05]  /*13980*/  BSYNC B3 ;  /* 0x0000000000037941 */ /* 0x000fea0003800000 */
.L_x_275:
[----:B------:R-:W2:Y:S04]  /*13990*/  LDL R8, [R1+0x18] ;  /* 0x0000180001087983 */ /* 0x000ea80000100800 */
[----:B------:R-:W2:Y:S01]  /*139a0*/  LDL.LU R7, [R1+0x8] ;  /* 0x0000080001077983 */ /* 0x000ea20000300800 */
[----:B------:R-:W-:Y:S01]  /*139b0*/  R2UR UR10, R14 ;  /* 0x000000000e0a72ca */ /* 0x000fe200000e0000 */
[C-C-:B-1----:R-:W-:Y:S01]  /*139c0*/  IMAD R3, R19.reuse, 0x8, R18.reuse ;  /* 0x0000000813037824 */ /* 0x142fe200078e0212 */
[----:B------:R-:W-:Y:S01]  /*139d0*/  R2UR UR6, R10 ;  /* 0x000000000a0672ca */ /* 0x000fe200000e0000 */
[----:B------:R-:W-:Y:S01]  /*139e0*/  IMAD R2, R19, 0xa800, R18 ;  /* 0x0000a80013027824 */ /* 0x000fe200078e0212 */
[----:B------:R-:W-:Y:S01]  /*139f0*/  R2UR UR7, R11 ;  /* 0x000000000b0772ca */ /* 0x000fe200000e0000 */
[----:B------:R-:W-:Y:S01]  /*13a00*/  UIADD3 UR4, UP0, UR36, 0x470, URZ ;  /* 0x0000047024047890 */ /* 0x000fe2000ff1e03f */
[----:B------:R-:W-:Y:S01]  /*13a10*/  PLOP3.LUT P0, PT, PT, PT, PT, 0x80, 0x0 ;  /* 0x000000000000781c */ /* 0x000fe20003f0f070 */
[----:B------:R-:W-:-:S02]  /*13a20*/  VIADD R3, R3, 0x36850 ;  /* 0x0003685003037836 */ /* 0x000fc40000000000 */
[----:B------:R-:W-:Y:S01]  /*13a30*/  UIADD3.X UR5, URZ, UR37, URZ, UP0, !UPT ;  /* 0x000000253f057290 */ /* 0x000fe200087fe43f */
[----:B--2---:R-:W-:Y:S02]  /*13a40*/  IMAD R7, R7, 0x70, R8 ;  /* 0x0000007007077824 */ /* 0x004fe400078e0208 */
[----:B------:R-:W-:-:S09]  /*13a50*/  VIADD R8, R2, 0x400 ;  /* 0x0000040002087836 */ /* 0x000fd20000000000 */
.L_x_277:
        /* <DEDUP_REMOVED lines=9> */
[----:B0-----:R-:W-:Y:S05]  /*13af0*/  @P0 BRA.U.ANY `(.L_x_277) ;  /* 0xfffffffd00d80947 */ /* 0x001fea000393ffff */
[----:B------:R-:W-:Y:S01]  /*13b00*/  R2UR UR10, R20 ;  /* 0x00000000140a72ca */ /* 0x000fe200000e0000 */
[----:B------:R-:W-:Y:S01]  /*13b10*/  VIADD R8, R2, 0x3c00 ;  /* 0x00003c0002087836 */ /* 0x000fe20000000000 */
[----:B------:R-:W-:Y:S02]  /*13b20*/  R2UR UR6, R10 ;  /* 0x000000000a0672ca */ /* 0x000fe400000e0000 */
[----:B------:R-:W-:Y:S02]  /*13b30*/  R2UR UR7, R11 ;  /* 0x000000000b0772ca */ /* 0x000fe400000e0000 */
[----:B------:R-:W-:-:S13]  /*13b40*/  PLOP3.LUT P0, PT, PT, PT, PT, 0x80, 0x0 ;  /* 0x000000000000781c */ /* 0x000fda0003f0f070 */
.L_x_278:
        /* <DEDUP_REMOVED lines=15> */
.L_x_279:
        /* <DEDUP_REMOVED lines=10> */
[----:B------:R0:W-:Y:S01]  /*13ce0*/  STL [R1+0x8], R0 ;  /* 0x0000080001007387 */ /* 0x0001e20000100800 */
[----:B------:R-:W-:-:S07]  /*13cf0*/  IMAD.MOV.U32 R17, RZ, RZ, R5 ;  /* 0x000000ffff117224 */ /* 0x000fce00078e0005 */
.L_x_264:
[----:B------:R-:W-:Y:S05]  /*13d00*/  BSYNC B1 ;  /* 0x0000000000017941 */ /* 0x000fea0003800000 */
.L_x_263:
[----:B0-----:R-:W2:Y:S01]  /*13d10*/  LDL.LU R0, [R1+0x38] ;  /* 0x0000380001007983 */ /* 0x001ea20000300800 */
[----:B------:R-:W-:-:S03]  /*13d20*/  IMAD.MOV.U32 R19, RZ, RZ, R9 ;  /* 0x000000ffff137224 */ /* 0x000fc600078e0009 */
[----:B------:R0:W-:Y:S02]  /*13d30*/  STL [R1+0x14], R13 ;  /* 0x0000140d01007387 */ /* 0x0001e40000100800 */
[----:B0-2---:R-:W-:-:S07]  /*13d40*/  VIADD R0, R0, 0xfffffffd ;  /* 0xfffffffd00007836 */ /* 0x005fce0000000000 */
.L_x_262:
[----:B------:R-:W-:Y:S05]  /*13d50*/  BSYNC B2 ;  /* 0x0000000000027941 */ /* 0x000fea0003800000 */
.L_x_261:
[----:B------:R-:W-:Y:S01]  /*13d60*/  VIADD R12, R12, 0xfffffffe ;  /* 0xfffffffe0c0c7836 */ /* 0x000fe20000000000 */
[----:B------:R-:W-:-:S04]  /*13d70*/  LOP3.LUT R4, RZ, R4, RZ, 0x33, !PT ;  /* 0x00000004ff047212 */ /* 0x000fc800078e33ff */
[----:B------:R-:W-:-:S13]  /*13d80*/  ISETP.NE.AND P0, PT, R12, R4, PT ;  /* 0x000000040c00720c */ /* 0x000fda0003f05270 */
[----:B------:R-:W-:Y:S05]  /*13d90*/  @!P0 BRA `(.L_x_260) ;  /* 0x0000001400cc8947 */ /* 0x000fea0003800000 */
[----:B------:R-:W-:-:S07]  /*13da0*/  IMAD.MOV.U32 R9, RZ, RZ, R17 ;  /* 0x000000ffff097224 */ /* 0x000fce00078e0011 */
.L_x_314:
[----:B------:R-:W2:Y:S04]  /*13db0*/  LDL R3, [R1+0x20] ;  /* 0x0000200001037983 */ /* 0x000ea80000100800 */
[----:B------:R-:W3:Y:S01]  /*13dc0*/  LDL R2, [R1+0x14] ;  /* 0x0000140001027983 */ /* 0x000ee20000100800 */
[----:B------:R-:W-:Y:S01]  /*13dd0*/  VIADD R4, R19, 0x1 ;  /* 0x0000000113047836 */ /* 0x000fe20000000000 */
[----:B------:R-:W-:Y:S05]  /*13de0*/  YIELD ;  /* 0x0000000000007946 */ /* 0x000fea0003800000 */
[----:B------:R-:W-:Y:S01]  /*13df0*/  ISETP.NE.AND P0, PT, R4, 0x2, PT ;  /* 0x000000020400780c */ /* 0x000fe20003f05270 */
[----:B------:R-:W-:Y:S03]  /*13e00*/  BSSY B1, `(.L_x_280) ;  /* 0x00000b1000017945 */ /* 0x000fe60003800000 */
[----:B------:R-:W-:-:S02]  /*13e10*/  SEL R5, RZ, 0x1, P0 ;  /* 0x00000001ff057807 */ /* 0x000fc40000000000 */
[----:B------:R-:W-:Y:S02]  /*13e20*/  SEL R4, R4, RZ, P0 ;  /* 0x000000ff04047207 */ /* 0x000fe40000000000 */
[----:B--2---:R-:W-:Y:S02]  /*13e30*/  ISETP.NE.AND P1, PT, R3, RZ, PT ;  /* 0x000000ff0300720c */ /* 0x004fe40003f25270 */
[----:B---3--:R-:W-:-:S11]  /*13e40*/  LOP3.LUT R5, R2, R5, RZ, 0x3c, !PT ;  /* 0x0000000502057212 */ /* 0x008fd600078e3cff */
[----:B01----:R-:W-:Y:S05]  /*13e50*/  @!P1 BRA `(.L_x_281) ;  /* 0x0000000800ac9947 */ /* 0x003fea0003800000 */
        /* <DEDUP_REMOVED lines=14> */
[----:B------:R-:W-:-:S04]  /*13f40*/  @P0 SHF.R.U32.HI R2, RZ, R3, R7 ;  /* 0x00000003ff020219 */ /* 0x000fc80000011607 */
[--C-:B------:R-:W-:Y:S01]  /*13f50*/  SHF.R.S32.HI R3, RZ, 0x1f, R2.reuse ;  /* 0x0000001fff037819 */ /* 0x100fe20000011402 */
[----:B------:R-:W-:-:S04]  /*13f60*/  IMAD.MOV R7, RZ, RZ, -R2 ;  /* 0x000000ffff077224 */ /* 0x000fc800078e0a02 */
[----:B------:R-:W-:Y:S02]  /*13f70*/  IMAD R7, R8, R7, R0 ;  /* 0x0000000708077224 */ /* 0x000fe400078e0200 */
[----:B--2---:R-:W-:-:S04]  /*13f80*/  IMAD R8, R11, UR6, RZ ;  /* 0x000000060b087c24 */ /* 0x004fc8000f8e02ff */
[C---:B---3--:R-:W-:Y:S02]  /*13f90*/  IMAD R8, R10.reuse, UR7, R8 ;  /* 0x000000070a087c24 */ /* 0x048fe4000f8e0208 */
[----:B------:R-:W-:-:S04]  /*13fa0*/  IMAD.WIDE.U32 R2, R10, UR6, R2 ;  /* 0x000000060a027c25 */ /* 0x000fc8000f8e0002 */
[----:B------:R-:W-:Y:S01]  /*13fb0*/  IMAD.IADD R3, R8, 0x1, R3 ;  /* 0x0000000108037824 */ /* 0x000fe200078e0203 */
[----:B------:R-:W-:-:S04]  /*13fc0*/  LEA R8, P0, R2, UR4, 0x2 ;  /* 0x0000000402087c11 */ /* 0x000fc8000f8010ff */
[----:B------:R-:W-:-:S06]  /*13fd0*/  LEA.HI.X R9, R2, UR5, R3, 0x2, P0 ;  /* 0x0000000502097c11 */ /* 0x000fcc00080f1403 */
[----:B------:R0:W5:Y:S03]  /*13fe0*/  LDG.E R9, desc[UR8][R8.64] ;  /* 0x0000000808097981 */ /* 0x000166000c1e1900 */
.L_x_282:
[----:B------:R-:W-:Y:S01]  /*13ff0*/  IMAD R3, R4, 0x8, R18 ;  /* 0x0000000804037824 */ /* 0x000fe200078e0212 */
[----:B------:R-:W-:Y:S01]  /*14000*/  SHF.L.U32 R2, R5, 0x1f, RZ ;  /* 0x0000001f05027819 */ /* 0x000fe200000006ff */
[----:B------:R-:W-:Y:S03]  /*14010*/  BSSY B2, `(.L_x_283) ;  /* 0x0000003000027945 */ /* 0x000fe60003800000 */
[----:B------:R-:W1:Y:S02]  /*14020*/  SYNCS.PHASECHK.TRANS64.TRYWAIT P0, [R3+URZ+0x36840], R2 ;  /* 0x03684002030075a7 */ /* 0x000e64000800017f */
[----:B-1----:R-:W-:Y:S05]  /*14030*/  @!P0 BRA `(.L_x_284) ;  /* 0x0000003c00448947 */ /* 0x002fea0003800000 */
.L_x_378:
[----:B------:R-:W-:Y:S05]  /*14040*/  BSYNC B2 ;  /* 0x0000000000027941 */ /* 0x000fea0003800000 */
.L_x_283:
[----:B0-----:R-:W0:Y:S01]  /*14050*/  S2R R8, SR_TID.X ;  /* 0x0000000000087919 */ /* 0x001e220000002100 */
[----:B------:R-:W-:Y:S01]  /*14060*/  BSSY B2, `(.L_x_285) ;  /* 0x000000b000027945 */ /* 0x000fe20003800000 */
[----:B0-----:R-:W-:-:S04]  /*14070*/  LOP3.LUT R8, R8, 0x7f, RZ, 0xc0, !PT ;  /* 0x0000007f08087812 */ /* 0x001fc800078ec0ff */
[----:B------:R-:W-:-:S13]  /*14080*/  ISETP.NE.AND P1, PT, R8, RZ, PT ;  /* 0x000000ff0800720c */ /* 0x000fda0003f25270 */
[----:B------:R-:W-:Y:S05]  /*14090*/  @P1 BRA `(.L_x_286) ;  /* 0x00000000001c1947 */ /* 0x000fea0003800000 */
[----:B------:R-:W0:Y:S01]  /*140a0*/  S2R R8, SR_TID.X ;  /* 0x0000000000087919 */ /* 0x000e220000002100 */
[----:B-1----:R-:W-:-:S04]  /*140b0*/  IMAD.MOV.U32 R2, RZ, RZ, 0xa800 ;  /* 0x0000a800ff027424 */ /* 0x002fc800078e00ff */
[----:B------:R2:W-:Y:S01]  /*140c0*/  SYNCS.ARRIVE.TRANS64 RZ, [R3+URZ+0x36830], R2 ;  /* 0x0368300203ff79a7 */ /* 0x0005e2000800003f */
[----:B0-----:R-:W-:-:S04]  /*140d0*/  LOP3.LUT R8, R8, 0x1f, RZ, 0xc0, !PT ;  /* 0x0000001f08087812 */ /* 0x001fc800078ec0ff */
[----:B------:R-:W-:-:S13]  /*140e0*/  ISETP.NE.AND P0, PT, R8, RZ, PT ;  /* 0x000000ff0800720c */ /* 0x000fda0003f05270 */
[----:B--2---:R-:W-:Y:S05]  /*140f0*/  @!P0 BRA `(.L_x_286) ;  /* 0x0000000000048947 */ /* 0x004fea0003800000 */
[----:B------:R-:W-:Y:S01]  /*14100*/  BPT.TRAP 0x1 ;  /* 0x000000040000795c */ /* 0x000fe20000300000 */
.L_x_286:
[----:B------:R-:W-:Y:S05]  /*14110*/  BSYNC B2 ;  /* 0x0000000000027941 */ /* 0x000fea0003800000 */
.L_x_285:
        /* <DEDUP_REMOVED lines=12> */
.L_x_287:
        /* <DEDUP_REMOVED lines=10> */
[----:B------:R-:W-:Y:S01]  /*14280*/  IMAD.MOV.U32 R14, RZ, RZ, 0x40 ;  /* 0x00000040ff0e7424 */ /* 0x000fe200078e00ff */
[----:B------:R-:W-:Y:S01]  /*14290*/  PLOP3.LUT P0, PT, PT, PT, PT, 0x80, 0x0 ;  /* 0x000000000000781c */ /* 0x000fe20003f0f070 */
[----:B------:R-:W-:Y:S01]  /*142a0*/  VIADD R10, R8, 0x24c00 ;  /* 0x00024c00080a7836 */ /* 0x000fe20000000000 */
[----:B------:R-:W-:Y:S01]  /*142b0*/  UMOV UR6, 0x0 ;  /* 0x0000000000067882 */ /* 0x000fe20000000000 */
[----:B------:R-:W-:Y:S01]  /*142c0*/  UMOV UR7, 0x14f00000 ;  /* 0x14f0000000077882 */ /* 0x000fe20000000000 */
[----:B------:R-:W-:-:S15]  /*142d0*/  R2UR UR10, R14 ;  /* 0x000000000e0a72ca */ /* 0x000fde00000e0000 */
.L_x_288:
        /* <DEDUP_REMOVED lines=16> */
.L_x_289:
        /* <DEDUP_REMOVED lines=10> */
[----:B------:R-:W2:Y:S01]  /*14480*/  LDL.LU R10, [R1+0x14] ;  /* 0x00001400010a7983 */ /* 0x000ea20000300800 */
[----:B------:R-:W-:Y:S01]  /*14490*/  IMAD R2, R19, 0x8, R6 ;  /* 0x0000000813027824 */ /* 0x000fe200078e0206 */
[----:B------:R-:W-:Y:S01]  /*144a0*/  BSSY B2, `(.L_x_290) ;  /* 0x0000004000027945 */ /* 0x000fe20003800000 */
[----:B--2---:R-:W-:-:S04]  /*144b0*/  SHF.L.U32 R3, R10, 0x1f, RZ ;  /* 0x0000001f0a037819 */ /* 0x004fc800000006ff */
[----:B------:R-:W0:Y:S02]  /*144c0*/  SYNCS.PHASECHK.TRANS64.TRYWAIT P0, [R2+URZ+0x60], R3 ;  /* 0x00006003020075a7 */ /* 0x000e24000800017f */
[----:B0-----:R-:W-:Y:S05]  /*144d0*/  @!P0 BRA `(.L_x_291) ;  /* 0x0000003800308947 */ /* 0x001fea0003800000 */
.L_x_379:
[----:B------:R-:W-:Y:S05]  /*144e0*/  BSYNC B2 ;  /* 0x0000000000027941 */ /* 0x000fea0003800000 */
.L_x_290:
[----:B------:R-:W-:Y:S01]  /*144f0*/  BSSY B2, `(.L_x_292) ;  /* 0x000000b000027945 */ /* 0x000fe20003800000 */
[----:B------:R-:W-:Y:S02]  /*14500*/  IMAD.MOV.U32 R10, RZ, RZ, 0x0 ;  /* 0x00000000ff0a7424 */ /* 0x000fe400078e00ff */
[----:B------:R-:W-:Y:S01]  /*14510*/  IMAD.MOV.U32 R11, RZ, RZ, 0x14f00000 ;  /* 0x14f00000ff0b7424 */ /* 0x000fe200078e00ff */
[----:B------:R-:W-:Y:S06]  /*14520*/  @P1 BRA `(.L_x_293) ;  /* 0x00000000001c1947 */ /* 0x000fec0003800000 */
[----:B------:R-:W1:Y:S01]  /*14530*/  S2R R8, SR_TID.X ;  /* 0x0000000000087919 */ /* 0x000e620000002100 */
[----:B0-----:R-:W-:-:S04]  /*14540*/  IMAD.MOV.U32 R3, RZ, RZ, 0xa800 ;  /* 0x0000a800ff037424 */ /* 0x001fc800078e00ff */
[----:B------:R2:W-:Y:S01]  /*14550*/  SYNCS.ARRIVE.TRANS64 RZ, [R2+URZ+0x50], R3 ;  /* 0x0000500302ff79a7 */ /* 0x0005e2000800003f */
[----:B-1----:R-:W-:-:S04]  /*14560*/  LOP3.LUT R8, R8, 0x1f, RZ, 0xc0, !PT ;  /* 0x0000001f08087812 */ /* 0x002fc800078ec0ff */
[----:B------:R-:W-:-:S13]  /*14570*/  ISETP.NE.AND P0, PT, R8, RZ, PT ;  /* 0x000000ff0800720c */ /* 0x000fda0003f05270 */
[----:B--2---:R-:W-:Y:S05]  /*14580*/  @!P0 BRA `(.L_x_293) ;  /* 0x0000000000048947 */ /* 0x004fea0003800000 */
[----:B------:R-:W-:Y:S01]  /*14590*/  BPT.TRAP 0x1 ;  /* 0x000000040000795c */ /* 0x000fe20000300000 */
.L_x_293:
[----:B------:R-:W-:Y:S05]  /*145a0*/  BSYNC B2 ;  /* 0x0000000000027941 */ /* 0x000fea0003800000 */
.L_x_292:
[----:B------:R-:W2:Y:S04]  /*145b0*/  LDL R8, [R1+0x18] ;  /* 0x0000180001087983 */ /* 0x000ea80000100800 */
[----:B0-----:R-:W2:Y:S01]  /*145c0*/  LDL.LU R3, [R1+0x8] ;  /* 0x0000080001037983 */ /* 0x001ea20000300800 */
[----:B------:R-:W-:Y:S01]  /*145d0*/  R2UR UR10, R12 ;  /* 0x000000000c0a72ca */ /* 0x000fe200000e0000 */
[----:B------:R-:W-:Y:S01]  /*145e0*/  IMAD R19, R19, 0xa800, R18 ;  /* 0x0000a80013137824 */ /* 0x000fe200078e0212 */
[----:B------:R-:W-:Y:S01]  /*145f0*/  R2UR UR6, R10 ;  /* 0x000000000a0672ca */ /* 0x000fe200000e0000 */
[----:B------:R-:W-:Y:S01]  /*14600*/  UIADD3 UR4, UP0, UR36, 0x470, URZ ;  /* 0x0000047024047890 */ /* 0x000fe2000ff1e03f */
[----:B------:R-:W-:Y:S01]  /*14610*/  R2UR UR7, R11 ;  /* 0x000000000b0772ca */ /* 0x000fe200000e0000 */
[----:B------:R-:W-:Y:S01]  /*14620*/  VIADD R2, R2, 0x50 ;  /* 0x0000005002027836 */ /* 0x000fe20000000000 */
[----:B------:R-:W-:Y:S01]  /*14630*/  PLOP3.LUT P0, PT, PT, PT, PT, 0x80, 0x0 ;  /* 0x000000000000781c */ /* 0x000fe20003f0f070 */
[----:B------:R-:W-:Y:S01]  /*14640*/  UIADD3.X UR5, URZ, UR37, URZ, UP0, !UPT ;  /* 0x000000253f057290 */ /* 0x000fe200087fe43f */
[----:B--2---:R-:W-:-:S02]  /*14650*/  IMAD R3, R3, 0x70, R8 ;  /* 0x0000007003037824 */ /* 0x004fc400078e0208 */
[----:B------:R-:W-:-:S09]  /*14660*/  VIADD R8, R19, 0x400 ;  /* 0x0000040013087836 */ /* 0x000fd20000000000 */
.L_x_294:
        /* <DEDUP_REMOVED lines=15> */
.L_x_295:
        /* <DEDUP_REMOVED lines=15> */
.L_x_296:
        /* <DEDUP_REMOVED lines=12> */
.L_x_281:
[----:B------:R-:W-:Y:S05]  /*14910*/  BSYNC B1 ;  /* 0x0000000000017941 */ /* 0x000fea0003800000 */
.L_x_280:
[----:B------:R-:W2:Y:S01]  /*14920*/  LDL R2, [R1+0x20] ;  /* 0x0000200001027983 */ /* 0x000ea20000100800 */
[----:B------:R-:W-:Y:S01]  /*14930*/  VIADD R19, R4, 0x1 ;  /* 0x0000000104137836 */ /* 0x000fe20000000000 */
[----:B------:R-:W-:Y:S01]  /*14940*/  BSSY B1, `(.L_x_297) ;  /* 0x00000b4000017945 */ /* 0x000fe20003800000 */
[----:B0-----:R-:W-:-:S03]  /*14950*/  VIADD R7, R0, 0xffffffff ;  /* 0xffffffff00077836 */ /* 0x001fc60000000000 */
[----:B------:R-:W-:-:S04]  /*14960*/  ISETP.NE.AND P0, PT, R19, 0x2, PT ;  /* 0x000000021300780c */ /* 0x000fc80003f05270 */
[----:B------:R-:W-:Y:S02]  /*14970*/  SEL R19, R19, RZ, P0 ;  /* 0x000000ff13137207 */ /* 0x000fe40000000000 */
[----:B--2---:R-:W-:Y:S02]  /*14980*/  ISETP.NE.AND P1, PT, R2, RZ, PT ;  /* 0x000000ff0200720c */ /* 0x004fe40003f25270 */
[----:B------:R-:W-:-:S04]  /*14990*/  SEL R2, RZ, 0x1, P0 ;  /* 0x00000001ff027807 */ /* 0x000fc80000000000 */
[----:B------:R-:W-:-:S05]  /*149a0*/  LOP3.LUT R12, R5, R2, RZ, 0x3c, !PT ;  /* 0x00000002050c7212 */ /* 0x000fca00078e3cff */
[----:B------:R0:W-:Y:S02]  /*149b0*/  STL [R1+0x14], R12 ;  /* 0x0000140c01007387 */ /* 0x0001e40000100800 */
[----:B------:R-:W-:Y:S05]  /*149c0*/  @!P1 BRA `(.L_x_298) ;  /* 0x0000000800ac9947 */ /* 0x000fea0003800000 */
[----:B------:R-:W-:Y:S01]  /*149d0*/  ULDC.64 UR4, c[0x0][0x418] ;  /* 0x0001060000047ab9 */ /* 0x000fe20000000a00 */
[----:B------:R-:W-:Y:S01]  /*149e0*/  IMAD.MOV.U32 R8, RZ, RZ, R7 ;  /* 0x000000ffff087224 */ /* 0x000fe200078e0007 */
[----:B------:R-:W-:-:S04]  /*149f0*/  ISETP.NE.U32.AND P0, PT, RZ, UR4, PT ;  /* 0x00000004ff007c0c */ /* 0x000fc8000bf05070 */
[----:B------:R-:W-:-:S13]  /*14a00*/  ISETP.NE.AND.EX P0, PT, RZ, UR5, PT, P0 ;  /* 0x00000005ff007c0c */ /* 0x000fda000bf05300 */
[----:B------:R-:W-:Y:S05]  /*14a10*/  @!P0 BRA `(.L_x_299) ;  /* 0x0000000000508947 */ /* 0x000fea0003800000 */
[----:B------:R-:W2:Y:S01]  /*14a20*/  LDL R11, [R1+0x1c] ;  /* 0x00001c00010b7983 */ /* 0x000ea20000100800 */
[----:B------:R-:W1:Y:S01]  /*14a30*/  LDC R9, c[0x0][0x43c] ;  /* 0x00010f00ff097b82 */ /* 0x000e620000000800 */
[----:B------:R-:W-:Y:S02]  /*14a40*/  ULDC.64 UR6, c[0x0][0x428] ;  /* 0x00010a0000067ab9 */ /* 0x000fe40000000a00 */
[----:B------:R-:W3:Y:S01]  /*14a50*/  LDL R10, [R1+0x10] ;  /* 0x00001000010a7983 */ /* 0x000ee20000100800 */
[----:B------:R-:W-:Y:S01]  /*14a60*/  ULDC.64 UR8, c[0x0][0x208] ;  /* 0x0000820000087ab9 */ /* 0x000fe20000000a00 */
[----:B-1----:R-:W-:-:S13]  /*14a70*/  ISETP.NE.AND P0, PT, R9, 0x1, PT ;  /* 0x000000010900780c */ /* 0x002fda0003f05270 */
[----:B------:R-:W1:Y:S02]  /*14a80*/  @P0 LDC.64 R2, c[0x0][0x440] ;  /* 0x00011000ff020b82 */ /* 0x000e640000000a00 */
[----:B-1----:R-:W-:-:S04]  /*14a90*/  @P0 IMAD.HI.U32 R8, R7, R2, RZ ;  /* 0x0000000207080227 */ /* 0x002fc800078e00ff */
        /* <DEDUP_REMOVED lines=10> */
[----:B------:R-:W-:-:S05]  /*14b40*/  LEA.HI.X R11, R2, UR5, R9, 0x2, P0 ;  /* 0x00000005020b7c11 */ /* 0x000fca00080f1409 */
[----:B------:R1:W5:Y:S04]  /*14b50*/  LDG.E R9, desc[UR8][R10.64] ;  /* 0x000000080a097981 */ /* 0x000368000c1e1900 */
.L_x_299:
[----:B------:R-:W-:Y:S01]  /*14b60*/  IMAD R2, R19, 0x8, R18 ;  /* 0x0000000813027824 */ /* 0x000fe200078e0212 */
[----:B------:R-:W-:Y:S01]  /*14b70*/  SHF.L.U32 R3, R12, 0x1f, RZ ;  /* 0x0000001f0c037819 */ /* 0x000fe200000006ff */
[----:B------:R-:W-:Y:S03]  /*14b80*/  BSSY B2, `(.L_x_300) ;  /* 0x0000003000027945 */ /* 0x000fe60003800000 */
[----:B------:R-:W2:Y:S02]  /*14b90*/  SYNCS.PHASECHK.TRANS64.TRYWAIT P0, [R2+URZ+0x36840], R3 ;  /* 0x03684003020075a7 */ /* 0x000ea4000800017f */
[----:B--2---:R-:W-:Y:S05]  /*14ba0*/  @!P0 BRA `(.L_x_301) ;  /* 0x0000003000908947 */ /* 0x004fea0003800000 */
.L_x_380:
[----:B------:R-:W-:Y:S05]  /*14bb0*/  BSYNC B2 ;  /* 0x0000000000027941 */ /* 0x000fea0003800000 */
.L_x_300:
[----:B-1----:R-:W1:Y:S01]  /*14bc0*/  S2R R10, SR_TID.X ;  /* 0x00000000000a7919 */ /* 0x002e620000002100 */
[----:B------:R-:W-:Y:S01]  /*14bd0*/  BSSY B2, `(.L_x_302) ;  /* 0x000000b000027945 */ /* 0x000fe20003800000 */
[----:B-1----:R-:W-:-:S04]  /*14be0*/  LOP3.LUT R10, R10, 0x7f, RZ, 0xc0, !PT ;  /* 0x0000007f0a0a7812 */ /* 0x002fc800078ec0ff */
[----:B------:R-:W-:-:S13]  /*14bf0*/  ISETP.NE.AND P1, PT, R10, RZ, PT ;  /* 0x000000ff0a00720c */ /* 0x000fda0003f25270 */
[----:B------:R-:W-:Y:S05]  /*14c00*/  @P1 BRA `(.L_x_303) ;  /* 0x00000000001c1947 */ /* 0x000fea0003800000 */
[----:B------:R-:W1:Y:S01]  /*14c10*/  S2R R10, SR_TID.X ;  /* 0x00000000000a7919 */ /* 0x000e620000002100 */
[----:B--2---:R-:W-:-:S04]  /*14c20*/  IMAD.MOV.U32 R3, RZ, RZ, 0xa800 ;  /* 0x0000a800ff037424 */ /* 0x004fc800078e00ff */
[----:B------:R3:W-:Y:S01]  /*14c30*/  SYNCS.ARRIVE.TRANS64 RZ, [R2+URZ+0x36830], R3 ;  /* 0x0368300302ff79a7 */ /* 0x0007e2000800003f */
[----:B-1----:R-:W-:-:S04]  /*14c40*/  LOP3.LUT R10, R10, 0x1f, RZ, 0xc0, !PT ;  /* 0x0000001f0a0a7812 */ /* 0x002fc800078ec0ff */
[----:B------:R-:W-:-:S13]  /*14c50*/  ISETP.NE.AND P0, PT, R10, RZ, PT ;  /* 0x000000ff0a00720c */ /* 0x000fda0003f05270 */
[----:B---3--:R-:W-:Y:S05]  /*14c60*/  @!P0 BRA `(.L_x_303) ;  /* 0x0000000000048947 */ /* 0x008fea0003800000 */
[----:B------:R-:W-:Y:S01]  /*14c70*/  BPT.TRAP 0x1 ;  /* 0x000000040000795c */ /* 0x000fe20000300000 */
.L_x_303:
[----:B------:R-:W-:Y:S05]  /*14c80*/  BSYNC B2 ;  /* 0x0000000000027941 */ /* 0x000fea0003800000 */
.L_x_302:
[----:B--2---:R-:W2:Y:S01]  /*14c90*/  LDL R2, [R1+0x18] ;  /* 0x0000180001027983 */ /* 0x004ea20000100800 */
[----:B0-----:R-:W-:Y:S01]  /*14ca0*/  IMAD.MOV.U32 R12, RZ, RZ, RZ ;  /* 0x000000ffff0c7224 */ /* 0x001fe200078e00ff */
[----:B------:R-:W-:Y:S01]  /*14cb0*/  UIADD3 UR4, UP0, UR36, 0x370, URZ ;  /* 0x0000037024047890 */ /* 0x000fe2000ff1e03f */
[C---:B------:R-:W-:Y:S01]  /*14cc0*/  IMAD R3, R19.reuse, 0x8, R6 ;  /* 0x0000000813037824 */ /* 0x040fe200078e0206 */
[----:B------:R-:W-:Y:S01]  /*14cd0*/  PLOP3.LUT P0, PT, PT, PT, PT, 0x80, 0x0 ;  /* 0x000000000000781c */ /* 0x000fe20003f0f070 */
[----:B------:R-:W-:Y:S01]  /*14ce0*/  IMAD R10, R19, 0xa800, R18 ;  /* 0x0000a800130a7824 */ /* 0x000fe200078e0212 */
[----:B------:R-:W-:Y:S01]  /*14cf0*/  R2UR UR10, R12 ;  /* 0x000000000c0a72ca */ /* 0x000fe200000e0000 */
[----:B------:R-:W-:Y:S01]  /*14d00*/  VIADD R3, R3, 0x30 ;  /* 0x0000003003037836 */ /* 0x000fe20000000000 */
[----:B------:R-:W-:Y:S01]  /*14d10*/  UIADD3.X UR5, URZ, UR37, URZ, UP0, !UPT ;  /* 0x000000253f057290 */ /* 0x000fe200087fe43f */
[----:B------:R-:W-:Y:S01]  /*14d20*/  VIADD R11, R10, 0x21400 ;  /* 0x000214000a0b7836 */ /* 0x000fe20000000000 */
[----:B------:R-:W-:Y:S01]  /*14d30*/  UMOV UR6, 0x0 ;  /* 0x0000000000067882 */ /* 0x000fe20000000000 */
[----:B------:R-:W-:Y:S01]  /*14d40*/  UMOV UR7, 0x14f00000 ;  /* 0x14f0000000077882 */ /* 0x000fe20000000000 */
[----:B--2---:R-:W-:-:S09]  /*14d50*/  IMAD R2, R8, 0x70, R2 ;  /* 0x0000007008027824 */ /* 0x004fd200078e0202 */
.L_x_304:
        /* <DEDUP_REMOVED lines=16> */
.L_x_305:
        /* <DEDUP_REMOVED lines=16> */
.L_x_306:
        /* <DEDUP_REMOVED lines=10> */
[----:B------:R-:W-:Y:S01]  /*15000*/  SHF.L.U32 R5, R5, 0x1f, RZ ;  /* 0x0000001f05057819 */ /* 0x000fe200000006ff */
[----:B------:R-:W-:Y:S01]  /*15010*/  IMAD R2, R4, 0x8, R6 ;  /* 0x0000000804027824 */ /* 0x000fe200078e0206 */
[----:B------:R-:W-:Y:S03]  /*15020*/  BSSY B2, `(.L_x_307) ;  /* 0x0000003000027945 */ /* 0x000fe60003800000 */
[----:B------:R-:W0:Y:S02]  /*15030*/  SYNCS.PHASECHK.TRANS64.TRYWAIT P0, [R2+URZ+0x60], R5 ;  /* 0x00006005020075a7 */ /* 0x000e24000800017f */
[----:B0-----:R-:W-:Y:S05]  /*15040*/  @!P0 BRA `(.L_x_308) ;  /* 0x0000002c007c8947 */ /* 0x001fea0003800000 */
.L_x_381:
[----:B------:R-:W-:Y:S05]  /*15050*/  BSYNC B2 ;  /* 0x0000000000027941 */ /* 0x000fea0003800000 */
.L_x_307:
[----:B------:R-:W-:Y:S01]  /*15060*/  BSSY B2, `(.L_x_309) ;  /* 0x000000b000027945 */ /* 0x000fe20003800000 */
[----:B------:R-:W-:Y:S02]  /*15070*/  IMAD.MOV.U32 R10, RZ, RZ, 0x0 ;  /* 0x00000000ff0a7424 */ /* 0x000fe400078e00ff */
[----:B------:R-:W-:Y:S01]  /*15080*/  IMAD.MOV.U32 R11, RZ, RZ, 0x14f00000 ;  /* 0x14f00000ff0b7424 */ /* 0x000fe200078e00ff */
[----:B------:R-:W-:Y:S06]  /*15090*/  @P1 BRA `(.L_x_310) ;  /* 0x00000000001c1947 */ /* 0x000fec0003800000 */
[----:B------:R-:W1:Y:S02]  /*150a0*/  S2R R3, SR_TID.X ;  /* 0x0000000000037919 */ /* 0x000e640000002100 */
[----:B-1----:R-:W-:Y:S01]  /*150b0*/  LOP3.LUT R15, R3, 0x1f, RZ, 0xc0, !PT ;  /* 0x0000001f030f7812 */ /* 0x002fe200078ec0ff */
[----:B------:R-:W-:-:S03]  /*150c0*/  IMAD.MOV.U32 R3, RZ, RZ, 0xa800 ;  /* 0x0000a800ff037424 */ /* 0x000fc600078e00ff */
[----:B------:R-:W-:Y:S01]  /*150d0*/  ISETP.NE.AND P0, PT, R15, RZ, PT ;  /* 0x000000ff0f00720c */ /* 0x000fe20003f05270 */
[----:B------:R1:W-:-:S12]  /*150e0*/  SYNCS.ARRIVE.TRANS64 RZ, [R2+URZ+0x50], R3 ;  /* 0x0000500302ff79a7 */ /* 0x0003d8000800003f */
[----:B-1----:R-:W-:Y:S05]  /*150f0*/  @!P0 BRA `(.L_x_310) ;  /* 0x0000000000048947 */ /* 0x002fea0003800000 */
[----:B------:R-:W-:Y:S01]  /*15100*/  BPT.TRAP 0x1 ;  /* 0x000000040000795c */ /* 0x000fe20000300000 */
.L_x_310:
[----:B------:R-:W-:Y:S05]  /*15110*/  BSYNC B2 ;  /* 0x0000000000027941 */ /* 0x000fea0003800000 */
.L_x_309:
[----:B0-----:R-:W2:Y:S04]  /*15120*/  LDL R5, [R1+0x18] ;  /* 0x0000180001057983 */ /* 0x001ea80000100800 */
[----:B------:R-:W2:Y:S01]  /*15130*/  LDL.LU R3, [R1+0x8] ;  /* 0x0000080001037983 */ /* 0x000ea20000300800 */
        /* <DEDUP_REMOVED lines=10> */
.L_x_311:
        /* <DEDUP_REMOVED lines=15> */
.L_x_312:
        /* <DEDUP_REMOVED lines=15> */
.L_x_313:
        /* <DEDUP_REMOVED lines=12> */
.L_x_298:
[----:B------:R-:W-:Y:S05]  /*15480*/  BSYNC B1 ;  /* 0x0000000000017941 */ /* 0x000fea0003800000 */
.L_x_297:
[----:B------:R-:W2:Y:S01]  /*15490*/  LDL R2, [R1+0x28] ;  /* 0x0000280001027983 */ /* 0x000ea20000100800 */
[----:B------:R-:W-:Y:S01]  /*154a0*/  VIADD R0, R0, 0xfffffffe ;  /* 0xfffffffe00007836 */ /* 0x000fe20000000000 */
[----:B--2---:R-:W-:-:S13]  /*154b0*/  ISETP.GT.AND P0, PT, R7, R2, PT ;  /* 0x000000020700720c */ /* 0x004fda0003f04270 */
[----:B------:R-:W-:Y:S05]  /*154c0*/  @P0 BRA `(.L_x_314) ;  /* 0xffffffe800380947 */ /* 0x000fea000383ffff */
.L_x_260:
[----:B------:R-:W-:Y:S05]  /*154d0*/  BSYNC B0 ;  /* 0x0000000000007941 */ /* 0x000fea0003800000 */
.L_x_259:
[----:B------:R-:W2:Y:S01]  /*154e0*/  S2R R2, SR_TID.X ;  /* 0x0000000000027919 */ /* 0x000ea20000002100 */
[----:B------:R-:W-:Y:S01]  /*154f0*/  BSSY B0, `(.L_x_315) ;  /* 0x0000012000007945 */ /* 0x000fe20003800000 */
[----:B--2---:R-:W-:-:S04]  /*15500*/  LOP3.LUT R3, R2, 0x7f, RZ, 0xc0, !PT ;  /* 0x0000007f02037812 */ /* 0x004fc800078ec0ff */
[----:B------:R-:W-:-:S13]  /*15510*/  ISETP.NE.AND P0, PT, R3, RZ, PT ;  /* 0x000000ff0300720c */ /* 0x000fda0003f05270 */
[----:B------:R-:W-:Y:S05]  /*15520*/  @P0 BRA `(.L_x_316) ;  /* 0x0000000000380947 */ /* 0x000fea0003800000 */
[----:B------:R-:W2:Y:S01]  /*15530*/  S2R R2, SR_LANEID ;  /* 0x0000000000027919 */ /* 0x000ea20000000000 */
[----:B------:R-:W-:Y:S01]  /*15540*/  VOTEU.ANY UR4, UPT, PT ;  /* 0x0000000000047886 */ /* 0x000fe200038e0100 */
[----:B-1----:R-:W1:Y:S01]  /*15550*/  LDC.64 R4, c[0x0][0xc60] ;  /* 0x00031800ff047b82 */ /* 0x002e620000000a00 */
[----:B------:R-:W2:Y:S01]  /*15560*/  FLO.U32 R0, UR4 ;  /* 0x0000000400007d00 */ /* 0x000ea200080e0000 */
[----:B------:R-:W-:Y:S01]  /*15570*/  ULDC.64 UR6, c[0x0][0x208] ;  /* 0x0000820000067ab9 */ /* 0x000fe20000000a00 */
[----:B--2---:R-:W-:-:S06]  /*15580*/  ISETP.EQ.U32.AND P0, PT, R0, R2, PT ;  /* 0x000000020000720c */ /* 0x004fcc0003f02070 */
[----:B------:R-:W1:Y:S07]  /*15590*/  POPC R2, UR4 ;  /* 0x0000000400027d09 */ /* 0x000e6e0008000000 */
[----:B-1----:R-:W2:Y:S04]  /*155a0*/  @P0 ATOMG.E.ADD.STRONG.GPU PT, R2, desc[UR6][R4.64], R2 ;  /* 0x00000002040209a8 */ /* 0x002ea800081ee1c6 */
[----:B--2---:R1:W2:Y:S02]  /*155b0*/  SHFL.IDX PT, R2, R2, R0, 0x1f ;  /* 0x00001f0002027589 */ /* 0x0042a400000e0000 */
[----:B-1----:R-:W1:Y:S02]  /*155c0*/  S2R R0, SR_LTMASK ;  /* 0x0000000000007919 */ /* 0x002e640000003900 */
[----:B-1----:R-:W-:-:S06]  /*155d0*/  LOP3.LUT R0, R0, UR4, RZ, 0xc0, !PT ;  /* 0x0000000400007c12 */ /* 0x002fcc000f8ec0ff */
[----:B------:R-:W2:Y:S02]  /*155e0*/  POPC R0, R0 ;  /* 0x0000000000007309 */ /* 0x000ea40000000000 */
[----:B--2---:R-:W-:-:S05]  /*155f0*/  IADD3 R0, R2, UR38, R0 ;  /* 0x0000002602007c10 */ /* 0x004fca000fffe000 */
[----:B------:R2:W-:Y:S02]  /*15600*/  STL [R1], R0 ;  /* 0x0000000001007387 */ /* 0x0005e40000100800 */
.L_x_316:
[----:B------:R-:W-:Y:S05]  /*15610*/  BSYNC B0 ;  /* 0x0000000000007941 */ /* 0x000fea0003800000 */
.L_x_315:
[----:B--2---:R-:W2:Y:S01]  /*15620*/  LDL.LU R0, [R1+0x20] ;  /* 0x0000200001007983 */ /* 0x004ea20000300800 */
[----:B------:R-:W-:Y:S01]  /*15630*/  BSSY B0, `(.L_x_317) ;  /* 0x0000049000007945 */ /* 0x000fe20003800000 */
[----:B--2---:R-:W-:-:S13]  /*15640*/  ISETP.NE.AND P0, PT, R0, RZ, PT ;  /* 0x000000ff0000720c */ /* 0x004fda0003f05270 */
[----:B------:R-:W-:Y:S05]  /*15650*/  @!P0 BRA `(.L_x_318) ;  /* 0x0000000400188947 */ /* 0x000fea0003800000 */
[----:B------:R-:W2:Y:S01]  /*15660*/  LDL R2, [R1+0x14] ;  /* 0x0000140001027983 */ /* 0x000ea20000100800 */
[----:B------:R-:W-:Y:S01]  /*15670*/  IMAD R0, R19, 0x8, R18 ;  /* 0x0000000813007824 */ /* 0x000fe200078e0212 */
[----:B------:R-:W-:Y:S01]  /*15680*/  BSSY B1, `(.L_x_319) ;  /* 0x0000005000017945 */ /* 0x000fe20003800000 */
[----:B------:R-:W-:Y:S02]  /*15690*/  ISETP.NE.AND P1, PT, R3, RZ, PT ;  /* 0x000000ff0300720c */ /* 0x000fe40003f25270 */
[----:B--2---:R-:W-:-:S04]  /*156a0*/  SHF.L.U32 R2, R2, 0x1f, RZ ;  /* 0x0000001f02027819 */ /* 0x004fc800000006ff */
[----:B------:R-:W2:Y:S02]  /*156b0*/  SYNCS.PHASECHK.TRANS64.TRYWAIT P0, [R0+URZ+0x36860], R2 ;  /* 0x03686002000075a7 */ /* 0x000ea4000800017f */
[----:B--2---:R-:W-:Y:S05]  /*156c0*/  @!P0 BRA `(.L_x_320) ;  /* 0x0000002400f08947 */ /* 0x004fea0003800000 */
.L_x_382:
[----:B------:R-:W-:Y:S05]  /*156d0*/  BSYNC B1 ;  /* 0x0000000000017941 */ /* 0x000fea0003800000 */
.L_x_319:
[----:B------:R-:W-:Y:S04]  /*156e0*/  BSSY B1, `(.L_x_321) ;  /* 0x0000009000017945 */ /* 0x000fe80003800000 */
[----:B------:R-:W-:Y:S05]  /*156f0*/  @P1 BRA `(.L_x_322) ;  /* 0x00000000001c1947 */ /* 0x000fea0003800000 */
[----:B------:R-:W3:Y:S01]  /*15700*/  S2R R3, SR_TID.X ;  /* 0x0000000000037919 */ /* 0x000ee20000002100 */
[----:B--2---:R-:W-:-:S04]  /*15710*/  IMAD.MOV.U32 R2, RZ, RZ, 0xa800 ;  /* 0x0000a800ff027424 */ /* 0x004fc800078e00ff */
[----:B------:R4:W-:Y:S01]  /*15720*/  SYNCS.ARRIVE.TRANS64 RZ, [R0+URZ+0x36850], R2 ;  /* 0x0368500200ff79a7 */ /* 0x0009e2000800003f */
[----:B---3--:R-:W-:-:S04]  /*15730*/  LOP3.LUT R3, R3, 0x1f, RZ, 0xc0, !PT ;  /* 0x0000001f03037812 */ /* 0x008fc800078ec0ff */
[----:B------:R-:W-:-:S13]  /*15740*/  ISETP.NE.AND P0, PT, R3, RZ, PT ;  /* 0x000000ff0300720c */ /* 0x000fda0003f05270 */
[----:B----4-:R-:W-:Y:S05]  /*15750*/  @!P0 BRA `(.L_x_322) ;  /* 0x0000000000048947 */ /* 0x010fea0003800000 */
[----:B------:R-:W-:Y:S01]  /*15760*/  BPT.TRAP 0x1 ;  /* 0x000000040000795c */ /* 0x000fe20000300000 */
.L_x_322:
[----:B------:R-:W-:Y:S05]  /*15770*/  BSYNC B1 ;  /* 0x0000000000017941 */ /* 0x000fea0003800000 */
.L_x_321:
[----:B------:R-:W3:Y:S04]  /*15780*/  LDL.LU R3, [R1+0x18] ;  /* 0x0000180001037983 */ /* 0x000ee80000300800 */
[----:B--2---:R-:W3:Y:S01]  /*15790*/  LDL.LU R2, [R1+0x8] ;  /* 0x0000080001027983 */ /* 0x004ee20000300800 */
[----:B------:R-:W-:Y:S01]  /*157a0*/  UIADD3 UR4, UP0, UR36, 0x470, URZ ;  /* 0x0000047024047890 */ /* 0x000fe2000ff1e03f */
[----:B------:R-:W-:Y:S01]  /*157b0*/  PLOP3.LUT P0, PT, PT, PT, PT, 0x80, 0x0 ;  /* 0x000000000000781c */ /* 0x000fe20003f0f070 */
[----:B------:R-:W-:Y:S01]  /*157c0*/  VIADD R0, R0, 0x36850 ;  /* 0x0003685000007836 */ /* 0x000fe20000000000 */
[----:B------:R-:W-:Y:S01]  /*157d0*/  UMOV UR6, 0x0 ;  /* 0x0000000000067882 */ /* 0x000fe20000000000 */
[----:B------:R-:W-:Y:S01]  /*157e0*/  UIADD3.X UR5, URZ, UR37, URZ, UP0, !UPT ;  /* 0x000000253f057290 */ /* 0x000fe200087fe43f */
[----:B------:R-:W-:Y:S01]  /*157f0*/  UMOV UR7, 0x14f00000 ;  /* 0x14f0000000077882 */ /* 0x000fe20000000000 */
[----:B------:R-:W-:Y:S01]  /*15800*/  UMOV UR10, URZ ;  /* 0x0000003f000a7c82 */ /* 0x000fe20008000000 */
[----:B---3--:R-:W-:-:S02]  /*15810*/  IMAD R3, R2, 0x70, R3 ;  /* 0x0000007002037824 */ /* 0x008fc400078e0203 */
[----:B------:R-:W-:-:S04]  /*15820*/  IMAD R2, R19, 0xa800, R18 ;  /* 0x0000a80013027824 */ /* 0x000fc800078e0212 */
[----:B------:R-:W-:-:S07]  /*15830*/  VIADD R4, R2, 0x400 ;  /* 0x0000040002047836 */ /* 0x000fce0000000000 */
.L_x_323:
        /* <DEDUP_REMOVED lines=9> */
[----:B--2---:R-:W-:Y:S05]  /*158d0*/  @P0 BRA.U.ANY `(.L_x_323) ;  /* 0xfffffffd00d80947 */ /* 0x004fea000393ffff */
[----:B------:R-:W-:Y:S01]  /*158e0*/  PLOP3.LUT P0, PT, PT, PT, PT, 0x80, 0x0 ;  /* 0x000000000000781c */ /* 0x000fe20003f0f070 */
[----:B------:R-:W-:Y:S01]  /*158f0*/  VIADD R4, R2, 0x3c00 ;  /* 0x00003c0002047836 */ /* 0x000fe20000000000 */
[----:B------:R-:W-:Y:S01]  /*15900*/  UMOV UR6, 0x0 ;  /* 0x0000000000067882 */ /* 0x000fe20000000000 */
[----:B------:R-:W-:Y:S01]  /*15910*/  UMOV UR7, 0x14f00000 ;  /* 0x14f0000000077882 */ /* 0x000fe20000000000 */
[----:B------:R-:W-:-:S09]  /*15920*/  UMOV UR10, 0x40 ;  /* 0x00000040000a7882 */ /* 0x000fd20000000000 */
.L_x_324:
        /* <DEDUP_REMOVED lines=15> */
.L_x_325:
        /* <DEDUP_REMOVED lines=10> */
.L_x_318:
[----:B------:R-:W-:Y:S05]  /*15ac0*/  BSYNC B0 ;  /* 0x0000000000007941 */ /* 0x000fea0003800000 */
.L_x_317:
[----:B------:R-:W2:Y:S01]  /*15ad0*/  LDL.LU R4, [R1+0x14] ;  /* 0x0000140001047983 */ /* 0x000ea20000300800 */
[----:B------:R-:W-:-:S05]  /*15ae0*/  VIADD R19, R19, 0x1 ;  /* 0x0000000113137836 */ /* 0x000fca0000000000 */
[----:B------:R-:W-:-:S04]  /*15af0*/  ISETP.NE.AND P0, PT, R19, 0x2, PT ;  /* 0x000000021300780c */ /* 0x000fc80003f05270 */
[----:B------:R-:W-:Y:S02]  /*15b00*/  SEL R0, RZ, 0x1, P0 ;  /* 0x00000001ff007807 */ /* 0x000fe40000000000 */
[----:B------:R-:W-:Y:S02]  /*15b10*/  SEL R19, R19, RZ, P0 ;  /* 0x000000ff13137207 */ /* 0x000fe40000000000 */
[----:B--2---:R-:W-:-:S05]  /*15b20*/  LOP3.LUT R4, R4, R0, RZ, 0x3c, !PT ;  /* 0x0000000004047212 */ /* 0x004fca00078e3cff */
[----:B------:R2:W-:Y:S02]  /*15b30*/  STL [R1+0x14], R4 ;  /* 0x0000140401007387 */ /* 0x0005e40000100800 */
.L_x_239:
[----:B------:R-:W-:Y:S05]  /*15b40*/  BSYNC B7 ;  /* 0x0000000000077941 */ /* 0x000fea0003800000 */
.L_x_237:
[----:B---3--:R-:W3:Y:S02]  /*15b50*/  LDL R0, [R1+0x64] ;  /* 0x0000640001007983 */ /* 0x008ee40000100800 */
[----:B---3--:R-:W-:-:S13]  /*15b60*/  ISETP.NE.AND P0, PT, R0, RZ, PT ;  /* 0x000000ff0000720c */ /* 0x008fda0003f05270 */
[----:B------:R-:W-:Y:S05]  /*15b70*/  @!P0 BRA `(.L_x_326) ;  /* 0x00000000002c8947 */ /* 0x000fea0003800000 */
[----:B------:R-:W-:Y:S05]  /*15b80*/  WARPSYNC.ALL ;  /* 0x0000000000007948 */ /* 0x000fea0003800000 */
[----:B------:R-:W3:Y:S08]  /*15b90*/  S2UR UR5, SR_CgaCtaId ;  /* 0x00000000000579c3 */ /* 0x000ef00000008800 */
[----:B------:R-:W-:Y:S06]  /*15ba0*/  BAR.SYNC.DEFER_BLOCKING 0x5, 0x180 ;  /* 0x0146000000007b1d */ /* 0x000fec0000010000 */
[----:B------:R-:W-:-:S02]  /*15bb0*/  UMOV UR4, 0x400 ;  /* 0x0000040000047882 */ /* 0x000fc40000000000 */
[----:B---3--:R-:W-:-:S06]  /*15bc0*/  ULEA UR4, UR5, UR4, 0x18 ;  /* 0x0000000405047291 */ /* 0x008fcc000f8ec03f */
[----:B------:R-:W-:-:S05]  /*15bd0*/  IMAD.U32 R18, RZ, RZ, UR4 ;  /* 0x00000004ff127e24 */ /* 0x000fca000f8e00ff */
[----:B012---:R-:W0:Y:S04]  /*15be0*/  LDS.128 R4, [R18+0x368d0] ;  /* 0x0368d00012047984 */ /* 0x007e280000000c00 */
[----:B0-----:R1:W-:Y:S04]  /*15bf0*/  STL.64 [R1], R4 ;  /* 0x0000000401007387 */ /* 0x0013e80000100a00 */
[----:B------:R1:W-:Y:S01]  /*15c00*/  STL.64 [R1+0x8], R6 ;  /* 0x0000080601007387 */ /* 0x0003e20000100a00 */
[----:B------:R-:W-:Y:S06]  /*15c10*/  BAR.ARV 0x4, 0x180 ;  /* 0x0106000000007b1d */ /* 0x000fec0000002000 */
[----:B------:R-:W-:Y:S05]  /*15c20*/  BRA `(.L_x_327) ;  /* 0x0000000c00287947 */ /* 0x000fea0003800000 */
.L_x_326:
[----:B------:R-:W3:Y:S01]  /*15c30*/  S2R R0, SR_TID.X ;  /* 0x0000000000007919 */ /* 0x000ee20000002100 */
[----:B------:R-:W-:Y:S01]  /*15c40*/  UMOV UR4, 0xffffffff ;  /* 0xffffffff00047882 */ /* 0x000fe20000000000 */
[----:B---3--:R-:W-:-:S04]  /*15c50*/  LOP3.LUT R16, R0, 0x1f, RZ, 0xc0, !PT ;  /* 0x0000001f00107812 */ /* 0x008fc800078ec0ff */
[----:B------:R-:W-:Y:S01]  /*15c60*/  ISETP.NE.AND P0, PT, R16, 0x1f, PT ;  /* 0x0000001f1000780c */ /* 0x000fe20003f05270 */
[----:B------:R-:W-:-:S12]  /*15c70*/  BRA.DIV UR4, `(.L_x_328) ;  /* 0x0000002204987947 */ /* 0x000fd8000b800000 */
[----:B------:R-:W0:Y:S01]  /*15c80*/  LDL.LU R3, [R1] ;  /* 0x0000000001037983 */ /* 0x000e220000300800 */
[----:B------:R-:W-:-:S03]  /*15c90*/  ULDC UR4, c[0x0][0xc3c] ;  /* 0x00030f0000047ab9 */ /* 0x000fc60000000800 */
[----:B-1----:R-:W3:Y:S01]  /*15ca0*/  LDL R5, [R1+0xc] ;  /* 0x00000c0001057983 */ /* 0x002ee20000100800 */
[----:B------:R-:W-:Y:S01]  /*15cb0*/  ULDC.64 UR6, c[0x0][0x208] ;  /* 0x0000820000067ab9 */ /* 0x000fe20000000a00 */
[----:B0-----:R-:W-:Y:S02]  /*15cc0*/  IMAD.MOV.U32 R10, RZ, RZ, R3 ;  /* 0x000000ffff0a7224 */ /* 0x001fe400078e0003 */
[----:B---3--:R-:W-:-:S05]  /*15cd0*/  IMAD.IADD R0, R5, 0x1, R16 ;  /* 0x0000000105007824 */ /* 0x008fca00078e0210 */
[----:B------:R-:W-:-:S13]  /*15ce0*/  ISETP.GE.OR P1, PT, R0, UR4, !P0 ;  /* 0x0000000400007c0c */ /* 0x000fda000c726670 */
[----:B------:R-:W0:Y:S08]  /*15cf0*/  @!P1 LDC.64 R2, c[0x0][0xc80] ;  /* 0x00032000ff029b82 */ /* 0x000e300000000a00 */
[----:B--2---:R-:W1:Y:S01]  /*15d00*/  @!P1 LDC.64 R4, c[0x0][0xc78] ;  /* 0x00031e00ff049b82 */ /* 0x004e620000000a00 */
[----:B0-----:R-:W-:-:S05]  /*15d10*/  @!P1 IMAD.WIDE R2, R0, 0x4, R2 ;  /* 0x0000000400029825 */ /* 0x001fca00078e0202 */
[----:B------:R1:W2:Y:S02]  /*15d20*/  @!P1 LDG.E R7, desc[UR6][R2.64] ;  /* 0x0000000602079981 */ /* 0x0002a4000c1e1900 */
[----:B-1----:R-:W-:-:S06]  /*15d30*/  @!P1 IMAD.WIDE R2, R0, 0x4, R4 ;  /* 0x0000000400029825 */ /* 0x002fcc00078e0204 */
[----:B------:R-:W3:Y:S01]  /*15d40*/  @!P1 LDG.E R2, desc[UR6][R2.64] ;  /* 0x0000000602029981 */ /* 0x000ee2000c1e1900 */
[----:B------:R-:W-:Y:S01]  /*15d50*/  IMAD.MOV.U32 R6, RZ, RZ, RZ ;  /* 0x000000ffff067224 */ /* 0x000fe200078e00ff */
[C---:B------:R-:W-:Y:S01]  /*15d60*/  ISETP.GE.U32.AND P2, PT, R16.reuse, 0x2, PT ;  /* 0x000000021000780c */ /* 0x040fe20003f46070 */
[----:B------:R-:W-:Y:S01]  /*15d70*/  IMAD.MOV.U32 R4, RZ, RZ, RZ ;  /* 0x000000ffff047224 */ /* 0x000fe200078e00ff */
[C---:B------:R-:W-:Y:S01]  /*15d80*/  ISETP.GE.U32.AND P3, PT, R16.reuse, 0x4, PT ;  /* 0x000000041000780c */ /* 0x040fe20003f66070 */
[----:B------:R-:W-:Y:S01]  /*15d90*/  SHFL.IDX PT, R0, R10, RZ, 0x1f ;  /* 0x00001fff0a007589 */ /* 0x000fe200000e0000 */
[C---:B------:R-:W-:Y:S02]  /*15da0*/  ISETP.GE.U32.AND P4, PT, R16.reuse, 0x8, PT ;  /* 0x000000081000780c */ /* 0x040fe40003f86070 */
[----:B------:R-:W-:Y:S01]  /*15db0*/  ISETP.GE.U32.AND P5, PT, R16, 0x10, PT ;  /* 0x000000101000780c */ /* 0x000fe20003fa6070 */
[----:B------:R-:W-:Y:S01]  /*15dc0*/  SHFL.IDX PT, R8, R10, 0x1, 0x1f ;  /* 0x00201f000a087f89 */ /* 0x000fe200000e0000 */
[----:B--2---:R-:W-:-:S02]  /*15dd0*/  @!P1 IMAD.MOV.U32 R6, RZ, RZ, R7 ;  /* 0x000000ffff069224 */ /* 0x004fc400078e0007 */
[----:B------:R-:W-:Y:S02]  /*15de0*/  IMAD.MOV.U32 R7, RZ, RZ, RZ ;  /* 0x000000ffff077224 */ /* 0x000fe400078e00ff */
[----:B---3--:R-:W-:Y:S01]  /*15df0*/  @!P1 IMAD.MOV.U32 R7, RZ, RZ, R2 ;  /* 0x000000ffff079224 */ /* 0x008fe200078e0002 */
[----:B------:R-:W-:-:S03]  /*15e00*/  ISETP.NE.AND P1, PT, R16, RZ, PT ;  /* 0x000000ff1000720c */ /* 0x000fc60003f25270 */
[----:B------:R-:W-:-:S05]  /*15e10*/  IMAD R2, R7, R6, RZ ;  /* 0x0000000607027224 */ /* 0x000fca00078e02ff */
        /* <DEDUP_REMOVED lines=15> */
[----:B------:R0:W1:Y:S02]  /*15f10*/  SHFL.IDX PT, R9, R2, 0x1f, 0x1f ;  /* 0x03e01f0002097f89 */ /* 0x00006400000e0000 */
.L_x_392:
[----:B------:R-:W-:Y:S02]  /*15f20*/  ULDC UR4, c[0x0][0xc38] ;  /* 0x00030e0000047ab9 */ /* 0x000fe40000000800 */
[----:B------:R-:W-:-:S04]  /*15f30*/  IMAD.U32 R3, RZ, RZ, UR4 ;  /* 0x00000004ff037e24 */ /* 0x000fc8000f8e00ff */
[----:B-1----:R-:W-:-:S04]  /*15f40*/  IMAD R9, R9, R3, RZ ;  /* 0x0000000309097224 */ /* 0x002fc800078e02ff */
[----:B------:R-:W-:-:S05]  /*15f50*/  IMAD.IADD R5, R8, 0x1, R9 ;  /* 0x0000000108057824 */ /* 0x000fca00078e0209 */
[----:B------:R-:W-:-:S13]  /*15f60*/  ISETP.GT.AND P6, PT, R5, R0, PT ;  /* 0x000000000500720c */ /* 0x000fda0003fc4270 */
[----:B------:R-:W-:Y:S05]  /*15f70*/  @P6 BRA `(.L_x_329) ;  /* 0x0000000000b06947 */ /* 0x000fea0003800000 */
.L_x_332:
[----:B------:R-:W2:Y:S01]  /*15f80*/  LDL.LU R3, [R1+0xc] ;  /* 0x00000c0001037983 */ /* 0x000ea20000300800 */
[----:B0-----:R-:W0:Y:S01]  /*15f90*/  LDC R2, c[0x0][0xc3c] ;  /* 0x00030f00ff027b82 */ /* 0x001e220000000800 */
[----:B--2---:R-:W-:-:S05]  /*15fa0*/  VIADD R3, R3, 0x1f ;  /* 0x0000001f03037836 */ /* 0x004fca0000000000 */
[----:B0-----:R-:W-:-:S13]  /*15fb0*/  ISETP.GE.AND P6, PT, R3, R2, PT ;  /* 0x000000020300720c */ /* 0x001fda0003fc6270 */
[----:B------:R-:W-:Y:S05]  /*15fc0*/  @P6 BRA `(.L_x_330) ;  /* 0x0000000400d86947 */ /* 0x000fea0003800000 */
[----:B------:R-:W0:Y:S01]  /*15fd0*/  S2R R6, SR_TID.X ;  /* 0x0000000000067919 */ /* 0x000e220000002100 */
[----:B------:R-:W-:Y:S01]  /*15fe0*/  ULDC.64 UR4, c[0x0][0x208] ;  /* 0x0000820000047ab9 */ /* 0x000fe20000000a00 */
[----:B------:R1:W-:Y:S01]  /*15ff0*/  STL [R1+0xc], R3 ;  /* 0x00000c0301007387 */ /* 0x0003e20000100800 */
[----:B0-----:R-:W-:-:S05]  /*16000*/  LOP3.LUT R6, R6, 0x1f, RZ, 0xc0, !PT ;  /* 0x0000001f06067812 */ /* 0x001fca00078ec0ff */
[----:B------:R-:W-:Y:S02]  /*16010*/  IMAD.IADD R7, R3, 0x1, R6 ;  /* 0x0000000103077824 */ /* 0x000fe400078e0206 */
[----:B------:R-:W-:-:S03]  /*16020*/  IMAD.MOV.U32 R6, RZ, RZ, RZ ;  /* 0x000000ffff067224 */ /* 0x000fc600078e00ff */
[----:B------:R-:W-:-:S13]  /*16030*/  ISETP.GE.OR P6, PT, R7, R2, !P0 ;  /* 0x000000020700720c */ /* 0x000fda00047c6670 */
[----:B-1----:R-:W0:Y:S02]  /*16040*/  @!P6 LDC.64 R2, c[0x0][0xc80] ;  /* 0x00032000ff02eb82 */ /* 0x002e240000000a00 */
[----:B0-----:R-:W-:-:S05]  /*16050*/  @!P6 IMAD.WIDE R2, R7, 0x4, R2 ;  /* 0x000000040702e825 */ /* 0x001fca00078e0202 */
[----:B------:R0:W2:Y:S02]  /*16060*/  @!P6 LDG.E R6, desc[UR4][R2.64] ;  /* 0x000000040206e981 */ /* 0x0000a4000c1e1900 */
[----:B0-----:R-:W0:Y:S02]  /*16070*/  @!P6 LDC.64 R2, c[0x0][0xc78] ;  /* 0x00031e00ff02eb82 */ /* 0x001e240000000a00 */
[----:B0-----:R-:W-:-:S04]  /*16080*/  @!P6 IMAD.WIDE R2, R7, 0x4, R2 ;  /* 0x000000040702e825 */ /* 0x001fc800078e0202 */
[----:B------:R-:W-:-:S06]  /*16090*/  IMAD.MOV.U32 R7, RZ, RZ, RZ ;  /* 0x000000ffff077224 */ /* 0x000fcc00078e00ff */
[----:B------:R-:W2:Y:S01]  /*160a0*/  @!P6 LDG.E R7, desc[UR4][R2.64] ;  /* 0x000000040207e981 */ /* 0x000ea2000c1e1900 */
[----:B------:R-:W-:Y:S01]  /*160b0*/  UMOV UR4, 0xffffffff ;  /* 0xffffffff00047882 */ /* 0x000fe20000000000 */
[----:B--2---:R-:W-:Y:S02]  /*160c0*/  IMAD R2, R7, R6, RZ ;  /* 0x0000000607027224 */ /* 0x004fe400078e02ff */
[----:B------:R-:W-:Y:S05]  /*160d0*/  BRA.DIV UR4, `(.L_x_331) ;  /* 0x0000002204e47947 */ /* 0x000fea000b800000 */
        /* <DEDUP_REMOVED lines=16> */
.L_x_400:
[----:B------:R-:W-:Y:S02]  /*161e0*/  ULDC UR4, c[0x0][0xc38] ;  /* 0x00030e0000047ab9 */ /* 0x000fe40000000800 */
[----:B------:R-:W-:-:S04]  /*161f0*/  IMAD.U32 R3, RZ, RZ, UR4 ;  /* 0x00000004ff037e24 */ /* 0x000fc8000f8e00ff */
[----:B-1----:R-:W-:-:S04]  /*16200*/  IMAD R9, R9, R3, RZ ;  /* 0x0000000309097224 */ /* 0x002fc800078e02ff */
[----:B------:R-:W-:-:S05]  /*16210*/  IMAD.IADD R5, R9, 0x1, R5 ;  /* 0x0000000109057824 */ /* 0x000fca00078e0205 */
[----:B------:R-:W-:-:S13]  /*16220*/  ISETP.GT.AND P6, PT, R5, R0, PT ;  /* 0x000000000500720c */ /* 0x000fda0003fc4270 */
[----:B------:R-:W-:Y:S05]  /*16230*/  @!P6 BRA `(.L_x_332) ;  /* 0xfffffffc0050e947 */ /* 0x000fea000383ffff */
.L_x_329:
[----:B------:R-:W-:Y:S01]  /*16240*/  IMAD.IADD R9, R5, 0x1, -R9 ;  /* 0x0000000105097824 */ /* 0x000fe200078e0a09 */
[----:B------:R-:W-:-:S03]  /*16250*/  UMOV UR4, 0xffffffff ;  /* 0xffffffff00047882 */ /* 0x000fc60000000000 */
[----:B------:R-:W-:-:S05]  /*16260*/  IMAD R5, R2, R3, R9 ;  /* 0x0000000302057224 */ /* 0x000fca00078e0209 */
[----:B------:R-:W-:Y:S01]  /*16270*/  ISETP.GT.AND P6, PT, R5, R0, PT ;  /* 0x000000000500720c */ /* 0x000fe20003fc4270 */
[----:B------:R-:W-:-:S12]  /*16280*/  BRA.DIV UR4, `(.L_x_333) ;  /* 0x0000002604507947 */ /* 0x000fd8000b800000 */
[----:B------:R-:W-:-:S04]  /*16290*/  VOTE.ANY R8, PT, !P6 ;  /* 0x0000000000087806 */ /* 0x000fc800070e0100 */
[----:B------:R-:W1:Y:S02]  /*162a0*/  POPC R5, R8 ;  /* 0x0000000800057309 */ /* 0x000e640000000000 */
[----:B-1----:R1:W2:Y:S04]  /*162b0*/  SHFL.IDX PT, R6, R6, R5, 0x1f ;  /* 0x00001f0506067589 */ /* 0x0022a800000e0000 */
[----:B------:R1:W3:Y:S02]  /*162c0*/  SHFL.IDX PT, R7, R7, R5, 0x1f ;  /* 0x00001f0507077589 */ /* 0x0002e400000e0000 */
.L_x_405:
[----:B------:R-:W-:-:S13]  /*162d0*/  ISETP.NE.AND P0, PT, R8, RZ, PT ;  /* 0x000000ff0800720c */ /* 0x000fda0003f05270 */
[----:B------:R-:W-:Y:S05]  /*162e0*/  @!P0 BRA `(.L_x_334) ;  /* 0x0000000000148947 */ /* 0x000fea0003800000 */
[----:B------:R-:W-:Y:S01]  /*162f0*/  UMOV UR4, 0xffffffff ;  /* 0xffffffff00047882 */ /* 0x000fe20000000000 */
[----:B------:R-:W-:Y:S02]  /*16300*/  VIADD R12, R5, 0xffffffff ;  /* 0xffffffff050c7836 */ /* 0x000fe40000000000 */
[----:B------:R-:W-:Y:S05]  /*16310*/  BRA.DIV UR4, `(.L_x_335) ;  /* 0x0000002604887947 */ /* 0x000fea000b800000 */
[----:B0-----:R0:W4:Y:S02]  /*16320*/  SHFL.IDX PT, R2, R2, R12, 0x1f ;  /* 0x00001f0c02027589 */ /* 0x00112400000e0000 */
.L_x_408:
[----:B----4-:R-:W-:-:S07]  /*16330*/  IMAD.MOV.U32 R4, RZ, RZ, R2 ;  /* 0x000000ffff047224 */ /* 0x010fce00078e0002 */
.L_x_334:
[----:B------:R-:W4:Y:S01]  /*16340*/  LDL.LU R10, [R1+0xc] ;  /* 0x00000c00010a7983 */ /* 0x000f220000300800 */
[----:B------:R-:W-:Y:S01]  /*16350*/  IMAD R9, R4, R3, R9 ;  /* 0x0000000304097224 */ /* 0x000fe200078e0209 */
[----:B--2---:R-:W-:-:S03]  /*16360*/  IABS R4, R6 ;  /* 0x0000000600047213 */ /* 0x004fc60000000000 */
[----:B------:R-:W-:Y:S01]  /*16370*/  IMAD.IADD R0, R0, 0x1, -R9 ;  /* 0x0000000100007824 */ /* 0x000fe200078e0a09 */
[----:B0-----:R-:W0:Y:S01]  /*16380*/  I2F.RP R2, R4 ;  /* 0x0000000400027306 */ /* 0x001e220000209400 */
[----:B------:R2:W-:Y:S02]  /*16390*/  STL [R1], R9 ;  /* 0x0000000901007387 */ /* 0x0005e40000100800 */
[----:B--2---:R-:W-:-:S05]  /*163a0*/  IABS R9, R6 ;  /* 0x0000000600097213 */ /* 0x004fca0000000000 */
[----:B0-----:R-:W0:Y:S01]  /*163b0*/  MUFU.RCP R2, R2 ;  /* 0x0000000200027308 */ /* 0x001e220000001000 */
[----:B------:R-:W-:Y:S02]  /*163c0*/  IMAD.MOV R9, RZ, RZ, -R9 ;  /* 0x000000ffff097224 */ /* 0x000fe400078e0a09 */
[----:B0-----:R-:W-:-:S05]  /*163d0*/  VIADD R2, R2, 0xffffffe ;  /* 0x0ffffffe02027836 */ /* 0x001fca0000000000 */
[----:B------:R-:W0:Y:S02]  /*163e0*/  F2I.FTZ.U32.TRUNC.NTZ R3, R2 ;  /* 0x0000000200037305 */ /* 0x000e24000021f000 */
[----:B0-----:R-:W-:-:S04]  /*163f0*/  IMAD.MOV R2, RZ, RZ, -R3 ;  /* 0x000000ffff027224 */ /* 0x001fc800078e0a03 */
[----:B------:R-:W-:Y:S02]  /*16400*/  IMAD R8, R2, R4, RZ ;  /* 0x0000000402087224 */ /* 0x000fe400078e02ff */
[----:B------:R-:W-:-:S04]  /*16410*/  IMAD.MOV.U32 R2, RZ, RZ, RZ ;  /* 0x000000ffff027224 */ /* 0x000fc800078e00ff */
[----:B------:R-:W-:Y:S01]  /*16420*/  IMAD.HI.U32 R2, R3, R8, R2 ;  /* 0x0000000803027227 */ /* 0x000fe200078e0002 */
[----:B------:R-:W-:-:S05]  /*16430*/  IABS R3, R0 ;  /* 0x0000000000037213 */ /* 0x000fca0000000000 */
[----:B------:R-:W-:-:S04]  /*16440*/  IMAD.HI.U32 R8, R2, R3, RZ ;  /* 0x0000000302087227 */ /* 0x000fc800078e00ff */
[----:B------:R-:W-:-:S05]  /*16450*/  IMAD R3, R8, R9, R3 ;  /* 0x0000000908037224 */ /* 0x000fca00078e0203 */
[----:B------:R-:W-:-:S13]  /*16460*/  ISETP.GT.U32.AND P1, PT, R4, R3, PT ;  /* 0x000000030400720c */ /* 0x000fda0003f24070 */
[----:B------:R-:W-:Y:S02]  /*16470*/  @!P1 IMAD.IADD R3, R3, 0x1, -R4 ;  /* 0x0000000103039824 */ /* 0x000fe400078e0a04 */
[----:B------:R-:W-:Y:S01]  /*16480*/  @!P1 VIADD R8, R8, 0x1 ;  /* 0x0000000108089836 */ /* 0x000fe20000000000 */
[----:B------:R-:W-:Y:S02]  /*16490*/  ISETP.NE.AND P1, PT, R6, RZ, PT ;  /* 0x000000ff0600720c */ /* 0x000fe40003f25270 */
[----:B------:R-:W-:Y:S02]  /*164a0*/  ISETP.GE.U32.AND P0, PT, R3, R4, PT ;  /* 0x000000040300720c */ /* 0x000fe40003f06070 */
[----:B---3--:R-:W-:-:S04]  /*164b0*/  IABS R4, R7 ;  /* 0x0000000700047213 */ /* 0x008fc80000000000 */
[----:B------:R-:W0:Y:S07]  /*164c0*/  I2F.RP R2, R4 ;  /* 0x0000000400027306 */ /* 0x000e2e0000209400 */
[----:B------:R-:W-:Y:S01]  /*164d0*/  @P0 VIADD R8, R8, 0x1 ;  /* 0x0000000108080836 */ /* 0x000fe20000000000 */
[----:B0-----:R-:W0:Y:S02]  /*164e0*/  MUFU.RCP R2, R2 ;  /* 0x0000000200027308 */ /* 0x001e240000001000 */
[----:B0-----:R-:W-:-:S06]  /*164f0*/  VIADD R2, R2, 0xffffffe ;  /* 0x0ffffffe02027836 */ /* 0x001fcc0000000000 */
[----:B------:R-:W0:Y:S02]  /*16500*/  F2I.FTZ.U32.TRUNC.NTZ R3, R2 ;  /* 0x0000000200037305 */ /* 0x000e24000021f000 */
[----:B0-----:R-:W-:-:S04]  /*16510*/  IMAD.MOV R2, RZ, RZ, -R3 ;  /* 0x000000ffff027224 */ /* 0x001fc800078e0a03 */
[----:B------:R-:W-:Y:S02]  /*16520*/  IMAD R9, R2, R4, RZ ;  /* 0x0000000402097224 */ /* 0x000fe400078e02ff */
[----:B------:R-:W-:-:S04]  /*16530*/  IMAD.MOV.U32 R2, RZ, RZ, RZ ;  /* 0x000000ffff027224 */ /* 0x000fc800078e00ff */
[----:B------:R-:W-:Y:S01]  /*16540*/  IMAD.HI.U32 R2, R3, R9, R2 ;  /* 0x0000000903027227 */ /* 0x000fe200078e0002 */
[----:B------:R-:W-:Y:S02]  /*16550*/  LOP3.LUT R3, R0, R6, RZ, 0x3c, !PT ;  /* 0x0000000600037212 */ /* 0x000fe400078e3cff */
[----:B------:R-:W-:Y:S02]  /*16560*/  IABS R9, R7 ;  /* 0x0000000700097213 */ /* 0x000fe40000000000 */
[----:B------:R-:W-:-:S03]  /*16570*/  ISETP.GE.AND P2, PT, R3, RZ, PT ;  /* 0x000000ff0300720c */ /* 0x000fc60003f46270 */
[----:B------:R-:W-:-:S10]  /*16580*/  IMAD.MOV R9, RZ, RZ, -R9 ;  /* 0x000000ffff097224 */ /* 0x000fd400078e0a09 */
[----:B------:R-:W-:Y:S01]  /*16590*/  @!P2 IMAD.MOV R8, RZ, RZ, -R8 ;  /* 0x000000ffff08a224 */ /* 0x000fe200078e0a08 */
[----:B------:R-:W-:-:S04]  /*165a0*/  @!P1 LOP3.LUT R8, RZ, R6, RZ, 0x33, !PT ;  /* 0x00000006ff089212 */ /* 0x000fc800078e33ff */
[-C--:B------:R-:W-:Y:S01]  /*165b0*/  IABS R3, R8.reuse ;  /* 0x0000000800037213 */ /* 0x080fe20000000000 */
[----:B------:R-:W-:-:S04]  /*165c0*/  IMAD R6, R6, R8, RZ ;  /* 0x0000000806067224 */ /* 0x000fc800078e02ff */
[----:B------:R-:W-:-:S04]  /*165d0*/  IMAD.HI.U32 R2, R2, R3, RZ ;  /* 0x0000000302027227 */ /* 0x000fc800078e00ff */
[----:B------:R-:W-:-:S05]  /*165e0*/  IMAD R3, R2, R9, R3 ;  /* 0x0000000902037224 */ /* 0x000fca00078e0203 */
[----:B------:R-:W-:-:S13]  /*165f0*/  ISETP.GT.U32.AND P1, PT, R4, R3, PT ;  /* 0x000000030400720c */ /* 0x000fda0003f24070 */
[----:B------:R-:W-:Y:S02]  /*16600*/  @!P1 IMAD.IADD R3, R3, 0x1, -R4 ;  /* 0x0000000103039824 */ /* 0x000fe400078e0a04 */
[----:B------:R-:W-:Y:S01]  /*16610*/  @!P1 VIADD R2, R2, 0x1 ;  /* 0x0000000102029836 */ /* 0x000fe20000000000 */
[----:B------:R-:W-:Y:S02]  /*16620*/  ISETP.NE.AND P1, PT, R7, RZ, PT ;  /* 0x000000ff0700720c */ /* 0x000fe40003f25270 */
[----:B------:R-:W-:Y:S01]  /*16630*/  ISETP.GE.U32.AND P0, PT, R3, R4, PT ;  /* 0x000000040300720c */ /* 0x000fe20003f06070 */
[----:B------:R-:W-:Y:S01]  /*16640*/  IMAD.IADD R4, R0, 0x1, -R6 ;  /* 0x0000000100047824 */ /* 0x000fe200078e0a06 */
[----:B------:R-:W-:-:S04]  /*16650*/  LOP3.LUT R3, R8, R7, RZ, 0x3c, !PT ;  /* 0x0000000708037212 */ /* 0x000fc800078e3cff */
[----:B------:R-:W-:-:S07]  /*16660*/  ISETP.GE.AND P2, PT, R3, RZ, PT ;  /* 0x000000ff0300720c */ /* 0x000fce0003f46270 */
[----:B------:R-:W-:-:S06]  /*16670*/  @P0 VIADD R2, R2, 0x1 ;  /* 0x0000000102020836 */ /* 0x000fcc0000000000 */
[----:B------:R-:W-:Y:S01]  /*16680*/  @!P2 IMAD.MOV R2, RZ, RZ, -R2 ;  /* 0x000000ffff02a224 */ /* 0x000fe200078e0a02 */
[----:B------:R-:W-:-:S05]  /*16690*/  @!P1 LOP3.LUT R2, RZ, R7, RZ, 0x33, !PT ;  /* 0x00000007ff029212 */ /* 0x000fca00078e33ff */
[--C-:B------:R-:W-:Y:S02]  /*166a0*/  IMAD.MOV R3, RZ, RZ, -R2.reuse ;  /* 0x000000ffff037224 */ /* 0x100fe400078e0a02 */
[C---:B------:R-:W-:Y:S02]  /*166b0*/  IMAD R2, R7.reuse, 0x1000000, R2 ;  /* 0x0100000007027824 */ /* 0x040fe400078e0202 */
[----:B------:R-:W-:-:S04]  /*166c0*/  IMAD R3, R7, R3, R8 ;  /* 0x0000000307037224 */ /* 0x000fc800078e0208 */
[----:B------:R-:W-:-:S05]  /*166d0*/  IMAD R0, R3, 0x10000, R2 ;  /* 0x0001000003007824 */ /* 0x000fca00078e0202 */
[----:B------:R0:W-:Y:S01]  /*166e0*/  STL [R1+0x8], R0 ;  /* 0x0000080001007387 */ /* 0x0001e20000100800 */
[----:B----4-:R-:W-:-:S05]  /*166f0*/  IMAD.IADD R10, R5, 0x1, R10 ;  /* 0x00000001050a7824 */ /* 0x010fca00078e020a */
[----:B------:R0:W-:Y:S04]  /*16700*/  STL [R1+0xc], R10 ;  /* 0x00000c0a01007387 */ /* 0x0001e80000100800 */
[----:B------:R0:W-:Y:S01]  /*16710*/  STL [R1+0x4], R4 ;  /* 0x0000040401007387 */ /* 0x0001e20000100800 */
[----:B------:R-:W-:Y:S05]  /*16720*/  BRA `(.L_x_336) ;  /* 0x0000000000287947 */ /* 0x000fea0003800000 */
.L_x_330:
[----:B------:R-:W-:Y:S01]  /*16730*/  UMOV UR4, URZ ;  /* 0x0000003f00047c82 */ /* 0x000fe20008000000 */
[----:B------:R-:W-:Y:S01]  /*16740*/  ULDC UR6, c[0x0][0xc3c] ;  /* 0x00030f0000067ab9 */ /* 0x000fe20000000800 */
[----:B------:R-:W-:Y:S01]  /*16750*/  UMOV UR5, URZ ;  /* 0x0000003f00057c82 */ /* 0x000fe20008000000 */
[----:B------:R0:W-:Y:S01]  /*16760*/  STL [R1], R0 ;  /* 0x0000000001007387 */ /* 0x0001e20000100800 */
[----:B------:R-:W-:Y:S02]  /*16770*/  IMAD.U32 R3, RZ, RZ, UR4 ;  /* 0x00000004ff037e24 */ /* 0x000fe4000f8e00ff */
[----:B------:R-:W-:-:S03]  /*16780*/  IMAD.U32 R2, RZ, RZ, UR5 ;  /* 0x00000005ff027e24 */ /* 0x000fc6000f8e00ff */
[----:B------:R1:W-:Y:S01]  /*16790*/  STL [R1+0x4], R3 ;  /* 0x0000040301007387 */ /* 0x0003e20000100800 */
[----:B0-----:R-:W-:-:S05]  /*167a0*/  IMAD.U32 R0, RZ, RZ, UR6 ;  /* 0x00000006ff007e24 */ /* 0x001fca000f8e00ff */
[----:B------:R1:W-:Y:S04]  /*167b0*/  STL [R1+0xc], R0 ;  /* 0x00000c0001007387 */ /* 0x0003e80000100800 */
[----:B------:R1:W-:Y:S02]  /*167c0*/  STL [R1+0x8], R2 ;  /* 0x0000080201007387 */ /* 0x0003e40000100800 */
.L_x_336:
[----:B-1----:R-:W2:Y:S04]  /*167d0*/  LDL R3, [R1+0x8] ;  /* 0x0000080001037983 */ /* 0x002ea80000100800 */
[----:B------:R-:W3:Y:S04]  /*167e0*/  LDL R2, [R1+0xc] ;  /* 0x00000c0001027983 */ /* 0x000ee80000100800 */
[----:B0-----:R-:W4:Y:S04]  /*167f0*/  LDL R4, [R1] ;  /* 0x0000000001047983 */ /* 0x001f280000100800 */
[----:B------:R-:W4:Y:S01]  /*16800*/  LDL R5, [R1+0x4] ;  /* 0x0000040001057983 */ /* 0x000f220000100800 */
[----:B------:R-:W-:Y:S05]  /*16810*/  WARPSYNC.ALL ;  /* 0x0000000000007948 */ /* 0x000fea0003800000 */
[----:B------:R-:W0:Y:S02]  /*16820*/  S2R R0, SR_TID.X ;  /* 0x0000000000007919 */ /* 0x000e240000002100 */
[----:B0-----:R-:W-:Y:S01]  /*16830*/  LOP3.LUT R0, R0, 0x1f, RZ, 0xc0, !PT ;  /* 0x0000001f00007812 */ /* 0x001fe200078ec0ff */
[----:B------:R-:W-:Y:S03]  /*16840*/  BAR.SYNC.DEFER_BLOCKING 0x4, 0x180 ;  /* 0x0106000000007b1d */ /* 0x000fe60000010000 */
[----:B------:R-:W-:-:S13]  /*16850*/  ISETP.NE.AND P0, PT, R0, RZ, PT ;  /* 0x000000ff0000720c */ /* 0x000fda0003f05270 */
[----:B------:R-:W-:Y:S01]  /*16860*/  @!P0 MOV R0, 0x400 ;  /* 0x0000040000008802 */ /* 0x000fe20000000f00 */
[----:B--2---:R-:W-:Y:S02]  /*16870*/  IMAD.MOV.U32 R6, RZ, RZ, R3 ;  /* 0x000000ffff067224 */ /* 0x004fe400078e0003 */
[----:B------:R-:W0:Y:S01]  /*16880*/  @!P0 S2R R3, SR_CgaCtaId ;  /* 0x0000000000038919 */ /* 0x000e220000008800 */
[----:B---3--:R-:W-:Y:S01]  /*16890*/  IMAD.MOV.U32 R7, RZ, RZ, R2 ;  /* 0x000000ffff077224 */ /* 0x008fe200078e0002 */
[----:B0-----:R-:W-:-:S05]  /*168a0*/  @!P0 LEA R18, R3, R0, 0x18 ;  /* 0x0000000003128211 */ /* 0x001fca00078ec0ff */
[----:B----4-:R0:W-:Y:S01]  /*168b0*/  @!P0 STS.128 [R18+0x368d0], R4 ;  /* 0x0368d00412008388 */ /* 0x0101e20000000c00 */
[----:B------:R-:W-:Y:S06]  /*168c0*/  BAR.ARV 0x5, 0x180 ;  /* 0x0146000000007b1d */ /* 0x000fec0000002000 */
.L_x_327:
[----:B------:R-:W2:Y:S01]  /*168d0*/  LDL R0, [R1+0xc] ;  /* 0x00000c0001007983 */ /* 0x000ea20000100800 */
[----:B------:R-:W-:Y:S02]  /*168e0*/  ULDC UR4, c[0x0][0xc3c] ;  /* 0x00030f0000047ab9 */ /* 0x000fe40000000800 */
[----:B--2---:R-:W-:-:S13]  /*168f0*/  ISETP.GE.AND P0, PT, R0, UR4, PT ;  /* 0x0000000400007c0c */ /* 0x004fda000bf06270 */
[----:B------:R-:W-:Y:S05]  /*16900*/  @!P0 BRA `(.L_x_337) ;  /* 0xffffffa4003c8947 */ /* 0x000fea000383ffff */
[----:B------:R-:W-:Y:S05]  /*16910*/  BSYNC B8 ;  /* 0x0000000000087941 */ /* 0x000fea0003800000 */
.L_x_231:
[----:B0-----:R-:W3:Y:S01]  /*16920*/  LDL.LU R0, [R1+0x48] ;  /* 0x0000480001007983 */ /* 0x001ee20000300800 */
[----:B------:R-:W-:Y:S01]  /*16930*/  BSSY B0, `(.L_x_338) ;  /* 0x000000b000007945 */ /* 0x000fe20003800000 */
[----:B-12---:R-:W0:Y:S01]  /*16940*/  S2R R5, SR_CgaCtaId ;  /* 0x0000000000057919 */ /* 0x006e220000008800 */
[----:B---3--:R-:W-:-:S05]  /*16950*/  VIADD R0, R0, 0x1 ;  /* 0x0000000100007836 */ /* 0x008fca0000000000 */
[----:B------:R-:W-:-:S04]  /*16960*/  LEA.HI R2, R0, R0, RZ, 0x1 ;  /* 0x0000000000027211 */ /* 0x000fc800078f08ff */
[----:B------:R-:W-:-:S05]  /*16970*/  LOP3.LUT R3, R2, 0xfffffffe, RZ, 0xc0, !PT ;  /* 0xfffffffe02037812 */ /* 0x000fca00078ec0ff */
[----:B------:R-:W-:Y:S01]  /*16980*/  IMAD.IADD R3, R0, 0x1, -R3 ;  /* 0x0000000100037824 */ /* 0x000fe200078e0a03 */
[----:B------:R-:W-:-:S04]  /*16990*/  MOV R0, 0x400 ;  /* 0x0000040000007802 */ /* 0x000fc80000000f00 */
[----:B0-----:R-:W-:Y:S02]  /*169a0*/  LEA R0, R5, R0, 0x18 ;  /* 0x0000000005007211 */ /* 0x001fe400078ec0ff */
[----:B------:R-:W-:-:S04]  /*169b0*/  SHF.L.U32 R3, R3, 0x1f, RZ ;  /* 0x0000001f03037819 */ /* 0x000fc800000006ff */
[----:B------:R-:W0:Y:S02]  /*169c0*/  SYNCS.PHASECHK.TRANS64.TRYWAIT P0, [R0+URZ+0x36820], R3 ;  /* 0x03682003000075a7 */ /* 0x000e24000800017f */
[----:B0-----:R-:W-:Y:S05]  /*169d0*/  @!P0 BRA `(.L_x_339) ;  /* 0x0000002000008947 */ /* 0x001fea0003800000 */
.L_x_409:
[----:B------:R-:W-:Y:S05]  /*169e0*/  BSYNC B0 ;  /* 0x0000000000007941 */ /* 0x000fea0003800000 */
.L_x_338:
[----:B------:R-:W-:-:S03]  /*169f0*/  UMOV UR4, 0xffffffff ;  /* 0xffffffff00047882 */ /* 0x000fc60000000000 */
[----:B------:R-:W-:Y:S05]  /*16a00*/  BRA.DIV UR4, `(.L_x_340) ;  /* 0x0000002204087947 */ /* 0x000fea000b800000 */
[----:B------:R-:W1:Y:S02]  /*16a10*/  S2R R2, SR_TID.X ;  /* 0x0000000000027919 */ /* 0x000e640000002100 */
[----:B-1----:R-:W-:-:S04]  /*16a20*/  SHF.R.U32.HI R2, RZ, 0x5, R2 ;  /* 0x00000005ff027819 */ /* 0x002fc80000011602 */
[----:B------:R-:W-:-:S05]  /*16a30*/  LOP3.LUT R2, R2, 0x3, RZ, 0xc0, !PT ;  /* 0x0000000302027812 */ /* 0x000fca00078ec0ff */
[----:B------:R1:W2:Y:S02]  /*16a40*/  SHFL.IDX PT, R14, R2, RZ, 0x1f ;  /* 0x00001fff020e7589 */ /* 0x0002a400000e0000 */
.L_x_412:
[----:B--2---:R-:W-:Y:S01]  /*16a50*/  ISETP.NE.AND P0, PT, R14, RZ, PT ;  /* 0x000000ff0e00720c */ /* 0x004fe20003f05270 */
[----:B------:R-:W-:-:S12]  /*16a60*/  BSSY B0, `(.L_x_341) ;  /* 0x0000027000007945 */ /* 0x000fd80003800000 */
[----:B------:R-:W-:Y:S05]  /*16a70*/  @P0 BRA `(.L_x_342) ;  /* 0x0000000000940947 */ /* 0x000fea0003800000 */
[----:B------:R-:W-:-:S03]  /*16a80*/  UMOV UR4, 0xffffffff ;  /* 0xffffffff00047882 */ /* 0x000fc60000000000 */
[----:B------:R-:W-:Y:S05]  /*16a90*/  BRA.DIV UR4, `(.L_x_343) ;  /* 0x0000002204187947 */ /* 0x000fea000b800000 */
[----:B------:R-:W-:-:S13]  /*16aa0*/  ELECT P6, URZ, PT ;  /* 0x00000000003f782f */ /* 0x000fda00038c0000 */
.L_x_415:
        /* <DEDUP_REMOVED lines=8> */
.L_x_344:
[----:B------:R-:W2:Y:S01]  /*16b30*/  LDL.LU R7, [R1+0x14] ;  /* 0x0000140001077983 */ /* 0x000ea20000300800 */
[----:B------:R-:W-:Y:S02]  /*16b40*/  VIADD R2, R0, 0x36840 ;  /* 0x0003684000027836 */ /* 0x000fe40000000000 */
[C---:B0-----:R-:W-:Y:S02]  /*16b50*/  VIADD R3, R19.reuse, 0x1 ;  /* 0x0000000113037836 */ /* 0x041fe40000000000 */
[----:B------:R-:W-:-:S03]  /*16b60*/  IMAD R6, R19, 0x8, R2 ;  /* 0x0000000813067824 */ /* 0x000fc600078e0202 */
[----:B------:R-:W-:-:S04]  /*16b70*/  ISETP.NE.AND P1, PT, R3, 0x2, PT ;  /* 0x000000020300780c */ /* 0x000fc80003f25270 */
[----:B------:R-:W-:Y:S02]  /*16b80*/  SEL R4, RZ, 0x1, P1 ;  /* 0x00000001ff047807 */ /* 0x000fe40000800000 */
[----:B------:R-:W-:Y:S02]  /*16b90*/  SEL R3, R3, RZ, P1 ;  /* 0x000000ff03037207 */ /* 0x000fe40000800000 */
[C---:B--2---:R-:W-:Y:S02]  /*16ba0*/  SHF.L.U32 R5, R7.reuse, 0x1f, RZ ;  /* 0x0000001f07057819 */ /* 0x044fe400000006ff */
[----:B------:R-:W-:Y:S01]  /*16bb0*/  LOP3.LUT R4, R7, R4, RZ, 0x3c, !PT ;  /* 0x0000000407047212 */ /* 0x000fe200078e3cff */
[----:B------:R-:W-:Y:S01]  /*16bc0*/  IMAD R7, R3, 0x8, R2 ;  /* 0x0000000803077824 */ /* 0x000fe200078e0202 */
[----:B------:R-:W0:Y:S02]  /*16bd0*/  SYNCS.PHASECHK.TRANS64.TRYWAIT P0, [R6+URZ], R5 ;  /* 0x00000005060075a7 */ /* 0x000e24000800017f */
[----:B------:R-:W-:Y:S01]  /*16be0*/  SHF.L.U32 R2, R4, 0x1f, RZ ;  /* 0x0000001f04027819 */ /* 0x000fe200000006ff */
[----:B0-----:R-:W-:Y:S06]  /*16bf0*/  @!P0 BRA `(.L_x_345) ;  /* 0x0000001c00e08947 */ /* 0x001fec0003800000 */
.L_x_416:
[----:B------:R-:W1:Y:S02]  /*16c00*/  SYNCS.PHASECHK.TRANS64.TRYWAIT P0, [R7+URZ], R2 ;  /* 0x00000002070075a7 */ /* 0x000e64000800017f */
[----:B-1----:R-:W-:Y:S05]  /*16c10*/  @!P0 BRA `(.L_x_346) ;  /* 0x0000001c00ec8947 */ /* 0x002fea0003800000 */
.L_x_417:
[----:B------:R-:W-:Y:S05]  /*16c20*/  @!P2 BRA `(.L_x_347) ;  /* 0x000000000004a947 */ /* 0x000fea0003800000 */
[----:B------:R-:W-:Y:S01]  /*16c30*/  BPT.TRAP 0x1 ;  /* 0x000000040000795c */ /* 0x000fe20000300000 */
.L_x_347:
[----:B------:R-:W-:-:S04]  /*16c40*/  VIADD R0, R0, 0x36860 ;  /* 0x0003686000007836 */ /* 0x000fc80000000000 */
[----:B------:R-:W-:-:S04]  /*16c50*/  IMAD R4, R19, 0x8, R0 ;  /* 0x0000000813047824 */ /* 0x000fc800078e0200 */
[----:B------:R-:W2:Y:S02]  /*16c60*/  SYNCS.PHASECHK.TRANS64.TRYWAIT P0, [R4+URZ], R5 ;  /* 0x00000005040075a7 */ /* 0x000ea4000800017f */
[----:B--2---:R-:W-:Y:S05]  /*16c70*/  @!P0 BRA `(.L_x_348) ;  /* 0x0000001c00e88947 */ /* 0x004fea0003800000 */
.L_x_418:
[----:B------:R-:W-:-:S07]  /*16c80*/  IMAD R3, R3, 0x8, R0 ;  /* 0x0000000803037824 */ /* 0x000fce00078e0200 */
.L_x_349:
[----:B---3--:R3:W4:Y:S02]  /*16c90*/  SYNCS.PHASECHK.TRANS64.TRYWAIT P0, [R3+URZ], R2 ;  /* 0x00000002030075a7 */ /* 0x008724000800017f */
[----:B----4-:R-:W-:Y:S05]  /*16ca0*/  @!P0 NANOSLEEP.SYNCS 0x989680 ;  /* 0x009896800000895d */ /* 0x010fea0003900000 */
[----:B------:R-:W4:Y:S02]  /*16cb0*/  @!P0 SYNCS.PHASECHK.TRANS64 P0, [R3+URZ], R2 ;  /* 0x00000002030085a7 */ /* 0x000f24000800007f */
[----:B----4-:R-:W-:Y:S05]  /*16cc0*/  @!P0 BRA `(.L_x_349) ;  /* 0xfffffffc00f08947 */ /* 0x010fea000383ffff */
.L_x_342:
[----:B------:R-:W-:Y:S05]  /*16cd0*/  BSYNC B0 ;  /* 0x0000000000007941 */ /* 0x000fea0003800000 */
.L_x_341:
[----:B------:R-:W-:Y:S05]  /*16ce0*/  EXIT ;  /* 0x000000000000794d */ /* 0x000fea0003800000 */
.L_x_182:
[----:B0-----:R0:W1:Y:S02]  /*16cf0*/  SYNCS.PHASECHK.TRANS64.TRYWAIT P1, [R2+URZ+0x36800], R3 ;  /* 0x03680003020075a7 */ /* 0x001064000802017f */
[----:B-1----:R-:W-:Y:S05]  /*16d00*/  @!P1 NANOSLEEP.SYNCS 0x989680 ;  /* 0x009896800000995d */ /* 0x002fea0003900000 */
[----:B------:R-:W1:Y:S02]  /*16d10*/  @!P1 SYNCS.PHASECHK.TRANS64 P1, [R2+URZ+0x36800], R3 ;  /* 0x03680003020095a7 */ /* 0x000e64000802007f */
[----:B-1----:R-:W-:Y:S05]  /*16d20*/  @!P1 BRA `(.L_x_182) ;  /* 0xfffffffc00f09947 */ /* 0x002fea000383ffff */
[----:B------:R-:W-:Y:S05]  /*16d30*/  BRA `(.L_x_350) ;  /* 0xfffffeb000707947 */ /* 0x000fea000383ffff */
.L_x_186:
[----:B-1----:R1:W2:Y:S02]  /*16d40*/  SYNCS.PHASECHK.TRANS64.TRYWAIT P2, [R0+URZ+0x36830], R3 ;  /* 0x03683003000075a7 */ /* 0x0022a4000804017f */
[----:B--2---:R-:W-:Y:S05]  /*16d50*/  @!P2 NANOSLEEP.SYNCS 0x989680 ;  /* 0x009896800000a95d */ /* 0x004fea0003900000 */
[----:B------:R-:W2:Y:S02]  /*16d60*/  @!P2 SYNCS.PHASECHK.TRANS64 P2, [R0+URZ+0x36830], R3 ;  /* 0x036830030000a5a7 */ /* 0x000ea4000804007f */
[----:B--2---:R-:W-:Y:S05]  /*16d70*/  @!P2 BRA `(.L_x_186) ;  /* 0xfffffffc00f0a947 */ /* 0x004fea000383ffff */
[----:B------:R-:W-:Y:S05]  /*16d80*/  BRA `(.L_x_185) ;  /* 0xfffffeb000947947 */ /* 0x000fea000383ffff */
.L_x_191:
[----:B-1----:R-:W-:-:S04]  /*16d90*/  IMAD.U32 R8, RZ, RZ, UR61 ;  /* 0x0000003dff087e24 */ /* 0x002fc8000f8e00ff */
[----:B------:R1:W2:Y:S03]  /*16da0*/  SYNCS.PHASECHK.TRANS64.TRYWAIT P2, [R8+URZ+0x36830], R7 ;  /* 0x03683007080075a7 */ /* 0x0002a6000804017f */
[----:B--2---:R-:W-:Y:S05]  /*16db0*/  @!P2 NANOSLEEP.SYNCS 0x989680 ;  /* 0x009896800000a95d */ /* 0x004fea0003900000 */
[----:B------:R-:W2:Y:S02]  /*16dc0*/  @!P2 SYNCS.PHASECHK.TRANS64 P2, [R8+URZ+0x36830], R7 ;  /* 0x036830070800a5a7 */ /* 0x000ea4000804007f */
[----:B--2---:R-:W-:Y:S05]  /*16dd0*/  @!P2 BRA `(.L_x_191) ;  /* 0xfffffffc00eca947 */ /* 0x004fea000383ffff */
[----:B------:R-:W-:Y:S05]  /*16de0*/  BRA `(.L_x_190) ;  /* 0xfffffefc007c7947 */ /* 0x000fea000383ffff */
.L_x_195:
[----:B-1----:R-:W-:-:S04]  /*16df0*/  IMAD.U32 R6, RZ, RZ, UR7 ;  /* 0x00000007ff067e24 */ /* 0x002fc8000f8e00ff */
[----:B------:R1:W2:Y:S03]  /*16e00*/  SYNCS.PHASECHK.TRANS64.TRYWAIT P2, [R6+URZ+0x36850], R0 ;  /* 0x03685000060075a7 */ /* 0x0002a6000804017f */
[----:B--2---:R-:W-:Y:S05]  /*16e10*/  @!P2 NANOSLEEP.SYNCS 0x989680 ;  /* 0x009896800000a95d */ /* 0x004fea0003900000 */
[----:B------:R-:W2:Y:S02]  /*16e20*/  @!P2 SYNCS.PHASECHK.TRANS64 P2, [R6+URZ+0x36850], R0 ;  /* 0x036850000600a5a7 */ /* 0x000ea4000804007f */
[----:B--2---:R-:W-:Y:S05]  /*16e30*/  @!P2 BRA `(.L_x_195) ;  /* 0xfffffffc00eca947 */ /* 0x004fea000383ffff */
[----:B------:R-:W-:Y:S05]  /*16e40*/  BRA `(.L_x_194) ;  /* 0xffffff2400547947 */ /* 0x000fea000383ffff */
.L_x_200:
[----:B-1----:R1:W2:Y:S02]  /*16e50*/  SYNCS.PHASECHK.TRANS64.TRYWAIT P0, [R15+URZ+0x36850], R0 ;  /* 0x036850000f0075a7 */ /* 0x0022a4000800017f */
[----:B--2---:R-:W-:Y:S05]  /*16e60*/  @!P0 NANOSLEEP.SYNCS 0x989680 ;  /* 0x009896800000895d */ /* 0x004fea0003900000 */
[----:B------:R-:W2:Y:S02]  /*16e70*/  @!P0 SYNCS.PHASECHK.TRANS64 P0, [R15+URZ+0x36850], R0 ;  /* 0x036850000f0085a7 */ /* 0x000ea4000800007f */
[----:B--2---:R-:W-:Y:S05]  /*16e80*/  @!P0 BRA `(.L_x_200) ;  /* 0xfffffffc00f08947 */ /* 0x004fea000383ffff */
[----:B------:R-:W-:Y:S05]  /*16e90*/  BRA `(.L_x_199) ;  /* 0xffffff4400cc7947 */ /* 0x000fea000383ffff */
.L_x_245:
[----:B------:R-:W0:Y:S01]  /*16ea0*/  S2R R4, SR_TID.X ;  /* 0x0000000000047919 */ /* 0x000e220000002100 */
[----:B------:R-:W-:Y:S01]  /*16eb0*/  BSSY B0, `(.L_x_351) ;  /* 0x000000a000007945 */ /* 0x000fe20003800000 */
[----:B------:R-:W-:Y:S02]  /*16ec0*/  IMAD.MOV.U32 R12, RZ, RZ, RZ ;  /* 0x000000ffff0c7224 */ /* 0x000fe400078e00ff */
[----:B--2---:R-:W-:Y:S02]  /*16ed0*/  IMAD.MOV.U32 R11, RZ, RZ, 0x1f ;  /* 0x0000001fff0b7424 */ /* 0x004fe400078e00ff */
[----:B------:R-:W-:Y:S01]  /*16ee0*/  IMAD.MOV.U32 R15, RZ, RZ, -0x1 ;  /* 0xffffffffff0f7424 */ /* 0x000fe200078e00ff */
[----:B0-----:R-:W-:-:S04]  /*16ef0*/  SHF.R.U32.HI R4, RZ, 0x5, R4 ;  /* 0x00000005ff047819 */ /* 0x001fc80000011604 */
[----:B------:R-:W-:-:S05]  /*16f00*/  LOP3.LUT R4, R4, 0x3, RZ, 0xc0, !PT ;  /* 0x0000000304047812 */ /* 0x000fca00078ec0ff */
[----:B------:R-:W-:-:S07]  /*16f10*/  IMAD.MOV.U32 R13, RZ, RZ, R4 ;  /* 0x000000ffff0d7224 */ /* 0x000fce00078e0004 */
[----:B------:R-:W-:Y:S05]  /*16f20*/  WARPSYNC.COLLECTIVE R15, `(.L_x_352) ;  /* 0x000000000f087348 */ /* 0x000fea0003c00000 */
[----:B------:R0:W1:Y:S02]  /*16f30*/  SHFL.IDX P6, R14, R13, R12, R11 ;  /* 0x0000000c0d0e7389 */ /* 0x00006400000c000b */
[----:B01----:R-:W-:Y:S01]  /*16f40*/  ENDCOLLECTIVE ;  /* 0x000000000000791b */ /* 0x003fe20003800000 */
.L_x_352:
[----:B------:R-:W-:Y:S05]  /*16f50*/  BSYNC B0 ;  /* 0x0000000000007941 */ /* 0x000fea0003800000 */
.L_x_351:
[----:B------:R-:W-:Y:S05]  /*16f60*/  BRA `(.L_x_353) ;  /* 0xffffffac00647947 */ /* 0x000fea000383ffff */
.L_x_247:
[----:B------:R-:W-:Y:S01]  /*16f70*/  BSSY B0, `(.L_x_354) ;  /* 0x0000006000007945 */ /* 0x000fe20003800000 */
[----:B------:R-:W-:-:S07]  /*16f80*/  IMAD.MOV.U32 R15, RZ, RZ, -0x1 ;  /* 0xffffffffff0f7424 */ /* 0x000fce00078e00ff */
[----:B--23--:R-:W-:Y:S05]  /*16f90*/  WARPSYNC.COLLECTIVE R15, `(.L_x_355) ;  /* 0x000000000f0c7348 */ /* 0x00cfea0003c00000 */
[----:B------:R-:W-:Y:S02]  /*16fa0*/  ELECT P6, UR62, PT ;  /* 0x00000000003e782f */ /* 0x000fe400038c0000 */
[----:B------:R-:W-:Y:S01]  /*16fb0*/  MOV R14, UR62 ;  /* 0x0000003e000e7c02 */ /* 0x000fe20008000f00 */
[----:B--23--:R-:W-:Y:S10]  /*16fc0*/  ENDCOLLECTIVE ;  /* 0x000000000000791b */ /* 0x00cff40003800000 */
.L_x_355:
[----:B------:R-:W-:Y:S05]  /*16fd0*/  BSYNC B0 ;  /* 0x0000000000007941 */ /* 0x000fea0003800000 */
.L_x_354:
[----:B------:R-:W-:Y:S05]  /*16fe0*/  BRA `(.L_x_356) ;  /* 0xffffffac00687947 */ /* 0x000fea000383ffff */
.L_x_249:
[----:B0-----:R0:W1:Y:S02]  /*16ff0*/  SYNCS.PHASECHK.TRANS64.TRYWAIT P0, [R0+URZ+0x36840], R2 ;  /* 0x03684002000075a7 */ /* 0x001064000800017f */
[----:B-1----:R-:W-:Y:S05]  /*17000*/  @!P0 NANOSLEEP.SYNCS 0x989680 ;  /* 0x009896800000895d */ /* 0x002fea0003900000 */
[----:B------:R-:W1:Y:S02]  /*17010*/  @!P0 SYNCS.PHASECHK.TRANS64 P0, [R0+URZ+0x36840], R2 ;  /* 0x03684002000085a7 */ /* 0x000e64000800007f */
[----:B-1----:R-:W-:Y:S05]  /*17020*/  @!P0 BRA `(.L_x_249) ;  /* 0xfffffffc00f08947 */ /* 0x002fea000383ffff */
[----:B------:R-:W-:Y:S05]  /*17030*/  BRA `(.L_x_357) ;  /* 0xffffffac00cc7947 */ /* 0x000fea000383ffff */
.L_x_253:
[----:B------:R0:W5:Y:S01]  /*17040*/  LDL.LU R9, [R1+0x44] ;  /* 0x0000440001097983 */ /* 0x0001620000300800 */
[----:B------:R-:W-:Y:S02]  /*17050*/  IMAD.MOV.U32 R13, RZ, RZ, R3 ;  /* 0x000000ffff0d7224 */ /* 0x000fe400078e0003 */
[----:B------:R-:W-:Y:S01]  /*17060*/  IMAD.MOV.U32 R12, RZ, RZ, RZ ;  /* 0x000000ffff0c7224 */ /* 0x000fe200078e00ff */
[----:B------:R-:W1:Y:S01]  /*17070*/  S2R R0, SR_TID.X ;  /* 0x0000000000007919 */ /* 0x000e620000002100 */
[----:B------:R-:W-:Y:S02]  /*17080*/  IMAD.MOV.U32 R11, RZ, RZ, 0x181f ;  /* 0x0000181fff0b7424 */ /* 0x000fe400078e00ff */
[----:B------:R-:W-:-:S07]  /*17090*/  IMAD.MOV.U32 R15, RZ, RZ, -0x1 ;  /* 0xffffffffff0f7424 */ /* 0x000fce00078e00ff */
[----:B01---5:R-:W-:Y:S05]  /*170a0*/  WARPSYNC.COLLECTIVE R15, `(.L_x_358) ;  /* 0x000000000f087348 */ /* 0x023fea0003c00000 */
[----:B------:R2:W3:Y:S02]  /*170b0*/  SHFL.IDX P6, R14, R13, R12, R11 ;  /* 0x0000000c0d0e7389 */ /* 0x0004e400000c000b */
[----:B0123-5:R-:W-:Y:S01]  /*170c0*/  ENDCOLLECTIVE ;  /* 0x000000000000791b */ /* 0x02ffe20003800000 */
.L_x_358:
[----:B------:R-:W-:Y:S02]  /*170d0*/  IMAD.MOV.U32 R13, RZ, RZ, R4 ;  /* 0x000000ffff0d7224 */ /* 0x000fe400078e0004 */
[----:B------:R-:W-:-:S07]  /*170e0*/  IMAD.MOV.U32 R6, RZ, RZ, R14 ;  /* 0x000000ffff067224 */ /* 0x000fce00078e000e */
[----:B------:R-:W-:Y:S05]  /*170f0*/  WARPSYNC.COLLECTIVE R15, `(.L_x_359) ;  /* 0x000000000f087348 */ /* 0x000fea0003c00000 */
[----:B------:R0:W1:Y:S02]  /*17100*/  SHFL.IDX P6, R14, R13, R12, R11 ;  /* 0x0000000c0d0e7389 */ /* 0x00006400000c000b */
[----:B01----:R-:W-:Y:S01]  /*17110*/  ENDCOLLECTIVE ;  /* 0x000000000000791b */ /* 0x003fe20003800000 */
.L_x_359:
[----:B------:R-:W-:Y:S01]  /*17120*/  ULDC.64 UR4, c[0x0][0x208] ;  /* 0x0000820000047ab9 */ /* 0x000fe20000000a00 */
[----:B------:R-:W-:Y:S02]  /*17130*/  IMAD.MOV.U32 R13, RZ, RZ, R3 ;  /* 0x000000ffff0d7224 */ /* 0x000fe400078e0003 */
[----:B------:R-:W-:Y:S02]  /*17140*/  IMAD.MOV.U32 R12, RZ, RZ, 0x1 ;  /* 0x00000001ff0c7424 */ /* 0x000fe400078e00ff */
[----:B------:R-:W-:Y:S02]  /*17150*/  IMAD.MOV.U32 R7, RZ, RZ, R14 ;  /* 0x000000ffff077224 */ /* 0x000fe400078e000e */
[----:B------:R-:W-:Y:S02]  /*17160*/  IMAD R2, R9, R8, RZ ;  /* 0x0000000809027224 */ /* 0x000fe400078e02ff */
[----:B------:R-:W0:Y:S01]  /*17170*/  S2R R9, SR_TID.X ;  /* 0x0000000000097919 */ /* 0x000e220000002100 */
[----:B------:R-:W-:-:S05]  /*17180*/  IMAD.SHL.U32 R8, R0, 0x8, RZ ;  /* 0x0000000800087824 */ /* 0x000fca00078e00ff */
[----:B------:R-:W-:Y:S02]  /*17190*/  LOP3.LUT R8, R8, 0x38, RZ, 0xc0, !PT ;  /* 0x0000003808087812 */ /* 0x000fe400078ec0ff */
[----:B0-----:R-:W-:-:S04]  /*171a0*/  LOP3.LUT R9, R9, 0x7f, RZ, 0xc0, !PT ;  /* 0x0000007f09097812 */ /* 0x001fc800078ec0ff */
[----:B------:R-:W-:-:S05]  /*171b0*/  SHF.R.U32.HI R9, RZ, 0x3, R9 ;  /* 0x00000003ff097819 */ /* 0x000fca0000011609 */
[----:B------:R-:W-:-:S04]  /*171c0*/  IMAD.IADD R0, R9, 0x1, R5 ;  /* 0x0000000109007824 */ /* 0x000fc800078e0205 */
[C---:B------:R-:W-:Y:S01]  /*171d0*/  VIADD R5, R0.reuse, 0x10 ;  /* 0x0000001000057836 */ /* 0x040fe20000000000 */
[----:B------:R-:W-:-:S13]  /*171e0*/  ISETP.GE.AND P3, PT, R0, R2, PT ;  /* 0x000000020000720c */ /* 0x000fda0003f66270 */
[----:B------:R-:W-:-:S05]  /*171f0*/  @!P3 LEA R7, P5, R8, R7, 0x1 ;  /* 0x000000070807b211 */ /* 0x000fca00078a08ff */
[----:B------:R-:W-:-:S05]  /*17200*/  @!P3 IMAD.X R6, RZ, RZ, R6, P5 ;  /* 0x000000ffff06b224 */ /* 0x000fca00028e0606 */
[----:B------:R-:W-:-:S04]  /*17210*/  @!P3 LOP3.LUT R7, R7, R6, RZ, 0x3c, !PT ;  /* 0x000000060707b212 */ /* 0x000fc800078e3cff */
[----:B------:R-:W-:-:S04]  /*17220*/  @!P3 LOP3.LUT R6, R7, R6, RZ, 0x3c, !PT ;  /* 0x000000060706b212 */ /* 0x000fc800078e3cff */
[----:B------:R-:W-:-:S05]  /*17230*/  @!P3 LOP3.LUT R7, R7, R6, RZ, 0x3c, !PT ;  /* 0x000000060707b212 */ /* 0x000fca00078e3cff */
        /* <DEDUP_REMOVED lines=10> */
.L_x_360:
[----:B------:R-:W-:Y:S02]  /*172e0*/  IMAD.MOV.U32 R13, RZ, RZ, R4 ;  /* 0x000000ffff0d7224 */ /* 0x000fe400078e0004 */
[----:B------:R-:W-:-:S07]  /*172f0*/  IMAD.MOV.U32 R9, RZ, RZ, R14 ;  /* 0x000000ffff097224 */ /* 0x000fce00078e000e */
[----:B------:R-:W-:Y:S05]  /*17300*/  WARPSYNC.COLLECTIVE R15, `(.L_x_361) ;  /* 0x000000000f087348 */ /* 0x000fea0003c00000 */
[----:B------:R0:W1:Y:S02]  /*17310*/  SHFL.IDX P6, R14, R13, R12, R11 ;  /* 0x0000000c0d0e7389 */ /* 0x00006400000c000b */
[----:B01----:R-:W-:Y:S01]  /*17320*/  ENDCOLLECTIVE ;  /* 0x000000000000791b */ /* 0x003fe20003800000 */
.L_x_361:
[----:B------:R-:W-:Y:S01]  /*17330*/  ULDC.64 UR4, c[0x0][0x208] ;  /* 0x0000820000047ab9 */ /* 0x000fe20000000a00 */
[----:B------:R-:W-:Y:S02]  /*17340*/  IMAD.MOV.U32 R13, RZ, RZ, R3 ;  /* 0x000000ffff0d7224 */ /* 0x000fe400078e0003 */
[----:B------:R-:W-:Y:S02]  /*17350*/  IMAD.MOV.U32 R12, RZ, RZ, 0x2 ;  /* 0x00000002ff0c7424 */ /* 0x000fe400078e00ff */
[----:B------:R-:W-:-:S05]  /*17360*/  IMAD.MOV.U32 R5, RZ, RZ, R14 ;  /* 0x000000ffff057224 */ /* 0x000fca00078e000e */
[----:B------:R-:W-:-:S05]  /*17370*/  @!P3 LEA R8, P5, R8, R5, 0x1 ;  /* 0x000000050808b211 */ /* 0x000fca00078a08ff */
[----:B------:R-:W-:Y:S02]  /*17380*/  @!P3 IMAD.X R5, RZ, RZ, R9, P5 ;  /* 0x000000ffff05b224 */ /* 0x000fe400028e0609 */
[----:B------:R-:W-:Y:S01]  /*17390*/  @!P3 IMAD.MOV.U32 R6, RZ, RZ, R8 ;  /* 0x000000ffff06b224 */ /* 0x000fe200078e0008 */
[----:B------:R-:W0:Y:S01]  /*173a0*/  S2R R9, SR_TID.X ;  /* 0x0000000000097919 */ /* 0x000e220000002100 */
[----:B------:R-:W-:Y:S02]  /*173b0*/  @!P3 IMAD.MOV.U32 R7, RZ, RZ, R5 ;  /* 0x000000ffff07b224 */ /* 0x000fe400078e0005 */
[----:B------:R-:W-:-:S03]  /*173c0*/  VIADD R5, R0, 0x20 ;  /* 0x0000002000057836 */ /* 0x000fc60000000000 */
[----:B------:R-:W-:Y:S01]  /*173d0*/  @!PT LDS RZ, [RZ] ;  /* 0x00000000fffff984 */ /* 0x000fe20000000800 */
[----:B------:R-:W-:Y:S01]  /*173e0*/  @!PT LDS RZ, [RZ] ;  /* 0x00000000fffff984 */ /* 0x000fe20000000800 */
[----:B------:R-:W-:Y:S01]  /*173f0*/  @!PT LDS RZ, [RZ] ;  /* 0x00000000fffff984 */ /* 0x000fe20000000800 */
[----:B------:R1:W-:Y:S04]  /*17400*/  @!P3 LDGSTS.E.BYPASS.LTC128B.128 [R10+0x15c00], desc[UR4][R6.64], !P2 ;  /* 0x15c00000060abfae */ /* 0x0003e8000d101d44 */
[----:B------:R1:W-:Y:S04]  /*17410*/  @!P3 LDGSTS.E.BYPASS.LTC128B.128 [R10+0x19c00], desc[UR4][R6.64+0x80], !P1 ;  /* 0x19c00080060abfae */ /* 0x0003e8000c901d44 */
[----:B------:R1:W-:Y:S01]  /*17420*/  @!P3 LDGSTS.E.BYPASS.LTC128B.128 [R10+0x1dc00], desc[UR4][R6.64+0x100], !P0 ;  /* 0x1dc00100060abfae */ /* 0x0003e2000c101d44 */
[----:B------:R-:W-:-:S13]  /*17430*/  ISETP.GE.AND P3, PT, R5, R2, PT ;  /* 0x000000020500720c */ /* 0x000fda0003f66270 */
[----:B01----:R-:W-:Y:S05]  /*17440*/  WARPSYNC.COLLECTIVE R15, `(.L_x_362) ;  /* 0x000000000f087348 */ /* 0x003fea0003c00000 */
[----:B------:R2:W3:Y:S02]  /*17450*/  SHFL.IDX P6, R14, R13, R12, R11 ;  /* 0x0000000c0d0e7389 */ /* 0x0004e400000c000b */
[----:B0123--:R-:W-:Y:S01]  /*17460*/  ENDCOLLECTIVE ;  /* 0x000000000000791b */ /* 0x00ffe20003800000 */
.L_x_362:
[----:B------:R-:W-:Y:S02]  /*17470*/  IMAD.MOV.U32 R13, RZ, RZ, R4 ;  /* 0x000000ffff0d7224 */ /* 0x000fe400078e0004 */
[----:B------:R-:W-:-:S05]  /*17480*/  IMAD.SHL.U32 R9, R9, 0x8, RZ ;  /* 0x0000000809097824 */ /* 0x000fca00078e00ff */
[----:B------:R-:W-:Y:S01]  /*17490*/  LOP3.LUT R9, R9, 0x38, RZ, 0xc0, !PT ;  /* 0x0000003809097812 */ /* 0x000fe200078ec0ff */
[----:B------:R-:W-:-:S07]  /*174a0*/  IMAD.MOV.U32 R8, RZ, RZ, R14 ;  /* 0x000000ffff087224 */ /* 0x000fce00078e000e */
[----:B------:R-:W-:Y:S05]  /*174b0*/  WARPSYNC.COLLECTIVE R15, `(.L_x_363) ;  /* 0x000000000f087348 */ /* 0x000fea0003c00000 */
[----:B------:R0:W1:Y:S02]  /*174c0*/  SHFL.IDX P6, R14, R13, R12, R11 ;  /* 0x0000000c0d0e7389 */ /* 0x00006400000c000b */
[----:B01----:R-:W-:Y:S01]  /*174d0*/  ENDCOLLECTIVE ;  /* 0x000000000000791b */ /* 0x003fe20003800000 */
.L_x_363:
[----:B------:R-:W-:Y:S01]  /*174e0*/  ULDC.64 UR4, c[0x0][0x208] ;  /* 0x0000820000047ab9 */ /* 0x000fe20000000a00 */
[----:B------:R-:W-:Y:S02]  /*174f0*/  IMAD.MOV.U32 R13, RZ, RZ, R3 ;  /* 0x000000ffff0d7224 */ /* 0x000fe400078e0003 */
[----:B------:R-:W-:Y:S02]  /*17500*/  IMAD.MOV.U32 R12, RZ, RZ, 0x3 ;  /* 0x00000003ff0c7424 */ /* 0x000fe400078e00ff */
[----:B------:R-:W-:-:S05]  /*17510*/  IMAD.MOV.U32 R5, RZ, RZ, R14 ;  /* 0x000000ffff057224 */ /* 0x000fca00078e000e */
[----:B------:R-:W-:-:S05]  /*17520*/  @!P3 LEA R5, P4, R9, R5, 0x1 ;  /* 0x000000050905b211 */ /* 0x000fca00078808ff */
[----:B------:R-:W-:-:S04]  /*17530*/  @!P3 IMAD.X R6, RZ, RZ, R8, P4 ;  /* 0x000000ffff06b224 */ /* 0x000fc800020e0608 */
[----:B------:R-:W-:Y:S02]  /*17540*/  @!P3 IMAD.MOV.U32 R7, RZ, RZ, R6 ;  /* 0x000000ffff07b224 */ /* 0x000fe400078e0006 */
        /* <DEDUP_REMOVED lines=12> */
.L_x_364:
[----:B------:R-:W-:Y:S02]  /*17610*/  IMAD.MOV.U32 R13, RZ, RZ, R4 ;  /* 0x000000ffff0d7224 */ /* 0x000fe400078e0004 */
[----:B------:R-:W-:-:S07]  /*17620*/  IMAD.MOV.U32 R6, RZ, RZ, R14 ;  /* 0x000000ffff067224 */ /* 0x000fce00078e000e */
[----:B------:R-:W-:Y:S05]  /*17630*/  WARPSYNC.COLLECTIVE R15, `(.L_x_365) ;  /* 0x000000000f087348 */ /* 0x000fea0003c00000 */
[----:B------:R0:W1:Y:S02]  /*17640*/  SHFL.IDX P6, R14, R13, R12, R11 ;  /* 0x0000000c0d0e7389 */ /* 0x00006400000c000b */
[----:B01----:R-:W-:Y:S01]  /*17650*/  ENDCOLLECTIVE ;  /* 0x000000000000791b */ /* 0x003fe20003800000 */
.L_x_365:
        /* <DEDUP_REMOVED lines=19> */
.L_x_366:
[----:B------:R-:W-:Y:S02]  /*17790*/  IMAD.MOV.U32 R13, RZ, RZ, R4 ;  /* 0x000000ffff0d7224 */ /* 0x000fe400078e0004 */
[----:B------:R-:W-:-:S07]  /*177a0*/  IMAD.MOV.U32 R6, RZ, RZ, R14 ;  /* 0x000000ffff067224 */ /* 0x000fce00078e000e */
[----:B------:R-:W-:Y:S05]  /*177b0*/  WARPSYNC.COLLECTIVE R15, `(.L_x_367) ;  /* 0x000000000f087348 */ /* 0x000fea0003c00000 */
[----:B------:R0:W1:Y:S02]  /*177c0*/  SHFL.IDX P6, R14, R13, R12, R11 ;  /* 0x0000000c0d0e7389 */ /* 0x00006400000c000b */
[----:B01----:R-:W-:Y:S01]  /*177d0*/  ENDCOLLECTIVE ;  /* 0x000000000000791b */ /* 0x003fe20003800000 */
.L_x_367:
        /* <DEDUP_REMOVED lines=19> */
.L_x_368:
[----:B------:R-:W-:Y:S02]  /*17910*/  IMAD.MOV.U32 R13, RZ, RZ, R4 ;  /* 0x000000ffff0d7224 */ /* 0x000fe400078e0004 */
[----:B------:R-:W-:-:S07]  /*17920*/  IMAD.MOV.U32 R6, RZ, RZ, R14 ;  /* 0x000000ffff067224 */ /* 0x000fce00078e000e */
[----:B------:R-:W-:Y:S05]  /*17930*/  WARPSYNC.COLLECTIVE R15, `(.L_x_369) ;  /* 0x000000000f087348 */ /* 0x000fea0003c00000 */
[----:B------:R0:W1:Y:S02]  /*17940*/  SHFL.IDX P6, R14, R13, R12, R11 ;  /* 0x0000000c0d0e7389 */ /* 0x00006400000c000b */
[----:B01----:R-:W-:Y:S01]  /*17950*/  ENDCOLLECTIVE ;  /* 0x000000000000791b */ /* 0x003fe20003800000 */
.L_x_369:
[----:B------:R-:W-:Y:S01]  /*17960*/  ULDC.64 UR4, c[0x0][0x208] ;  /* 0x0000820000047ab9 */ /* 0x000fe20000000a00 */
[----:B------:R-:W-:Y:S02]  /*17970*/  IMAD.MOV.U32 R13, RZ, RZ, R3 ;  /* 0x000000ffff0d7224 */ /* 0x000fe400078e0003 */
[----:B------:R-:W-:Y:S02]  /*17980*/  IMAD.MOV.U32 R12, RZ, RZ, 0x6 ;  /* 0x00000006ff0c7424 */ /* 0x000fe400078e00ff */
[----:B------:R-:W-:-:S05]  /*17990*/  IMAD.MOV.U32 R5, RZ, RZ, R14 ;  /* 0x000000ffff057224 */ /* 0x000fca00078e000e */
[----:B------:R-:W-:-:S05]  /*179a0*/  @!P3 LEA R5, P4, R9, R5, 0x1 ;  /* 0x000000050905b211 */ /* 0x000fca00078808ff */
[----:B------:R-:W-:-:S04]  /*179b0*/  @!P3 IMAD.X R6, RZ, RZ, R6, P4 ;  /* 0x000000ffff06b224 */ /* 0x000fc800020e0606 */
[----:B------:R-:W-:Y:S02]  /*179c0*/  @!P3 IMAD.MOV.U32 R7, RZ, RZ, R6 ;  /* 0x000000ffff07b224 */ /* 0x000fe400078e0006 */
[----:B------:R-:W-:-:S05]  /*179d0*/  @!P3 IMAD.MOV.U32 R6, RZ, RZ, R5 ;  /* 0x000000ffff06b224 */ /* 0x000fca00078e0005 */
        /* <DEDUP_REMOVED lines=9> */
.L_x_370:
[----:B------:R-:W-:-:S05]  /*17a70*/  VIADD R7, R0, 0x60 ;  /* 0x0000006000077836 */ /* 0x000fca0000000000 */
[----:B------:R-:W-:Y:S01]  /*17a80*/  ISETP.GE.AND P4, PT, R7, R2, PT ;  /* 0x000000020700720c */ /* 0x000fe20003f86270 */
[----:B------:R-:W-:Y:S02]  /*17a90*/  IMAD.MOV.U32 R13, RZ, RZ, R4 ;  /* 0x000000ffff0d7224 */ /* 0x000fe400078e0004 */
[----:B------:R-:W-:-:S10]  /*17aa0*/  IMAD.MOV.U32 R6, RZ, RZ, R14 ;  /* 0x000000ffff067224 */ /* 0x000fd400078e000e */
[----:B------:R-:W-:Y:S05]  /*17ab0*/  WARPSYNC.COLLECTIVE R15, `(.L_x_371) ;  /* 0x000000000f087348 */ /* 0x000fea0003c00000 */
[----:B------:R0:W1:Y:S02]  /*17ac0*/  SHFL.IDX P6, R14, R13, R12, R11 ;  /* 0x0000000c0d0e7389 */ /* 0x00006400000c000b */
[----:B01----:R-:W-:Y:S01]  /*17ad0*/  ENDCOLLECTIVE ;  /* 0x000000000000791b */ /* 0x003fe20003800000 */
.L_x_371:
        /* <DEDUP_REMOVED lines=17> */
.L_x_372:
[----:B------:R-:W-:Y:S02]  /*17bf0*/  IMAD.MOV.U32 R13, RZ, RZ, R4 ;  /* 0x000000ffff0d7224 */ /* 0x000fe400078e0004 */
[----:B------:R-:W-:-:S07]  /*17c00*/  IMAD.MOV.U32 R5, RZ, RZ, R14 ;  /* 0x000000ffff057224 */ /* 0x000fce00078e000e */
[----:B------:R-:W-:Y:S05]  /*17c10*/  WARPSYNC.COLLECTIVE R15, `(.L_x_373) ;  /* 0x000000000f087348 */ /* 0x000fea0003c00000 */
[----:B------:R0:W1:Y:S02]  /*17c20*/  SHFL.IDX P6, R14, R13, R12, R11 ;  /* 0x0000000c0d0e7389 */ /* 0x00006400000c000b */
[----:B01----:R-:W-:Y:S01]  /*17c30*/  ENDCOLLECTIVE ;  /* 0x000000000000791b */ /* 0x003fe20003800000 */
.L_x_373:
[----:B------:R-:W-:Y:S01]  /*17c40*/  IMAD.MOV.U32 R3, RZ, RZ, R14 ;  /* 0x000000ffff037224 */ /* 0x000fe200078e000e */
[----:B------:R-:W-:Y:S06]  /*17c50*/  BRA `(.L_x_374) ;  /* 0xffffffb000607947 */ /* 0x000fec000383ffff */
.L_x_258:
[----:B0-----:R0:W3:Y:S02]  /*17c60*/  SYNCS.PHASECHK.TRANS64.TRYWAIT P0, [R18+URZ+0x36820], R0 ;  /* 0x03682000120075a7 */ /* 0x0010e4000800017f */
[----:B---3--:R-:W-:Y:S05]  /*17c70*/  @!P0 NANOSLEEP.SYNCS 0x989680 ;  /* 0x009896800000895d */ /* 0x008fea0003900000 */
[----:B------:R-:W3:Y:S02]  /*17c80*/  @!P0 SYNCS.PHASECHK.TRANS64 P0, [R18+URZ+0x36820], R0 ;  /* 0x03682000120085a7 */ /* 0x000ee4000800007f */
[----:B---3--:R-:W-:Y:S05]  /*17c90*/  @!P0 BRA `(.L_x_258) ;  /* 0xfffffffc00f08947 */ /* 0x008fea000383ffff */
[----:B------:R-:W-:Y:S05]  /*17ca0*/  BRA `(.L_x_375) ;  /* 0xffffffb000e47947 */ /* 0x000fea000383ffff */
.L_x_267:
[----:B-1----:R1:W2:Y:S02]  /*17cb0*/  SYNCS.PHASECHK.TRANS64.TRYWAIT P0, [R3+URZ+0x36840], R2 ;  /* 0x03684002030075a7 */ /* 0x0022a4000800017f */
[----:B--2---:R-:W-:Y:S05]  /*17cc0*/  @!P0 NANOSLEEP.SYNCS 0x989680 ;  /* 0x009896800000895d */ /* 0x004fea0003900000 */
[----:B------:R-:W2:Y:S02]  /*17cd0*/  @!P0 SYNCS.PHASECHK.TRANS64 P0, [R3+URZ+0x36840], R2 ;  /* 0x03684002030085a7 */ /* 0x000ea4000800007f */
[----:B--2---:R-:W-:Y:S05]  /*17ce0*/  @!P0 BRA `(.L_x_267) ;  /* 0xfffffffc00f08947 */ /* 0x004fea000383ffff */
[----:B------:R-:W-:Y:S05]  /*17cf0*/  BRA `(.L_x_376) ;  /* 0xffffffb400c47947 */ /* 0x000fea000383ffff */
.L_x_274:
[----:B-1----:R1:W2:Y:S02]  /*17d00*/  SYNCS.PHASECHK.TRANS64.TRYWAIT P0, [R3+URZ+0x60], R2 ;  /* 0x00006002030075a7 */ /* 0x0022a4000800017f */
[----:B--2---:R-:W-:Y:S05]  /*17d10*/  @!P0 NANOSLEEP.SYNCS 0x989680 ;  /* 0x009896800000895d */ /* 0x004fea0003900000 */
[----:B------:R-:W2:Y:S02]  /*17d20*/  @!P0 SYNCS.PHASECHK.TRANS64 P0, [R3+URZ+0x60], R2 ;  /* 0x00006002030085a7 */ /* 0x000ea4000800007f */
[----:B--2---:R-:W-:Y:S05]  /*17d30*/  @!P0 BRA `(.L_x_274) ;  /* 0xfffffffc00f08947 */ /* 0x004fea000383ffff */
[----:B------:R-:W-:Y:S05]  /*17d40*/  BRA `(.L_x_377) ;  /* 0xffffffb800d87947 */ /* 0x000fea000383ffff */
.L_x_284:
[----:B-1----:R1:W2:Y:S02]  /*17d50*/  SYNCS.PHASECHK.TRANS64.TRYWAIT P0, [R3+URZ+0x36840], R2 ;  /* 0x03684002030075a7 */ /* 0x0022a4000800017f */
[----:B--2---:R-:W-:Y:S05]  /*17d60*/  @!P0 NANOSLEEP.SYNCS 0x989680 ;  /* 0x009896800000895d */ /* 0x004fea0003900000 */
[----:B------:R-:W2:Y:S02]  /*17d70*/  @!P0 SYNCS.PHASECHK.TRANS64 P0, [R3+URZ+0x36840], R2 ;  /* 0x03684002030085a7 */ /* 0x000ea4000800007f */
[----:B--2---:R-:W-:Y:S05]  /*17d80*/  @!P0 BRA `(.L_x_284) ;  /* 0xfffffffc00f08947 */ /* 0x004fea000383ffff */
[----:B------:R-:W-:Y:S05]  /*17d90*/  BRA `(.L_x_378) ;  /* 0xffffffc000a87947 */ /* 0x000fea000383ffff */
.L_x_291:
[----:B0-----:R0:W1:Y:S02]  /*17da0*/  SYNCS.PHASECHK.TRANS64.TRYWAIT P0, [R2+URZ+0x60], R3 ;  /* 0x00006003020075a7 */ /* 0x001064000800017f */
[----:B-1----:R-:W-:Y:S05]  /*17db0*/  @!P0 NANOSLEEP.SYNCS 0x989680 ;  /* 0x009896800000895d */ /* 0x002fea0003900000 */
[----:B------:R-:W1:Y:S02]  /*17dc0*/  @!P0 SYNCS.PHASECHK.TRANS64 P0, [R2+URZ+0x60], R3 ;  /* 0x00006003020085a7 */ /* 0x000e64000800007f */
[----:B-1----:R-:W-:Y:S05]  /*17dd0*/  @!P0 BRA `(.L_x_291) ;  /* 0xfffffffc00f08947 */ /* 0x002fea000383ffff */
[----:B------:R-:W-:Y:S05]  /*17de0*/  BRA `(.L_x_379) ;  /* 0xffffffc400bc7947 */ /* 0x000fea000383ffff */
.L_x_301:
[----:B--2---:R2:W3:Y:S02]  /*17df0*/  SYNCS.PHASECHK.TRANS64.TRYWAIT P0, [R2+URZ+0x36840], R3 ;  /* 0x03684003020075a7 */ /* 0x0044e4000800017f */
[----:B---3--:R-:W-:Y:S05]  /*17e00*/  @!P0 NANOSLEEP.SYNCS 0x989680 ;  /* 0x009896800000895d */ /* 0x008fea0003900000 */
[----:B------:R-:W3:Y:S02]  /*17e10*/  @!P0 SYNCS.PHASECHK.TRANS64 P0, [R2+URZ+0x36840], R3 ;  /* 0x03684003020085a7 */ /* 0x000ee4000800007f */
[----:B---3--:R-:W-:Y:S05]  /*17e20*/  @!P0 BRA `(.L_x_301) ;  /* 0xfffffffc00f08947 */ /* 0x008fea000383ffff */
[----:B------:R-:W-:Y:S05]  /*17e30*/  BRA `(.L_x_380) ;  /* 0xffffffcc005c7947 */ /* 0x000fea000383ffff */
.L_x_308:
[----:B0-----:R0:W1:Y:S02]  /*17e40*/  SYNCS.PHASECHK.TRANS64.TRYWAIT P0, [R2+URZ+0x60], R5 ;  /* 0x00006005020075a7 */ /* 0x001064000800017f */
[----:B-1----:R-:W-:Y:S05]  /*17e50*/  @!P0 NANOSLEEP.SYNCS 0x989680 ;  /* 0x009896800000895d */ /* 0x002fea0003900000 */
[----:B------:R-:W1:Y:S02]  /*17e60*/  @!P0 SYNCS.PHASECHK.TRANS64 P0, [R2+URZ+0x60], R5 ;  /* 0x00006005020085a7 */ /* 0x000e64000800007f */
[----:B-1----:R-:W-:Y:S05]  /*17e70*/  @!P0 BRA `(.L_x_308) ;  /* 0xfffffffc00f08947 */ /* 0x002fea000383ffff */
[----:B------:R-:W-:Y:S05]  /*17e80*/  BRA `(.L_x_381) ;  /* 0xffffffd000707947 */ /* 0x000fea000383ffff */
.L_x_320:
[----:B--2---:R2:W3:Y:S02]  /*17e90*/  SYNCS.PHASECHK.TRANS64.TRYWAIT P0, [R0+URZ+0x36860], R2 ;  /* 0x03686002000075a7 */ /* 0x0044e4000800017f */
[----:B---3--:R-:W-:Y:S05]  /*17ea0*/  @!P0 NANOSLEEP.SYNCS 0x989680 ;  /* 0x009896800000895d */ /* 0x008fea0003900000 */
[----:B------:R-:W3:Y:S02]  /*17eb0*/  @!P0 SYNCS.PHASECHK.TRANS64 P0, [R0+URZ+0x36860], R2 ;  /* 0x03686002000085a7 */ /* 0x000ee4000800007f */
[----:B---3--:R-:W-:Y:S05]  /*17ec0*/  @!P0 BRA `(.L_x_320) ;  /* 0xfffffffc00f08947 */ /* 0x008fea000383ffff */
[----:B------:R-:W-:Y:S05]  /*17ed0*/  BRA `(.L_x_382) ;  /* 0xffffffd400fc7947 */ /* 0x000fea000383ffff */
.L_x_328:
[----:B------:R-:W3:Y:S01]  /*17ee0*/  LDL R3, [R1] ;  /* 0x0000000001037983 */ /* 0x000ee20000100800 */
[----:B------:R-:W-:Y:S01]  /*17ef0*/  BSSY B0, `(.L_x_383) ;  /* 0x0000008000007945 */ /* 0x000fe20003800000 */
[----:B0-----:R-:W-:Y:S02]  /*17f00*/  IMAD.MOV.U32 R12, RZ, RZ, RZ ;  /* 0x000000ffff0c7224 */ /* 0x001fe400078e00ff */
[----:B--2---:R-:W-:Y:S02]  /*17f10*/  IMAD.MOV.U32 R11, RZ, RZ, 0x1f ;  /* 0x0000001fff0b7424 */ /* 0x004fe400078e00ff */
[----:B------:R-:W-:Y:S02]  /*17f20*/  IMAD.MOV.U32 R15, RZ, RZ, -0x1 ;  /* 0xffffffffff0f7424 */ /* 0x000fe400078e00ff */
[----:B---3--:R-:W-:-:S07]  /*17f30*/  IMAD.MOV.U32 R13, RZ, RZ, R3 ;  /* 0x000000ffff0d7224 */ /* 0x008fce00078e0003 */
[----:B-1----:R-:W-:Y:S05]  /*17f40*/  WARPSYNC.COLLECTIVE R15, `(.L_x_384) ;  /* 0x000000000f087348 */ /* 0x002fea0003c00000 */
[----:B------:R0:W2:Y:S02]  /*17f50*/  SHFL.IDX P6, R14, R13, R12, R11 ;  /* 0x0000000c0d0e7389 */ /* 0x0000a400000c000b */
[----:B012---:R-:W-:Y:S01]  /*17f60*/  ENDCOLLECTIVE ;  /* 0x000000000000791b */ /* 0x007fe20003800000 */
.L_x_384:
[----:B------:R-:W-:Y:S05]  /*17f70*/  BSYNC B0 ;  /* 0x0000000000007941 */ /* 0x000fea0003800000 */
.L_x_383:
[----:B------:R0:W5:Y:S01]  /*17f80*/  LDL R2, [R1+0xc] ;  /* 0x00000c0001027983 */ /* 0x0001620000100800 */
[----:B------:R-:W-:Y:S02]  /*17f90*/  IMAD.MOV.U32 R13, RZ, RZ, R3 ;  /* 0x000000ffff0d7224 */ /* 0x000fe400078e0003 */
[----:B------:R-:W-:Y:S02]  /*17fa0*/  IMAD.MOV.U32 R12, RZ, RZ, 0x1 ;  /* 0x00000001ff0c7424 */ /* 0x000fe400078e00ff */
[----:B------:R-:W-:Y:S02]  /*17fb0*/  IMAD.MOV.U32 R11, RZ, RZ, 0x1f ;  /* 0x0000001fff0b7424 */ /* 0x000fe400078e00ff */
[----:B------:R-:W-:Y:S02]  /*17fc0*/  IMAD.MOV.U32 R15, RZ, RZ, -0x1 ;  /* 0xffffffffff0f7424 */ /* 0x000fe400078e00ff */
[----:B0-----:R-:W-:-:S07]  /*17fd0*/  IMAD.MOV.U32 R0, RZ, RZ, R14 ;  /* 0x000000ffff007224 */ /* 0x001fce00078e000e */
[----:B-----5:R-:W-:Y:S05]  /*17fe0*/  WARPSYNC.COLLECTIVE R15, `(.L_x_385) ;  /* 0x000000000f087348 */ /* 0x020fea0003c00000 */
[----:B------:R0:W1:Y:S02]  /*17ff0*/  SHFL.IDX P6, R14, R13, R12, R11 ;  /* 0x0000000c0d0e7389 */ /* 0x00006400000c000b */
[----:B01---5:R-:W-:Y:S01]  /*18000*/  ENDCOLLECTIVE ;  /* 0x000000000000791b */ /* 0x023fe20003800000 */
.L_x_385:
[----:B------:R-:W-:Y:S01]  /*18010*/  ULDC UR4, c[0x0][0xc3c] ;  /* 0x00030f0000047ab9 */ /* 0x000fe20000000800 */
[----:B------:R-:W-:Y:S01]  /*18020*/  ULDC.64 UR6, c[0x0][0x208] ;  /* 0x0000820000067ab9 */ /* 0x000fe20000000a00 */
[----:B------:R-:W-:Y:S02]  /*18030*/  IMAD.IADD R6, R2, 0x1, R16 ;  /* 0x0000000102067824 */ /* 0x000fe400078e0210 */
[----:B------:R-:W-:Y:S02]  /*18040*/  IMAD.MOV.U32 R11, RZ, RZ, RZ ;  /* 0x000000ffff0b7224 */ /* 0x000fe400078e00ff */
[----:B------:R-:W-:Y:S01]  /*18050*/  IMAD.MOV.U32 R8, RZ, RZ, R14 ;  /* 0x000000ffff087224 */ /* 0x000fe200078e000e */
[----:B------:R-:W-:-:S13]  /*18060*/  ISETP.GE.OR P1, PT, R6, UR4, !P0 ;  /* 0x0000000406007c0c */ /* 0x000fda000c726670 */
[----:B------:R-:W0:Y:S08]  /*18070*/  @!P1 LDC.64 R2, c[0x0][0xc80] ;  /* 0x00032000ff029b82 */ /* 0x000e300000000a00 */
[----:B------:R-:W1:Y:S01]  /*18080*/  @!P1 LDC.64 R4, c[0x0][0xc78] ;  /* 0x00031e00ff049b82 */ /* 0x000e620000000a00 */
[----:B0-----:R-:W-:-:S05]  /*18090*/  @!P1 IMAD.WIDE R2, R6, 0x4, R2 ;  /* 0x0000000406029825 */ /* 0x001fca00078e0202 */
[----:B------:R1:W2:Y:S02]  /*180a0*/  @!P1 LDG.E R7, desc[UR6][R2.64] ;  /* 0x0000000602079981 */ /* 0x0002a4000c1e1900 */
[----:B-1----:R-:W-:-:S06]  /*180b0*/  @!P1 IMAD.WIDE R2, R6, 0x4, R4 ;  /* 0x0000000406029825 */ /* 0x002fcc00078e0204 */
[----:B------:R-:W3:Y:S01]  /*180c0*/  @!P1 LDG.E R2, desc[UR6][R2.64] ;  /* 0x0000000602029981 */ /* 0x000ee2000c1e1900 */
[----:B------:R-:W-:Y:S01]  /*180d0*/  IMAD.MOV.U32 R6, RZ, RZ, RZ ;  /* 0x000000ffff067224 */ /* 0x000fe200078e00ff */
[C---:B------:R-:W-:Y:S01]  /*180e0*/  ISETP.GE.U32.AND P2, PT, R16.reuse, 0x2, PT ;  /* 0x000000021000780c */ /* 0x040fe20003f46070 */
[----:B------:R-:W-:Y:S01]  /*180f0*/  IMAD.MOV.U32 R4, RZ, RZ, RZ ;  /* 0x000000ffff047224 */ /* 0x000fe200078e00ff */
[C---:B------:R-:W-:Y:S02]  /*18100*/  ISETP.GE.U32.AND P3, PT, R16.reuse, 0x4, PT ;  /* 0x000000041000780c */ /* 0x040fe40003f66070 */
[C---:B------:R-:W-:Y:S02]  /*18110*/  ISETP.GE.U32.AND P4, PT, R16.reuse, 0x8, PT ;  /* 0x000000081000780c */ /* 0x040fe40003f86070 */
[----:B------:R-:W-:Y:S01]  /*18120*/  ISETP.GE.U32.AND P5, PT, R16, 0x10, PT ;  /* 0x000000101000780c */ /* 0x000fe20003fa6070 */
[----:B--2---:R-:W-:Y:S02]  /*18130*/  @!P1 IMAD.MOV.U32 R6, RZ, RZ, R7 ;  /* 0x000000ffff069224 */ /* 0x004fe400078e0007 */
[----:B------:R-:W-:-:S02]  /*18140*/  IMAD.MOV.U32 R7, RZ, RZ, RZ ;  /* 0x000000ffff077224 */ /* 0x000fc400078e00ff */
[----:B---3--:R-:W-:Y:S01]  /*18150*/  @!P1 IMAD.MOV.U32 R7, RZ, RZ, R2 ;  /* 0x000000ffff079224 */ /* 0x008fe200078e0002 */
[----:B------:R-:W-:-:S03]  /*18160*/  ISETP.NE.AND P1, PT, R16, RZ, PT ;  /* 0x000000ff1000720c */ /* 0x000fc60003f25270 */
[----:B------:R-:W-:-:S04]  /*18170*/  IMAD R2, R7, R6, RZ ;  /* 0x0000000607027224 */ /* 0x000fc800078e02ff */
[----:B------:R-:W-:-:S07]  /*18180*/  IMAD.MOV.U32 R13, RZ, RZ, R2 ;  /* 0x000000ffff0d7224 */ /* 0x000fce00078e0002 */
[----:B------:R-:W-:Y:S05]  /*18190*/  WARPSYNC.COLLECTIVE R15, `(.L_x_386) ;  /* 0x000000000f087348 */ /* 0x000fea0003c00000 */
[----:B------:R0:W1:Y:S02]  /*181a0*/  SHFL.UP P6, R14, R13, R12, R11 ;  /* 0x0400000c0d0e7389 */ /* 0x00006400000c000b */
[----:B01----:R-:W-:Y:S01]  /*181b0*/  ENDCOLLECTIVE ;  /* 0x000000000000791b */ /* 0x003fe20003800000 */
.L_x_386:
[----:B------:R-:W-:Y:S02]  /*181c0*/  IMAD.MOV.U32 R12, RZ, RZ, 0x2 ;  /* 0x00000002ff0c7424 */ /* 0x000fe400078e00ff */
[----:B------:R-:W-:-:S05]  /*181d0*/  IMAD.MOV.U32 R3, RZ, RZ, R14 ;  /* 0x000000ffff037224 */ /* 0x000fca00078e000e */
[----:B------:R-:W-:-:S05]  /*181e0*/  SEL R3, R3, RZ, P1 ;  /* 0x000000ff03037207 */ /* 0x000fca0000800000 */
[----:B------:R-:W-:-:S04]  /*181f0*/  IMAD.IADD R2, R2, 0x1, R3 ;  /* 0x0000000102027824 */ /* 0x000fc800078e0203 */
[----:B------:R-:W-:-:S07]  /*18200*/  IMAD.MOV.U32 R13, RZ, RZ, R2 ;  /* 0x000000ffff0d7224 */ /* 0x000fce00078e0002 */
[----:B------:R-:W-:Y:S05]  /*18210*/  WARPSYNC.COLLECTIVE R15, `(.L_x_387) ;  /* 0x000000000f087348 */ /* 0x000fea0003c00000 */
[----:B------:R0:W1:Y:S02]  /*18220*/  SHFL.UP P6, R14, R13, R12, R11 ;  /* 0x0400000c0d0e7389 */ /* 0x00006400000c000b */
[----:B01----:R-:W-:Y:S01]  /*18230*/  ENDCOLLECTIVE ;  /* 0x000000000000791b */ /* 0x003fe20003800000 */
.L_x_387:
        /* <DEDUP_REMOVED lines=8> */
.L_x_388:
        /* <DEDUP_REMOVED lines=8> */
.L_x_389:
        /* <DEDUP_REMOVED lines=8> */
.L_x_390:
[----:B------:R-:W-:Y:S02]  /*183c0*/  IMAD.MOV.U32 R12, RZ, RZ, 0x1f ;  /* 0x0000001fff0c7424 */ /* 0x000fe400078e00ff */
[----:B------:R-:W-:Y:S02]  /*183d0*/  IMAD.MOV.U32 R11, RZ, RZ, 0x1f ;  /* 0x0000001fff0b7424 */ /* 0x000fe400078e00ff */
[----:B------:R-:W-:-:S05]  /*183e0*/  IMAD.MOV.U32 R3, RZ, RZ, R14 ;  /* 0x000000ffff037224 */ /* 0x000fca00078e000e */
[----:B------:R-:W-:-:S05]  /*183f0*/  SEL R3, R3, RZ, P5 ;  /* 0x000000ff03037207 */ /* 0x000fca0002800000 */
[----:B------:R-:W-:-:S04]  /*18400*/  IMAD.IADD R2, R2, 0x1, R3 ;  /* 0x0000000102027824 */ /* 0x000fc800078e0203 */
[----:B------:R-:W-:-:S07]  /*18410*/  IMAD.MOV.U32 R13, RZ, RZ, R2 ;  /* 0x000000ffff0d7224 */ /* 0x000fce00078e0002 */
[----:B------:R-:W-:Y:S05]  /*18420*/  WARPSYNC.COLLECTIVE R15, `(.L_x_391) ;  /* 0x000000000f087348 */ /* 0x000fea0003c00000 */
[----:B------:R0:W1:Y:S02]  /*18430*/  SHFL.IDX P6, R14, R13, R12, R11 ;  /* 0x0000000c0d0e7389 */ /* 0x00006400000c000b */
[----:B01----:R-:W-:Y:S01]  /*18440*/  ENDCOLLECTIVE ;  /* 0x000000000000791b */ /* 0x003fe20003800000 */
.L_x_391:
[----:B------:R-:W-:Y:S01]  /*18450*/  IMAD.MOV.U32 R9, RZ, RZ, R14 ;  /* 0x000000ffff097224 */ /* 0x000fe200078e000e */
[----:B------:R-:W-:Y:S06]  /*18460*/  BRA `(.L_x_392) ;  /* 0xffffffd800ac7947 */ /* 0x000fec000383ffff */
.L_x_331:
[----:B------:R-:W-:Y:S01]  /*18470*/  BSSY B0, `(.L_x_393) ;  /* 0x0000008000007945 */ /* 0x000fe20003800000 */
[----:B------:R-:W-:Y:S02]  /*18480*/  IMAD.MOV.U32 R13, RZ, RZ, R2 ;  /* 0x000000ffff0d7224 */ /* 0x000fe400078e0002 */
[----:B------:R-:W-:Y:S02]  /*18490*/  IMAD.MOV.U32 R12, RZ, RZ, 0x1 ;  /* 0x00000001ff0c7424 */ /* 0x000fe400078e00ff */
[----:B------:R-:W-:Y:S02]  /*184a0*/  IMAD.MOV.U32 R11, RZ, RZ, RZ ;  /* 0x000000ffff0b7224 */ /* 0x000fe400078e00ff */
[----:B------:R-:W-:-:S07]  /*184b0*/  IMAD.MOV.U32 R15, RZ, RZ, -0x1 ;  /* 0xffffffffff0f7424 */ /* 0x000fce00078e00ff */
[----:B------:R-:W-:Y:S05]  /*184c0*/  WARPSYNC.COLLECTIVE R15, `(.L_x_394) ;  /* 0x000000000f087348 */ /* 0x000fea0003c00000 */
[----:B------:R0:W1:Y:S02]  /*184d0*/  SHFL.UP P6, R14, R13, R12, R11 ;  /* 0x0400000c0d0e7389 */ /* 0x00006400000c000b */
[----:B01----:R-:W-:Y:S01]  /*184e0*/  ENDCOLLECTIVE ;  /* 0x000000000000791b */ /* 0x003fe20003800000 */
.L_x_394:
[----:B------:R-:W-:Y:S05]  /*184f0*/  BSYNC B0 ;  /* 0x0000000000007941 */ /* 0x000fea0003800000 */
.L_x_393:
[----:B------:R-:W-:Y:S02]  /*18500*/  IMAD.MOV.U32 R3, RZ, RZ, R14 ;  /* 0x000000ffff037224 */ /* 0x000fe400078e000e */
[----:B------:R-:W-:Y:S02]  /*18510*/  IMAD.MOV.U32 R12, RZ, RZ, 0x2 ;  /* 0x00000002ff0c7424 */ /* 0x000fe400078e00ff */
[----:B------:R-:W-:Y:S01]  /*18520*/  IMAD.MOV.U32 R11, RZ, RZ, RZ ;  /* 0x000000ffff0b7224 */ /* 0x000fe200078e00ff */
[----:B------:R-:W-:Y:S01]  /*18530*/  SEL R3, R3, RZ, P1 ;  /* 0x000000ff03037207 */ /* 0x000fe20000800000 */
[----:B------:R-:W-:-:S04]  /*18540*/  IMAD.MOV.U32 R15, RZ, RZ, -0x1 ;  /* 0xffffffffff0f7424 */ /* 0x000fc800078e00ff */
[----:B------:R-:W-:-:S04]  /*18550*/  IMAD.IADD R2, R2, 0x1, R3 ;  /* 0x0000000102027824 */ /* 0x000fc800078e0203 */
[----:B------:R-:W-:-:S07]  /*18560*/  IMAD.MOV.U32 R13, RZ, RZ, R2 ;  /* 0x000000ffff0d7224 */ /* 0x000fce00078e0002 */
[----:B------:R-:W-:Y:S05]  /*18570*/  WARPSYNC.COLLECTIVE R15, `(.L_x_395) ;  /* 0x000000000f087348 */ /* 0x000fea0003c00000 */
[----:B------:R0:W1:Y:S02]  /*18580*/  SHFL.UP P6, R14, R13, R12, R11 ;  /* 0x0400000c0d0e7389 */ /* 0x00006400000c000b */
[----:B01----:R-:W-:Y:S01]  /*18590*/  ENDCOLLECTIVE ;  /* 0x000000000000791b */ /* 0x003fe20003800000 */
.L_x_395:
        /* <DEDUP_REMOVED lines=8> */
.L_x_396:
        /* <DEDUP_REMOVED lines=8> */
.L_x_397:
        /* <DEDUP_REMOVED lines=8> */
.L_x_398:
        /* <DEDUP_REMOVED lines=9> */
.L_x_399:
[----:B------:R-:W-:Y:S01]  /*187b0*/  IMAD.MOV.U32 R9, RZ, RZ, R14 ;  /* 0x000000ffff097224 */ /* 0x000fe200078e000e */
[----:B------:R-:W-:Y:S06]  /*187c0*/  BRA `(.L_x_400) ;  /* 0xffffffd800847947 */ /* 0x000fec000383ffff */
.L_x_333:
[----:B------:R-:W-:Y:S01]  /*187d0*/  BSSY B0, `(.L_x_401) ;  /* 0x0000006000007945 */ /* 0x000fe20003800000 */
[----:B------:R-:W-:Y:S01]  /*187e0*/  PLOP3.LUT P6, PT, P6, PT, PT, 0x8, 0x0 ;  /* 0x000000000000781c */ /* 0x000fe200037ce170 */
[----:B------:R-:W-:-:S12]  /*187f0*/  IMAD.MOV.U32 R15, RZ, RZ, -0x1 ;  /* 0xffffffffff0f7424 */ /* 0x000fd800078e00ff */
[----:B0-----:R-:W-:Y:S05]  /*18800*/  WARPSYNC.COLLECTIVE R15, `(.L_x_402) ;  /* 0x000000000f087348 */ /* 0x001fea0003c00000 */
[----:B------:R-:W-:Y:S01]  /*18810*/  VOTE.ANY R14, PT, P6 ;  /* 0x00000000000e7806 */ /* 0x000fe200030e0100 */
[----:B0-----:R-:W-:Y:S06]  /*18820*/  ENDCOLLECTIVE ;  /* 0x000000000000791b */ /* 0x001fec0003800000 */
.L_x_402:
[----:B------:R-:W-:Y:S05]  /*18830*/  BSYNC B0 ;  /* 0x0000000000007941 */ /* 0x000fea0003800000 */
.L_x_401:
[----:B------:R-:W-:Y:S02]  /*18840*/  IMAD.MOV.U32 R8, RZ, RZ, R14 ;  /* 0x000000ffff087224 */ /* 0x000fe400078e000e */
[----:B------:R-:W-:Y:S02]  /*18850*/  IMAD.MOV.U32 R13, RZ, RZ, R6 ;  /* 0x000000ffff0d7224 */ /* 0x000fe400078e0006 */
[----:B------:R-:W0:Y:S01]  /*18860*/  POPC R5, R8 ;  /* 0x0000000800057309 */ /* 0x000e220000000000 */
[----:B------:R-:W-:Y:S02]  /*18870*/  IMAD.MOV.U32 R11, RZ, RZ, 0x1f ;  /* 0x0000001fff0b7424 */ /* 0x000fe400078e00ff */
[----:B------:R-:W-:Y:S02]  /*18880*/  IMAD.MOV.U32 R15, RZ, RZ, -0x1 ;  /* 0xffffffffff0f7424 */ /* 0x000fe400078e00ff */
[----:B0-----:R-:W-:-:S07]  /*18890*/  IMAD.MOV.U32 R12, RZ, RZ, R5 ;  /* 0x000000ffff0c7224 */ /* 0x001fce00078e0005 */
[----:B------:R-:W-:Y:S05]  /*188a0*/  WARPSYNC.COLLECTIVE R15, `(.L_x_403) ;  /* 0x000000000f087348 */ /* 0x000fea0003c00000 */
[----:B------:R0:W1:Y:S02]  /*188b0*/  SHFL.IDX P6, R14, R13, R12, R11 ;  /* 0x0000000c0d0e7389 */ /* 0x00006400000c000b */
[----:B01----:R-:W-:Y:S01]  /*188c0*/  ENDCOLLECTIVE ;  /* 0x000000000000791b */ /* 0x003fe20003800000 */
.L_x_403:
[----:B------:R-:W-:Y:S02]  /*188d0*/  IMAD.MOV.U32 R13, RZ, RZ, R7 ;  /* 0x000000ffff0d7224 */ /* 0x000fe400078e0007 */
[----:B------:R-:W-:-:S07]  /*188e0*/  IMAD.MOV.U32 R6, RZ, RZ, R14 ;  /* 0x000000ffff067224 */ /* 0x000fce00078e000e */
[----:B------:R-:W-:Y:S05]  /*188f0*/  WARPSYNC.COLLECTIVE R15, `(.L_x_404) ;  /* 0x000000000f087348 */ /* 0x000fea0003c00000 */
[----:B------:R0:W1:Y:S02]  /*18900*/  SHFL.IDX P6, R14, R13, R12, R11 ;  /* 0x0000000c0d0e7389 */ /* 0x00006400000c000b */
[----:B01----:R-:W-:Y:S01]  /*18910*/  ENDCOLLECTIVE ;  /* 0x000000000000791b */ /* 0x003fe20003800000 */
.L_x_404:
[----:B------:R-:W-:Y:S01]  /*18920*/  IMAD.MOV.U32 R7, RZ, RZ, R14 ;  /* 0x000000ffff077224 */ /* 0x000fe200078e000e */
[----:B------:R-:W-:Y:S06]  /*18930*/  BRA `(.L_x_405) ;  /* 0xffffffd800647947 */ /* 0x000fec000383ffff */
.L_x_335:
[----:B------:R-:W-:Y:S01]  /*18940*/  BSSY B0, `(.L_x_406) ;  /* 0x0000007000007945 */ /* 0x000fe20003800000 */
[----:B------:R-:W-:Y:S02]  /*18950*/  IMAD.MOV.U32 R13, RZ, RZ, R2 ;  /* 0x000000ffff0d7224 */ /* 0x000fe400078e0002 */
[----:B------:R-:W-:Y:S02]  /*18960*/  IMAD.MOV.U32 R11, RZ, RZ, 0x1f ;  /* 0x0000001fff0b7424 */ /* 0x000fe400078e00ff */
[----:B------:R-:W-:-:S07]  /*18970*/  IMAD.MOV.U32 R15, RZ, RZ, -0x1 ;  /* 0xffffffffff0f7424 */ /* 0x000fce00078e00ff */
[----:B0123--:R-:W-:Y:S05]  /*18980*/  WARPSYNC.COLLECTIVE R15, `(.L_x_407) ;  /* 0x000000000f087348 */ /* 0x00ffea0003c00000 */
[----:B------:R4:W0:Y:S02]  /*18990*/  SHFL.IDX P6, R14, R13, R12, R11 ;  /* 0x0000000c0d0e7389 */ /* 0x00082400000c000b */
[----:B01234-:R-:W-:Y:S01]  /*189a0*/  ENDCOLLECTIVE ;  /* 0x000000000000791b */ /* 0x01ffe20003800000 */
.L_x_407:
[----:B------:R-:W-:Y:S05]  /*189b0*/  BSYNC B0 ;  /* 0x0000000000007941 */ /* 0x000fea0003800000 */
.L_x_406:
[----:B------:R-:W-:Y:S01]  /*189c0*/  IMAD.MOV.U32 R2, RZ, RZ, R14 ;  /* 0x000000ffff027224 */ /* 0x000fe200078e000e */
[----:B------:R-:W-:Y:S06]  /*189d0*/  BRA `(.L_x_408) ;  /* 0xffffffd800547947 */ /* 0x000fec000383ffff */
.L_x_339:
[----:B0-----:R0:W1:Y:S02]  /*189e0*/  SYNCS.PHASECHK.TRANS64.TRYWAIT P0, [R0+URZ+0x36820], R3 ;  /* 0x03682003000075a7 */ /* 0x001064000800017f */
[----:B-1----:R-:W-:Y:S05]  /*189f0*/  @!P0 NANOSLEEP.SYNCS 0x989680 ;  /* 0x009896800000895d */ /* 0x002fea0003900000 */
[----:B------:R-:W1:Y:S02]  /*18a00*/  @!P0 SYNCS.PHASECHK.TRANS64 P0, [R0+URZ+0x36820], R3 ;  /* 0x03682003000085a7 */ /* 0x000e64000800007f */
[----:B-1----:R-:W-:Y:S05]  /*18a10*/  @!P0 BRA `(.L_x_339) ;  /* 0xfffffffc00f08947 */ /* 0x002fea000383ffff */
[----:B------:R-:W-:Y:S05]  /*18a20*/  BRA `(.L_x_409) ;  /* 0xffffffdc00ec7947 */ /* 0x000fea000383ffff */
.L_x_340:
[----:B------:R-:W1:Y:S01]  /*18a30*/  S2R R2, SR_TID.X ;  /* 0x0000000000027919 */ /* 0x000e620000002100 */
[----:B------:R-:W-:Y:S01]  /*18a40*/  BSSY B0, `(.L_x_410) ;  /* 0x000000a000007945 */ /* 0x000fe20003800000 */
[----:B------:R-:W-:Y:S02]  /*18a50*/  IMAD.MOV.U32 R12, RZ, RZ, RZ ;  /* 0x000000ffff0c7224 */ /* 0x000fe400078e00ff */
[----:B------:R-:W-:Y:S02]  /*18a60*/  IMAD.MOV.U32 R11, RZ, RZ, 0x1f ;  /* 0x0000001fff0b7424 */ /* 0x000fe400078e00ff */
[----:B------:R-:W-:Y:S01]  /*18a70*/  IMAD.MOV.U32 R15, RZ, RZ, -0x1 ;  /* 0xffffffffff0f7424 */ /* 0x000fe200078e00ff */
[----:B-1----:R-:W-:-:S04]  /*18a80*/  SHF.R.U32.HI R2, RZ, 0x5, R2 ;  /* 0x00000005ff027819 */ /* 0x002fc80000011602 */
[----:B------:R-:W-:-:S05]  /*18a90*/  LOP3.LUT R2, R2, 0x3, RZ, 0xc0, !PT ;  /* 0x0000000302027812 */ /* 0x000fca00078ec0ff */
[----:B------:R-:W-:-:S07]  /*18aa0*/  IMAD.MOV.U32 R13, RZ, RZ, R2 ;  /* 0x000000ffff0d7224 */ /* 0x000fce00078e0002 */
[----:B0-----:R-:W-:Y:S05]  /*18ab0*/  WARPSYNC.COLLECTIVE R15, `(.L_x_411) ;  /* 0x000000000f087348 */ /* 0x001fea0003c00000 */
[----:B------:R1:W2:Y:S02]  /*18ac0*/  SHFL.IDX P6, R14, R13, R12, R11 ;  /* 0x0000000c0d0e7389 */ /* 0x0002a400000c000b */
[----:B012---:R-:W-:Y:S01]  /*18ad0*/  ENDCOLLECTIVE ;  /* 0x000000000000791b */ /* 0x007fe20003800000 */
.L_x_411:
[----:B------:R-:W-:Y:S05]  /*18ae0*/  BSYNC B0 ;  /* 0x0000000000007941 */ /* 0x000fea0003800000 */
.L_x_410:
[----:B------:R-:W-:Y:S05]  /*18af0*/  BRA `(.L_x_412) ;  /* 0xffffffdc00d47947 */ /* 0x000fea000383ffff */
.L_x_343:
[----:B------:R-:W-:Y:S01]  /*18b00*/  BSSY B1, `(.L_x_413) ;  /* 0x0000006000017945 */ /* 0x000fe20003800000 */
[----:B------:R-:W-:-:S07]  /*18b10*/  IMAD.MOV.U32 R15, RZ, RZ, -0x1 ;  /* 0xffffffffff0f7424 */ /* 0x000fce00078e00ff */
[----:B01----:R-:W-:Y:S05]  /*18b20*/  WARPSYNC.COLLECTIVE R15, `(.L_x_414) ;  /* 0x000000000f0c7348 */ /* 0x003fea0003c00000 */
[----:B------:R-:W-:Y:S02]  /*18b30*/  ELECT P6, UR62, PT ;  /* 0x00000000003e782f */ /* 0x000fe400038c0000 */
[----:B------:R-:W-:Y:S01]  /*18b40*/  MOV R14, UR62 ;  /* 0x0000003e000e7c02 */ /* 0x000fe20008000f00 */
[----:B01----:R-:W-:Y:S10]  /*18b50*/  ENDCOLLECTIVE ;  /* 0x000000000000791b */ /* 0x003ff40003800000 */
.L_x_414:
[----:B------:R-:W-:Y:S05]  /*18b60*/  BSYNC B1 ;  /* 0x0000000000017941 */ /* 0x000fea0003800000 */
.L_x_413:
[----:B------:R-:W-:Y:S05]  /*18b70*/  BRA `(.L_x_415) ;  /* 0xffffffdc00cc7947 */ /* 0x000fea000383ffff */
.L_x_345:
[----:B0-----:R0:W1:Y:S02]  /*18b80*/  SYNCS.PHASECHK.TRANS64.TRYWAIT P0, [R6+URZ], R5 ;  /* 0x00000005060075a7 */ /* 0x001064000800017f */
[----:B-1----:R-:W-:Y:S05]  /*18b90*/  @!P0 NANOSLEEP.SYNCS 0x989680 ;  /* 0x009896800000895d */ /* 0x002fea0003900000 */
[----:B------:R-:W1:Y:S02]  /*18ba0*/  @!P0 SYNCS.PHASECHK.TRANS64 P0, [R6+URZ], R5 ;  /* 0x00000005060085a7 */ /* 0x000e64000800007f */
[----:B-1----:R-:W-:Y:S05]  /*18bb0*/  @!P0 BRA `(.L_x_345) ;  /* 0xfffffffc00f08947 */ /* 0x002fea000383ffff */
[----:B------:R-:W-:Y:S05]  /*18bc0*/  BRA `(.L_x_416) ;  /* 0xffffffe0000c7947 */ /* 0x000fea000383ffff */
.L_x_346:
[----:B-1----:R1:W2:Y:S02]  /*18bd0*/  SYNCS.PHASECHK.TRANS64.TRYWAIT P0, [R7+URZ], R2 ;  /* 0x00000002070075a7 */ /* 0x0022a4000800017f */
[----:B--2---:R-:W-:Y:S05]  /*18be0*/  @!P0 NANOSLEEP.SYNCS 0x989680 ;  /* 0x009896800000895d */ /* 0x004fea0003900000 */
[----:B------:R-:W2:Y:S02]  /*18bf0*/  @!P0 SYNCS.PHASECHK.TRANS64 P0, [R7+URZ], R2 ;  /* 0x00000002070085a7 */ /* 0x000ea4000800007f */
[----:B--2---:R-:W-:Y:S05]  /*18c00*/  @!P0 BRA `(.L_x_346) ;  /* 0xfffffffc00f08947 */ /* 0x004fea000383ffff */
[----:B------:R-:W-:Y:S05]  /*18c10*/  BRA `(.L_x_417) ;  /* 0xffffffe000007947 */ /* 0x000fea000383ffff */
.L_x_348:
[----:B--2---:R2:W3:Y:S02]  /*18c20*/  SYNCS.PHASECHK.TRANS64.TRYWAIT P0, [R4+URZ], R5 ;  /* 0x00000005040075a7 */ /* 0x0044e4000800017f */
[----:B---3--:R-:W-:Y:S05]  /*18c30*/  @!P0 NANOSLEEP.SYNCS 0x989680 ;  /* 0x009896800000895d */ /* 0x008fea0003900000 */
[----:B------:R-:W3:Y:S02]  /*18c40*/  @!P0 SYNCS.PHASECHK.TRANS64 P0, [R4+URZ], R5 ;  /* 0x00000005040085a7 */ /* 0x000ee4000800007f */
[----:B---3--:R-:W-:Y:S05]  /*18c50*/  @!P0 BRA `(.L_x_348) ;  /* 0xfffffffc00f08947 */ /* 0x008fea000383ffff */
[----:B------:R-:W-:Y:S05]  /*18c60*/  BRA `(.L_x_418) ;  /* 0xffffffe000047947 */ /* 0x000fea000383ffff */
.L_x_419:
        /* <DEDUP_REMOVED lines=9> */
.L_x_3017:


//--------------------- .text._ZN7cutlass13device_kernelIN5flash11enable_sm90INS1_16FlashAttnFwdSm90INS1_25CollectiveMainloopFwdSm90ILi2EN4cute5tupleIJNS5_1CILi1EEES8_S8_EEENS6_IJNS7_ILi128EEENS7_ILi112EEENS7_ILi192EEEEEELi192ENS_10bfloat16_tEfNS_4arch4Sm90ELb0ELb0ELb1ELb1ELb0ELb1ELb0ELb1ELb1ELb1ELb1ELb0EEENS1_21CollectiveEpilogueFwdINS6_IJSA_SC_SB_EEES9_SE_SG_Li256ELb1ELb1ELb1ELb0EEENS1_36VarlenDynamicPersistentTileSchedulerILi128ELi112ELi256ELi128ELb1ELb1ELb1ELb0ELb1ELb1EEEEEEEEEvNT_6ParamsE --------------------------
	.section	.text._ZN7cutlass13device_kernelIN5flash11enable_sm90INS1_16FlashAttnFwdSm90INS1_25CollectiveMainloopFwdSm90ILi2EN4cute5tupleIJNS5_1CILi1EEES8_S8_EEENS6_IJNS7_ILi128EEENS7_ILi112EEENS7_ILi192EEEEEELi192ENS_10bfloat16_tEfNS_4arch4Sm90ELb0ELb0ELb1ELb1ELb0ELb1ELb0ELb1ELb1ELb1ELb1ELb0EEENS1_21CollectiveEpilogueFwdINS6_IJSA_SC_SB_EEES9_SE_SG_Li256ELb1ELb1ELb1ELb0EEENS1_36VarlenDynamicPersistentTileSchedulerILi128ELi112ELi256ELi128ELb1ELb1ELb1ELb0ELb1ELb1EEEEEEEEEvNT_6ParamsE,"ax",@progbits
	.align	128
.text._ZN7cutlass13device_kernelIN5flash11enable_sm90INS1_16FlashAttnFwdSm90INS1_25CollectiveMainloopFwdSm90ILi2EN4cute5tupleIJNS5_1CILi1EEES8_S8_EEENS6_IJNS7_ILi128EEENS7_ILi112EEENS7_ILi192EEEEEELi192ENS_10bfloat16_tEfNS_4arch4Sm90ELb0ELb0ELb1ELb1ELb0ELb1ELb0ELb1ELb1ELb1ELb1ELb0EEENS1_21CollectiveEpilogueFwdINS6_IJSA_SC_SB_EEES9_SE_SG_Li256ELb1ELb1ELb1ELb0EEENS1_36VarlenDynamicPersistentTileSchedulerILi128ELi112ELi256ELi128ELb1ELb1ELb1ELb0ELb1ELb1EEEEEEEEEvNT_6ParamsE:
        .type           _ZN7cutlass13device_kernelIN5flash11enable_sm90INS1_16FlashAttnFwdSm90INS1_25CollectiveMainloopFwdSm90ILi2EN4cute5tupleIJNS5_1CILi1EEES8_S8_EEENS6_IJNS7_ILi128EEENS7_ILi112EEENS7_ILi192EEEEEELi192ENS_10bfloat16_tEfNS_4arch4Sm90ELb0ELb0ELb1ELb1ELb0ELb1ELb0ELb1ELb1ELb1ELb1ELb0EEENS1_21CollectiveEpilogueFwdINS6_IJSA_SC_SB_EEES9_SE_SG_Li256ELb1ELb1ELb1ELb0EEENS1_36VarlenDynamicPersistentTileSchedulerILi128ELi112ELi256ELi128ELb1ELb1ELb1ELb0ELb1ELb1EEEEEEEEEvNT_6ParamsE,@function
        .size           _ZN7cutlass13device_kernelIN5flash11enable_sm90INS1_16FlashAttnFwdSm90INS1_25CollectiveMainloopFwdSm90ILi2EN4cute5tupleIJNS5_1CILi1EEES8_S8_EEENS6_IJNS7_ILi128EEENS7_ILi112EEENS7_ILi192EEEEEELi192ENS_10bfloat16_tEfNS_4arch4Sm90ELb0ELb0ELb1ELb1ELb0ELb1ELb0ELb1ELb1ELb1ELb1ELb0EEENS1_21CollectiveEpilogueFwdINS6_IJSA_SC_SB_EEES9_SE_SG_Li256ELb1ELb1ELb1ELb0EEENS1_36VarlenDynamicPersistentTileSchedulerILi128ELi112ELi256ELi128ELb1ELb1ELb1ELb0ELb1ELb1EEEEEEEEEvNT_6ParamsE,(.L_x_3018 - _ZN7cutlass13device_kernelIN5flash11enable_sm90INS1_16FlashAttnFwdSm90INS1_25CollectiveMainloopFwdSm90ILi2EN4cute5tupleIJNS5_1CILi1EEES8_S8_EEENS6_IJNS7_ILi128EEENS7_ILi112EEENS7_ILi192EEEEEELi192ENS_10bfloat16_tEfNS_4arch4Sm90ELb0ELb0ELb1ELb1ELb0ELb1ELb0ELb1ELb1ELb1ELb1ELb0EEENS1_21CollectiveEpilogueFwdINS6_IJSA_SC_SB_EEES9_SE_SG_Li256ELb1ELb1ELb1ELb0EEENS1_36VarlenDynamicPersistentTileSchedulerILi128ELi112ELi256ELi128ELb1ELb1ELb1ELb0ELb1ELb1EEEEEEEEEvNT_6ParamsE)
        .other          _ZN7cutlass13device_kernelIN5flash11enable_sm90INS1_16FlashAttnFwdSm90INS1_25CollectiveMainloopFwdSm90ILi2EN4cute5tupleIJNS5_1CILi1EEES8_S8_EEENS6_IJNS7_ILi128EEENS7_ILi112EEENS7_ILi192EEEEEELi192ENS_10bfloat16_tEfNS_4arch4Sm90ELb0ELb0ELb1ELb1ELb0ELb1ELb0ELb1ELb1ELb1ELb1ELb0EEENS1_21CollectiveEpilogueFwdINS6_IJSA_SC_SB_EEES9_SE_SG_Li256ELb1ELb1ELb1ELb0EEENS1_36VarlenDynamicPersistentTileSchedulerILi128ELi112ELi256ELi128ELb1ELb1ELb1ELb0ELb1ELb1EEEEEEEEEvNT_6ParamsE,@"STO_CUDA_ENTRY STV_DEFAULT"
_ZN7cutlass13device_kernelIN5flash11enable_sm90INS1_16FlashAttnFwdSm90INS1_25CollectiveMainloopFwdSm90ILi2EN4cute5tupleIJNS5_1CILi1EEES8_S8_EEENS6_IJNS7_ILi128EEENS7_ILi112EEENS7_ILi192EEEEEELi192ENS_10bfloat16_tEfNS_4arch4Sm90ELb0ELb0ELb1ELb1ELb0ELb1ELb0ELb1ELb1ELb1ELb1ELb0EEENS1_21CollectiveEpilogueFwdINS6_IJSA_SC_SB_EEES9_SE_SG_Li256ELb1ELb1ELb1ELb0EEENS1_36VarlenDynamicPersistentTileSchedulerILi128ELi112ELi256ELi128ELb1ELb1ELb1ELb0ELb1ELb1EEEEEEEEEvNT_6ParamsE:
[----:B------:R-:W0:Y:S02]  /*0000*/  LDC R1, c[0x0][0x28] ;  /* 0x00000a00ff017b82 */ /* 0x000e240000000800 */
[----:B0-----:R-:W-:Y:S01]  /*0010*/  VIADD R1, R1, 0xffffff78 ;  /* 0xffffff7801017836 */ /* 0x001fe20000000000 */
[----:B------:R-:W0:Y:S01]  /*0020*/  S2R R6, SR_TID.X ;  /* 0x0000000000067919 */ /* 0x000e220000002100 */
[----:B------:R-:W-:Y:S01]  /*0030*/  ELECT P0, URZ, PT ;  /* 0x00000000003f782f */ /* 0x000fe20003800000 */
[----:B------:R-:W-:Y:S01]  /*0040*/  BSSY B0, `(.L_x_420) ;  /* 0x0000013000007945 */ /* 0x000fe20003800000 */
[----:B0-----:R-:W-:-:S05]  /*0050*/  SHF.R.U32.HI R0, RZ, 0x5, R6 ;  /* 0x00000005ff007819 */ /* 0x001fca0000011606 */
[----:B------:R-:W0:Y:S02]  /*0060*/  SHFL.IDX PT, R2, R0, RZ, 0x1f ;  /* 0x00001fff00027589 */ /* 0x000e2400000e0000 */
[----:B0-----:R-:W-:-:S13]  /*0070*/  ISETP.EQ.AND P0, PT, R2, RZ, P0 ;  /* 0x000000ff0200720c */ /* 0x001fda0000702270 */
[----:B------:R-:W-:Y:S05]  /*0080*/  @!P0 BRA `(.L_x_421) ;  /* 0x0000000000388947 */ /* 0x000fea0003800000 */
[----:B------:R-:W-:Y:S02]  /*0090*/  ULDC.64 UR4, c[0x0][0x198] ;  /* 0x0000660000047ab9 */ /* 0x000fe40000000a00 */
[----:B------:R-:W-:Y:S02]  /*00a0*/  UIADD3 UR6, UP0, UR4, 0x370, URZ ;  /* 0x0000037004067890 */ /* 0x000fe4000ff1e03f */
[----:B------:R-:W-:Y:S02]  /*00b0*/  UIADD3 UR8, UP1, UR4, 0x470, URZ ;  /* 0x0000047004087890 */ /* 0x000fe4000ff3e03f */
[----:B------:R-:W-:Y:S02]  /*00c0*/  UIADD3 UR10, UP2, UR4, 0x570, URZ ;  /* 0x00000570040a7890 */ /* 0x000fe4000ff5e03f */
[----:B------:R-:W-:Y:S02]  /*00d0*/  UIADD3 UR4, UP3, UR4, 0x670, URZ ;  /* 0x0000067004047890 */ /* 0x000fe4000ff7e03f */
[----:B------:R-:W-:-:S02]  /*00e0*/  UIADD3.X UR7, URZ, UR5, URZ, UP0, !UPT ;  /* 0x000000053f077290 */ /* 0x000fc400087fe43f */
[----:B------:R-:W-:Y:S02]  /*00f0*/  UIADD3.X UR9, URZ, UR5, URZ, UP1, !UPT ;  /* 0x000000053f097290 */ /* 0x000fe40008ffe43f */
[----:B------:R-:W-:Y:S02]  /*0100*/  UIADD3.X UR11, URZ, UR5, URZ, UP2, !UPT ;  /* 0x000000053f0b7290 */ /* 0x000fe400097fe43f */
[----:B------:R-:W-:-:S03]  /*0110*/  UIADD3.X UR5, URZ, UR5, URZ, UP3, !UPT ;  /* 0x000000053f057290 */ /* 0x000fc60009ffe43f */
[----:B------:R0:W-:Y:S02]  /*0120*/  UTMACCTL.PF [UR6] ;  /* 0x00000000060079b9 */ /* 0x0001e40008040000 */
[----:B------:R0:W-:Y:S02]  /*0130*/  UTMACCTL.PF [UR8] ;  /* 0x00000000080079b9 */ /* 0x0001e40008040000 */
[----:B------:R0:W-:Y:S02]  /*0140*/  UTMACCTL.PF [UR10] ;  /* 0x000000000a0079b9 */ /* 0x0001e40008040000 */
[----:B------:R0:W-:Y:S02]  /*0150*/  UTMACCTL.PF [UR4] ;  /* 0x00000000040079b9 */ /* 0x0001e40008040000 */
[----:B0-----:R-:W-:Y:S01]  /*0160*/  NOP ;  /* 0x0000000000007918 */ /* 0x001fe20000000000 */
.L_x_421:
[----:B------:R-:W-:Y:S05]  /*0170*/  BSYNC B0 ;  /* 0x0000000000007941 */ /* 0x000fea0003800000 */
.L_x_420:
[----:B------:R-:W-:Y:S01]  /*0180*/  VOTEU.ANY UP0, P0 ;  /* 0x00000000003f7886 */ /* 0x000fe20000000100 */
[----:B------:R-:W0:Y:S01]  /*0190*/  SHFL.IDX PT, R2, R0, RZ, 0x1f ;  /* 0x00001fff00027589 */ /* 0x000e2200000e0000 */
[----:B------:R-:W-:Y:S01]  /*01a0*/  UMOV UR4, 0x80 ;  /* 0x0000008000047882 */ /* 0x000fe20000000000 */
[----:B------:R-:W-:Y:S01]  /*01b0*/  UMOV UR7, 0x100 ;  /* 0x0000010000077882 */ /* 0x000fe20000000000 */
[----:B------:R-:W-:Y:S01]  /*01c0*/  VOTEU.ANY UP1, P0 ;  /* 0x00000000003f7886 */ /* 0x000fe20000020100 */
[----:B------:R-:W1:Y:S01]  /*01d0*/  @UP0 S2UR UR8, SR_CgaCtaId ;  /* 0x00000000000809c3 */ /* 0x000e620000008800 */
[----:B------:R-:W-:Y:S01]  /*01e0*/  @UP0 UMOV UR6, 0x400 ;  /* 0x0000040000060882 */ /* 0x000fe20000000000 */
[----:B------:R-:W-:-:S04]  /*01f0*/  @UP0 UIADD3 UR4, -UR4, 0x100000, URZ ;  /* 0x0010000004040890 */ /* 0x000fc8000fffe13f */
[----:B------:R-:W-:Y:S02]  /*0200*/  @UP0 USHF.L.U32 UR5, UR4, 0xb, URZ ;  /* 0x0000000b04050899 */ /* 0x000fe4000800063f */
[----:B------:R-:W-:Y:S01]  /*0210*/  @UP0 USHF.L.U32 UR4, UR4, 0x1, URZ ;  /* 0x0000000104040899 */ /* 0x000fe2000800063f */
[----:B0-----:R-:W-:Y:S02]  /*0220*/  ISETP.NE.AND P1, PT, R2, RZ, PT ;  /* 0x000000ff0200720c */ /* 0x001fe40003f25270 */
[----:B------:R-:W-:Y:S01]  /*0230*/  SHF.R.U32.HI R2, RZ, 0x7, R6 ;  /* 0x00000007ff027819 */ /* 0x000fe20000011606 */
[----:B-1----:R-:W-:Y:S02]  /*0240*/  @UP0 ULEA UR8, UR8, UR6, 0x18 ;  /* 0x0000000608080291 */ /* 0x002fe4000f8ec03f */
[----:B------:R-:W-:-:S04]  /*0250*/  @UP0 UIADD3 UR6, -UR7, 0x100000, URZ ;  /* 0x0010000007060890 */ /* 0x000fc8000fffe13f */
[----:B------:R-:W-:Y:S02]  /*0260*/  @UP0 USHF.L.U32 UR7, UR6, 0xb, URZ ;  /* 0x0000000b06070899 */ /* 0x000fe4000800063f */
[----:B------:R-:W-:Y:S01]  /*0270*/  @UP0 USHF.L.U32 UR6, UR6, 0x1, URZ ;  /* 0x0000000106060899 */ /* 0x000fe2000800063f */
[----:B------:R-:W-:Y:S01]  /*0280*/  VOTEU.ANY UP0, P0 ;  /* 0x00000000003f7886 */ /* 0x000fe20000000100 */
[----:B------:R-:W0:Y:S04]  /*0290*/  SHFL.IDX PT, R2, R2, RZ, 0x1f ;  /* 0x00001fff02027589 */ /* 0x000e2800000e0000 */
[----:B------:R-:W1:Y:S02]  /*02a0*/  FENCE.VIEW.ASYNC.S ;  /* 0x00000000000073c6 */ /* 0x000e640000000000 */
[----:B-1----:R1:W2:Y:S04]  /*02b0*/  @UP0 SYNCS.EXCH.64 URZ, [UR8+0x36800], UR4 ;  /* 0x03680004083f05b2 */ /* 0x0022a80008000100 */
[----:B------:R1:W3:Y:S01]  /*02c0*/  @UP1 SYNCS.EXCH.64 URZ, [UR8+0x36820], UR6 ;  /* 0x03682006083f15b2 */ /* 0x0002e20008000100 */
[----:B------:R-:W-:Y:S05]  /*02d0*/  @P1 BRA `(.L_x_422) ;  /* 0x0000000000481947 */ /* 0x000fea0003800000 */
[----:B-1----:R-:W1:Y:S01]  /*02e0*/  S2UR UR5, SR_CgaCtaId ;  /* 0x00000000000579c3 */ /* 0x002e620000008800 */
[----:B------:R-:W-:Y:S01]  /*02f0*/  UMOV UR4, 0x400 ;  /* 0x0000040000047882 */ /* 0x000fe20000000000 */
[----:B------:R-:W-:Y:S01]  /*0300*/  UMOV UR6, 0x1 ;  /* 0x0000000100067882 */ /* 0x000fe20000000000 */
[----:B------:R-:W-:Y:S01]  /*0310*/  UMOV UR7, 0x2 ;  /* 0x0000000200077882 */ /* 0x000fe20000000000 */
[----:B------:R-:W-:Y:S01]  /*0320*/  ELECT P0, URZ, PT ;  /* 0x00000000003f782f */ /* 0x000fe20003800000 */
[----:B-1----:R-:W-:Y:S02]  /*0330*/  ULEA UR8, UR5, UR4, 0x18 ;  /* 0x0000000405087291 */ /* 0x002fe4000f8ec03f */
[----:B------:R-:W-:-:S04]  /*0340*/  UIADD3 UR4, -UR6, 0x100000, URZ ;  /* 0x0010000006047890 */ /* 0x000fc8000fffe13f */
[----:B------:R-:W-:Y:S02]  /*0350*/  USHF.L.U32 UR5, UR4, 0xb, URZ ;  /* 0x0000000b04057899 */ /* 0x000fe4000800063f */
[----:B------:R-:W-:Y:S02]  /*0360*/  USHF.L.U32 UR4, UR4, 0x1, URZ ;  /* 0x0000000104047899 */ /* 0x000fe4000800063f */
[----:B------:R-:W-:-:S04]  /*0370*/  UIADD3 UR6, -UR7, 0x100000, URZ ;  /* 0x0010000007067890 */ /* 0x000fc8000fffe13f */
[----:B------:R-:W-:Y:S02]  /*0380*/  USHF.L.U32 UR7, UR6, 0xb, URZ ;  /* 0x0000000b06077899 */ /* 0x000fe4000800063f */
[----:B------:R-:W-:Y:S01]  /*0390*/  USHF.L.U32 UR6, UR6, 0x1, URZ ;  /* 0x0000000106067899 */ /* 0x000fe2000800063f */
[----:B------:R-:W1:Y:S03]  /*03a0*/  FENCE.VIEW.ASYNC.S ;  /* 0x00000000000073c6 */ /* 0x000e660000000000 */
[----:B-1----:R4:W1:Y:S08]  /*03b0*/  SYNCS.EXCH.64 URZ, [UR8+0x36830], UR4 ;  /* 0x03683004083f75b2 */ /* 0x0028700008000100 */
[----:B------:R4:W0:Y:S01]  /*03c0*/  SYNCS.EXCH.64 URZ, [UR8+0x36840], UR6 ;  /* 0x03684006083f75b2 */ /* 0x0008220008000100 */
[----:B------:R4:W0:Y:S01]  /*03d0*/  SYNCS.EXCH.64 URZ, [UR8+0x36838], UR4 ;  /* 0x03683804083f75b2 */ /* 0x0008220008000100 */
[----:B------:R4:W0:Y:S02]  /*03e0*/  SYNCS.EXCH.64 URZ, [UR8+0x36848], UR6 ;  /* 0x03684806083f75b2 */ /* 0x0008240008000100 */
[----:B----4-:R-:W-:Y:S01]  /*03f0*/  NOP ;  /* 0x0000000000007918 */ /* 0x010fe20000000000 */
.L_x_422:
[----:B------:R-:W4:Y:S01]  /*0400*/  SHFL.IDX PT, R3, R0, RZ, 0x1f ;  /* 0x00001fff00037589 */ /* 0x000f2200000e0000 */
[----:B------:R-:W-:Y:S01]  /*0410*/  NOP ;  /* 0x0000000000007918 */ /* 0x000fe20000000000 */
[----:B----4-:R-:W-:-:S13]  /*0420*/  ISETP.NE.AND P0, PT, R3, RZ, PT ;  /* 0x000000ff0300720c */ /* 0x010fda0003f05270 */
        /* <DEDUP_REMOVED lines=19> */
.L_x_423:
[----:B------:R-:W4:Y:S01]  /*0560*/  SHFL.IDX PT, R3, R0, RZ, 0x1f ;  /* 0x00001fff00037589 */ /* 0x000f2200000e0000 */
[----:B------:R-:W-:Y:S01]  /*0570*/  NOP ;  /* 0x0000000000007918 */ /* 0x000fe20000000000 */
[----:B----4-:R-:W-:-:S13]  /*0580*/  ISETP.NE.AND P0, PT, R3, RZ, PT ;  /* 0x000000ff0300720c */ /* 0x010fda0003f05270 */
[----:B------:R-:W-:Y:S05]  /*0590*/  @P0 BRA `(.L_x_424) ;  /* 0x0000000000380947 */ /* 0x000fea0003800000 */
[----:B-1----:R-:W1:Y:S01]  /*05a0*/  S2UR UR5, SR_CgaCtaId ;  /* 0x00000000000579c3 */ /* 0x002e620000008800 */
[----:B------:R-:W-:Y:S01]  /*05b0*/  UMOV UR4, 0x400 ;  /* 0x0000040000047882 */ /* 0x000fe20000000000 */
[----:B------:R-:W-:Y:S01]  /*05c0*/  UMOV UR7, 0x1 ;  /* 0x0000000100077882 */ /* 0x000fe20000000000 */
[----:B------:R-:W-:Y:S01]  /*05d0*/  ELECT P0, URZ, PT ;  /* 0x00000000003f782f */ /* 0x000fe20003800000 */
[----:B-1----:R-:W-:Y:S02]  /*05e0*/  ULEA UR6, UR5, UR4, 0x18 ;  /* 0x0000000405067291 */ /* 0x002fe4000f8ec03f */
[----:B------:R-:W-:-:S04]  /*05f0*/  UIADD3 UR4, -UR7, 0x100000, URZ ;  /* 0x0010000007047890 */ /* 0x000fc8000fffe13f */
[----:B------:R-:W-:Y:S02]  /*0600*/  USHF.L.U32 UR5, UR4, 0xb, URZ ;  /* 0x0000000b04057899 */ /* 0x000fe4000800063f */
[----:B------:R-:W-:Y:S01]  /*0610*/  USHF.L.U32 UR4, UR4, 0x1, URZ ;  /* 0x0000000104047899 */ /* 0x000fe2000800063f */
[----:B------:R-:W1:Y:S11]  /*0620*/  FENCE.VIEW.ASYNC.S ;  /* 0x00000000000073c6 */ /* 0x000e760000000000 */
[----:B-1----:R4:W1:Y:S01]  /*0630*/  SYNCS.EXCH.64 URZ, [UR6+0x36870], UR4 ;  /* 0x03687004063f75b2 */ /* 0x0028620008000100 */
[----:B------:R4:W0:Y:S01]  /*0640*/  SYNCS.EXCH.64 URZ, [UR6+0x36880], UR4 ;  /* 0x03688004063f75b2 */ /* 0x0008220008000100 */
[----:B------:R4:W0:Y:S01]  /*0650*/  SYNCS.EXCH.64 URZ, [UR6+0x36878], UR4 ;  /* 0x03687804063f75b2 */ /* 0x0008220008000100 */
[----:B------:R4:W0:Y:S02]  /*0660*/  SYNCS.EXCH.64 URZ, [UR6+0x36888], UR4 ;  /* 0x03688804063f75b2 */ /* 0x0008240008000100 */
[----:B----4-:R-:W-:Y:S01]  /*0670*/  NOP ;  /* 0x0000000000007918 */ /* 0x010fe20000000000 */
.L_x_424:
        /* <DEDUP_REMOVED lines=22> */
.L_x_425:
        /* <DEDUP_REMOVED lines=22> */
.L_x_426:
[----:B0-----:R-:W-:Y:S01]  /*0940*/  ISETP.NE.AND P0, PT, R2, RZ, PT ;  /* 0x000000ff0200720c */ /* 0x001fe20003f05270 */
[----:B------:R-:W-:Y:S01]  /*0950*/  IMAD.MOV.U32 R2, RZ, RZ, 0x1 ;  /* 0x00000001ff027424 */ /* 0x000fe200078e00ff */
[----:B------:R-:W-:Y:S01]  /*0960*/  NOP ;  /* 0x0000000000007918 */ /* 0x000fe20000000000 */
[----:B------:R-:W-:Y:S01]  /*0970*/  ULDC.64 UR60, c[0x0][0x208] ;  /* 0x00008200003c7ab9 */ /* 0x000fe20000000a00 */
[----:B------:R-:W-:Y:S02]  /*0980*/  BSSY B9, `(.L_x_427) ;  /* 0x00028d7000097945 */ /* 0x000fe40003800000 */
[----:B------:R-:W-:-:S05]  /*0990*/  SEL R2, R2, 0x2, !P0 ;  /* 0x0000000202027807 */ /* 0x000fca0004000000 */
[----:B------:R0:W-:Y:S01]  /*09a0*/  STL [R1+0x68], R2 ;  /* 0x0000680201007387 */ /* 0x0001e20000100800 */
[----:B-123--:R-:W-:Y:S06]  /*09b0*/  BAR.SYNC.DEFER_BLOCKING 0x0 ;  /* 0x0000000000007b1d */ /* 0x00efec0000010000 */
[----:B------:R-:W-:Y:S05]  /*09c0*/  @!P0 BRA `(.L_x_428) ;  /* 0x0000020800008947 */ /* 0x000fea0003800000 */
.L_x_429:
        /* <DEDUP_REMOVED lines=8> */
[----:B-1----:R-:W-:-:S06]  /*0a50*/  ULEA UR4, UR5, UR4, 0x18 ;  /* 0x0000000405047291 */ /* 0x002fcc000f8ec03f */
[----:B0-----:R-:W-:Y:S01]  /*0a60*/  IMAD.U32 R2, RZ, RZ, UR4 ;  /* 0x00000004ff027e24 */ /* 0x001fe2000f8e00ff */
[----:B------:R-:W-:-:S04]  /*0a70*/  ULDC UR4, c[0x0][0xc3c] ;  /* 0x00030f0000047ab9 */ /* 0x000fc80000000800 */
[----:B------:R-:W0:Y:S01]  /*0a80*/  LDS.128 R148, [R2+0x368d0] ;  /* 0x0368d00002947984 */ /* 0x000e220000000c00 */
[----:B------:R-:W-:Y:S06]  /*0a90*/  BAR.ARV 0x4, 0x180 ;  /* 0x0106000000007b1d */ /* 0x000fec0000002000 */
[----:B0-----:R-:W-:-:S13]  /*0aa0*/  ISETP.GE.AND P0, PT, R151, UR4, PT ;  /* 0x0000000497007c0c */ /* 0x001fda000bf06270 */
[----:B------:R-:W-:Y:S05]  /*0ab0*/  @P0 BRA `(.L_x_430) ;  /* 0x0000028c000c0947 */ /* 0x000fea0003800000 */
[----:B------:R-:W2:Y:S01]  /*0ac0*/  LDL R16, [R1+0x68] ;  /* 0x0000680001107983 */ /* 0x000ea20000100800 */
[----:B------:R-:W-:Y:S01]  /*0ad0*/  VIADD R6, R6, 0xffffff80 ;  /* 0xffffff8006067836 */ /* 0x000fe20000000000 */
[----:B------:R-:W-:Y:S01]  /*0ae0*/  CS2R R218, SRZ ;  /* 0x0000000000da7805 */ /* 0x000fe2000001ff00 */
[----:B------:R-:W-:Y:S02]  /*0af0*/  VIADD R230, R2, 0x15400 ;  /* 0x0001540002e67836 */ /* 0x000fe40000000000 */
[----:B------:R-:W-:Y:S01]  /*0b00*/  IMAD.MOV.U32 R228, RZ, RZ, RZ ;  /* 0x000000ffffe47224 */ /* 0x000fe200078e00ff */
[----:B------:R-:W-:Y:S01]  /*0b10*/  SHF.R.S32.HI R3, RZ, 0x1f, R6 ;  /* 0x0000001fff037819 */ /* 0x000fe20000011406 */
[----:B------:R-:W-:-:S03]  /*0b20*/  IMAD.MOV.U32 R204, RZ, RZ, RZ ;  /* 0x000000ffffcc7224 */ /* 0x000fc600078e00ff */
[CC--:B------:R-:W-:Y:S02]  /*0b30*/  LEA.HI R0, R3.reuse, R6.reuse, RZ, 0x7 ;  /* 0x0000000603007211 */ /* 0x0c0fe400078f38ff */
[----:B------:R-:W-:Y:S02]  /*0b40*/  LEA.HI R4, R3, R6, RZ, 0x4 ;  /* 0x0000000603047211 */ /* 0x000fe400078f20ff */
[----:B------:R-:W-:Y:S02]  /*0b50*/  LOP3.LUT R5, R0, 0xffffff80, RZ, 0xc0, !PT ;  /* 0xffffff8000057812 */ /* 0x000fe400078ec0ff */
[----:B------:R-:W-:-:S03]  /*0b60*/  SHF.R.S32.HI R7, RZ, 0x4, R4 ;  /* 0x00000004ff077819 */ /* 0x000fc60000011404 */
[----:B------:R-:W-:Y:S01]  /*0b70*/  IMAD.IADD R15, R6, 0x1, -R5 ;  /* 0x00000001060f7824 */ /* 0x000fe200078e0a05 */
[----:B------:R-:W-:-:S04]  /*0b80*/  LEA.HI R5, R4, R7, RZ, 0x1 ;  /* 0x0000000704057211 */ /* 0x000fc800078f08ff */
[----:B------:R-:W-:Y:S01]  /*0b90*/  SHF.R.S32.HI R10, RZ, 0x1f, R15 ;  /* 0x0000001fff0a7819 */ /* 0x000fe2000001140f */
[----:B------:R0:W-:Y:S03]  /*0ba0*/  STL [R1+0x70], R15 ;  /* 0x0000700f01007387 */ /* 0x0001e60000100800 */
[CC--:B------:R-:W-:Y:S02]  /*0bb0*/  LEA.HI R11, R10.reuse, R15.reuse, RZ, 0x2 ;  /* 0x0000000f0a0b7211 */ /* 0x0c0fe400078f10ff */
[----:B------:R-:W-:Y:S02]  /*0bc0*/  LEA.HI R10, R10, R15, RZ, 0x5 ;  /* 0x0000000f0a0a7211 */ /* 0x000fe400078f28ff */
[--C-:B------:R-:W-:Y:S02]  /*0bd0*/  SHF.R.S32.HI R9, RZ, 0x2, R11.reuse ;  /* 0x00000002ff097819 */ /* 0x100fe4000001140b */
[----:B------:R-:W-:-:S02]  /*0be0*/  SHF.R.S32.HI R8, RZ, 0x1f, R11 ;  /* 0x0000001fff087819 */ /* 0x000fc4000001140b */
[----:B------:R-:W-:Y:S02]  /*0bf0*/  LOP3.LUT R11, R11, 0x7ffffffc, RZ, 0xc0, !PT ;  /* 0x7ffffffc0b0b7812 */ /* 0x000fe400078ec0ff */
[----:B------:R-:W-:Y:S02]  /*0c00*/  LEA.HI R12, R8, R9, RZ, 0x3 ;  /* 0x00000009080c7211 */ /* 0x000fe400078f18ff */
[----:B------:R-:W-:Y:S01]  /*0c10*/  LOP3.LUT R8, R5, 0x1ffffffe, RZ, 0xc0, !PT ;  /* 0x1ffffffe05087812 */ /* 0x000fe200078ec0ff */
[----:B------:R-:W-:Y:S01]  /*0c20*/  IMAD.IADD R11, R15, 0x1, -R11 ;  /* 0x000000010f0b7824 */ /* 0x000fe200078e0a0b */
[----:B------:R-:W-:Y:S02]  /*0c30*/  LOP3.LUT R12, R12, 0xfffffff8, RZ, 0xc0, !PT ;  /* 0xfffffff80c0c7812 */ /* 0x000fe400078ec0ff */
[----:B------:R-:W-:Y:S01]  /*0c40*/  SHF.R.S32.HI R5, RZ, 0x7, R0 ;  /* 0x00000007ff057819 */ /* 0x000fe20000011400 */
[----:B------:R-:W-:Y:S01]  /*0c50*/  IMAD.IADD R8, R7, 0x1, -R8 ;  /* 0x0000000107087824 */ /* 0x000fe200078e0a08 */
[-C--:B------:R-:W-:Y:S01]  /*0c60*/  LEA.HI R7, R3, R6.reuse, RZ, 0x5 ;  /* 0x0000000603077211 */ /* 0x080fe200078f28ff */
[----:B------:R-:W-:Y:S01]  /*0c70*/  IMAD.IADD R13, R9, 0x1, -R12 ;  /* 0x00000001090d7824 */ /* 0x000fe200078e0a0c */
[----:B------:R-:W-:Y:S01]  /*0c80*/  LEA.HI R9, R0, R5, RZ, 0x1 ;  /* 0x0000000500097211 */ /* 0x000fe200078f08ff */
[----:B------:R-:W-:Y:S01]  /*0c90*/  IMAD.SHL.U32 R223, R11, 0x2, RZ ;  /* 0x000000020bdf7824 */ /* 0x000fe200078e00ff */
[----:B------:R-:W-:-:S02]  /*0ca0*/  LEA.HI R0, R3, R6, RZ, 0x2 ;  /* 0x0000000603007211 */ /* 0x000fc400078f10ff */
[----:B------:R-:W-:Y:S01]  /*0cb0*/  LOP3.LUT R3, R4, 0x3fffff0, RZ, 0xc0, !PT ;  /* 0x03fffff004037812 */ /* 0x000fe200078ec0ff */
[----:B------:R-:W-:Y:S01]  /*0cc0*/  VIADD R24, R223, 0x18 ;  /* 0x00000018df187836 */ /* 0x000fe20000000000 */
[----:B------:R-:W-:Y:S01]  /*0cd0*/  LOP3.LUT R4, R9, 0x3fffffe, RZ, 0xc0, !PT ;  /* 0x03fffffe09047812 */ /* 0x000fe200078ec0ff */
[----:B0-----:R-:W-:Y:S01]  /*0ce0*/  VIADD R15, R223, 0x30 ;  /* 0x00000030df0f7836 */ /* 0x001fe20000000000 */
[----:B------:R-:W-:Y:S01]  /*0cf0*/  SHF.R.S32.HI R17, RZ, 0x2, R0 ;  /* 0x00000002ff117819 */ /* 0x000fe20000011400 */
[----:B------:R-:W-:Y:S01]  /*0d00*/  IMAD.IADD R3, R6, 0x1, -R3 ;  /* 0x0000000106037824 */ /* 0x000fe200078e0a03 */
[----:B------:R-:W-:Y:S01]  /*0d10*/  SHF.R.S32.HI R216, RZ, 0x5, R7 ;  /* 0x00000005ffd87819 */ /* 0x000fe20000011407 */
[----:B------:R-:W-:Y:S01]  /*0d20*/  IMAD.IADD R4, R5, 0x1, -R4 ;  /* 0x0000000105047824 */ /* 0x000fe200078e0a04 */
[----:B------:R-:W-:Y:S01]  /*0d30*/  LOP3.LUT R5, R0, 0xfffffffc, RZ, 0xc0, !PT ;  /* 0xfffffffc00057812 */ /* 0x000fe200078ec0ff */
[----:B------:R-:W-:Y:S01]  /*0d40*/  VIADD R11, R223, 0x48 ;  /* 0x00000048df0b7836 */ /* 0x000fe20000000000 */
[----:B------:R-:W-:Y:S01]  /*0d50*/  SHF.R.S32.HI R0, RZ, 0x1f, R0 ;  /* 0x0000001fff007819 */ /* 0x000fe20000011400 */
[----:B------:R-:W-:Y:S01]  /*0d60*/  IMAD R3, R216, 0x10, R3 ;  /* 0x00000010d8037824 */ /* 0x000fe200078e0203 */
[----:B------:R-:W-:Y:S01]  /*0d70*/  SHF.R.S32.HI R10, RZ, 0x5, R10 ;  /* 0x00000005ff0a7819 */ /* 0x000fe2000001140a */
[----:B------:R-:W-:Y:S01]  /*0d80*/  IMAD.IADD R5, R6, 0x1, -R5 ;  /* 0x0000000106057824 */ /* 0x000fe200078e0a05 */
[----:B------:R-:W-:Y:S01]  /*0d90*/  LEA.HI R0, R0, R17, RZ, 0x3 ;  /* 0x0000001100007211 */ /* 0x000fe200078f18ff */
[----:B------:R-:W-:-:S02]  /*0da0*/  IMAD R8, R3, 0x8, R8 ;  /* 0x0000000803087824 */ /* 0x000fc400078e0208 */
[----:B------:R-:W-:Y:S01]  /*0db0*/  IMAD R13, R10, 0x10, R13 ;  /* 0x000000100a0d7824 */ /* 0x000fe200078e020d */
[----:B------:R-:W-:Y:S01]  /*0dc0*/  LOP3.LUT R0, R0, 0xfffffff8, RZ, 0xc0, !PT ;  /* 0xfffffff800007812 */ /* 0x000fe200078ec0ff */
[C---:B------:R-:W-:Y:S01]  /*0dd0*/  IMAD.SHL.U32 R18, R5.reuse, 0x8, RZ ;  /* 0x0000000805127824 */ /* 0x040fe200078e00ff */
[----:B------:R-:W-:Y:S01]  /*0de0*/  LEA.HI R3, R5, R5, RZ, 0x1 ;  /* 0x0000000505037211 */ /* 0x000fe200078f08ff */
[----:B------:R-:W-:Y:S02]  /*0df0*/  IMAD R14, R4, 0x40, R13 ;  /* 0x00000040040e7824 */ /* 0x000fe400078e020d */
[----:B------:R-:W-:Y:S01]  /*0e00*/  IMAD.IADD R0, R17, 0x1, -R0 ;  /* 0x0000000111007824 */ /* 0x000fe200078e0a00 */
[----:B------:R-:W-:Y:S01]  /*0e10*/  LOP3.LUT R4, R3, 0x1ffffffe, RZ, 0xc0, !PT ;  /* 0x1ffffffe03047812 */ /* 0x000fe200078ec0ff */
[----:B------:R-:W-:Y:S01]  /*0e20*/  IMAD.SHL.U32 R22, R5, 0x4, RZ ;  /* 0x0000000405167824 */ /* 0x000fe200078e00ff */
[----:B------:R-:W-:Y:S01]  /*0e30*/  STL [R1+0x74], R14 ;  /* 0x0000740e01007387 */ /* 0x000fe20000100800 */
[----:B------:R-:W-:-:S02]  /*0e40*/  IMAD.SHL.U32 R0, R0, 0x40, RZ ;  /* 0x0000004000007824 */ /* 0x000fc400078e00ff */
[----:B------:R-:W-:Y:S02]  /*0e50*/  IMAD.IADD R4, R5, 0x1, -R4 ;  /* 0x0000000105047824 */ /* 0x000fe400078e0a04 */
[C---:B------:R-:W-:Y:S01]  /*0e60*/  VIADD R7, R223.reuse, 0x60 ;  /* 0x00000060df077836 */ /* 0x040fe20000000000 */
[----:B------:R-:W-:Y:S01]  /*0e70*/  LOP3.LUT R214, R0, 0x1c0, RZ, 0xc0, !PT ;  /* 0x000001c000d67812 */ /* 0x000fe200078ec0ff */
[----:B------:R-:W-:Y:S01]  /*0e80*/  IMAD.SHL.U32 R0, R8, 0x8, RZ ;  /* 0x0000000808007824 */ /* 0x000fe200078e00ff */
[----:B------:R-:W-:Y:S01]  /*0e90*/  SHF.R.S32.HI R8, RZ, 0x1f, R24 ;  /* 0x0000001fff087819 */ /* 0x000fe20000011418 */
[C---:B------:R-:W-:Y:S01]  /*0ea0*/  VIADD R5, R223.reuse, 0x68 ;  /* 0x00000068df057836 */ /* 0x040fe20000000000 */
[----:B------:R-:W-:Y:S01]  /*0eb0*/  SHF.R.S32.HI R8, RZ, 0x1f, R15 ;  /* 0x0000001fff087819 */ /* 0x000fe2000001140f */
[----:B------:R-:W-:Y:S01]  /*0ec0*/  VIADD R236, R223, 0x88 ;  /* 0x00000088dfec7836 */ /* 0x000fe20000000000 */
[----:B------:R0:W-:Y:S01]  /*0ed0*/  STL [R1+0x7c], R0 ;  /* 0x00007c0001007387 */ /* 0x0001e20000100800 */
[----:B------:R-:W-:Y:S01]  /*0ee0*/  SHF.R.S32.HI R8, RZ, 0x1f, R11 ;  /* 0x0000001fff087819 */ /* 0x000fe2000001140b */
[----:B------:R-:W-:Y:S01]  /*0ef0*/  VIADD R229, R17, 0x40 ;  /* 0x0000004011e57836 */ /* 0x000fe20000000000 */
[----:B------:R-:W-:Y:S01]  /*0f00*/  SHF.R.S32.HI R8, RZ, 0x1f, R7 ;  /* 0x0000001fff087819 */ /* 0x000fe20000011407 */
[----:B------:R-:W-:Y:S01]  /*0f10*/  VIADD R25, R223, 0x10 ;  /* 0x00000010df197836 */ /* 0x000fe20000000000 */
[----:B------:R-:W-:Y:S01]  /*0f20*/  SHF.R.S32.HI R7, RZ, 0x1f, R5 ;  /* 0x0000001fff077819 */ /* 0x000fe20000011405 */
[----:B------:R-:W-:Y:S01]  /*0f30*/  IMAD.SHL.U32 R207, R229, 0x40, RZ ;  /* 0x00000040e5cf7824 */ /* 0x000fe200078e00ff */
[----:B------:R-:W-:Y:S01]  /*0f40*/  SHF.R.S32.HI R6, RZ, 0x1f, R229 ;  /* 0x0000001fff067819 */ /* 0x000fe200000114e5 */
[C---:B------:R-:W-:Y:S01]  /*0f50*/  VIADD R20, R223.reuse, 0x28 ;  /* 0x00000028df147836 */ /* 0x040fe20000000000 */
[----:B------:R-:W-:Y:S01]  /*0f60*/  SHF.R.U32.HI R215, RZ, 0x3, R214 ;  /* 0x00000003ffd77819 */ /* 0x000fe200000116d6 */
[C---:B0-----:R-:W-:Y:S01]  /*0f70*/  VIADD R0, R223.reuse, 0x78 ;  /* 0x00000078df007836 */ /* 0x041fe20000000000 */
[----:B------:R-:W-:Y:S01]  /*0f80*/  LEA.HI R6, R6, R229, RZ, 0x3 ;  /* 0x000000e506067211 */ /* 0x000fe200078f18ff */
[----:B------:R-:W-:Y:S01]  /*0f90*/  VIADD R12, R223, 0x40 ;  /* 0x00000040df0c7836 */ /* 0x000fe20000000000 */
[----:B------:R-:W-:Y:S01]  /*0fa0*/  LOP3.LUT R207, R207, 0x1c0, RZ, 0xc0, !PT ;  /* 0x000001c0cfcf7812 */ /* 0x000fe200078ec0ff */
[C---:B------:R-:W-:Y:S01]  /*0fb0*/  VIADD R9, R223.reuse, 0x58 ;  /* 0x00000058df097836 */ /* 0x040fe20000000000 */
[----:B------:R-:W-:Y:S01]  /*0fc0*/  SHF.R.S32.HI R5, RZ, 0x1f, R0 ;  /* 0x0000001fff057819 */ /* 0x000fe20000011400 */
[----:B------:R-:W-:Y:S01]  /*0fd0*/  IMAD.SHL.U32 R6, R6, 0x40, RZ ;  /* 0x0000004006067824 */ /* 0x000fe200078e00ff */
[----:B------:R-:W-:Y:S01]  /*0fe0*/  SHF.R.S32.HI R0, RZ, 0x1f, R236 ;  /* 0x0000001fff007819 */ /* 0x000fe200000114ec */
[----:B------:R-:W-:Y:S01]  /*0ff0*/  IMAD R0, R4, 0x8, R14 ;  /* 0x0000000804007824 */ /* 0x000fe200078e020e */
[----:B------:R-:W-:Y:S01]  /*1000*/  SHF.R.U32.HI R3, RZ, 0x3, R207 ;  /* 0x00000003ff037819 */ /* 0x000fe200000116cf */
[C---:B------:R-:W-:Y:S01]  /*1010*/  VIADD R3, R223.reuse, 0x70 ;  /* 0x00000070df037836 */ /* 0x040fe20000000000 */
[----:B------:R-:W-:Y:S01]  /*1020*/  LOP3.LUT R217, R6, 0xfffffe00, RZ, 0xc0, !PT ;  /* 0xfffffe0006d97812 */ /* 0x000fe200078ec0ff */
[C---:B------:R-:W-:Y:S01]  /*1030*/  VIADD R237, R223.reuse, 0x80 ;  /* 0x00000080dfed7836 */ /* 0x040fe20000000000 */
[----:B------:R0:W-:Y:S01]  /*1040*/  STL [R1+0x78], R0 ;  /* 0x0000780001007387 */ /* 0x0001e20000100800 */
        /* <DEDUP_REMOVED lines=12> */
[----:B------:R-:W-:Y:S01]  /*1110*/  SHF.R.S32.HI R26, RZ, 0x1f, R26 ;  /* 0x0000001fff1a7819 */ /* 0x000fe2000001141a */
[----:B------:R-:W-:Y:S01]  /*1120*/  IMAD.SHL.U32 R216, R216, 0x200, RZ ;  /* 0x00000200d8d87824 */ /* 0x000fe200078e00ff */
        /* <DEDUP_REMOVED lines=9> */
[----:B------:R-:W-:-:S02]  /*11c0*/  VIADD R210, R22, 0x50 ;  /* 0x0000005016d27836 */ /* 0x000fc40000000000 */
[----:B------:R-:W-:Y:S01]  /*11d0*/  VIADD R231, R223, 0xa0 ;  /* 0x000000a0dfe77836 */ /* 0x000fe20000000000 */
[----:B--2---:R-:W-:Y:S01]  /*11e0*/  LOP3.LUT R213, R16, 0x1, RZ, 0xfc, !PT ;  /* 0x0000000110d57812 */ /* 0x004fe200078efcff */
[----:B0-----:R-:W-:-:S07]  /*11f0*/  IMAD.MOV.U32 R16, RZ, RZ, RZ ;  /* 0x000000ffff107224 */ /* 0x001fce00078e00ff */
.L_x_642:
[----:B0-234-:R-:W0:Y:S01]  /*1200*/  LDC.64 R4, c[0x0][0xc88] ;  /* 0x00032200ff047b82 */ /* 0x01de220000000a00 */
[----:B------:R-:W-:Y:S01]  /*1210*/  ULDC.64 UR4, c[0x0][0xa28] ;  /* 0x00028a0000047ab9 */ /* 0x000fe20000000a00 */
[----:B------:R-:W-:Y:S01]  /*1220*/  ULDC.64 UR8, c[0x0][0xa18] ;  /* 0x0002860000087ab9 */ /* 0x000fe20000000a00 */
[----:B------:R-:W-:Y:S01]  /*1230*/  ULDC.64 UR6, c[0x0][0xa08] ;  /* 0x0002820000067ab9 */ /* 0x000fe20000000a00 */
[----:B0-----:R-:W-:-:S05]  /*1240*/  IMAD.WIDE R4, R151, 0x4, R4 ;  /* 0x0000000497047825 */ /* 0x001fca00078e0204 */
[----:B------:R-:W2:Y:S01]  /*1250*/  LDG.E R225, desc[UR60][R4.64] ;  /* 0x0000003c04e17981 */ /* 0x000ea2000c1e1900 */
[----:B------:R-:W-:Y:S01]  /*1260*/  ISETP.NE.U32.AND P2, PT, RZ, UR4, PT ;  /* 0x00000004ff007c0c */ /* 0x000fe2000bf45070 */
[----:B------:R-:W-:Y:S01]  /*1270*/  IMAD.MOV.U32 R10, RZ, RZ, RZ ;  /* 0x000000ffff0a7224 */ /* 0x000fe200078e00ff */
[----:B------:R-:W-:Y:S01]  /*1280*/  ISETP.NE.U32.AND P1, PT, RZ, UR8, PT ;  /* 0x00000008ff007c0c */ /* 0x000fe2000bf25070 */
[----:B------:R-:W-:Y:S01]  /*1290*/  IMAD.MOV.U32 R122, RZ, RZ, RZ ;  /* 0x000000ffff7a7224 */ /* 0x000fe200078e00ff */
[----:B------:R-:W-:Y:S02]  /*12a0*/  ISETP.NE.AND.EX P2, PT, RZ, UR5, PT, P2 ;  /* 0x00000005ff007c0c */ /* 0x000fe4000bf45320 */
[----:B------:R-:W-:Y:S02]  /*12b0*/  ISETP.NE.AND.EX P1, PT, RZ, UR9, PT, P1 ;  /* 0x00000009ff007c0c */ /* 0x000fe4000bf25310 */
[----:B------:R-:W-:-:S04]  /*12c0*/  ISETP.NE.U32.AND P0, PT, RZ, UR6, PT ;  /* 0x00000006ff007c0c */ /* 0x000fc8000bf05070 */
[----:B------:R-:W-:Y:S02]  /*12d0*/  ISETP.NE.AND.EX P0, PT, RZ, UR7, PT, P0 ;  /* 0x00000007ff007c0c */ /* 0x000fe4000bf05300 */
[----:B--2---:R-:W-:Y:S01]  /*12e0*/  SHF.R.S32.HI R0, RZ, 0x1f, R225 ;  /* 0x0000001fff007819 */ /* 0x004fe200000114e1 */
[C---:B------:R-:W-:Y:S02]  /*12f0*/  IMAD.SHL.U32 R226, R225.reuse, 0x4, RZ ;  /* 0x00000004e1e27824 */ /* 0x040fe400078e00ff */
[C---:B------:R-:W-:Y:S02]  /*1300*/  @P2 LEA R4, P3, R225.reuse, UR4, 0x2 ;  /* 0x00000004e1042c11 */ /* 0x040fe4000f8610ff */
[C-C-:B------:R-:W-:Y:S01]  /*1310*/  SHF.L.U64.HI R227, R225.reuse, 0x2, R0.reuse ;  /* 0x00000002e1e37819 */ /* 0x140fe20000010200 */
[----:B------:R0:W-:Y:S01]  /*1320*/  STL [R1+0x6c], R0 ;  /* 0x00006c0001007387 */ /* 0x0001e20000100800 */
[----:B------:R-:W-:Y:S01]  /*1330*/  @P2 LEA.HI.X R5, R225, UR5, R0, 0x2, P3 ;  /* 0x00000005e1052c11 */ /* 0x000fe200098f1400 */
[----:B------:R-:W-:Y:S01]  /*1340*/  ULDC UR4, c[0x0][0x288] ;  /* 0x0000a20000047ab9 */ /* 0x000fe20000000800 */
[----:B------:R-:W-:-:S03]  /*1350*/  IADD3 R8, P4, R226, UR6, RZ ;  /* 0x00000006e2087c10 */ /* 0x000fc6000ff9e0ff */
[----:B------:R1:W5:Y:S01]  /*1360*/  @P2 LDG.E R10, desc[UR60][R4.64] ;  /* 0x0000003c040a2981 */ /* 0x000362000c1e1900 */
[----:B------:R-:W-:Y:S01]  /*1370*/  @P1 IADD3 R6, P2, R226, UR8, RZ ;  /* 0x00000008e2061c10 */ /* 0x000fe2000ff5e0ff */
[----:B------:R-:W-:Y:S01]  /*1380*/  IMAD.U32 R155, RZ, RZ, UR4 ;  /* 0x00000004ff9b7e24 */ /* 0x000fe2000f8e00ff */
[C---:B------:R-:W-:Y:S01]  /*1390*/  IADD3.X R9, R227.reuse, UR7, RZ, P4, !PT ;  /* 0x00000007e3097c10 */ /* 0x040fe2000a7fe4ff */
[----:B------:R-:W-:Y:S01]  /*13a0*/  ULDC.64 UR4, c[0x0][0x418] ;  /* 0x0001060000047ab9 */ /* 0x000fe20000000a00 */
[----:B------:R-:W-:-:S03]  /*13b0*/  @P1 IADD3.X R7, R227, UR9, RZ, P2, !PT ;  /* 0x00000009e3071c10 */ /* 0x000fc600097fe4ff */
[----:B------:R1:W5:Y:S01]  /*13c0*/  @P0 LDG.E R122, desc[UR60][R8.64] ;  /* 0x0000003c087a0981 */ /* 0x000362000c1e1900 */
[----:B------:R-:W-:Y:S01]  /*13d0*/  UISETP.NE.U32.AND UP0, UPT, UR4, URZ, UPT ;  /* 0x0000003f0400728c */ /* 0x000fe2000bf05070 */
[C---:B------:R-:W-:Y:S01]  /*13e0*/  LOP3.LUT R3, R150.reuse, 0xff000000, RZ, 0xc0, !PT ;  /* 0xff00000096037812 */ /* 0x040fe200078ec0ff */
[----:B------:R-:W-:Y:S01]  /*13f0*/  ULDC.64 UR8, c[0x0][0xa20] ;  /* 0x0002880000087ab9 */ /* 0x000fe20000000a00 */
[----:B------:R1:W5:Y:S01]  /*1400*/  @P1 LDG.E R155, desc[UR60][R6.64] ;  /* 0x0000003c069b1981 */ /* 0x000362000c1e1900 */
[----:B------:R-:W-:Y:S01]  /*1410*/  UISETP.NE.AND.EX UP0, UPT, UR5, URZ, UPT, UP0 ;  /* 0x0000003f0500728c */ /* 0x000fe2000bf05300 */
[----:B------:R-:W-:Y:S01]  /*1420*/  ULDC UR4, c[0x0][0x424] ;  /* 0x0001090000047ab9 */ /* 0x000fe20000000800 */
[----:B------:R-:W-:Y:S02]  /*1430*/  ISETP.NE.U32.AND P2, PT, RZ, UR8, PT ;  /* 0x00000008ff007c0c */ /* 0x000fe4000bf45070 */
[----:B------:R-:W-:Y:S01]  /*1440*/  USEL UR4, UR4, 0x1, UP0 ;  /* 0x0000000104047887 */ /* 0x000fe20008000000 */
[----:B------:R-:W-:Y:S01]  /*1450*/  ULDC UR5, c[0x0][0x2f0] ;  /* 0x0000bc0000057ab9 */ /* 0x000fe20000000800 */
[----:B0-----:R-:W-:-:S02]  /*1460*/  LOP3.LUT R0, R150, 0xff0000, RZ, 0xc0, !PT ;  /* 0x00ff000096007812 */ /* 0x001fc400078ec0ff */
[----:B------:R-:W-:Y:S01]  /*1470*/  UIMAD UR4, UR4, UR5, URZ ;  /* 0x00000005040472a4 */ /* 0x000fe2000f8e023f */
[----:B------:R-:W-:Y:S02]  /*1480*/  SHF.R.U32.HI R3, RZ, 0x8, R3 ;  /* 0x00000008ff037819 */ /* 0x000fe40000011603 */
[----:B------:R-:W-:Y:S01]  /*1490*/  ISETP.NE.AND.EX P2, PT, RZ, UR9, PT, P2 ;  /* 0x00000009ff007c0c */ /* 0x000fe2000bf45320 */
[----:B------:R-:W-:Y:S01]  /*14a0*/  ULDC UR5, c[0x0][0x348] ;  /* 0x0000d20000057ab9 */ /* 0x000fe20000000800 */
[----:B------:R-:W-:Y:S01]  /*14b0*/  LEA.HI R224, R0, R3, RZ, 0x10 ;  /* 0x0000000300e07211 */ /* 0x000fe200078f80ff */
[----:B------:R-:W-:Y:S01]  /*14c0*/  IMAD.MOV.U32 R232, RZ, RZ, R149 ;  /* 0x000000ffffe87224 */ /* 0x000fe200078e0095 */
[----:B------:R-:W-:Y:S01]  /*14d0*/  LOP3.LUT R222, R150, 0xffff, RZ, 0xc0, !PT ;  /* 0x0000ffff96de7812 */ /* 0x000fe200078ec0ff */
[----:B-1----:R-:W-:Y:S08]  /*14e0*/  @P1 BRA `(.L_x_431) ;  /* 0x0000000000241947 */ /* 0x002ff00003800000 */
[----:B------:R-:W-:Y:S02]  /*14f0*/  ULDC.64 UR6, c[0x0][0xa00] ;  /* 0x0002800000067ab9 */ /* 0x000fe40000000a00 */
[----:B------:R-:W-:-:S04]  /*1500*/  ISETP.NE.U32.AND P1, PT, RZ, UR6, PT ;  /* 0x00000006ff007c0c */ /* 0x000fc8000bf25070 */
[----:B------:R-:W-:-:S13]  /*1510*/  ISETP.NE.AND.EX P1, PT, RZ, UR7, PT, P1 ;  /* 0x00000007ff007c0c */ /* 0x000fda000bf25310 */
[----:B------:R-:W-:Y:S05]  /*1520*/  @!P1 BRA `(.L_x_431) ;  /* 0x0000000000149947 */ /* 0x000fea0003800000 */
[----:B------:R-:W0:Y:S02]  /*1530*/  LDC.64 R4, c[0x0][0xa00] ;  /* 0x00028000ff047b82 */ /* 0x000e240000000a00 */
[----:B0-----:R-:W-:-:S05]  /*1540*/  IMAD.WIDE R4, R225, 0x4, R4 ;  /* 0x00000004e1047825 */ /* 0x001fca00078e0204 */
[----:B-----5:R-:W2:Y:S04]  /*1550*/  LDG.E R155, desc[UR60][R4.64] ;  /* 0x0000003c049b7981 */ /* 0x020ea8000c1e1900 */
[----:B------:R-:W2:Y:S02]  /*1560*/  LDG.E R0, desc[UR60][R4.64+0x4] ;  /* 0x0000043c04007981 */ /* 0x000ea4000c1e1900 */
[----:B--2---:R-:W-:-:S07]  /*1570*/  IMAD.IADD R155, R0, 0x1, -R155 ;  /* 0x00000001009b7824 */ /* 0x004fce00078e0a9b */
.L_x_431:
[----:B------:R-:W-:Y:S02]  /*1580*/  IMAD.U32 R24, RZ, RZ, UR5 ;  /* 0x00000005ff187e24 */ /* 0x000fe4000f8e00ff */
[----:B------:R-:W-:Y:S01]  /*1590*/  IMAD.U32 R27, RZ, RZ, UR4 ;  /* 0x00000004ff1b7e24 */ /* 0x000fe2000f8e00ff */
[----:B------:R-:W-:Y:S06]  /*15a0*/  @!P2 BRA `(.L_x_432) ;  /* 0x000000000010a947 */ /* 0x000fec0003800000 */
[----:B------:R-:W-:-:S04]  /*15b0*/  IADD3 R4, P0, R226, UR8, RZ ;  /* 0x00000008e2047c10 */ /* 0x000fc8000ff1e0ff */
[----:B------:R-:W-:-:S05]  /*15c0*/  IADD3.X R5, R227, UR9, RZ, P0, !PT ;  /* 0x00000009e3057c10 */ /* 0x000fca00087fe4ff */
[----:B------:R0:W5:Y:S01]  /*15d0*/  LDG.E R27, desc[UR60][R4.64] ;  /* 0x0000003c041b7981 */ /* 0x000162000c1e1900 */
[----:B------:R-:W-:Y:S05]  /*15e0*/  BRA `(.L_x_433) ;  /* 0x0000000000107947 */ /* 0x000fea0003800000 */
.L_x_432:
[----:B------:R-:W-:Y:S05]  /*15f0*/  @!P0 BRA `(.L_x_433) ;  /* 0x00000000000c8947 */ /* 0x000fea0003800000 */
[----:B------:R-:W2:Y:S04]  /*1600*/  LDG.E R0, desc[UR60][R8.64] ;  /* 0x0000003c08007981 */ /* 0x000ea8000c1e1900 */
[----:B------:R-:W2:Y:S02]  /*1610*/  LDG.E R27, desc[UR60][R8.64+0x4] ;  /* 0x0000043c081b7981 */ /* 0x000ea4000c1e1900 */
[----:B--2---:R-:W-:-:S07]  /*1620*/  IMAD.IADD R27, R27, 0x1, -R0 ;  /* 0x000000011b1b7824 */ /* 0x004fce00078e0a00 */
.L_x_433:
[----:B------:R-:W-:Y:S01]  /*1630*/  ULDC.64 UR4, c[0x0][0xa10] ;  /* 0x0002840000047ab9 */ /* 0x000fe20000000a00 */
[----:B------:R-:W2:Y:S01]  /*1640*/  LDL.LU R26, [R1+0x10] ;  /* 0x00001000011a7983 */ /* 0x000ea20000300800 */
[----:B------:R-:W-:-:S04]  /*1650*/  ISETP.NE.U32.AND P0, PT, RZ, UR4, PT ;  /* 0x00000004ff007c0c */ /* 0x000fc8000bf05070 */
[----:B------:R-:W-:Y:S01]  /*1660*/  ISETP.NE.AND.EX P0, PT, RZ, UR5, PT, P0 ;  /* 0x00000005ff007c0c */ /* 0x000fe2000bf05300 */
[----:B------:R-:W-:-:S12]  /*1670*/  ULDC.64 UR4, c[0x0][0xa30] ;  /* 0x00028c0000047ab9 */ /* 0x000fd80000000a00 */
[----:B0-----:R-:W0:Y:S02]  /*1680*/  @P0 LDC.64 R4, c[0x0][0xa10] ;  /* 0x00028400ff040b82 */ /* 0x001e240000000a00 */
[----:B0-----:R-:W-:-:S05]  /*1690*/  @P0 IMAD.WIDE R4, R225, 0x4, R4 ;  /* 0x00000004e1040825 */ /* 0x001fca00078e0204 */
[----:B------:R-:W3:Y:S04]  /*16a0*/  @P0 LDG.E R0, desc[UR60][R4.64] ;  /* 0x0000003c04000981 */ /* 0x000ee8000c1e1900 */
[----:B------:R0:W3:Y:S01]  /*16b0*/  @P0 LDG.E R3, desc[UR60][R4.64+0x4] ;  /* 0x0000043c04030981 */ /* 0x0000e2000c1e1900 */
[----:B------:R-:W-:Y:S01]  /*16c0*/  ISETP.NE.U32.AND P1, PT, RZ, UR4, PT ;  /* 0x00000004ff007c0c */ /* 0x000fe2000bf25070 */
[----:B-----5:R-:W-:-:S03]  /*16d0*/  IMAD.MOV.U32 R150, RZ, RZ, R27 ;  /* 0x000000ffff967224 */ /* 0x020fc600078e001b */
[----:B------:R-:W-:-:S13]  /*16e0*/  ISETP.NE.AND.EX P1, PT, RZ, UR5, PT, P1 ;  /* 0x00000005ff007c0c */ /* 0x000fda000bf25310 */
[----:B------:R-:W-:-:S04]  /*16f0*/  @P1 IADD3 R6, P2, R226, UR4, RZ ;  /* 0x00000004e2061c10 */ /* 0x000fc8000ff5e0ff */
[----:B------:R-:W-:-:S05]  /*1700*/  @P1 IADD3.X R7, R227, UR5, RZ, P2, !PT ;  /* 0x00000005e3071c10 */ /* 0x000fca00097fe4ff */
[----:B------:R1:W5:Y:S01]  /*1710*/  @P1 LDG.E R150, desc[UR60][R6.64] ;  /* 0x0000003c06961981 */ /* 0x000362000c1e1900 */
[----:B------:R-:W-:Y:S01]  /*1720*/  IMAD.IADD R9, R27, 0x1, -R10 ;  /* 0x000000011b097824 */ /* 0x000fe200078e0a0a */
[----:B------:R-:W-:Y:S01]  /*1730*/  BSSY B0, `(.L_x_434) ;  /* 0x000002d000007945 */ /* 0x000fe20003800000 */
[----:B0-----:R-:W-:Y:S01]  /*1740*/  IMAD.MOV.U32 R4, RZ, RZ, RZ ;  /* 0x000000ffff047224 */ /* 0x001fe200078e00ff */
[----:B------:R-:W-:Y:S02]  /*1750*/  LOP3.LUT R233, R224, 0xff, RZ, 0xc0, !PT ;  /* 0x000000ffe0e97812 */ /* 0x000fe400078ec0ff */
[----:B------:R-:W-:Y:S02]  /*1760*/  SHF.R.U32.HI R224, RZ, 0x10, R224 ;  /* 0x00000010ffe07819 */ /* 0x000fe400000116e0 */
[----:B--2---:R-:W-:Y:S01]  /*1770*/  LOP3.LUT R26, R26, 0xfffffff7, RZ, 0xc0, !PT ;  /* 0xfffffff71a1a7812 */ /* 0x004fe200078ec0ff */
[----:B---3--:R-:W-:Y:S02]  /*1780*/  @P0 IMAD.IADD R24, R3, 0x1, -R0 ;  /* 0x0000000103180824 */ /* 0x008fe400078e0a00 */
[----:B------:R-:W-:-:S02]  /*1790*/  IMAD.MOV.U32 R0, RZ, RZ, RZ ;  /* 0x000000ffff007224 */ /* 0x000fc400078e00ff */
[----:B------:R-:W-:-:S04]  /*17a0*/  IMAD.IADD R156, R9, 0x1, R24 ;  /* 0x00000001099c7824 */ /* 0x000fc800078e0218 */
[C---:B------:R-:W-:Y:S01]  /*17b0*/  VIADD R5, R156.reuse, 0x6f ;  /* 0x0000006f9c057836 */ /* 0x040fe20000000000 */
[----:B------:R-:W-:-:S03]  /*17c0*/  ISETP.GE.AND P3, PT, R156, 0x1, PT ;  /* 0x000000019c00780c */ /* 0x000fc60003f66270 */
[----:B------:R-:W-:-:S05]  /*17d0*/  IMAD.HI R4, R5, -0x6db6db6d, R4 ;  /* 0x9249249305047827 */ /* 0x000fca00078e0204 */
[----:B------:R-:W-:-:S04]  /*17e0*/  SHF.R.U32.HI R3, RZ, 0x1f, R4 ;  /* 0x0000001fff037819 */ /* 0x000fc80000011604 */
[----:B------:R-:W-:Y:S02]  /*17f0*/  LEA.HI.SX32 R154, R4, R3, 0x1a ;  /* 0x00000003049a7211 */ /* 0x000fe400078fd2ff */
[----:B------:R-:W-:-:S05]  /*1800*/  @P3 LOP3.LUT R26, R26, 0x8, RZ, 0xfc, !PT ;  /* 0x000000081a1a3812 */ /* 0x000fca00078efcff */
[----:B------:R1:W-:Y:S01]  /*1810*/  STL [R1+0x10], R26 ;  /* 0x0000101a01007387 */ /* 0x0003e20000100800 */
[----:B------:R-:W-:Y:S05]  /*1820*/  @!P3 BRA `(.L_x_435) ;  /* 0x000000000074b947 */ /* 0x000fea0003800000 */
[----:B------:R-:W-:Y:S01]  /*1830*/  ISETP.NE.AND P0, PT, R224, RZ, PT ;  /* 0x000000ffe000720c */ /* 0x000fe20003f05270 */
[----:B------:R-:W-:-:S03]  /*1840*/  ULDC UR4, c[0x0][0x9f0] ;  /* 0x00027c0000047ab9 */ /* 0x000fc60000000800 */
[----:B------:R-:W-:-:S04]  /*1850*/  SEL R11, R224, UR4, P0 ;  /* 0x00000004e00b7c07 */ /* 0x000fc80008000000 */
[-C--:B-1----:R-:W-:Y:S02]  /*1860*/  IABS R6, R11.reuse ;  /* 0x0000000b00067213 */ /* 0x082fe40000000000 */
[----:B------:R-:W-:Y:S02]  /*1870*/  IADD3 R0, R154, -0x1, R11 ;  /* 0xffffffff9a007810 */ /* 0x000fe40007ffe00b */
[----:B------:R-:W0:Y:S01]  /*1880*/  I2F.RP R3, R6 ;  /* 0x0000000600037306 */ /* 0x000e220000209400 */
[-C--:B------:R-:W-:Y:S02]  /*1890*/  IABS R10, R11.reuse ;  /* 0x0000000b000a7213 */ /* 0x080fe40000000000 */
[----:B------:R-:W-:Y:S02]  /*18a0*/  IABS R8, R0 ;  /* 0x0000000000087213 */ /* 0x000fe40000000000 */
[----:B------:R-:W-:-:S04]  /*18b0*/  LOP3.LUT R0, R0, R11, RZ, 0x3c, !PT ;  /* 0x0000000b00007212 */ /* 0x000fc800078e3cff */
[----:B------:R-:W-:Y:S01]  /*18c0*/  ISETP.GE.AND P2, PT, R0, RZ, PT ;  /* 0x000000ff0000720c */ /* 0x000fe20003f46270 */
[----:B0-----:R-:W0:Y:S02]  /*18d0*/  MUFU.RCP R3, R3 ;  /* 0x0000000300037308 */ /* 0x001e240000001000 */
[----:B0-----:R-:W-:Y:S02]  /*18e0*/  VIADD R4, R3, 0xffffffe ;  /* 0x0ffffffe03047836 */ /* 0x001fe40000000000 */
[----:B------:R-:W-:-:S04]  /*18f0*/  IMAD.MOV R3, RZ, RZ, -R10 ;  /* 0x000000ffff037224 */ /* 0x000fc800078e0a0a */
[----:B------:R0:W1:Y:S02]  /*1900*/  F2I.FTZ.U32.TRUNC.NTZ R5, R4 ;  /* 0x0000000400057305 */ /* 0x000064000021f000 */
[----:B0-----:R-:W-:Y:S02]  /*1910*/  IMAD.MOV.U32 R4, RZ, RZ, RZ ;  /* 0x000000ffff047224 */ /* 0x001fe400078e00ff */
[----:B-1----:R-:W-:-:S04]  /*1920*/  IMAD.MOV R7, RZ, RZ, -R5 ;  /* 0x000000ffff077224 */ /* 0x002fc800078e0a05 */
[----:B------:R-:W-:-:S04]  /*1930*/  IMAD R7, R7, R6, RZ ;  /* 0x0000000607077224 */ /* 0x000fc800078e02ff */
[----:B------:R-:W-:-:S06]  /*1940*/  IMAD.HI.U32 R5, R5, R7, R4 ;  /* 0x0000000705057227 */ /* 0x000fcc00078e0004 */
[----:B------:R-:W-:-:S04]  /*1950*/  IMAD.HI.U32 R5, R5, R8, RZ ;  /* 0x0000000805057227 */ /* 0x000fc800078e00ff */
[----:B------:R-:W-:-:S05]  /*1960*/  IMAD R3, R5, R3, R8 ;  /* 0x0000000305037224 */ /* 0x000fca00078e0208 */
[----:B------:R-:W-:-:S13]  /*1970*/  ISETP.GT.U32.AND P1, PT, R6, R3, PT ;  /* 0x000000030600720c */ /* 0x000fda0003f24070 */
[----:B------:R-:W-:Y:S02]  /*1980*/  @!P1 IMAD.IADD R3, R3, 0x1, -R6 ;  /* 0x0000000103039824 */ /* 0x000fe400078e0a06 */
[----:B------:R-:W-:Y:S01]  /*1990*/  @!P1 VIADD R5, R5, 0x1 ;  /* 0x0000000105059836 */ /* 0x000fe20000000000 */
[----:B------:R-:W-:Y:S02]  /*19a0*/  ISETP.NE.AND P1, PT, R11, RZ, PT ;  /* 0x000000ff0b00720c */ /* 0x000fe40003f25270 */
[----:B------:R-:W-:-:S13]  /*19b0*/  ISETP.GE.U32.AND P0, PT, R3, R6, PT ;  /* 0x000000060300720c */ /* 0x000fda0003f06070 */
[----:B------:R-:W-:-:S04]  /*19c0*/  @P0 VIADD R5, R5, 0x1 ;  /* 0x0000000105050836 */ /* 0x000fc80000000000 */
[----:B------:R-:W-:-:S04]  /*19d0*/  IMAD.MOV.U32 R0, RZ, RZ, R5 ;  /* 0x000000ffff007224 */ /* 0x000fc800078e0005 */
[----:B------:R-:W-:Y:S01]  /*19e0*/  @!P2 IMAD.MOV R0, RZ, RZ, -R0 ;  /* 0x000000ffff00a224 */ /* 0x000fe200078e0a00 */
[----:B------:R-:W-:-:S07]  /*19f0*/  @!P1 LOP3.LUT R0, RZ, R11, RZ, 0x33, !PT ;  /* 0x0000000bff009212 */ /* 0x000fce00078e33ff */
.L_x_435:
[----:B------:R-:W-:Y:S05]  /*1a00*/  BSYNC B0 ;  /* 0x0000000000007941 */ /* 0x000fea0003800000 */
.L_x_434:
[----:B------:R-:W-:Y:S01]  /*1a10*/  IMAD R3, R233, R0, RZ ;  /* 0x00000000e9037224 */ /* 0x000fe200078e02ff */
[----:B------:R-:W-:-:S04]  /*1a20*/  PLOP3.LUT P2, PT, PT, PT, PT, 0x80, 0x0 ;  /* 0x000000000000781c */ /* 0x000fc80003f4f070 */
[C---:B------:R-:W-:Y:S01]  /*1a30*/  VIADDMNMX R0, R3.reuse, R0, R154, PT ;  /* 0x0000000003007246 */ /* 0x040fe2000380019a */
[----:B------:R-:W-:-:S04]  /*1a40*/  IMAD R3, R3, 0x70, -R9 ;  /* 0x0000007003037824 */ /* 0x000fc800078e0a09 */
[----:B------:R-:W-:Y:S01]  /*1a50*/  IMAD R5, R0, 0x70, -R9 ;  /* 0x0000007000057824 */ /* 0x000fe200078e0a09 */
[----:B------:R-:W-:-:S04]  /*1a60*/  VIMNMX R3, RZ, R3, !PT ;  /* 0x00000003ff037248 */ /* 0x000fc80007fe0100 */
[----:B------:R-:W-:Y:S02]  /*1a70*/  VIMNMX R4, R5, R24, PT ;  /* 0x0000001805047248 */ /* 0x000fe40003fe0100 */
[----:B------:R-:W-:Y:S02]  /*1a80*/  SHF.R.U32.HI R134, RZ, 0x4, R3 ;  /* 0x00000004ff867819 */ /* 0x000fe40000011603 */
[----:B------:R-:W-:-:S03]  /*1a90*/  ISETP.GT.AND P0, PT, R4, R3, PT ;  /* 0x000000030400720c */ /* 0x000fc60003f04270 */
[----:B------:R-:W-:-:S04]  /*1aa0*/  IMAD.WIDE.U32 R134, R134, 0x24924925, RZ ;  /* 0x2492492586867825 */ /* 0x000fc800078e00ff */
[----:B------:R-:W-:-:S04]  /*1ab0*/  IMAD.MOV.U32 R134, RZ, RZ, R135 ;  /* 0x000000ffff867224 */ /* 0x000fc800078e0087 */
[----:B------:R-:W-:Y:S02]  /*1ac0*/  IMAD.MOV.U32 R25, RZ, RZ, R134 ;  /* 0x000000ffff197224 */ /* 0x000fe400078e0086 */
[----:B------:R-:W-:Y:S02]  /*1ad0*/  @P0 VIADD R5, R4, 0x6f ;  /* 0x0000006f04050836 */ /* 0x000fe40000000000 */
[----:B------:R-:W-:-:S04]  /*1ae0*/  @P0 IMAD.MOV.U32 R4, RZ, RZ, RZ ;  /* 0x000000ffff040224 */ /* 0x000fc800078e00ff */
[----:B------:R-:W-:-:S05]  /*1af0*/  @P0 IMAD.HI R4, R5, -0x6db6db6d, R4 ;  /* 0x9249249305040827 */ /* 0x000fca00078e0204 */
[----:B------:R-:W-:-:S04]  /*1b00*/  @P0 SHF.R.U32.HI R3, RZ, 0x1f, R4 ;  /* 0x0000001fff030819 */ /* 0x000fc80000011604 */
[----:B------:R-:W-:-:S04]  /*1b10*/  @P0 LEA.HI.SX32 R25, R4, R3, 0x1a ;  /* 0x0000000304190211 */ /* 0x000fc800078fd2ff */
[----:B------:R-:W-:-:S13]  /*1b20*/  ISETP.GT.AND P0, PT, R25, R134, PT ;  /* 0x000000861900720c */ /* 0x000fda0003f04270 */
[----:B------:R-:W-:Y:S05]  /*1b30*/  @!P0 BRA `(.L_x_436) ;  /* 0x0000009000648947 */ /* 0x000fea0003800000 */
[----:B------:R-:W-:Y:S01]  /*1b40*/  VIADD R0, R2, 0x21400 ;  /* 0x0002140002007836 */ /* 0x000fe20000000000 */
[----:B------:R-:W-:Y:S04]  /*1b50*/  BSSY B6, `(.L_x_437) ;  /* 0x0000013000067945 */ /* 0x000fe80003800000 */
[----:B------:R-:W-:-:S13]  /*1b60*/  LOP3.LUT P0, RZ, R0, 0x3ff, RZ, 0xc0, !PT ;  /* 0x000003ff00ff7812 */ /* 0x000fda000780c0ff */
[----:B------:R-:W-:Y:S05]  /*1b70*/  @!P0 BRA `(.L_x_438) ;  /* 0x0000000000408947 */ /* 0x000fea0003800000 */
[----:B------:R-:W-:Y:S01]  /*1b80*/  MOV R0, 0x0 ;  /* 0x0000000000007802 */ /* 0x000fe20000000f00 */
[----:B------:R-:W-:Y:S01]  /*1b90*/  ULDC.64 UR4, c[0x4][0xa8] ;  /* 0x01002a0000047ab9 */ /* 0x000fe20000000a00 */
[----:B------:R-:W-:Y:S01]  /*1ba0*/  ULDC.64 UR6, c[0x4][0x18] ;  /* 0x0100060000067ab9 */ /* 0x000fe20000000a00 */
[----:B------:R-:W-:Y:S01]  /*1bb0*/  IMAD.U32 R4, RZ, RZ, UR4 ;  /* 0x00000004ff047e24 */ /* 0x000fe2000f8e00ff */
[----:B------:R0:W2:Y:S01]  /*1bc0*/  LDC.64 R14, c[0x4][R0] ;  /* 0x01000000000e7b82 */ /* 0x0000a20000000a00 */
[----:B------:R-:W-:Y:S01]  /*1bd0*/  IMAD.U32 R5, RZ, RZ, UR5 ;  /* 0x00000005ff057e24 */ /* 0x000fe2000f8e00ff */
[----:B------:R-:W-:Y:S01]  /*1be0*/  ULDC.64 UR4, c[0x4][0xb0] ;  /* 0x01002c0000047ab9 */ /* 0x000fe20000000a00 */
[----:B------:R-:W-:Y:S02]  /*1bf0*/  IMAD.U32 R10, RZ, RZ, UR6 ;  /* 0x00000006ff0a7e24 */ /* 0x000fe4000f8e00ff */
[----:B-1----:R-:W-:Y:S02]  /*1c00*/  IMAD.U32 R6, RZ, RZ, UR4 ;  /* 0x00000004ff067e24 */ /* 0x002fe4000f8e00ff */
[----:B------:R-:W-:-:S02]  /*1c10*/  IMAD.U32 R7, RZ, RZ, UR5 ;  /* 0x00000005ff077e24 */ /* 0x000fc4000f8e00ff */
[----:B------:R-:W-:Y:S02]  /*1c20*/  IMAD.U32 R11, RZ, RZ, UR7 ;  /* 0x00000007ff0b7e24 */ /* 0x000fe4000f8e00ff */
[----:B------:R-:W-:Y:S02]  /*1c30*/  IMAD.MOV.U32 R8, RZ, RZ, 0x70 ;  /* 0x00000070ff087424 */ /* 0x000fe400078e00ff */
[----:B------:R-:W-:Y:S02]  /*1c40*/  IMAD.MOV.U32 R12, RZ, RZ, 0x1 ;  /* 0x00000001ff0c7424 */ /* 0x000fe400078e00ff */
[----:B0-----:R-:W-:-:S07]  /*1c50*/  IMAD.MOV.U32 R13, RZ, RZ, RZ ;  /* 0x000000ffff0d7224 */ /* 0x001fce00078e00ff */
[----:B------:R-:W-:-:S07]  /*1c60*/  LEPC R20, `(.L_x_438) ;  /* 0x000000001014794e */ /* 0x000fce0000000000 */
[----:B--2--5:R-:W-:Y:S05]  /*1c70*/  CALL.ABS.NOINC R14 ;  /* 0x000000000e007343 */ /* 0x024fea0003c00000 */
.L_x_438:
[----:B------:R-:W-:Y:S05]  /*1c80*/  BSYNC B6 ;  /* 0x0000000000067941 */ /* 0x000fea0003800000 */
.L_x_437:
        /* <DEDUP_REMOVED lines=20> */
.L_x_440:
[----:B------:R-:W-:Y:S05]  /*1dd0*/  BSYNC B6 ;  /* 0x0000000000067941 */ /* 0x000fea0003800000 */
.L_x_439:
[----:B------:R-:W-:Y:S01]  /*1de0*/  ULDC.64 UR4, c[0x0][0x9f8] ;  /* 0x00027e0000047ab9 */ /* 0x000fe20000000a00 */
[----:B------:R-:W-:Y:S01]  /*1df0*/  IMAD.MOV.U32 R8, RZ, RZ, R225 ;  /* 0x000000ffff087224 */ /* 0x000fe200078e00e1 */
[----:B------:R-:W-:Y:S01]  /*1e00*/  ISETP.NE.U32.AND P0, PT, RZ, UR4, PT ;  /* 0x00000004ff007c0c */ /* 0x000fe2000bf05070 */
[----:B------:R-:W0:Y:S01]  /*1e10*/  S2R R5, SR_TID.X ;  /* 0x0000000000057919 */ /* 0x000e220000002100 */
[C---:B------:R-:W-:Y:S01]  /*1e20*/  VIADD R0, R18.reuse, 0x20 ;  /* 0x0000002012007836 */ /* 0x040fe20000000000 */
[----:B------:R-:W2:Y:S01]  /*1e30*/  LDC.64 R112, c[0x0][0x300] ;  /* 0x0000c000ff707b82 */ /* 0x000ea20000000a00 */
[----:B------:R-:W-:Y:S01]  /*1e40*/  ISETP.NE.AND.EX P0, PT, RZ, UR5, PT, P0 ;  /* 0x00000005ff007c0c */ /* 0x000fe2000bf05300 */
[----:B------:R-:W-:Y:S01]  /*1e50*/  ULDC UR6, c[0x0][0x2f4] ;  /* 0x0000bd0000067ab9 */ /* 0x000fe20000000800 */
[C---:B------:R-:W-:Y:S02]  /*1e60*/  VIADD R3, R18.reuse, 0x40 ;  /* 0x0000004012037836 */ /* 0x040fe40000000000 */
[----:B------:R-:W-:-:S02]  /*1e70*/  VIADD R4, R18, 0x60 ;  /* 0x0000006012047836 */ /* 0x000fc40000000000 */
[----:B------:R-:W-:Y:S01]  /*1e80*/  IMAD.IADD R122, R122, 0x1, R27 ;  /* 0x000000017a7a7824 */ /* 0x000fe200078e021b */
[----:B------:R-:W3:Y:S01]  /*1e90*/  LDC.64 R106, c[0x0][0x3f8] ;  /* 0x0000fe00ff6a7b82 */ /* 0x000ee20000000a00 */
[----:B------:R-:W-:Y:S01]  /*1ea0*/  SHF.R.S32.HI R19, RZ, 0x1f, R18 ;  /* 0x0000001fff137819 */ /* 0x000fe20000011412 */
[----:B------:R-:W-:Y:S01]  /*1eb0*/  ULDC.64 UR8, c[0x0][0xa08] ;  /* 0x0002820000087ab9 */ /* 0x000fe20000000a00 */
[----:B------:R-:W-:-:S03]  /*1ec0*/  IMAD.MOV.U32 R20, RZ, RZ, R26 ;  /* 0x000000ffff147224 */ /* 0x000fc600078e001a */
[----:B-1----:R-:W-:Y:S02]  /*1ed0*/  @P0 IADD3 R6, P1, R226, UR4, RZ ;  /* 0x00000004e2060c10 */ /* 0x002fe4000ff3e0ff */
[----:B------:R-:W1:Y:S02]  /*1ee0*/  LDC R127, c[0x0][0x3f4] ;  /* 0x0000fd00ff7f7b82 */ /* 0x000e640000000800 */
[----:B------:R-:W-:Y:S01]  /*1ef0*/  @P0 IADD3.X R7, R227, UR5, RZ, P1, !PT ;  /* 0x00000005e3070c10 */ /* 0x000fe20008ffe4ff */
[----:B------:R-:W-:-:S04]  /*1f00*/  ULDC.64 UR4, c[0x0][0x330] ;  /* 0x0000cc0000047ab9 */ /* 0x000fc80000000a00 */
[----:B------:R4:W2:Y:S01]  /*1f10*/  @P0 LDG.E R8, desc[UR60][R6.64] ;  /* 0x0000003c06080981 */ /* 0x0008a2000c1e1900 */
[----:B------:R-:W-:Y:S01]  /*1f20*/  ISETP.GE.AND P1, PT, R0, UR6, PT ;  /* 0x0000000600007c0c */ /* 0x000fe2000bf26270 */
[----:B------:R-:W-:Y:S01]  /*1f30*/  IMAD.WIDE.U32 R114, R222, UR4, R18 ;  /* 0x00000004de727c25 */ /* 0x000fe2000f8e0012 */
[----:B------:R-:W-:Y:S01]  /*1f40*/  ISETP.GE.AND P0, PT, R18, UR6, PT ;  /* 0x0000000612007c0c */ /* 0x000fe2000bf06270 */
[----:B------:R-:W1:Y:S01]  /*1f50*/  LDC.64 R100, c[0x0][0x408] ;  /* 0x00010200ff647b82 */ /* 0x000e620000000a00 */
[----:B------:R-:W-:Y:S01]  /*1f60*/  SEL R9, RZ, 0xffffffff, P1 ;  /* 0xffffffffff097807 */ /* 0x000fe20000800000 */
[----:B------:R-:W-:Y:S01]  /*1f70*/  IMAD R115, R222, UR5, R115 ;  /* 0x00000005de737c24 */ /* 0x000fe2000f8e0273 */
[----:B------:R-:W-:Y:S01]  /*1f80*/  ISETP.GE.AND P1, PT, R4, UR6, PT ;  /* 0x0000000604007c0c */ /* 0x000fe2000bf26270 */
[----:B0-----:R-:W-:Y:S01]  /*1f90*/  VIADD R10, R5, 0xffffff80 ;  /* 0xffffff80050a7836 */ /* 0x001fe20000000000 */
[----:B------:R-:W-:Y:S01]  /*1fa0*/  SEL R5, RZ, 0x1, P0 ;  /* 0x00000001ff057807 */ /* 0x000fe20000000000 */
[----:B----4-:R-:W-:Y:S01]  /*1fb0*/  IMAD.SHL.U32 R6, R9, 0x2, RZ ;  /* 0x0000000209067824 */ /* 0x010fe200078e00ff */
[----:B------:R-:W-:Y:S01]  /*1fc0*/  ISETP.GE.AND P0, PT, R3, UR6, PT ;  /* 0x0000000603007c0c */ /* 0x000fe2000bf06270 */
[----:B------:R-:W-:Y:S01]  /*1fd0*/  ULDC.64 UR4, c[0x0][0x308] ;  /* 0x0000c20000047ab9 */ /* 0x000fe20000000a00 */
[----:B------:R-:W-:Y:S01]  /*1fe0*/  SEL R7, RZ, 0x8, P1 ;  /* 0x00000008ff077807 */ /* 0x000fe20000800000 */
[----:B---3--:R-:W-:Y:S01]  /*1ff0*/  IMAD.WIDE.U32 R108, R17, R106, R18 ;  /* 0x0000006a116c7225 */ /* 0x008fe200078e0012 */
[----:B------:R-:W-:Y:S01]  /*2000*/  LOP3.LUT R5, R6, 0x2, R5, 0xe2, !PT ;  /* 0x0000000206057812 */ /* 0x000fe200078ee205 */
[----:B------:R-:W0:Y:S01]  /*2010*/  S2R R180, SR_TID.X ;  /* 0x0000000000b47919 */ /* 0x000e220000002100 */
[----:B------:R-:W-:Y:S01]  /*2020*/  SEL R6, RZ, 0x4, P0 ;  /* 0x00000004ff067807 */ /* 0x000fe20000000000 */
[----:B--2---:R-:W-:Y:S01]  /*2030*/  IMAD.SHL.U32 R140, R112, 0x40, RZ ;  /* 0x00000040708c7824 */ /* 0x004fe200078e00ff */
[----:B------:R-:W-:Y:S01]  /*2040*/  SHF.R.S32.HI R9, RZ, 0x1f, R10 ;  /* 0x0000001fff097819 */ /* 0x000fe2000001140a */
[----:B------:R-:W-:Y:S01]  /*2050*/  IMAD R137, R107, 0x70, RZ ;  /* 0x000000706b897824 */ /* 0x000fe200078e02ff */
[----:B------:R-:W-:-:S02]  /*2060*/  SHF.R.S32.HI R14, RZ, 0x1f, R122 ;  /* 0x0000001fff0e7819 */ /* 0x000fc4000001147a */
[----:B------:R-:W-:Y:S01]  /*2070*/  LOP3.LUT R29, R7, R5, R6, 0xfe, !PT ;  /* 0x00000005071d7212 */ /* 0x000fe200078efe06 */
[----:B------:R-:W-:Y:S01]  /*2080*/  VIADD R5, R18, 0x80 ;  /* 0x0000008012057836 */ /* 0x000fe20000000000 */
[----:B------:R-:W-:Y:S01]  /*2090*/  LEA.HI R10, R9, R10, RZ, 0x2 ;  /* 0x0000000a090a7211 */ /* 0x000fe200078f10ff */
[-C--:B------:R-:W-:Y:S01]  /*20a0*/  IMAD R9, R14, R112.reuse, RZ ;  /* 0x000000700e097224 */ /* 0x080fe200078e02ff */
[----:B------:R-:W-:Y:S01]  /*20b0*/  SHF.R.S32.HI R151, RZ, 0x1f, R17 ;  /* 0x0000001fff977819 */ /* 0x000fe20000011411 */
[C---:B------:R-:W-:Y:S01]  /*20c0*/  IMAD.WIDE.U32 R6, R122.reuse, R112, RZ ;  /* 0x000000707a067225 */ /* 0x040fe200078e00ff */
[----:B------:R-:W-:Y:S02]  /*20d0*/  ISETP.GE.AND P0, PT, R5, UR6, PT ;  /* 0x0000000605007c0c */ /* 0x000fe4000bf06270 */
[----:B------:R-:W-:Y:S01]  /*20e0*/  SHF.R.S32.HI R12, RZ, 0x1f, R10 ;  /* 0x0000001fff0c7819 */ /* 0x000fe2000001140a */
[----:B------:R-:W-:Y:S01]  /*20f0*/  IMAD R9, R122, R113, R9 ;  /* 0x000000717a097224 */ /* 0x000fe200078e0209 */
[----:B------:R-:W-:Y:S01]  /*2100*/  SEL R10, RZ, 0x10, P0 ;  /* 0x00000010ff0a7807 */ /* 0x000fe20000000000 */
[----:B-1----:R-:W-:Y:S01]  /*2110*/  IMAD.WIDE.U32 R102, R17, R100, R18 ;  /* 0x0000006411667225 */ /* 0x002fe200078e0012 */
[----:B------:R-:W-:-:S02]  /*2120*/  ISETP.NE.U32.AND P0, PT, RZ, UR8, PT ;  /* 0x00000008ff007c0c */ /* 0x000fc4000bf05070 */
[----:B------:R-:W-:Y:S01]  /*2130*/  LEA.HI R12, R12, R17, RZ, 0x3 ;  /* 0x000000110c0c7211 */ /* 0x000fe200078f18ff */
[----:B------:R-:W-:Y:S01]  /*2140*/  IMAD.IADD R7, R7, 0x1, R9 ;  /* 0x0000000107077824 */ /* 0x000fe200078e0209 */
[----:B------:R-:W-:Y:S02]  /*2150*/  ISETP.NE.AND.EX P0, PT, RZ, UR9, PT, P0 ;  /* 0x00000009ff007c0c */ /* 0x000fe4000bf05300 */
[----:B------:R-:W-:Y:S01]  /*2160*/  LOP3.LUT R12, R12, 0xfffffff8, RZ, 0xc0, !PT ;  /* 0xfffffff80c0c7812 */ /* 0x000fe200078ec0ff */
[C---:B------:R-:W-:Y:S01]  /*2170*/  IMAD.WIDE.U32 R116, R222.reuse, UR4, R6 ;  /* 0x00000004de747c25 */ /* 0x040fe2000f8e0006 */
[----:B------:R-:W-:Y:S02]  /*2180*/  LOP3.LUT R29, R29, R10, RZ, 0xfc, !PT ;  /* 0x0000000a1d1d7212 */ /* 0x000fe400078efcff */
[----:B------:R-:W-:Y:S01]  /*2190*/  SHF.R.S32.HI R23, RZ, 0x1f, R22 ;  /* 0x0000001fff177819 */ /* 0x000fe20000011416 */
[----:B------:R-:W-:Y:S01]  /*21a0*/  IMAD R117, R222, UR5, R117 ;  /* 0x00000005de757c24 */ /* 0x000fe2000f8e0275 */
[----:B------:R-:W-:Y:S01]  /*21b0*/  ULDC.64 UR4, c[0x0][0x310] ;  /* 0x0000c40000047ab9 */ /* 0x000fe20000000a00 */
[C---:B------:R-:W-:Y:S01]  /*21c0*/  IMAD.IADD R135, R17.reuse, 0x1, -R12 ;  /* 0x0000000111877824 */ /* 0x040fe200078e0a0c */
[----:B------:R-:W-:Y:S01]  /*21d0*/  LOP3.LUT R20, R20, 0xfffffffb, RZ, 0xc0, !PT ;  /* 0xfffffffb14147812 */ /* 0x000fe200078ec0ff */
[----:B------:R-:W-:Y:S01]  /*21e0*/  IMAD.WIDE.U32 R110, R17, R106, R22 ;  /* 0x0000006a116e7225 */ /* 0x000fe200078e0016 */
[----:B------:R-:W-:-:S02]  /*21f0*/  ISETP.GE.AND P2, PT, R3, R127, PT ;  /* 0x0000007f0300720c */ /* 0x000fc40003f46270 */
[----:B------:R-:W-:Y:S01]  /*2200*/  LOP3.LUT P1, RZ, R135, 0x4, RZ, 0xc0, !PT ;  /* 0x0000000487ff7812 */ /* 0x000fe2000782c0ff */
[C---:B------:R-:W-:Y:S01]  /*2210*/  IMAD.WIDE.U32 R104, R17.reuse, R100, R22 ;  /* 0x0000006411687225 */ /* 0x040fe200078e0016 */
[----:B------:R-:W-:Y:S02]  /*2220*/  SHF.R.U32.HI R21, RZ, 0x3, R207 ;  /* 0x00000003ff157819 */ /* 0x000fe400000116cf */
[----:B------:R-:W-:Y:S02]  /*2230*/  SHF.L.U64.HI R139, R112, 0x6, R113 ;  /* 0x00000006708b7819 */ /* 0x000fe40000010271 */
[----:B------:R-:W-:Y:S02]  /*2240*/  IADD3 R122, P3, R17, R122, RZ ;  /* 0x0000007a117a7210 */ /* 0x000fe40007f7e0ff */
[----:B------:R-:W-:Y:S02]  /*2250*/  SHF.R.S32.HI R153, RZ, 0x1f, R229 ;  /* 0x0000001fff997819 */ /* 0x000fe400000114e5 */
[----:B0-----:R-:W-:Y:S01]  /*2260*/  LEA.HI R180, R180, 0x8, RZ, 0x19 ;  /* 0x00000008b4b47811 */ /* 0x001fe200078fc8ff */
[----:B------:R-:W-:-:S02]  /*2270*/  IMAD.X R123, R14, 0x1, R151, P3 ;  /* 0x000000010e7b7824 */ /* 0x000fc400018e0697 */
[----:B------:R-:W-:Y:S02]  /*2280*/  @P1 LOP3.LUT R20, R20, 0x4, RZ, 0xfc, !PT ;  /* 0x0000000414141812 */ /* 0x000fe400078efcff */
[----:B------:R-:W-:Y:S02]  /*2290*/  ISETP.GE.AND P1, PT, R0, R127, PT ;  /* 0x0000007f0000720c */ /* 0x000fe40003f26270 */
[----:B------:R-:W-:-:S04]  /*22a0*/  LOP3.LUT R20, R20, 0xfffffffe, RZ, 0xc0, !PT ;  /* 0xfffffffe14147812 */ /* 0x000fc800078ec0ff */
[----:B------:R-:W-:-:S05]  /*22b0*/  @P2 LOP3.LUT R20, R20, 0x1, RZ, 0xfc, !PT ;  /* 0x0000000114142812 */ /* 0x000fca00078efcff */
[----:B------:R0:W-:Y:S01]  /*22c0*/  STL [R1+0x10], R20 ;  /* 0x0000101401007387 */ /* 0x0001e20000100800 */
[----:B------:R-:W-:Y:S02]  /*22d0*/  SHF.R.S32.HI R6, RZ, 0x1f, R8 ;  /* 0x0000001fff067819 */ /* 0x000fe40000011408 */
[----:B------:R-:W-:Y:S01]  /*22e0*/  SEL R39, R8, RZ, !P0 ;  /* 0x000000ff08277207 */ /* 0x000fe20004000000 */
[----:B------:R-:W-:Y:S01]  /*22f0*/  IMAD R8, R151, R106, RZ ;  /* 0x0000006a97087224 */ /* 0x000fe200078e02ff */
[----:B------:R-:W-:-:S03]  /*2300*/  SEL R6, R6, RZ, !P0 ;  /* 0x000000ff06067207 */ /* 0x000fc60004000000 */
[----:B------:R-:W-:Y:S02]  /*2310*/  IMAD R11, R17, R107, R8 ;  /* 0x0000006b110b7224 */ /* 0x000fe400078e0208 */
[----:B------:R-:W-:Y:S02]  /*2320*/  IMAD R10, R6, UR4, RZ ;  /* 0x00000004060a7c24 */ /* 0x000fe4000f8e02ff */
[----:B------:R-:W-:-:S04]  /*2330*/  IMAD.WIDE.U32 R116, R39, UR4, R116 ;  /* 0x0000000427747c25 */ /* 0x000fc8000f8e0074 */
[----:B------:R-:W-:Y:S01]  /*2340*/  IMAD R7, R39, UR5, R10 ;  /* 0x0000000527077c24 */ /* 0x000fe2000f8e020a */
[----:B------:R-:W-:Y:S01]  /*2350*/  ULDC.64 UR4, c[0x0][0x338] ;  /* 0x0000ce0000047ab9 */ /* 0x000fe20000000a00 */
[-C--:B------:R-:W-:Y:S02]  /*2360*/  IMAD R10, R151, R112.reuse, RZ ;  /* 0x00000070970a7224 */ /* 0x080fe400078e02ff */
[----:B------:R-:W-:-:S04]  /*2370*/  IMAD.WIDE.U32 R8, R17, R112, R18 ;  /* 0x0000007011087225 */ /* 0x000fc800078e0012 */
[----:B------:R-:W-:Y:S02]  /*2380*/  IMAD R10, R17, R113, R10 ;  /* 0x00000071110a7224 */ /* 0x000fe400078e020a */
[----:B------:R-:W-:Y:S01]  /*2390*/  IMAD R12, R6, UR4, RZ ;  /* 0x00000004060c7c24 */ /* 0x000fe2000f8e02ff */
[----:B------:R-:W-:Y:S01]  /*23a0*/  IADD3 R6, P0, R116, R8, RZ ;  /* 0x0000000874067210 */ /* 0x000fe20007f1e0ff */
[----:B------:R-:W-:Y:S02]  /*23b0*/  IMAD.IADD R7, R117, 0x1, R7 ;  /* 0x0000000175077824 */ /* 0x000fe400078e0207 */
[----:B------:R-:W-:Y:S02]  /*23c0*/  IMAD.IADD R111, R111, 0x1, R11 ;  /* 0x000000016f6f7824 */ /* 0x000fe400078e020b */
[----:B------:R-:W-:Y:S01]  /*23d0*/  IMAD.IADD R109, R11, 0x1, R109 ;  /* 0x000000010b6d7824 */ /* 0x000fe200078e026d */
[----:B------:R-:W-:Y:S01]  /*23e0*/  IADD3.X R8, R7, R9, R10, P0, !PT ;  /* 0x0000000907087210 */ /* 0x000fe200007fe40a */
[----:B------:R-:W-:Y:S01]  /*23f0*/  IMAD R10, R151, R100, RZ ;  /* 0x00000064970a7224 */ /* 0x000fe200078e02ff */
[----:B------:R-:W-:Y:S01]  /*2400*/  ISETP.GE.AND P0, PT, R18, R127, PT ;  /* 0x0000007f1200720c */ /* 0x000fe20003f06270 */
[----:B------:R-:W-:Y:S01]  /*2410*/  IMAD.WIDE.U32 R114, R39, UR4, R114 ;  /* 0x0000000427727c25 */ /* 0x000fe2000f8e0072 */
[----:B------:R-:W-:-:S02]  /*2420*/  SEL R11, R127, RZ, P1 ;  /* 0x000000ff7f0b7207 */ /* 0x000fc40000800000 */
[----:B------:R-:W-:Y:S01]  /*2430*/  SEL R9, R127, RZ, P0 ;  /* 0x000000ff7f097207 */ /* 0x000fe20000000000 */
[----:B------:R-:W-:Y:S01]  /*2440*/  IMAD R13, R17, R101, R10 ;  /* 0x00000065110d7224 */ /* 0x000fe200078e020a */
[----:B------:R-:W-:Y:S01]  /*2450*/  SEL R10, R127, RZ, P2 ;  /* 0x000000ff7f0a7207 */ /* 0x000fe20001000000 */
[----:B------:R-:W-:Y:S02]  /*2460*/  IMAD.IADD R11, R0, 0x1, R11 ;  /* 0x00000001000b7824 */ /* 0x000fe400078e020b */
[----:B------:R-:W-:Y:S02]  /*2470*/  IMAD.IADD R9, R18, 0x1, R9 ;  /* 0x0000000112097824 */ /* 0x000fe400078e0209 */
[----:B------:R-:W-:Y:S02]  /*2480*/  IMAD.IADD R15, R3, 0x1, R10 ;  /* 0x00000001030f7824 */ /* 0x000fe400078e020a */
[----:B------:R-:W-:Y:S01]  /*2490*/  IMAD R39, R39, UR5, R12 ;  /* 0x0000000527277c24 */ /* 0x000fe2000f8e020c */
[----:B------:R-:W-:Y:S01]  /*24a0*/  SHF.R.S32.HI R10, RZ, 0x1f, R9 ;  /* 0x0000001fff0a7819 */ /* 0x000fe20000011409 */
[----:B------:R-:W-:Y:S01]  /*24b0*/  IMAD.IADD R105, R105, 0x1, R13 ;  /* 0x0000000169697824 */ /* 0x000fe200078e020d */
[----:B------:R-:W-:Y:S01]  /*24c0*/  SHF.R.S32.HI R12, RZ, 0x1f, R11 ;  /* 0x0000001fff0c7819 */ /* 0x000fe2000001140b */
[----:B------:R-:W-:Y:S01]  /*24d0*/  IMAD.IADD R103, R13, 0x1, R103 ;  /* 0x000000010d677824 */ /* 0x000fe200078e0267 */
[-C--:B------:R-:W-:Y:S01]  /*24e0*/  LEA.HI R26, R10, R9.reuse, RZ, 0x3 ;  /* 0x000000090a1a7211 */ /* 0x080fe200078f18ff */
[----:B-----5:R-:W-:Y:S01]  /*24f0*/  IMAD.WIDE.U32 R104, R150, R100, R104 ;  /* 0x0000006496687225 */ /* 0x020fe200078e0068 */
[----:B------:R-:W-:-:S02]  /*2500*/  LEA.HI R9, R10, R9, RZ, 0x6 ;  /* 0x000000090a097211 */ /* 0x000fc400078f30ff */
[-C--:B------:R-:W-:Y:S01]  /*2510*/  LEA.HI R10, R12, R11.reuse, RZ, 0x6 ;  /* 0x0000000b0c0a7211 */ /* 0x080fe200078f30ff */
[----:B------:R-:W-:Y:S01]  /*2520*/  IMAD.WIDE.U32 R102, R150, R100, R102 ;  /* 0x0000006496667225 */ /* 0x000fe200078e0066 */
[----:B------:R-:W-:Y:S02]  /*2530*/  LEA.HI R27, R12, R11, RZ, 0x3 ;  /* 0x0000000b0c1b7211 */ /* 0x000fe400078f18ff */
[----:B------:R-:W-:Y:S01]  /*2540*/  SHF.R.S32.HI R9, RZ, 0x6, R9 ;  /* 0x00000006ff097819 */ /* 0x000fe20000011409 */
[-C--:B------:R-:W-:Y:S01]  /*2550*/  IMAD.WIDE.U32 R110, R150, R106.reuse, R110 ;  /* 0x0000006a966e7225 */ /* 0x080fe200078e006e */
[----:B------:R-:W-:Y:S02]  /*2560*/  SHF.R.S32.HI R11, RZ, 0x6, R10 ;  /* 0x00000006ff0b7819 */ /* 0x000fe4000001140a */
[C---:B------:R-:W-:Y:S01]  /*2570*/  LOP3.LUT R12, R214.reuse, 0x38, R27, 0xf8, !PT ;  /* 0x00000038d60c7812 */ /* 0x040fe200078ef81b */
[C---:B------:R-:W-:Y:S01]  /*2580*/  IMAD R147, R9.reuse, 0x1c00, R216 ;  /* 0x00001c0009937824 */ /* 0x040fe200078e02d8 */
[----:B------:R-:W-:Y:S01]  /*2590*/  LOP3.LUT R10, R214, 0x38, R26, 0xf8, !PT ;  /* 0x00000038d60a7812 */ /* 0x000fe200078ef81a */
[----:B------:R-:W-:Y:S01]  /*25a0*/  IMAD R145, R9, 0x1c00, R217 ;  /* 0x00001c0009917824 */ /* 0x000fe200078e02d9 */
[----:B------:R-:W-:Y:S01]  /*25b0*/  SHF.R.S32.HI R28, RZ, 0x1f, R15 ;  /* 0x0000001fff1c7819 */ /* 0x000fe2000001140f */
[C---:B------:R-:W-:Y:S01]  /*25c0*/  IMAD R146, R11.reuse, 0x1c00, R216 ;  /* 0x00001c000b927824 */ /* 0x040fe200078e02d8 */
[-C--:B------:R-:W-:Y:S01]  /*25d0*/  LOP3.LUT R9, R12, R215.reuse, RZ, 0x3c, !PT ;  /* 0x000000d70c097212 */ /* 0x080fe200078e3cff */
[----:B------:R-:W-:Y:S01]  /*25e0*/  IMAD R143, R11, 0x1c00, R217 ;  /* 0x00001c000b8f7824 */ /* 0x000fe200078e02d9 */
[----:B------:R-:W-:Y:S01]  /*25f0*/  LOP3.LUT R10, R10, R215, RZ, 0x3c, !PT ;  /* 0x000000d70a0a7212 */ /* 0x000fe200078e3cff */
[----:B------:R-:W-:Y:S01]  /*2600*/  IMAD.WIDE.U32 R108, R150, R106, R108 ;  /* 0x0000006a966c7225 */ /* 0x000fe200078e006c */
[----:B------:R-:W-:-:S02]  /*2610*/  LEA.HI R31, R28, R15, RZ, 0x3 ;  /* 0x0000000f1c1f7211 */ /* 0x000fc400078f18ff */
[----:B------:R-:W-:Y:S01]  /*2620*/  LEA.HI R15, R28, R15, RZ, 0x6 ;  /* 0x0000000f1c0f7211 */ /* 0x000fe200078f30ff */
[----:B------:R-:W-:Y:S01]  /*2630*/  IMAD.IADD R146, R146, 0x1, R9 ;  /* 0x0000000192927824 */ /* 0x000fe200078e0209 */
[----:B------:R-:W-:Y:S01]  /*2640*/  LOP3.LUT R9, R207, 0x38, R27, 0xf8, !PT ;  /* 0x00000038cf097812 */ /* 0x000fe200078ef81b */
[----:B------:R-:W-:Y:S01]  /*2650*/  IMAD.IADD R147, R147, 0x1, R10 ;  /* 0x0000000193937824 */ /* 0x000fe200078e020a */
[----:B------:R-:W-:Y:S01]  /*2660*/  SHF.R.S32.HI R15, RZ, 0x6, R15 ;  /* 0x00000006ff0f7819 */ /* 0x000fe2000001140f */
[----:B------:R-:W-:Y:S01]  /*2670*/  IMAD.SHL.U32 R127, R127, 0x2, RZ ;  /* 0x000000027f7f7824 */ /* 0x000fe200078e00ff */
[----:B------:R-:W-:Y:S01]  /*2680*/  LOP3.LUT R10, R214, 0x38, R31, 0xf8, !PT ;  /* 0x00000038d60a7812 */ /* 0x000fe200078ef81f */
[----:B------:R-:W-:Y:S01]  /*2690*/  IMAD.IADD R38, R115, 0x1, R39 ;  /* 0x0000000173267824 */ /* 0x000fe200078e0227 */
[----:B------:R-:W-:Y:S01]  /*26a0*/  LOP3.LUT R12, R9, R21, RZ, 0x3c, !PT ;  /* 0x00000015090c7212 */ /* 0x000fe200078e3cff */
[C---:B------:R-:W-:Y:S01]  /*26b0*/  IMAD R144, R15.reuse, 0x1c00, R216 ;  /* 0x00001c000f907824 */ /* 0x040fe200078e02d8 */
[----:B------:R-:W-:Y:S01]  /*26c0*/  LOP3.LUT R9, R10, R215, RZ, 0x3c, !PT ;  /* 0x000000d70a097212 */ /* 0x000fe200078e3cff */
[----:B------:R-:W-:Y:S01]  /*26d0*/  IMAD R142, R15, 0x1c00, R217 ;  /* 0x00001c000f8e7824 */ /* 0x000fe200078e02d9 */
[----:B------:R-:W-:Y:S01]  /*26e0*/  SHF.R.S32.HI R11, RZ, 0x1f, R150 ;  /* 0x0000001fff0b7819 */ /* 0x000fe20000011496 */
[----:B------:R-:W-:Y:S01]  /*26f0*/  IMAD.IADD R143, R143, 0x1, R12 ;  /* 0x000000018f8f7824 */ /* 0x000fe200078e020c */
[--C-:B------:R-:W-:Y:S01]  /*2700*/  LOP3.LUT R13, R207, 0x38, R26.reuse, 0xf8, !PT ;  /* 0x00000038cf0d7812 */ /* 0x100fe200078ef81a */
[----:B------:R-:W-:Y:S01]  /*2710*/  IMAD.IADD R144, R144, 0x1, R9 ;  /* 0x0000000190907824 */ /* 0x000fe200078e0209 */
[----:B------:R-:W-:Y:S01]  /*2720*/  SHF.R.S32.HI R120, RZ, 0x3, R26 ;  /* 0x00000003ff787819 */ /* 0x000fe2000001141a */
[----:B------:R-:W-:Y:S01]  /*2730*/  IMAD R9, R11, R106, RZ ;  /* 0x0000006a0b097224 */ /* 0x000fe200078e02ff */
[-C--:B0-----:R-:W-:Y:S01]  /*2740*/  LOP3.LUT R20, R13, R21.reuse, RZ, 0x3c, !PT ;  /* 0x000000150d147212 */ /* 0x081fe200078e3cff */
[----:B------:R-:W-:Y:S01]  /*2750*/  IMAD R12, R11, R100, RZ ;  /* 0x000000640b0c7224 */ /* 0x000fe200078e02ff */
[----:B------:R-:W-:Y:S01]  /*2760*/  LOP3.LUT R13, R207, 0x38, R31, 0xf8, !PT ;  /* 0x00000038cf0d7812 */ /* 0x000fe200078ef81f */
[----:B------:R-:W-:Y:S01]  /*2770*/  VIADD R11, R18, 0xa0 ;  /* 0x000000a0120b7836 */ /* 0x000fe20000000000 */
[----:B------:R-:W-:Y:S01]  /*2780*/  SHF.R.S32.HI R119, RZ, 0x3, R27 ;  /* 0x00000003ff777819 */ /* 0x000fe2000001141b */
[----:B------:R-:W-:Y:S01]  /*2790*/  IMAD.IADD R145, R145, 0x1, R20 ;  /* 0x0000000191917824 */ /* 0x000fe200078e0214 */
[----:B------:R-:W-:Y:S01]  /*27a0*/  LOP3.LUT R13, R13, R21, RZ, 0x3c, !PT ;  /* 0x000000150d0d7212 */ /* 0x000fe200078e3cff */
[----:B------:R-:W-:Y:S01]  /*27b0*/  IMAD R35, R150, R101, R12 ;  /* 0x0000006596237224 */ /* 0x000fe200078e020c */
[----:B------:R-:W-:Y:S01]  /*27c0*/  ISETP.GE.AND P2, PT, R11, UR6, PT ;  /* 0x000000060b007c0c */ /* 0x000fe2000bf46270 */
[----:B------:R-:W-:Y:S01]  /*27d0*/  IMAD R15, R113, 0x70, RZ ;  /* 0x00000070710f7824 */ /* 0x000fe200078e02ff */
[----:B------:R-:W-:Y:S01]  /*27e0*/  LOP3.LUT R20, R214, 0x18, R18, 0xf8, !PT ;  /* 0x00000018d6147812 */ /* 0x000fe200078ef812 */
[----:B------:R-:W-:Y:S01]  /*27f0*/  IMAD.IADD R142, R142, 0x1, R13 ;  /* 0x000000018e8e7824 */ /* 0x000fe200078e020d */
[----:B------:R-:W-:Y:S01]  /*2800*/  SEL R30, RZ, 0x20, P2 ;  /* 0x00000020ff1e7807 */ /* 0x000fe20001000000 */
[----:B------:R-:W-:Y:S01]  /*2810*/  IMAD R21, R101, 0x70, RZ ;  /* 0x0000007065157824 */ /* 0x000fe200078e02ff */
[C---:B------:R-:W-:Y:S01]  /*2820*/  SHF.L.U64.HI R12, R100.reuse, 0x6, R101 ;  /* 0x00000006640c7819 */ /* 0x040fe20000010265 */
[----:B------:R-:W-:Y:S01]  /*2830*/  IMAD.SHL.U32 R13, R100, 0x40, RZ ;  /* 0x00000040640d7824 */ /* 0x000fe200078e00ff */
[----:B------:R-:W-:Y:S01]  /*2840*/  LOP3.LUT R141, R20, R215, RZ, 0x3c, !PT ;  /* 0x000000d7148d7212 */ /* 0x000fe200078e3cff */
[----:B------:R-:W-:Y:S01]  /*2850*/  IMAD.WIDE.U32 R112, R112, 0x70, RZ ;  /* 0x0000007070707825 */ /* 0x000fe200078e00ff */
[----:B------:R-:W-:-:S02]  /*2860*/  LOP3.LUT R37, R29, R30, RZ, 0xfc, !PT ;  /* 0x0000001e1d257212 */ /* 0x000fc400078efcff */
[----:B------:R-:W-:Y:S01]  /*2870*/  LOP3.LUT R26, R26, 0xfffffff8, RZ, 0xc0, !PT ;  /* 0xfffffff81a1a7812 */ /* 0x000fe200078ec0ff */
[----:B------:R-:W-:Y:S01]  /*2880*/  IMAD.WIDE.U32 R100, R100, 0x70, RZ ;  /* 0x0000007064647825 */ /* 0x000fe200078e00ff */
[----:B------:R-:W-:Y:S02]  /*2890*/  LOP3.LUT R27, R27, 0xfffffff8, RZ, 0xc0, !PT ;  /* 0xfffffff81b1b7812 */ /* 0x000fe400078ec0ff */
[----:B------:R-:W-:Y:S01]  /*28a0*/  LOP3.LUT R28, R31, 0xfffffff8, RZ, 0xc0, !PT ;  /* 0xfffffff81f1c7812 */ /* 0x000fe200078ec0ff */
[----:B------:R-:W-:Y:S01]  /*28b0*/  IMAD R33, R150, R107, R9 ;  /* 0x0000006b96217224 */ /* 0x000fe200078e0209 */
[C---:B------:R-:W-:Y:S01]  /*28c0*/  SHF.L.U64.HI R9, R106.reuse, 0x6, R107 ;  /* 0x000000066a097819 */ /* 0x040fe2000001026b */
[C---:B------:R-:W-:Y:S01]  /*28d0*/  IMAD.SHL.U32 R10, R106.reuse, 0x40, RZ ;  /* 0x000000406a0a7824 */ /* 0x040fe200078e00ff */
[----:B------:R-:W-:Y:S01]  /*28e0*/  SHF.R.S32.HI R118, RZ, 0x3, R31 ;  /* 0x00000003ff767819 */ /* 0x000fe2000001141f */
[----:B------:R-:W-:Y:S01]  /*28f0*/  IMAD.WIDE.U32 R106, R106, 0x70, RZ ;  /* 0x000000706a6a7825 */ /* 0x000fe200078e00ff */
[----:B------:R-:W-:-:S02]  /*2900*/  LOP3.LUT R34, R37, 0x4, RZ, 0xc0, !PT ;  /* 0x0000000425227812 */ /* 0x000fc400078ec0ff */
[----:B------:R-:W-:Y:S01]  /*2910*/  LOP3.LUT R36, R37, 0x10, RZ, 0xc0, !PT ;  /* 0x0000001025247812 */ /* 0x000fe200078ec0ff */
[----:B------:R-:W-:Y:S01]  /*2920*/  IMAD.IADD R136, R113, 0x1, R15 ;  /* 0x0000000171887824 */ /* 0x000fe200078e020f */
[----:B------:R-:W-:Y:S01]  /*2930*/  LOP3.LUT R29, R29, 0x1, RZ, 0xc0, !PT ;  /* 0x000000011d1d7812 */ /* 0x000fe200078ec0ff */
[----:B------:R-:W-:Y:S01]  /*2940*/  IMAD.IADD R138, R101, 0x1, R21 ;  /* 0x00000001658a7824 */ /* 0x000fe200078e0215 */
[----:B------:R-:W-:Y:S01]  /*2950*/  SHF.R.S32.HI R30, RZ, 0x1f, R26 ;  /* 0x0000001fff1e7819 */ /* 0x000fe2000001141a */
[----:B------:R-:W-:Y:S01]  /*2960*/  IMAD.IADD R14, R111, 0x1, R33 ;  /* 0x000000016f0e7824 */ /* 0x000fe200078e0221 */
[----:B------:R-:W-:Y:S01]  /*2970*/  SHF.R.S32.HI R31, RZ, 0x1f, R27 ;  /* 0x0000001fff1f7819 */ /* 0x000fe2000001141b */
[----:B------:R-:W-:Y:S01]  /*2980*/  IMAD.IADD R15, R33, 0x1, R109 ;  /* 0x00000001210f7824 */ /* 0x000fe200078e026d */
[----:B------:R-:W-:Y:S01]  /*2990*/  LOP3.LUT R33, R37, 0x2, RZ, 0xc0, !PT ;  /* 0x0000000225217812 */ /* 0x000fe200078ec0ff */
[----:B------:R-:W-:Y:S01]  /*29a0*/  IMAD.IADD R20, R105, 0x1, R35 ;  /* 0x0000000169147824 */ /* 0x000fe200078e0223 */
[----:B------:R-:W-:Y:S01]  /*29b0*/  SHF.R.S32.HI R32, RZ, 0x1f, R28 ;  /* 0x0000001fff207819 */ /* 0x000fe2000001141c */
[----:B------:R-:W-:Y:S01]  /*29c0*/  IMAD.IADD R21, R35, 0x1, R103 ;  /* 0x0000000123157824 */ /* 0x000fe200078e0267 */
[C---:B------:R-:W-:Y:S01]  /*29d0*/  LOP3.LUT R35, R37.reuse, 0x8, RZ, 0xc0, !PT ;  /* 0x0000000825237812 */ /* 0x040fe200078ec0ff */
[----:B------:R-:W-:Y:S01]  /*29e0*/  IMAD.IADD R141, R216, 0x1, R141 ;  /* 0x00000001d88d7824 */ /* 0x000fe200078e028d */
[----:B------:R-:W-:Y:S01]  /*29f0*/  LOP3.LUT R37, R37, 0x20, RZ, 0xc0, !PT ;  /* 0x0000002025257812 */ /* 0x000fe200078ec0ff */
[----:B------:R-:W-:-:S07]  /*2a00*/  IMAD.IADD R137, R107, 0x1, R137 ;  /* 0x000000016b897824 */ /* 0x000fce00078e0289 */
.L_x_540:
[----:B0-23--:R-:W2:Y:S01]  /*2a10*/  LDL.LU R41, [R1+0x10] ;  /* 0x0000100001297983 */ /* 0x00dea20000300800 */
[----:B-----5:R-:W-:Y:S01]  /*2a20*/  VIADD R49, R25, 0xffffffff ;  /* 0xffffffff19317836 */ /* 0x020fe20000000000 */
[----:B------:R-:W0:Y:S01]  /*2a30*/  LDC.64 R124, c[0x0][0x2e8] ;  /* 0x0000ba00ff7c7b82 */ /* 0x000e220000000a00 */
[----:B------:R-:W-:Y:S01]  /*2a40*/  LOP3.LUT P4, RZ, R135, 0x4, RZ, 0xc0, !PT ;  /* 0x0000000487ff7812 */ /* 0x000fe2000788c0ff */
[----:B------:R-:W-:Y:S01]  /*2a50*/  IMAD R40, R16, 0x5400, R141 ;  /* 0x0000540010287824 */ /* 0x000fe200078e028d */
[----:B------:R-:W-:Y:S05]  /*2a60*/  YIELD ;  /* 0x0000000000007946 */ /* 0x000fea0003800000 */
[----:B------:R-:W-:Y:S01]  /*2a70*/  SHF.R.S32.HI R50, RZ, 0x1f, R49 ;  /* 0x0000001fff327819 */ /* 0x000fe20000011431 */
[-C--:B------:R-:W-:Y:S01]  /*2a80*/  IMAD R25, R136, R49.reuse, RZ ;  /* 0x0000003188197224 */ /* 0x080fe200078e02ff */
[----:B------:R-:W1:Y:S01]  /*2a90*/  LDC R126, c[0x0][0x3f4] ;  /* 0x0000fd00ff7e7b82 */ /* 0x000e620000000800 */
[----:B------:R-:W-:Y:S01]  /*2aa0*/  IMAD.WIDE.U32 R128, R112, R49, RZ ;  /* 0x0000003170807225 */ /* 0x000fe200078e00ff */
[----:B------:R-:W-:Y:S03]  /*2ab0*/  BSSY B0, `(.L_x_441) ;  /* 0x00007a1000007945 */ /* 0x000fe60003800000 */
[----:B------:R-:W-:Y:S01]  /*2ac0*/  IMAD R39, R50, R112, R25 ;  /* 0x0000007032277224 */ /* 0x000fe200078e0219 */
[----:B------:R-:W-:Y:S01]  /*2ad0*/  IADD3 R25, P2, P3, R6, R128, R140 ;  /* 0x0000008006197210 */ /* 0x000fe20007b5e08c */
[----:B------:R-:W-:-:S02]  /*2ae0*/  VIADD R96, R40, 0x20 ;  /* 0x0000002028607836 */ /* 0x000fc40000000000 */
[----:B------:R-:W-:Y:S02]  /*2af0*/  IMAD.IADD R92, R129, 0x1, R39 ;  /* 0x00000001815c7824 */ /* 0x000fe400078e0227 */
[----:B------:R-:W-:-:S03]  /*2b00*/  @P4 VIADD R96, R40, 0xffffffe0 ;  /* 0xffffffe028604836 */ /* 0x000fc60000000000 */
[----:B------:R-:W-:Y:S01]  /*2b10*/  IADD3.X R42, R8, R92, R139, P2, P3 ;  /* 0x0000005c082a7210 */ /* 0x000fe200017e648b */
[----:B------:R-:W-:Y:S01]  /*2b20*/  IMAD R96, R96, 0x2, R121 ;  /* 0x0000000260607824 */ /* 0x000fe200078e0279 */
[----:B------:R-:W-:-:S04]  /*2b30*/  IADD3 R39, P3, R6, R128, RZ ;  /* 0x0000008006277210 */ /* 0x000fc80007f7e0ff */
[-C--:B0-----:R-:W-:Y:S01]  /*2b40*/  LEA R46, P2, R39, R124.reuse, 0x1 ;  /* 0x0000007c272e7211 */ /* 0x081fe200078408ff */
[----:B------:R-:W-:Y:S01]  /*2b50*/  IMAD.X R48, R92, 0x1, R8, P3 ;  /* 0x000000015c307824 */ /* 0x000fe200018e0608 */
[----:B------:R-:W-:-:S04]  /*2b60*/  LEA R44, P3, R25, R124, 0x1 ;  /* 0x0000007c192c7211 */ /* 0x000fc800078608ff */
[-C--:B------:R-:W-:Y:S01]  /*2b70*/  LEA.HI.X R45, R25, R125.reuse, R42, 0x1, P3 ;  /* 0x0000007d192d7211 */ /* 0x080fe200018f0c2a */
[----:B------:R-:W-:Y:S01]  /*2b80*/  IMAD.MOV.U32 R25, RZ, RZ, R49 ;  /* 0x000000ffff197224 */ /* 0x000fe200078e0031 */
[----:B------:R-:W-:Y:S02]  /*2b90*/  ISETP.GT.AND P3, PT, R49, R134, PT ;  /* 0x000000863100720c */ /* 0x000fe40003f64270 */
[----:B------:R-:W-:Y:S01]  /*2ba0*/  LEA.HI.X R47, R39, R125, R48, 0x1, P2 ;  /* 0x0000007d272f7211 */ /* 0x000fe200010f0c30 */
[----:B------:R-:W-:Y:S01]  /*2bb0*/  IMAD R39, R40, 0x2, R121 ;  /* 0x0000000228277824 */ /* 0x000fe200078e0279 */
[----:B-1----:R-:W-:Y:S02]  /*2bc0*/  ISETP.GE.AND P2, PT, R126, 0x1, PT ;  /* 0x000000017e00780c */ /* 0x002fe40003f46270 */
[----:B--2---:R-:W-:-:S07]  /*2bd0*/  LOP3.LUT R41, R41, 0xfffffffd, RZ, 0xc0, !PT ;  /* 0xfffffffd29297812 */ /* 0x004fce00078ec0ff */
[----:B------:R-:W-:-:S05]  /*2be0*/  @P3 LOP3.LUT R41, R41, 0x2, RZ, 0xfc, !PT ;  /* 0x0000000229293812 */ /* 0x000fca00078efcff */
[----:B------:R0:W-:Y:S01]  /*2bf0*/  STL [R1+0x10], R41 ;  /* 0x0000102901007387 */ /* 0x0001e20000100800 */
[----:B------:R-:W-:Y:S05]  /*2c00*/  @!P2 BRA `(.L_x_442) ;  /* 0x000000740058a947 */ /* 0x000fea0003800000 */
[----:B------:R-:W-:Y:S01]  /*2c10*/  ULDC.U8 UR4, c[0x0][0x410] ;  /* 0x0001040000047ab9 */ /* 0x000fe20000000000 */
[-C--:B0-----:R-:W-:Y:S01]  /*2c20*/  IMAD R41, R137, R49.reuse, RZ ;  /* 0x0000003189297224 */ /* 0x081fe200078e02ff */
[----:B------:R-:W-:Y:S01]  /*2c30*/  ISETP.NE.AND P2, PT, RZ, UR4, PT ;  /* 0x00000004ff007c0c */ /* 0x000fe2000bf45270 */
[-C--:B------:R-:W-:Y:S02]  /*2c40*/  IMAD R43, R138, R49.reuse, RZ ;  /* 0x000000318a2b7224 */ /* 0x080fe400078e02ff */
[----:B------:R-:W-:Y:S02]  /*2c50*/  IMAD R97, R25, -0x70, R24 ;  /* 0xffffff9019617824 */ /* 0x000fe400078e0218 */
[C---:B------:R-:W-:Y:S02]  /*2c60*/  IMAD R41, R50.reuse, R106, R41 ;  /* 0x0000006a32297224 */ /* 0x040fe400078e0229 */
[----:B------:R-:W-:Y:S01]  /*2c70*/  IMAD R43, R50, R100, R43 ;  /* 0x00000064322b7224 */ /* 0x000fe200078e022b */
[----:B------:R-:W-:Y:S01]  /*2c80*/  VIMNMX R97, R97, 0x70, PT ;  /* 0x0000007061617848 */ /* 0x000fe20003fe0100 */
[----:B------:R-:W-:-:S04]  /*2c90*/  IMAD.WIDE.U32 R90, R106, R49, RZ ;  /* 0x000000316a5a7225 */ /* 0x000fc800078e00ff */
[----:B------:R-:W-:-:S04]  /*2ca0*/  IMAD.WIDE.U32 R88, R100, R49, RZ ;  /* 0x0000003164587225 */ /* 0x000fc800078e00ff */
[----:B------:R-:W-:Y:S02]  /*2cb0*/  IMAD.IADD R98, R91, 0x1, R41 ;  /* 0x000000015b627824 */ /* 0x000fe400078e0229 */
[----:B------:R-:W-:Y:S01]  /*2cc0*/  IMAD.IADD R99, R89, 0x1, R43 ;  /* 0x0000000159637824 */ /* 0x000fe200078e022b */
[----:B------:R-:W-:Y:S06]  /*2cd0*/  @!P2 BRA `(.L_x_443) ;  /* 0x0000003400b8a947 */ /* 0x000fec0003800000 */
[----:B------:R-:W-:Y:S01]  /*2ce0*/  ISETP.GE.AND P3, PT, R17, R97, PT ;  /* 0x000000611100720c */ /* 0x000fe20003f66270 */
[----:B------:R-:W-:Y:S01]  /*2cf0*/  BSSY B1, `(.L_x_444) ;  /* 0x0000042000017945 */ /* 0x000fe20003800000 */
        /* <DEDUP_REMOVED lines=24> */
[----:B------:R-:W-:Y:S06]  /*2e80*/  @P3 BRA `(.L_x_445) ;  /* 0x0000000000a03947 */ /* 0x000fec0003800000 */
[----:B------:R-:W-:Y:S01]  /*2e90*/  IADD3 R41, P2, R110, R90, RZ ;  /* 0x0000005a6e297210 */ /* 0x000fe20007f5e0ff */
[----:B------:R-:W-:Y:S01]  /*2ea0*/  ULDC.64 UR4, c[0x0][0x3e8] ;  /* 0x0000fa0000047ab9 */ /* 0x000fe20000000a00 */
[----:B------:R-:W-:Y:S02]  /*2eb0*/  CS2R R124, SRZ ;  /* 0x00000000007c7805 */ /* 0x000fe4000001ff00 */
[----:B------:R-:W-:Y:S01]  /*2ec0*/  CS2R R128, SRZ ;  /* 0x0000000000807805 */ /* 0x000fe2000001ff00 */
[----:B------:R-:W-:Y:S01]  /*2ed0*/  IMAD.X R42, R98, 0x1, R14, P2 ;  /* 0x00000001622a7824 */ /* 0x000fe200010e060e */
[----:B------:R-:W-:-:S05]  /*2ee0*/  IADD3 R43, P2, R104, R88, RZ ;  /* 0x00000058682b7210 */ /* 0x000fca0007f5e0ff */
[----:B------:R-:W-:Y:S01]  /*2ef0*/  IMAD.X R72, R99, 0x1, R20, P2 ;  /* 0x0000000163487824 */ /* 0x000fe200010e0614 */
[----:B------:R-:W-:-:S04]  /*2f00*/  LEA R40, P2, R41, UR4, 0x1 ;  /* 0x0000000429287c11 */ /* 0x000fc8000f8408ff */
[----:B------:R-:W-:Y:S01]  /*2f10*/  LEA.HI.X R41, R41, UR5, R42, 0x1, P2 ;  /* 0x0000000529297c11 */ /* 0x000fe200090f0c2a */
[----:B------:R-:W-:Y:S02]  /*2f20*/  ULDC.64 UR4, c[0x0][0x400] ;  /* 0x0001000000047ab9 */ /* 0x000fe40000000a00 */
[----:B------:R-:W-:-:S04]  /*2f30*/  LEA R42, P2, R43, UR4, 0x1 ;  /* 0x000000042b2a7c11 */ /* 0x000fc8000f8408ff */
[----:B------:R-:W-:Y:S02]  /*2f40*/  LEA.HI.X R43, R43, UR5, R72, 0x1, P2 ;  /* 0x000000052b2b7c11 */ /* 0x000fe400090f0c48 */
[----:B------:R-:W-:Y:S02]  /*2f50*/  ISETP.GE.AND P2, PT, R22, R126, PT ;  /* 0x0000007e1600720c */ /* 0x000fe40003f46270 */
[----:B------:R-:W-:Y:S02]  /*2f60*/  CS2R R92, SRZ ;  /* 0x00000000005c7805 */ /* 0x000fe4000001ff00 */
[----:B------:R-:W-:-:S09]  /*2f70*/  CS2R R94, SRZ ;  /* 0x00000000005e7805 */ /* 0x000fd2000001ff00 */
[----:B------:R0:W5:Y:S04]  /*2f80*/  @!P2 LDG.E.64 R124, desc[UR60][R40.64] ;  /* 0x0000003c287ca981 */ /* 0x000168000c1e1b00 */
[----:B------:R0:W5:Y:S01]  /*2f90*/  @!P2 LDG.E.64 R128, desc[UR60][R42.64] ;  /* 0x0000003c2a80a981 */ /* 0x000162000c1e1b00 */
        /* <DEDUP_REMOVED lines=20> */
[----:B------:R-:W-:-:S13]  /*30e0*/  ISETP.GE.AND P2, PT, R210, R126, PT ;  /* 0x0000007ed200720c */ /* 0x000fda0003f46270 */
[----:B------:R0:W5:Y:S04]  /*30f0*/  @!P2 LDG.E.64 R72, desc[UR60][R40.64+0xa0] ;  /* 0x0000a03c2848a981 */ /* 0x000168000c1e1b00 */
[----:B------:R0:W5:Y:S02]  /*3100*/  @!P2 LDG.E.64 R74, desc[UR60][R42.64+0xa0] ;  /* 0x0000a03c2a4aa981 */ /* 0x000164000c1e1b00 */
.L_x_445:
[----:B------:R-:W-:Y:S05]  /*3110*/  BSYNC B1 ;  /* 0x0000000000017941 */ /* 0x000fea0003800000 */
.L_x_444:
[----:B------:R-:W-:Y:S01]  /*3120*/  ISETP.GE.AND P4, PT, R229, R97, PT ;  /* 0x00000061e500720c */ /* 0x000fe20003f86270 */
[----:B------:R-:W-:Y:S01]  /*3130*/  BSSY B1, `(.L_x_446) ;  /* 0x000002c000017945 */ /* 0x000fe20003800000 */
[----:B-----5:R-:W-:Y:S02]  /*3140*/  IMAD.MOV.U32 R131, RZ, RZ, R72 ;  /* 0x000000ffff837224 */ /* 0x020fe400078e0048 */
[----:B------:R-:W-:-:S09]  /*3150*/  IMAD.MOV.U32 R130, RZ, RZ, R73 ;  /* 0x000000ffff827224 */ /* 0x000fd200078e0049 */
[----:B------:R-:W-:Y:S05]  /*3160*/  @P4 BRA `(.L_x_447) ;  /* 0x0000000000a04947 */ /* 0x000fea0003800000 */
[----:B------:R-:W-:Y:S01]  /*3170*/  IADD3 R90, P2, P5, R110, R90, R10 ;  /* 0x0000005a6e5a7210 */ /* 0x000fe20007d5e00a */
[----:B------:R-:W-:Y:S01]  /*3180*/  ULDC.64 UR4, c[0x0][0x3e8] ;  /* 0x0000fa0000047ab9 */ /* 0x000fe20000000a00 */
[----:B------:R-:W-:Y:S02]  /*3190*/  CS2R R68, SRZ ;  /* 0x0000000000447805 */ /* 0x000fe4000001ff00 */
[----:B------:R-:W-:Y:S02]  /*31a0*/  CS2R R70, SRZ ;  /* 0x0000000000467805 */ /* 0x000fe4000001ff00 */
[----:B0-----:R-:W-:Y:S02]  /*31b0*/  IADD3.X R41, R14, R98, R9, P2, P5 ;  /* 0x000000620e297210 */ /* 0x001fe400017ea409 */
[----:B------:R-:W-:-:S04]  /*31c0*/  IADD3 R88, P2, P5, R104, R88, R13 ;  /* 0x0000005868587210 */ /* 0x000fc80007d5e00d */
[----:B------:R-:W-:Y:S02]  /*31d0*/  IADD3.X R99, R20, R99, R12, P2, P5 ;  /* 0x0000006314637210 */ /* 0x000fe400017ea40c */
        /* <DEDUP_REMOVED lines=33> */
.L_x_447:
[----:B------:R-:W-:Y:S05]  /*33f0*/  BSYNC B1 ;  /* 0x0000000000017941 */ /* 0x000fea0003800000 */
.L_x_446:
[----:B01----:R-:W-:Y:S01]  /*3400*/  IMAD.MOV.U32 R43, RZ, RZ, R76 ;  /* 0x000000ffff2b7224 */ /* 0x003fe200078e004c */
[----:B------:R-:W-:Y:S01]  /*3410*/  PRMT R163, R131, 0x5410, R130 ;  /* 0x0000541083a37816 */ /* 0x000fe20000000082 */
[----:B------:R-:W-:Y:S01]  /*3420*/  IMAD.MOV.U32 R40, RZ, RZ, R80 ;  /* 0x000000ffff287224 */ /* 0x000fe200078e0050 */
[----:B------:R-:W-:Y:S01]  /*3430*/  ISETP.NE.AND P2, PT, R213, 0x3, PT ;  /* 0x00000003d500780c */ /* 0x000fe20003f45270 */
[----:B------:R-:W-:Y:S01]  /*3440*/  IMAD.MOV.U32 R41, RZ, RZ, R81 ;  /* 0x000000ffff297224 */ /* 0x000fe200078e0051 */
[----:B------:R-:W-:Y:S01]  /*3450*/  PRMT R167, R167, 0x5410, R43 ;  /* 0x00005410a7a77816 */ /* 0x000fe2000000002b */
        /* <DEDUP_REMOVED lines=10> */
[----:B------:R-:W-:-:S02]  /*3500*/  IMAD.MOV.U32 R41, RZ, RZ, R124 ;  /* 0x000000ffff297224 */ /* 0x000fc400078e007c */
        /* <DEDUP_REMOVED lines=26> */
[----:B-----5:R-:W-:Y:S01]  /*36b0*/  IMAD.MOV.U32 R40, RZ, RZ, R49 ;  /* 0x000000ffff287224 */ /* 0x020fe200078e0031 */
[----:B------:R-:W-:Y:S01]  /*36c0*/  PRMT R174, R174, 0x5410, R41 ;  /* 0x00005410aeae7816 */ /* 0x000fe20000000029 */
[----:B------:R-:W-:Y:S01]  /*36d0*/  IMAD.MOV.U32 R41, RZ, RZ, R48 ;  /* 0x000000ffff297224 */ /* 0x000fe200078e0030 */
[----:B------:R-:W-:-:S04]  /*36e0*/  PRMT R166, R166, 0x5410, R42 ;  /* 0x00005410a6a67816 */ /* 0x000fc8000000002a */
[----:B------:R-:W-:Y:S01]  /*36f0*/  PRMT R130, R40, 0x5410, R41 ;  /* 0x0000541028827816 */ /* 0x000fe20000000029 */
[----:B------:R-:W-:Y:S02]  /*3700*/  IMAD.MOV.U32 R41, RZ, RZ, R52 ;  /* 0x000000ffff297224 */ /* 0x000fe400078e0034 */
[----:B------:R-:W-:-:S05]  /*3710*/  IMAD.MOV.U32 R40, RZ, RZ, R53 ;  /* 0x000000ffff287224 */ /* 0x000fca00078e0035 */
        /* <DEDUP_REMOVED lines=31> */
[----:B------:R-:W-:Y:S06]  /*3910*/  @!P2 BRA `(.L_x_448) ;  /* 0x000000000004a947 */ /* 0x000fec0003800000 */
[----:B------:R-:W-:Y:S01]  /*3920*/  BPT.TRAP 0x1 ;  /* 0x000000040000795c */ /* 0x000fe20000300000 */
.L_x_448:
[----:B------:R-:W-:Y:S01]  /*3930*/  IMAD R98, R16, 0x8, R2 ;  /* 0x0000000810627824 */ /* 0x000fe200078e0202 */
[----:B------:R-:W-:Y:S01]  /*3940*/  SHF.L.U32 R99, R204, 0x1f, RZ ;  /* 0x0000001fcc637819 */ /* 0x000fe200000006ff */
[----:B------:R-:W-:Y:S03]  /*3950*/  BSSY B1, `(.L_x_449) ;  /* 0x0000003000017945 */ /* 0x000fe60003800000 */
[----:B------:R-:W0:Y:S02]  /*3960*/  SYNCS.PHASECHK.TRANS64.TRYWAIT P5, [R98+URZ+0x36890], R99 ;  /* 0x03689063620075a7 */ /* 0x000e2400080a017f */
[----:B0-----:R-:W-:Y:S05]  /*3970*/  @!P5 BRA `(.L_x_450) ;  /* 0x0000025c0064d947 */ /* 0x001fea0003800000 */
.L_x_809:
[----:B------:R-:W-:Y:S05]  /*3980*/  BSYNC B1 ;  /* 0x0000000000017941 */ /* 0x000fea0003800000 */
.L_x_449:
[----:B------:R-:W-:Y:S04]  /*3990*/  BSSY B1, `(.L_x_451) ;  /* 0x0000155000017945 */ /* 0x000fe80003800000 */
[----:B------:R-:W-:Y:S05]  /*39a0*/  @P3 BRA `(.L_x_452) ;  /* 0x00000014004c3947 */ /* 0x000fea0003800000 */
[----:B------:R-:W-:Y:S01]  /*39b0*/  ISETP.NE.AND P3, PT, R29, RZ, PT ;  /* 0x000000ff1d00720c */ /* 0x000fe20003f65270 */
[----:B------:R-:W-:-:S12]  /*39c0*/  BSSY B2, `(.L_x_453) ;  /* 0x0000036000027945 */ /* 0x000fd80003800000 */
[----:B------:R-:W-:Y:S05]  /*39d0*/  @!P3 BRA `(.L_x_454) ;  /* 0x0000000000d0b947 */ /* 0x000fea0003800000 */
[----:B------:R1:W2:Y:S01]  /*39e0*/  LDS.128 R40, [R39+0x21000] ;  /* 0x0210000027287984 */ /* 0x0002a20000000c00 */
[----:B------:R-:W-:Y:S01]  /*39f0*/  ISETP.GE.AND P3, PT, R22, R126, PT ;  /* 0x0000007e1600720c */ /* 0x000fe20003f66270 */
[----:B------:R-:W-:-:S12]  /*3a00*/  BSSY B3, `(.L_x_455) ;  /* 0x0000030000037945 */ /* 0x000fd80003800000 */
[----:B-1----:R-:W-:Y:S05]  /*3a10*/  @P3 BRA `(.L_x_456) ;  /* 0x0000000000b83947 */ /* 0x002fea0003800000 */
[----:B------:R-:W-:Y:S02]  /*3a20*/  SHF.R.U64 R89, R128, 0x10, R129 ;  /* 0x0000001080597819 */ /* 0x000fe40000001281 */
[----:B------:R-:W-:Y:S02]  /*3a30*/  SHF.R.U64 R88, R124, 0x10, R125 ;  /* 0x000000107c587819 */ /* 0x000fe4000000127d */
[C---:B------:R-:W-:Y:S02]  /*3a40*/  PRMT R89, R91.reuse, 0x5410, R89 ;  /* 0x000054105b597816 */ /* 0x040fe40000000059 */
[----:B------:R-:W-:Y:S02]  /*3a50*/  PRMT R88, R91, 0x5432, R88 ;  /* 0x000054325b587816 */ /* 0x000fe40000000058 */
[----:B------:R-:W-:Y:S02]  /*3a60*/  SHF.R.U32.HI R124, RZ, 0x10, R129 ;  /* 0x00000010ff7c7819 */ /* 0x000fe40000011681 */
[----:B--2---:R-:W-:-:S02]  /*3a70*/  LOP3.LUT R128, R41, 0xffff0000, RZ, 0xc0, !PT ;  /* 0xffff000029807812 */ /* 0x004fc400078ec0ff */
[C---:B------:R-:W-:Y:S01]  /*3a80*/  LOP3.LUT R91, R89.reuse, 0xffff0000, RZ, 0xc0, !PT ;  /* 0xffff0000595b7812 */ /* 0x040fe200078ec0ff */
[----:B------:R-:W-:Y:S01]  /*3a90*/  IMAD.U32 R89, R89, 0x10000, RZ ;  /* 0x0001000059597824 */ /* 0x000fe200078e00ff */
[C---:B------:R-:W-:Y:S01]  /*3aa0*/  LOP3.LUT R129, R88.reuse, 0xffff0000, RZ, 0xc0, !PT ;  /* 0xffff000058817812 */ /* 0x040fe200078ec0ff */
[----:B------:R-:W-:Y:S01]  /*3ab0*/  IMAD.U32 R88, R88, 0x10000, RZ ;  /* 0x0001000058587824 */ /* 0x000fe200078e00ff */
[----:B------:R-:W-:Y:S01]  /*3ac0*/  SHF.R.U32.HI R90, RZ, 0x10, R125 ;  /* 0x00000010ff5a7819 */ /* 0x000fe2000001167d */
[----:B------:R-:W-:Y:S02]  /*3ad0*/  IMAD.U32 R125, R41, 0x10000, RZ ;  /* 0x00010000297d7824 */ /* 0x000fe400078e00ff */
[----:B------:R-:W-:Y:S01]  /*3ae0*/  FMUL.FTZ R41, R128, R91 ;  /* 0x0000005b80297220 */ /* 0x000fe20000410000 */
[----:B------:R-:W-:Y:S01]  /*3af0*/  PRMT R124, R174, 0x5432, R124 ;  /* 0x00005432ae7c7816 */ /* 0x000fe2000000007c */
[-C--:B------:R-:W-:Y:S01]  /*3b00*/  FMUL.FTZ R128, R128, R129.reuse ;  /* 0x0000008180807220 */ /* 0x080fe20000410000 */
[----:B------:R-:W-:Y:S01]  /*3b10*/  PRMT R90, R132, 0x5432, R90 ;  /* 0x00005432845a7816 */ /* 0x000fe2000000005a */
[C---:B------:R-:W-:Y:S01]  /*3b20*/  FFMA.FTZ R41, R125.reuse, R129, -R41 ;  /* 0x000000817d297223 */ /* 0x040fe20000010829 */
[----:B------:R-:W-:Y:S01]  /*3b30*/  LOP3.LUT R129, R42, 0xffff0000, RZ, 0xc0, !PT ;  /* 0xffff00002a817812 */ /* 0x000fe200078ec0ff */
[----:B------:R-:W-:Y:S01]  /*3b40*/  FFMA.FTZ R91, R125, R91, R128 ;  /* 0x0000005b7d5b7223 */ /* 0x000fe20000010080 */
[C---:B------:R-:W-:Y:S01]  /*3b50*/  IMAD.U32 R125, R124.reuse, 0x10000, RZ ;  /* 0x000100007c7d7824 */ /* 0x040fe200078e00ff */
[----:B------:R-:W-:Y:S01]  /*3b60*/  LOP3.LUT R124, R124, 0xffff0000, RZ, 0xc0, !PT ;  /* 0xffff00007c7c7812 */ /* 0x000fe200078ec0ff */
[----:B------:R-:W-:-:S02]  /*3b70*/  IMAD.U32 R132, R90, 0x10000, RZ ;  /* 0x000100005a847824 */ /* 0x000fc400078e00ff */
[----:B------:R-:W-:Y:S02]  /*3b80*/  IMAD.U32 R128, R42, 0x10000, RZ ;  /* 0x000100002a807824 */ /* 0x000fe400078e00ff */
[C---:B------:R-:W-:Y:S01]  /*3b90*/  FMUL.FTZ R42, R129.reuse, R125 ;  /* 0x0000007d812a7220 */ /* 0x040fe20000410000 */
[-C--:B------:R-:W-:Y:S01]  /*3ba0*/  FMUL.FTZ R129, R129, R132.reuse ;  /* 0x0000008481817220 */ /* 0x080fe20000410000 */
[----:B------:R-:W-:Y:S02]  /*3bb0*/  F2FP.BF16.F32.PACK_AB R41, R91, R41 ;  /* 0x000000295b29723e */ /* 0x000fe400000010ff */
[C---:B------:R-:W-:Y:S01]  /*3bc0*/  FFMA.FTZ R42, R128.reuse, R132, -R42 ;  /* 0x00000084802a7223 */ /* 0x040fe2000001082a */
[----:B------:R-:W-:Y:S01]  /*3bd0*/  FFMA.FTZ R125, R128, R125, R129 ;  /* 0x0000007d807d7223 */ /* 0x000fe20000010081 */
[C---:B------:R-:W-:Y:S01]  /*3be0*/  LOP3.LUT R128, R43.reuse, 0xffff0000, RZ, 0xc0, !PT ;  /* 0xffff00002b807812 */ /* 0x040fe200078ec0ff */
[----:B------:R-:W-:Y:S01]  /*3bf0*/  IMAD.U32 R43, R43, 0x10000, RZ ;  /* 0x000100002b2b7824 */ /* 0x000fe200078e00ff */
[----:B------:R-:W-:-:S02]  /*3c00*/  LOP3.LUT R129, R90, 0xffff0000, RZ, 0xc0, !PT ;  /* 0xffff00005a817812 */ /* 0x000fc400078ec0ff */
[----:B------:R-:W-:Y:S01]  /*3c10*/  F2FP.BF16.F32.PACK_AB R42, R125, R42 ;  /* 0x0000002a7d2a723e */ /* 0x000fe200000010ff */
[CC--:B------:R-:W-:Y:S02]  /*3c20*/  FMUL.FTZ R90, R128.reuse, R124.reuse ;  /* 0x0000007c805a7220 */ /* 0x0c0fe40000410000 */
[-C--:B------:R-:W-:Y:S02]  /*3c30*/  FMUL.FTZ R128, R128, R129.reuse ;  /* 0x0000008180807220 */ /* 0x080fe40000410000 */
[C---:B------:R-:W-:Y:S02]  /*3c40*/  FFMA.FTZ R90, R43.reuse, R129, -R90 ;  /* 0x000000812b5a7223 */ /* 0x040fe4000001085a */
[----:B------:R-:W-:Y:S01]  /*3c50*/  FFMA.FTZ R128, R43, R124, R128 ;  /* 0x0000007c2b807223 */ /* 0x000fe20000010080 */
[C---:B------:R-:W-:Y:S01]  /*3c60*/  LOP3.LUT R43, R40.reuse, 0xffff0000, RZ, 0xc0, !PT ;  /* 0xffff0000282b7812 */ /* 0x040fe200078ec0ff */
[----:B------:R-:W-:-:S03]  /*3c70*/  IMAD.U32 R40, R40, 0x10000, RZ ;  /* 0x0001000028287824 */ /* 0x000fc600078e00ff */
[----:B------:R-:W-:Y:S01]  /*3c80*/  F2FP.BF16.F32.PACK_AB R90, R128, R90 ;  /* 0x0000005a805a723e */ /* 0x000fe200000010ff */
[C---:B------:R-:W-:Y:S01]  /*3c90*/  FMUL.FTZ R124, R43.reuse, R89 ;  /* 0x000000592b7c7220 */ /* 0x040fe20000410000 */
[----:B------:R-:W-:-:S03]  /*3ca0*/  FMUL.FTZ R43, R43, R88 ;  /* 0x000000582b2b7220 */ /* 0x000fc60000410000 */
[C---:B------:R-:W-:Y:S01]  /*3cb0*/  FFMA.FTZ R124, R40.reuse, R88, -R124 ;  /* 0x00000058287c7223 */ /* 0x040fe2000001087c */
[----:B------:R-:W-:-:S05]  /*3cc0*/  FFMA.FTZ R43, R40, R89, R43 ;  /* 0x00000059282b7223 */ /* 0x000fca000001002b */
[----:B------:R-:W-:Y:S01]  /*3cd0*/  F2FP.BF16.F32.PACK_AB R124, R43, R124 ;  /* 0x0000007c2b7c723e */ /* 0x000fe200000010ff */
[----:B------:R-:W-:-:S04]  /*3ce0*/  IMAD.MOV.U32 R43, RZ, RZ, R90 ;  /* 0x000000ffff2b7224 */ /* 0x000fc800078e005a */
[----:B------:R-:W-:-:S07]  /*3cf0*/  IMAD.MOV.U32 R40, RZ, RZ, R124 ;  /* 0x000000ffff287224 */ /* 0x000fce00078e007c */
.L_x_456:
[----:B------:R-:W-:Y:S05]  /*3d00*/  BSYNC B3 ;  /* 0x0000000000037941 */ /* 0x000fea0003800000 */
.L_x_455:
[----:B--2---:R1:W-:Y:S02]  /*3d10*/  STG.E.128 desc[UR60][R46.64], R40 ;  /* 0x000000282e007986 */ /* 0x0043e4000c101d3c */
.L_x_454:
[----:B------:R-:W-:Y:S05]  /*3d20*/  BSYNC B2 ;  /* 0x0000000000027941 */ /* 0x000fea0003800000 */
.L_x_453:
[----:B------:R-:W-:Y:S01]  /*3d30*/  ISETP.NE.AND P3, PT, R33, RZ, PT ;  /* 0x000000ff2100720c */ /* 0x000fe20003f65270 */
[----:B------:R-:W-:-:S12]  /*3d40*/  BSSY B2, `(.L_x_457) ;  /* 0x0000037000027945 */ /* 0x000fd80003800000 */
[----:B------:R-:W-:Y:S05]  /*3d50*/  @!P3 BRA `(.L_x_458) ;  /* 0x0000000000d4b947 */ /* 0x000fea0003800000 */
[----:B-1----:R1:W2:Y:S01]  /*3d60*/  LDS.128 R40, [R96+0x21000] ;  /* 0x0210000060287984 */ /* 0x0022a20000000c00 */
[----:B------:R-:W-:Y:S01]  /*3d70*/  ISETP.GE.AND P3, PT, R209, R126, PT ;  /* 0x0000007ed100720c */ /* 0x000fe20003f66270 */
[----:B------:R-:W-:-:S12]  /*3d80*/  BSSY B3, `(.L_x_459) ;  /* 0x0000031000037945 */ /* 0x000fd80003800000 */
[----:B-1----:R-:W-:Y:S05]  /*3d90*/  @P3 BRA `(.L_x_460) ;  /* 0x0000000000bc3947 */ /* 0x002fea0003800000 */
[----:B------:R-:W-:Y:S02]  /*3da0*/  SHF.R.U64 R91, R94, 0x10, R95 ;  /* 0x000000105e5b7819 */ /* 0x000fe4000000125f */
[----:B------:R-:W-:Y:S02]  /*3db0*/  SHF.R.U64 R88, R92, 0x10, R93 ;  /* 0x000000105c587819 */ /* 0x000fe4000000125d */
[C---:B------:R-:W-:Y:S02]  /*3dc0*/  PRMT R91, R172.reuse, 0x5410, R91 ;  /* 0x00005410ac5b7816 */ /* 0x040fe4000000005b */
[----:B------:R-:W-:Y:S02]  /*3dd0*/  SHF.R.U32.HI R89, RZ, 0x10, R95 ;  /* 0x00000010ff597819 */ /* 0x000fe4000001165f */
[----:B------:R-:W-:Y:S02]  /*3de0*/  PRMT R88, R172, 0x5432, R88 ;  /* 0x00005432ac587816 */ /* 0x000fe40000000058 */
[----:B--2---:R-:W-:-:S02]  /*3df0*/  LOP3.LUT R95, R41, 0xffff0000, RZ, 0xc0, !PT ;  /* 0xffff0000295f7812 */ /* 0x004fc400078ec0ff */
[C---:B------:R-:W-:Y:S01]  /*3e00*/  LOP3.LUT R94, R91.reuse, 0xffff0000, RZ, 0xc0, !PT ;  /* 0xffff00005b5e7812 */ /* 0x040fe200078ec0ff */
[----:B------:R-:W-:Y:S01]  /*3e10*/  IMAD.U32 R91, R91, 0x10000, RZ ;  /* 0x000100005b5b7824 */ /* 0x000fe200078e00ff */
[----:B------:R-:W-:Y:S01]  /*3e20*/  SHF.R.U32.HI R92, RZ, 0x10, R93 ;  /* 0x00000010ff5c7819 */ /* 0x000fe2000001165d */
[----:B------:R-:W-:Y:S01]  /*3e30*/  IMAD.U32 R93, R41, 0x10000, RZ ;  /* 0x00010000295d7824 */ /* 0x000fe200078e00ff */
[C---:B------:R-:W-:Y:S01]  /*3e40*/  LOP3.LUT R41, R88.reuse, 0xffff0000, RZ, 0xc0, !PT ;  /* 0xffff000058297812 */ /* 0x040fe200078ec0ff */
[----:B------:R-:W-:Y:S01]  /*3e50*/  FMUL.FTZ R90, R95, R94 ;  /* 0x0000005e5f5a7220 */ /* 0x000fe20000410000 */
[C---:B------:R-:W-:Y:S01]  /*3e60*/  PRMT R89, R173.reuse, 0x5410, R89 ;  /* 0x00005410ad597816 */ /* 0x040fe20000000059 */
[----:B------:R-:W-:Y:S01]  /*3e70*/  IMAD.U32 R88, R88, 0x10000, RZ ;  /* 0x0001000058587824 */ /* 0x000fe200078e00ff */
[----:B------:R-:W-:Y:S01]  /*3e80*/  PRMT R92, R173, 0x5432, R92 ;  /* 0x00005432ad5c7816 */ /* 0x000fe2000000005c */
[-C--:B------:R-:W-:Y:S01]  /*3e90*/  FFMA.FTZ R90, R93, R41.reuse, -R90 ;  /* 0x000000295d5a7223 */ /* 0x080fe2000001085a */
[----:B------:R-:W-:-:S03]  /*3ea0*/  FMUL.FTZ R41, R95, R41 ;  /* 0x000000295f297220 */ /* 0x000fc60000410000 */
[----:B------:R-:W-:Y:S02]  /*3eb0*/  IMAD.U32 R95, R92, 0x10000, RZ ;  /* 0x000100005c5f7824 */ /* 0x000fe400078e00ff */
[----:B------:R-:W-:Y:S01]  /*3ec0*/  FFMA.FTZ R41, R93, R94, R41 ;  /* 0x0000005e5d297223 */ /* 0x000fe20000010029 */
[C---:B------:R-:W-:Y:S01]  /*3ed0*/  LOP3.LUT R94, R42.reuse, 0xffff0000, RZ, 0xc0, !PT ;  /* 0xffff00002a5e7812 */ /* 0x040fe200078ec0ff */
[C---:B------:R-:W-:Y:S01]  /*3ee0*/  IMAD.U32 R93, R89.reuse, 0x10000, RZ ;  /* 0x00010000595d7824 */ /* 0x040fe200078e00ff */
[----:B------:R-:W-:Y:S01]  /*3ef0*/  LOP3.LUT R89, R89, 0xffff0000, RZ, 0xc0, !PT ;  /* 0xffff000059597812 */ /* 0x000fe200078ec0ff */
[----:B------:R-:W-:Y:S01]  /*3f00*/  IMAD.U32 R42, R42, 0x10000, RZ ;  /* 0x000100002a2a7824 */ /* 0x000fe200078e00ff */
[----:B------:R-:W-:Y:S01]  /*3f10*/  LOP3.LUT R92, R92, 0xffff0000, RZ, 0xc0, !PT ;  /* 0xffff00005c5c7812 */ /* 0x000fe200078ec0ff */
[C---:B------:R-:W-:Y:S01]  /*3f20*/  FMUL.FTZ R124, R94.reuse, R93 ;  /* 0x0000005d5e7c7220 */ /* 0x040fe20000410000 */
[----:B------:R-:W-:Y:S01]  /*3f30*/  FMUL.FTZ R94, R94, R95 ;  /* 0x0000005f5e5e7220 */ /* 0x000fe20000410000 */
[----:B------:R-:W-:-:S02]  /*3f40*/  F2FP.BF16.F32.PACK_AB R41, R41, R90 ;  /* 0x0000005a2929723e */ /* 0x000fc400000010ff */
[C---:B------:R-:W-:Y:S01]  /*3f50*/  FFMA.FTZ R124, R42.reuse, R95, -R124 ;  /* 0x0000005f2a7c7223 */ /* 0x040fe2000001087c */
[----:B------:R-:W-:Y:S01]  /*3f60*/  FFMA.FTZ R94, R42, R93, R94 ;  /* 0x0000005d2a5e7223 */ /* 0x000fe2000001005e */
[C---:B------:R-:W-:Y:S01]  /*3f70*/  LOP3.LUT R42, R43.reuse, 0xffff0000, RZ, 0xc0, !PT ;  /* 0xffff00002b2a7812 */ /* 0x040fe200078ec0ff */
[----:B------:R-:W-:-:S03]  /*3f80*/  IMAD.U32 R43, R43, 0x10000, RZ ;  /* 0x000100002b2b7824 */ /* 0x000fc600078e00ff */
[----:B------:R-:W-:Y:S01]  /*3f90*/  F2FP.BF16.F32.PACK_AB R94, R94, R124 ;  /* 0x0000007c5e5e723e */ /* 0x000fe200000010ff */
[C---:B------:R-:W-:Y:S01]  /*3fa0*/  FMUL.FTZ R93, R42.reuse, R89 ;  /* 0x000000592a5d7220 */ /* 0x040fe20000410000 */
[----:B------:R-:W-:-:S03]  /*3fb0*/  FMUL.FTZ R42, R42, R92 ;  /* 0x0000005c2a2a7220 */ /* 0x000fc60000410000 */
        /* <DEDUP_REMOVED lines=10> */
[----:B------:R-:W-:Y:S02]  /*4060*/  IMAD.MOV.U32 R43, RZ, RZ, R42 ;  /* 0x000000ffff2b7224 */ /* 0x000fe400078e002a */
[----:B------:R-:W-:Y:S02]  /*4070*/  IMAD.MOV.U32 R42, RZ, RZ, R94 ;  /* 0x000000ffff2a7224 */ /* 0x000fe400078e005e */
[----:B------:R-:W-:-:S07]  /*4080*/  IMAD.MOV.U32 R40, RZ, RZ, R89 ;  /* 0x000000ffff287224 */ /* 0x000fce00078e0059 */
.L_x_460:
[----:B------:R-:W-:Y:S05]  /*4090*/  BSYNC B3 ;  /* 0x0000000000037941 */ /* 0x000fea0003800000 */
.L_x_459:
[----:B--2---:R2:W-:Y:S02]  /*40a0*/  STG.E.128 desc[UR60][R46.64+0x40], R40 ;  /* 0x000040282e007986 */ /* 0x0045e4000c101d3c */
.L_x_458:
[----:B------:R-:W-:Y:S05]  /*40b0*/  BSYNC B2 ;  /* 0x0000000000027941 */ /* 0x000fea0003800000 */
.L_x_457:
[----:B------:R-:W-:Y:S01]  /*40c0*/  ISETP.NE.AND P3, PT, R34, RZ, PT ;  /* 0x000000ff2200720c */ /* 0x000fe20003f65270 */
[----:B------:R-:W-:-:S12]  /*40d0*/  BSSY B2, `(.L_x_461) ;  /* 0x0000038000027945 */ /* 0x000fd80003800000 */
[----:B------:R-:W-:Y:S05]  /*40e0*/  @!P3 BRA `(.L_x_462) ;  /* 0x0000000000d8b947 */ /* 0x000fea0003800000 */
[----:B-12---:R1:W2:Y:S01]  /*40f0*/  LDS.128 R40, [R39+0x24800] ;  /* 0x0248000027287984 */ /* 0x0062a20000000c00 */
[----:B------:R-:W-:Y:S01]  /*4100*/  ISETP.GE.AND P3, PT, R206, R126, PT ;  /* 0x0000007ece00720c */ /* 0x000fe20003f66270 */
[----:B------:R-:W-:-:S12]  /*4110*/  BSSY B3, `(.L_x_463) ;  /* 0x0000032000037945 */ /* 0x000fd80003800000 */
[----:B-1----:R-:W-:Y:S05]  /*4120*/  @P3 BRA `(.L_x_464) ;  /* 0x0000000000c03947 */ /* 0x002fea0003800000 */
[--C-:B------:R-:W-:Y:S02]  /*4130*/  SHF.R.U64 R84, R84, 0x10, R85.reuse ;  /* 0x0000001054547819 */ /* 0x100fe40000001255 */
[----:B------:R-:W-:Y:S02]  /*4140*/  SHF.R.U32.HI R88, RZ, 0x10, R85 ;  /* 0x00000010ff587819 */ /* 0x000fe40000011655 */
[--C-:B------:R-:W-:Y:S02]  /*4150*/  SHF.R.U64 R85, R86, 0x10, R87.reuse ;  /* 0x0000001056557819 */ /* 0x100fe40000001257 */
[----:B------:R-:W-:Y:S02]  /*4160*/  SHF.R.U32.HI R89, RZ, 0x10, R87 ;  /* 0x00000010ff597819 */ /* 0x000fe40000011657 */
[C---:B------:R-:W-:Y:S01]  /*4170*/  PRMT R87, R170.reuse, 0x5410, R85 ;  /* 0x00005410aa577816 */ /* 0x040fe20000000055 */
[----:B--2---:R-:W-:Y:S01]  /*4180*/  IMAD.U32 R85, R41, 0x10000, RZ ;  /* 0x0001000029557824 */ /* 0x004fe200078e00ff */
[----:B------:R-:W-:-:S02]  /*4190*/  PRMT R84, R170, 0x5432, R84 ;  /* 0x00005432aa547816 */ /* 0x000fc40000000054 */
[----:B------:R-:W-:Y:S02]  /*41a0*/  LOP3.LUT R92, R41, 0xffff0000, RZ, 0xc0, !PT ;  /* 0xffff0000295c7812 */ /* 0x000fe400078ec0ff */
[C---:B------:R-:W-:Y:S01]  /*41b0*/  LOP3.LUT R90, R87.reuse, 0xffff0000, RZ, 0xc0, !PT ;  /* 0xffff0000575a7812 */ /* 0x040fe200078ec0ff */
[----:B------:R-:W-:Y:S01]  /*41c0*/  IMAD.U32 R87, R87, 0x10000, RZ ;  /* 0x0001000057577824 */ /* 0x000fe200078e00ff */
[C---:B------:R-:W-:Y:S01]  /*41d0*/  LOP3.LUT R86, R84.reuse, 0xffff0000, RZ, 0xc0, !PT ;  /* 0xffff000054567812 */ /* 0x040fe200078ec0ff */
[----:B------:R-:W-:Y:S02]  /*41e0*/  IMAD.U32 R84, R84, 0x10000, RZ ;  /* 0x0001000054547824 */ /* 0x000fe400078e00ff */
[C---:B------:R-:W-:Y:S02]  /*41f0*/  FMUL.FTZ R91, R92.reuse, R90 ;  /* 0x0000005a5c5b7220 */ /* 0x040fe40000410000 */
[-C--:B------:R-:W-:Y:S01]  /*4200*/  FMUL.FTZ R41, R92, R86.reuse ;  /* 0x000000565c297220 */ /* 0x080fe20000410000 */
[C---:B------:R-:W-:Y:S01]  /*4210*/  LOP3.LUT R92, R42.reuse, 0xffff0000, RZ, 0xc0, !PT ;  /* 0xffff00002a5c7812 */ /* 0x040fe200078ec0ff */
[----:B------:R-:W-:Y:S01]  /*4220*/  FFMA.FTZ R86, R85, R86, -R91 ;  /* 0x0000005655567223 */ /* 0x000fe2000001085b */
[----:B------:R-:W-:-:S02]  /*4230*/  IMAD.U32 R42, R42, 0x10000, RZ ;  /* 0x000100002a2a7824 */ /* 0x000fc400078e00ff */
[----:B------:R-:W-:Y:S01]  /*4240*/  FFMA.FTZ R85, R85, R90, R41 ;  /* 0x0000005a55557223 */ /* 0x000fe20000010029 */
[C---:B------:R-:W-:Y:S02]  /*4250*/  PRMT R41, R171.reuse, 0x5432, R88 ;  /* 0x00005432ab297816 */ /* 0x040fe40000000058 */
[----:B------:R-:W-:Y:S02]  /*4260*/  PRMT R88, R171, 0x5410, R89 ;  /* 0x00005410ab587816 */ /* 0x000fe40000000059 */
[----:B------:R-:W-:Y:S01]  /*4270*/  F2FP.BF16.F32.PACK_AB R85, R85, R86 ;  /* 0x000000565555723e */ /* 0x000fe200000010ff */
[C---:B------:R-:W-:Y:S01]  /*4280*/  IMAD.U32 R90, R41.reuse, 0x10000, RZ ;  /* 0x00010000295a7824 */ /* 0x040fe200078e00ff */
[----:B------:R-:W-:Y:S01]  /*4290*/  LOP3.LUT R41, R41, 0xffff0000, RZ, 0xc0, !PT ;  /* 0xffff000029297812 */ /* 0x000fe200078ec0ff */
[C---:B------:R-:W-:Y:S01]  /*42a0*/  IMAD.U32 R89, R88.reuse, 0x10000, RZ ;  /* 0x0001000058597824 */ /* 0x040fe200078e00ff */
[----:B------:R-:W-:-:S03]  /*42b0*/  LOP3.LUT R88, R88, 0xffff0000, RZ, 0xc0, !PT ;  /* 0xffff000058587812 */ /* 0x000fc600078ec0ff */
        /* <DEDUP_REMOVED lines=10> */
[C---:B------:R-:W-:Y:S01]  /*4360*/  LOP3.LUT R41, R40.reuse, 0xffff0000, RZ, 0xc0, !PT ;  /* 0xffff000028297812 */ /* 0x040fe200078ec0ff */
[----:B------:R-:W-:Y:S01]  /*4370*/  FFMA.FTZ R42, R43, R88, R42 ;  /* 0x000000582b2a7223 */ /* 0x000fe2000001002a */
[----:B------:R-:W-:-:S03]  /*4380*/  IMAD.U32 R40, R40, 0x10000, RZ ;  /* 0x0001000028287824 */ /* 0x000fc600078e00ff */
[C---:B------:R-:W-:Y:S01]  /*4390*/  FMUL.FTZ R43, R41.reuse, R87 ;  /* 0x00000057292b7220 */ /* 0x040fe20000410000 */
[-C--:B------:R-:W-:Y:S01]  /*43a0*/  FMUL.FTZ R41, R41, R84.reuse ;  /* 0x0000005429297220 */ /* 0x080fe20000410000 */
[----:B------:R-:W-:Y:S02]  /*43b0*/  F2FP.BF16.F32.PACK_AB R42, R42, R89 ;  /* 0x000000592a2a723e */ /* 0x000fe400000010ff */
[C---:B------:R-:W-:Y:S01]  /*43c0*/  FFMA.FTZ R43, R40.reuse, R84, -R43 ;  /* 0x00000054282b7223 */ /* 0x040fe2000001082b */
[----:B------:R-:W-:-:S05]  /*43d0*/  FFMA.FTZ R41, R40, R87, R41 ;  /* 0x0000005728297223 */ /* 0x000fca0000010029 */
[----:B------:R-:W-:Y:S01]  /*43e0*/  F2FP.BF16.F32.PACK_AB R41, R41, R43 ;  /* 0x0000002b2929723e */ /* 0x000fe200000010ff */
[----:B------:R-:W-:Y:S02]  /*43f0*/  IMAD.MOV.U32 R43, RZ, RZ, R42 ;  /* 0x000000ffff2b7224 */ /* 0x000fe400078e002a */
[----:B------:R-:W-:Y:S02]  /*4400*/  IMAD.MOV.U32 R42, RZ, RZ, R91 ;  /* 0x000000ffff2a7224 */ /* 0x000fe400078e005b */
[----:B------:R-:W-:Y:S02]  /*4410*/  IMAD.MOV.U32 R40, RZ, RZ, R41 ;  /* 0x000000ffff287224 */ /* 0x000fe400078e0029 */
[----:B------:R-:W-:-:S07]  /*4420*/  IMAD.MOV.U32 R41, RZ, RZ, R85 ;  /* 0x000000ffff297224 */ /* 0x000fce00078e0055 */
.L_x_464:
[----:B------:R-:W-:Y:S05]  /*4430*/  BSYNC B3 ;  /* 0x0000000000037941 */ /* 0x000fea0003800000 */
.L_x_463:
[----:B--2---:R3:W-:Y:S02]  /*4440*/  STG.E.128 desc[UR60][R46.64+0x80], R40 ;  /* 0x000080282e007986 */ /* 0x0047e4000c101d3c */
.L_x_462:
[----:B------:R-:W-:Y:S05]  /*4450*/  BSYNC B2 ;  /* 0x0000000000027941 */ /* 0x000fea0003800000 */
.L_x_461:
[----:B------:R-:W-:Y:S01]  /*4460*/  ISETP.NE.AND P3, PT, R35, RZ, PT ;  /* 0x000000ff2300720c */ /* 0x000fe20003f65270 */
[----:B------:R-:W-:-:S12]  /*4470*/  BSSY B2, `(.L_x_465) ;  /* 0x0000038000027945 */ /* 0x000fd80003800000 */
[----:B------:R-:W-:Y:S05]  /*4480*/  @!P3 BRA `(.L_x_466) ;  /* 0x0000000000d8b947 */ /* 0x000fea0003800000 */
[----:B-123--:R1:W2:Y:S01]  /*4490*/  LDS.128 R40, [R96+0x24800] ;  /* 0x0248000060287984 */ /* 0x00e2a20000000c00 */
[----:B------:R-:W-:Y:S01]  /*44a0*/  ISETP.GE.AND P3, PT, R208, R126, PT ;  /* 0x0000007ed000720c */ /* 0x000fe20003f66270 */
[----:B------:R-:W-:-:S12]  /*44b0*/  BSSY B3, `(.L_x_467) ;  /* 0x0000032000037945 */ /* 0x000fd80003800000 */
[----:B-1----:R-:W-:Y:S05]  /*44c0*/  @P3 BRA `(.L_x_468) ;  /* 0x0000000000c03947 */ /* 0x002fea0003800000 */
[--C-:B------:R-:W-:Y:S02]  /*44d0*/  SHF.R.U64 R80, R80, 0x10, R81.reuse ;  /* 0x0000001050507819 */ /* 0x100fe40000001251 */
[----:B------:R-:W-:Y:S02]  /*44e0*/  SHF.R.U32.HI R84, RZ, 0x10, R81 ;  /* 0x00000010ff547819 */ /* 0x000fe40000011651 */
[--C-:B------:R-:W-:Y:S02]  /*44f0*/  SHF.R.U64 R81, R82, 0x10, R83.reuse ;  /* 0x0000001052517819 */ /* 0x100fe40000001253 */
[----:B------:R-:W-:Y:S02]  /*4500*/  SHF.R.U32.HI R85, RZ, 0x10, R83 ;  /* 0x00000010ff557819 */ /* 0x000fe40000011653 */
[----:B------:R-:W-:Y:S01]  /*4510*/  PRMT R83, R169, 0x5410, R81 ;  /* 0x00005410a9537816 */ /* 0x000fe20000000051 */
        /* <DEDUP_REMOVED lines=43> */
.L_x_468:
[----:B------:R-:W-:Y:S05]  /*47d0*/  BSYNC B3 ;  /* 0x0000000000037941 */ /* 0x000fea0003800000 */
.L_x_467:
[----:B--2---:R4:W-:Y:S02]  /*47e0*/  STG.E.128 desc[UR60][R46.64+0xc0], R40 ;  /* 0x0000c0282e007986 */ /* 0x0049e4000c101d3c */
.L_x_466:
[----:B------:R-:W-:Y:S05]  /*47f0*/  BSYNC B2 ;  /* 0x0000000000027941 */ /* 0x000fea0003800000 */
.L_x_465:
[----:B------:R-:W-:Y:S01]  /*4800*/  ISETP.NE.AND P3, PT, R36, RZ, PT ;  /* 0x000000ff2400720c */ /* 0x000fe20003f65270 */
[----:B------:R-:W-:-:S12]  /*4810*/  BSSY B2, `(.L_x_469) ;  /* 0x0000036000027945 */ /* 0x000fd80003800000 */
[----:B------:R-:W-:Y:S05]  /*4820*/  @!P3 BRA `(.L_x_470) ;  /* 0x0000000000d0b947 */ /* 0x000fea0003800000 */
[----:B-1234-:R1:W2:Y:S01]  /*4830*/  LDS.128 R40, [R39+0x28000] ;  /* 0x0280000027287984 */ /* 0x01e2a20000000c00 */
[----:B------:R-:W-:Y:S01]  /*4840*/  ISETP.GE.AND P3, PT, R205, R126, PT ;  /* 0x0000007ecd00720c */ /* 0x000fe20003f66270 */
[----:B------:R-:W-:-:S12]  /*4850*/  BSSY B3, `(.L_x_471) ;  /* 0x0000030000037945 */ /* 0x000fd80003800000 */
[----:B-1----:R-:W-:Y:S05]  /*4860*/  @P3 BRA `(.L_x_472) ;  /* 0x0000000000b83947 */ /* 0x002fea0003800000 */
[----:B------:R-:W-:Y:S02]  /*4870*/  SHF.R.U64 R80, R76, 0x10, R77 ;  /* 0x000000104c507819 */ /* 0x000fe4000000124d */
[--C-:B------:R-:W-:Y:S02]  /*4880*/  SHF.R.U64 R76, R78, 0x10, R79.reuse ;  /* 0x000000104e4c7819 */ /* 0x100fe4000000124f */
[C---:B------:R-:W-:Y:S02]  /*4890*/  PRMT R78, R167.reuse, 0x5432, R80 ;  /* 0x00005432a74e7816 */ /* 0x040fe40000000050 */
[----:B------:R-:W-:Y:S02]  /*48a0*/  PRMT R76, R167, 0x5410, R76 ;  /* 0x00005410a74c7816 */ /* 0x000fe4000000004c */
[C---:B--2---:R-:W-:Y:S01]  /*48b0*/  LOP3.LUT R82, R41.reuse, 0xffff0000, RZ, 0xc0, !PT ;  /* 0xffff000029527812 */ /* 0x044fe200078ec0ff */
[----:B------:R-:W-:Y:S01]  /*48c0*/  IMAD.U32 R41, R41, 0x10000, RZ ;  /* 0x0001000029297824 */ /* 0x000fe200078e00ff */
[C---:B------:R-:W-:Y:S01]  /*48d0*/  LOP3.LUT R80, R76.reuse, 0xffff0000, RZ, 0xc0, !PT ;  /* 0xffff00004c507812 */ /* 0x040fe200078ec0ff */
[----:B------:R-:W-:Y:S01]  /*48e0*/  IMAD.U32 R76, R76, 0x10000, RZ ;  /* 0x000100004c4c7824 */ /* 0x000fe200078e00ff */
[C---:B------:R-:W-:Y:S01]  /*48f0*/  LOP3.LUT R81, R78.reuse, 0xffff0000, RZ, 0xc0, !PT ;  /* 0xffff00004e517812 */ /* 0x040fe200078ec0ff */
[----:B------:R-:W-:Y:S01]  /*4900*/  IMAD.U32 R78, R78, 0x10000, RZ ;  /* 0x000100004e4e7824 */ /* 0x000fe200078e00ff */
[----:B------:R-:W-:Y:S01]  /*4910*/  SHF.R.U32.HI R79, RZ, 0x10, R79 ;  /* 0x00000010ff4f7819 */ /* 0x000fe2000001164f */
[CC--:B------:R-:W-:Y:S01]  /*4920*/  FMUL.FTZ R83, R82.reuse, R80.reuse ;  /* 0x0000005052537220 */ /* 0x0c0fe20000410000 */
[----:B------:R-:W-:Y:S01]  /*4930*/  SHF.R.U32.HI R77, RZ, 0x10, R77 ;  /* 0x00000010ff4d7819 */ /* 0x000fe2000001164d */
[-C--:B------:R-:W-:Y:S01]  /*4940*/  FMUL.FTZ R82, R82, R81.reuse ;  /* 0x0000005152527220 */ /* 0x080fe20000410000 */
[C---:B------:R-:W-:Y:S01]  /*4950*/  PRMT R79, R166.reuse, 0x5432, R79 ;  /* 0x00005432a64f7816 */ /* 0x040fe2000000004f */
[C---:B------:R-:W-:Y:S01]  /*4960*/  FFMA.FTZ R83, R41.reuse, R81, -R83 ;  /* 0x0000005129537223 */ /* 0x040fe20000010853 */
[----:B------:R-:W-:Y:S01]  /*4970*/  PRMT R77, R166, 0x5410, R77 ;  /* 0x00005410a64d7816 */ /* 0x000fe2000000004d */
[----:B------:R-:W-:Y:S01]  /*4980*/  FFMA.FTZ R82, R41, R80, R82 ;  /* 0x0000005029527223 */ /* 0x000fe20000010052 */
[C---:B------:R-:W-:Y:S01]  /*4990*/  IMAD.U32 R80, R42.reuse, 0x10000, RZ ;  /* 0x000100002a507824 */ /* 0x040fe200078e00ff */
[----:B------:R-:W-:Y:S01]  /*49a0*/  LOP3.LUT R42, R42, 0xffff0000, RZ, 0xc0, !PT ;  /* 0xffff00002a2a7812 */ /* 0x000fe200078ec0ff */
[----:B------:R-:W-:Y:S01]  /*49b0*/  IMAD.U32 R84, R79, 0x10000, RZ ;  /* 0x000100004f547824 */ /* 0x000fe200078e00ff */
[----:B------:R-:W-:Y:S01]  /*49c0*/  LOP3.LUT R41, R43, 0xffff0000, RZ, 0xc0, !PT ;  /* 0xffff00002b297812 */ /* 0x000fe200078ec0ff */
[----:B------:R-:W-:Y:S01]  /*49d0*/  IMAD.U32 R85, R77, 0x10000, RZ ;  /* 0x000100004d557824 */ /* 0x000fe200078e00ff */
[----:B------:R-:W-:Y:S01]  /*49e0*/  LOP3.LUT R79, R79, 0xffff0000, RZ, 0xc0, !PT ;  /* 0xffff00004f4f7812 */ /* 0x000fe200078ec0ff */
[C---:B------:R-:W-:Y:S01]  /*49f0*/  FMUL.FTZ R86, R42.reuse, R84 ;  /* 0x000000542a567220 */ /* 0x040fe20000410000 */
[----:B------:R-:W-:Y:S01]  /*4a00*/  LOP3.LUT R77, R77, 0xffff0000, RZ, 0xc0, !PT ;  /* 0xffff00004d4d7812 */ /* 0x000fe200078ec0ff */
[----:B------:R-:W-:Y:S01]  /*4a10*/  FMUL.FTZ R42, R42, R85 ;  /* 0x000000552a2a7220 */ /* 0x000fe20000410000 */
[----:B------:R-:W-:-:S02]  /*4a20*/  IMAD.U32 R81, R43, 0x10000, RZ ;  /* 0x000100002b517824 */ /* 0x000fc400078e00ff */
[----:B------:R-:W-:Y:S01]  /*4a30*/  FFMA.FTZ R86, R80, R85, -R86 ;  /* 0x0000005550567223 */ /* 0x000fe20000010856 */
[C---:B------:R-:W-:Y:S01]  /*4a40*/  IMAD.U32 R43, R40.reuse, 0x10000, RZ ;  /* 0x00010000282b7824 */ /* 0x040fe200078e00ff */
[----:B------:R-:W-:Y:S01]  /*4a50*/  LOP3.LUT R40, R40, 0xffff0000, RZ, 0xc0, !PT ;  /* 0xffff000028287812 */ /* 0x000fe200078ec0ff */
[----:B------:R-:W-:Y:S01]  /*4a60*/  FFMA.FTZ R42, R80, R84, R42 ;  /* 0x00000054502a7223 */ /* 0x000fe2000001002a */
[C---:B------:R-:W-:Y:S01]  /*4a70*/  FMUL.FTZ R80, R41.reuse, R79 ;  /* 0x0000004f29507220 */ /* 0x040fe20000410000 */
[----:B------:R-:W-:Y:S01]  /*4a80*/  FMUL.FTZ R84, R41, R77 ;  /* 0x0000004d29547220 */ /* 0x000fe20000410000 */
[----:B------:R-:W-:Y:S01]  /*4a90*/  F2FP.BF16.F32.PACK_AB R82, R82, R83 ;  /* 0x000000535252723e */ /* 0x000fe200000010ff */
[C---:B------:R-:W-:Y:S01]  /*4aa0*/  FMUL.FTZ R41, R40.reuse, R76 ;  /* 0x0000004c28297220 */ /* 0x040fe20000410000 */
[-C--:B------:R-:W-:Y:S01]  /*4ab0*/  FMUL.FTZ R40, R40, R78.reuse ;  /* 0x0000004e28287220 */ /* 0x080fe20000410000 */
[C---:B------:R-:W-:Y:S01]  /*4ac0*/  FFMA.FTZ R80, R81.reuse, R77, -R80 ;  /* 0x0000004d51507223 */ /* 0x040fe20000010850 */
[----:B------:R-:W-:Y:S01]  /*4ad0*/  FFMA.FTZ R84, R81, R79, R84 ;  /* 0x0000004f51547223 */ /* 0x000fe20000010054 */
[C---:B------:R-:W-:Y:S01]  /*4ae0*/  FFMA.FTZ R41, R43.reuse, R78, -R41 ;  /* 0x0000004e2b297223 */ /* 0x040fe20000010829 */
[----:B------:R-:W-:Y:S01]  /*4af0*/  FFMA.FTZ R40, R43, R76, R40 ;  /* 0x0000004c2b287223 */ /* 0x000fe20000010028 */
[----:B------:R-:W-:-:S02]  /*4b00*/  F2FP.BF16.F32.PACK_AB R42, R42, R86 ;  /* 0x000000562a2a723e */ /* 0x000fc400000010ff */
[----:B------:R-:W-:Y:S02]  /*4b10*/  F2FP.BF16.F32.PACK_AB R80, R84, R80 ;  /* 0x000000505450723e */ /* 0x000fe400000010ff */
[----:B------:R-:W-:Y:S01]  /*4b20*/  F2FP.BF16.F32.PACK_AB R40, R40, R41 ;  /* 0x000000292828723e */ /* 0x000fe200000010ff */
[----:B------:R-:W-:Y:S02]  /*4b30*/  IMAD.MOV.U32 R41, RZ, RZ, R82 ;  /* 0x000000ffff297224 */ /* 0x000fe400078e0052 */
[----:B------:R-:W-:-:S07]  /*4b40*/  IMAD.MOV.U32 R43, RZ, RZ, R80 ;  /* 0x000000ffff2b7224 */ /* 0x000fce00078e0050 */
.L_x_472:
[----:B------:R-:W-:Y:S05]  /*4b50*/  BSYNC B3 ;  /* 0x0000000000037941 */ /* 0x000fea0003800000 */
.L_x_471:
[----:B--2---:R1:W-:Y:S02]  /*4b60*/  STG.E.128 desc[UR60][R46.64+0x100], R40 ;  /* 0x000100282e007986 */ /* 0x0043e4000c101d3c */
.L_x_470:
[----:B------:R-:W-:Y:S05]  /*4b70*/  BSYNC B2 ;  /* 0x0000000000027941 */ /* 0x000fea0003800000 */
.L_x_469:
[----:B------:R-:W-:-:S13]  /*4b80*/  ISETP.NE.AND P3, PT, R37, RZ, PT ;  /* 0x000000ff2500720c */ /* 0x000fda0003f65270 */
[----:B------:R-:W-:Y:S05]  /*4b90*/  @!P3 BRA `(.L_x_452) ;  /* 0x0000000000d0b947 */ /* 0x000fea0003800000 */
[----:B-1234-:R1:W2:Y:S01]  /*4ba0*/  LDS.128 R40, [R96+0x28000] ;  /* 0x0280000060287984 */ /* 0x01e2a20000000c00 */
[----:B------:R-:W-:Y:S01]  /*4bb0*/  ISETP.GE.AND P3, PT, R210, R126, PT ;  /* 0x0000007ed200720c */ /* 0x000fe20003f66270 */
[----:B------:R-:W-:-:S12]  /*4bc0*/  BSSY B2, `(.L_x_473) ;  /* 0x0000030000027945 */ /* 0x000fd80003800000 */
[----:B-1----:R-:W-:Y:S05]  /*4bd0*/  @P3 BRA `(.L_x_474) ;  /* 0x0000000000b83947 */ /* 0x002fea0003800000 */
[--C-:B------:R-:W-:Y:S01]  /*4be0*/  SHF.R.U64 R72, R72, 0x10, R73.reuse ;  /* 0x0000001048487819 */ /* 0x100fe20000001249 */
[----:B--2---:R-:W-:Y:S01]  /*4bf0*/  IMAD.U32 R79, R40, 0x10000, RZ ;  /* 0x00010000284f7824 */ /* 0x004fe200078e00ff */
[----:B------:R-:W-:Y:S02]  /*4c00*/  SHF.R.U32.HI R76, RZ, 0x10, R73 ;  /* 0x00000010ff4c7819 */ /* 0x000fe40000011649 */
[--C-:B------:R-:W-:Y:S02]  /*4c10*/  SHF.R.U64 R73, R74, 0x10, R75.reuse ;  /* 0x000000104a497819 */ /* 0x100fe4000000124b */
[----:B------:R-:W-:Y:S01]  /*4c20*/  SHF.R.U32.HI R77, RZ, 0x10, R75 ;  /* 0x00000010ff4d7819 */ /* 0x000fe2000001164b */
[----:B------:R-:W-:Y:S01]  /*4c30*/  IMAD.U32 R75, R42, 0x10000, RZ ;  /* 0x000100002a4b7824 */ /* 0x000fe200078e00ff */
[C---:B------:R-:W-:Y:S02]  /*4c40*/  PRMT R73, R164.reuse, 0x5410, R73 ;  /* 0x00005410a4497816 */ /* 0x040fe40000000049 */
[----:B------:R-:W-:Y:S01]  /*4c50*/  PRMT R164, R164, 0x5432, R77 ;  /* 0x00005432a4a47816 */ /* 0x000fe2000000004d */
[----:B------:R-:W-:Y:S01]  /*4c60*/  IMAD.U32 R77, R41, 0x10000, RZ ;  /* 0x00010000294d7824 */ /* 0x000fe200078e00ff */
[----:B------:R-:W-:-:S02]  /*4c70*/  PRMT R72, R163, 0x5410, R72 ;  /* 0x00005410a3487816 */ /* 0x000fc40000000048 */
[----:B------:R-:W-:Y:S01]  /*4c80*/  PRMT R76, R163, 0x5432, R76 ;  /* 0x00005432a34c7816 */ /* 0x000fe2000000004c */
[----:B------:R-:W-:Y:S01]  /*4c90*/  IMAD.U32 R80, R164, 0x10000, RZ ;  /* 0x00010000a4507824 */ /* 0x000fe200078e00ff */
[----:B------:R-:W-:Y:S02]  /*4ca0*/  LOP3.LUT R83, R41, 0xffff0000, RZ, 0xc0, !PT ;  /* 0xffff000029537812 */ /* 0x000fe400078ec0ff */
[----:B------:R-:W-:Y:S01]  /*4cb0*/  LOP3.LUT R42, R42, 0xffff0000, RZ, 0xc0, !PT ;  /* 0xffff00002a2a7812 */ /* 0x000fe200078ec0ff */
[----:B------:R-:W-:Y:S01]  /*4cc0*/  IMAD.U32 R81, R76, 0x10000, RZ ;  /* 0x000100004c517824 */ /* 0x000fe200078e00ff */
[C---:B------:R-:W-:Y:S01]  /*4cd0*/  LOP3.LUT R41, R73.reuse, 0xffff0000, RZ, 0xc0, !PT ;  /* 0xffff000049297812 */ /* 0x040fe200078ec0ff */
[----:B------:R-:W-:Y:S01]  /*4ce0*/  IMAD.U32 R73, R73, 0x10000, RZ ;  /* 0x0001000049497824 */ /* 0x000fe200078e00ff */
[----:B------:R-:W-:Y:S01]  /*4cf0*/  LOP3.LUT R78, R72, 0xffff0000, RZ, 0xc0, !PT ;  /* 0xffff0000484e7812 */ /* 0x000fe200078ec0ff */
[C---:B------:R-:W-:Y:S01]  /*4d00*/  FMUL.FTZ R84, R42.reuse, R80 ;  /* 0x000000502a547220 */ /* 0x040fe20000410000 */
[----:B------:R-:W-:Y:S01]  /*4d10*/  LOP3.LUT R74, R43, 0xffff0000, RZ, 0xc0, !PT ;  /* 0xffff00002b4a7812 */ /* 0x000fe200078ec0ff */
[C---:B------:R-:W-:Y:S01]  /*4d20*/  FMUL.FTZ R82, R83.reuse, R41 ;  /* 0x0000002953527220 */ /* 0x040fe20000410000 */
[-C--:B------:R-:W-:Y:S01]  /*4d30*/  FMUL.FTZ R42, R42, R81.reuse ;  /* 0x000000512a2a7220 */ /* 0x080fe20000410000 */
[----:B------:R-:W-:Y:S01]  /*4d40*/  FMUL.FTZ R83, R83, R78 ;  /* 0x0000004e53537220 */ /* 0x000fe20000410000 */
[----:B------:R-:W-:Y:S01]  /*4d50*/  LOP3.LUT R164, R164, 0xffff0000, RZ, 0xc0, !PT ;  /* 0xffff0000a4a47812 */ /* 0x000fe200078ec0ff */
[----:B------:R-:W-:Y:S01]  /*4d60*/  FFMA.FTZ R84, R75, R81, -R84 ;  /* 0x000000514b547223 */ /* 0x000fe20000010854 */
[----:B------:R-:W-:Y:S01]  /*4d70*/  LOP3.LUT R76, R76, 0xffff0000, RZ, 0xc0, !PT ;  /* 0xffff00004c4c7812 */ /* 0x000fe200078ec0ff */
[----:B------:R-:W-:Y:S01]  /*4d80*/  FFMA.FTZ R83, R77, R41, R83 ;  /* 0x000000294d537223 */ /* 0x000fe20000010053 */
[----:B------:R-:W-:Y:S01]  /*4d90*/  FFMA.FTZ R42, R75, R80, R42 ;  /* 0x000000504b2a7223 */ /* 0x000fe2000001002a */
[----:B------:R-:W-:Y:S01]  /*4da0*/  IMAD.U32 R43, R43, 0x10000, RZ ;  /* 0x000100002b2b7824 */ /* 0x000fe200078e00ff */
[----:B------:R-:W-:Y:S01]  /*4db0*/  LOP3.LUT R40, R40, 0xffff0000, RZ, 0xc0, !PT ;  /* 0xffff000028287812 */ /* 0x000fe200078ec0ff */
[C---:B------:R-:W-:Y:S01]  /*4dc0*/  FMUL.FTZ R41, R74.reuse, R164 ;  /* 0x000000a44a297220 */ /* 0x040fe20000410000 */
[----:B------:R-:W-:Y:S01]  /*4dd0*/  FMUL.FTZ R75, R74, R76 ;  /* 0x0000004c4a4b7220 */ /* 0x000fe20000410000 */
[----:B------:R-:W-:-:S02]  /*4de0*/  IMAD.U32 R72, R72, 0x10000, RZ ;  /* 0x0001000048487824 */ /* 0x000fc400078e00ff */
[----:B------:R-:W-:Y:S01]  /*4df0*/  FFMA.FTZ R82, R77, R78, -R82 ;  /* 0x0000004e4d527223 */ /* 0x000fe20000010852 */
[C---:B------:R-:W-:Y:S01]  /*4e00*/  FFMA.FTZ R41, R43.reuse, R76, -R41 ;  /* 0x0000004c2b297223 */ /* 0x040fe20000010829 */
[----:B------:R-:W-:Y:S01]  /*4e10*/  FFMA.FTZ R75, R43, R164, R75 ;  /* 0x000000a42b4b7223 */ /* 0x000fe2000001004b */
[C---:B------:R-:W-:Y:S01]  /*4e20*/  FMUL.FTZ R74, R40.reuse, R73 ;  /* 0x00000049284a7220 */ /* 0x040fe20000410000 */
[----:B------:R-:W-:Y:S01]  /*4e30*/  FMUL.FTZ R40, R40, R72 ;  /* 0x0000004828287220 */ /* 0x000fe20000410000 */
[----:B------:R-:W-:Y:S02]  /*4e40*/  F2FP.BF16.F32.PACK_AB R82, R83, R82 ;  /* 0x000000525352723e */ /* 0x000fe400000010ff */
[----:B------:R-:W-:Y:S01]  /*4e50*/  F2FP.BF16.F32.PACK_AB R41, R75, R41 ;  /* 0x000000294b29723e */ /* 0x000fe200000010ff */
[C---:B------:R-:W-:Y:S01]  /*4e60*/  FFMA.FTZ R74, R79.reuse, R72, -R74 ;  /* 0x000000484f4a7223 */ /* 0x040fe2000001084a */
[----:B------:R-:W-:Y:S01]  /*4e70*/  FFMA.FTZ R40, R79, R73, R40 ;  /* 0x000000494f287223 */ /* 0x000fe20000010028 */
[----:B------:R-:W-:-:S02]  /*4e80*/  F2FP.BF16.F32.PACK_AB R42, R42, R84 ;  /* 0x000000542a2a723e */ /* 0x000fc400000010ff */
[----:B------:R-:W-:Y:S02]  /*4e90*/  IMAD.MOV.U32 R43, RZ, RZ, R41 ;  /* 0x000000ffff2b7224 */ /* 0x000fe400078e0029 */
[----:B------:R-:W-:Y:S01]  /*4ea0*/  F2FP.BF16.F32.PACK_AB R40, R40, R74 ;  /* 0x0000004a2828723e */ /* 0x000fe200000010ff */
[----:B------:R-:W-:-:S07]  /*4eb0*/  IMAD.MOV.U32 R41, RZ, RZ, R82 ;  /* 0x000000ffff297224 */ /* 0x000fce00078e0052 */
.L_x_474:
[----:B------:R-:W-:Y:S05]  /*4ec0*/  BSYNC B2 ;  /* 0x0000000000027941 */ /* 0x000fea0003800000 */
.L_x_473:
[----:B--2---:R1:W-:Y:S02]  /*4ed0*/  STG.E.128 desc[UR60][R46.64+0x140], R40 ;  /* 0x000140282e007986 */ /* 0x0043e4000c101d3c */
.L_x_452:
[----:B------:R-:W-:Y:S05]  /*4ee0*/  BSYNC B1 ;  /* 0x0000000000017941 */ /* 0x000fea0003800000 */
.L_x_451:
[----:B------:R-:W-:Y:S05]  /*4ef0*/  @P4 BRA `(.L_x_475) ;  /* 0x0000005400704947 */ /* 0x000fea0003800000 */
[----:B------:R-:W-:Y:S01]  /*4f00*/  ISETP.NE.AND P3, PT, R29, RZ, PT ;  /* 0x000000ff1d00720c */ /* 0x000fe20003f65270 */
[----:B------:R-:W-:-:S12]  /*4f10*/  BSSY B1, `(.L_x_476) ;  /* 0x0000035000017945 */ /* 0x000fd80003800000 */
[----:B------:R-:W-:Y:S05]  /*4f20*/  @!P3 BRA `(.L_x_477) ;  /* 0x0000000000ccb947 */ /* 0x000fea0003800000 */
[----:B-1234-:R1:W2:Y:S01]  /*4f30*/  LDS.128 R40, [R39+0x23000] ;  /* 0x0230000027287984 */ /* 0x01e2a20000000c00 */
[----:B------:R-:W-:Y:S01]  /*4f40*/  ISETP.GE.AND P3, PT, R22, R126, PT ;  /* 0x0000007e1600720c */ /* 0x000fe20003f66270 */
[----:B------:R-:W-:-:S12]  /*4f50*/  BSSY B2, `(.L_x_478) ;  /* 0x000002f000027945 */ /* 0x000fd80003800000 */
[----:B-1----:R-:W-:Y:S05]  /*4f60*/  @P3 BRA `(.L_x_479) ;  /* 0x0000000000b43947 */ /* 0x002fea0003800000 */
[----:B------:R-:W-:Y:S01]  /*4f70*/  SHF.R.U64 R47, R70, 0x10, R71 ;  /* 0x00000010462f7819 */ /* 0x000fe20000001247 */
[----:B--2---:R-:W-:Y:S01]  /*4f80*/  IMAD.U32 R70, R42, 0x10000, RZ ;  /* 0x000100002a467824 */ /* 0x004fe200078e00ff */
[----:B------:R-:W-:Y:S01]  /*4f90*/  SHF.R.U64 R46, R68, 0x10, R69 ;  /* 0x00000010442e7819 */ /* 0x000fe20000001245 */
[----:B------:R-:W-:Y:S01]  /*4fa0*/  IMAD.U32 R73, R40, 0x10000, RZ ;  /* 0x0001000028497824 */ /* 0x000fe200078e00ff */
[----:B------:R-:W-:Y:S02]  /*4fb0*/  SHF.R.U32.HI R71, RZ, 0x10, R71 ;  /* 0x00000010ff477819 */ /* 0x000fe40000011647 */
[----:B------:R-:W-:Y:S02]  /*4fc0*/  SHF.R.U32.HI R68, RZ, 0x10, R69 ;  /* 0x00000010ff447819 */ /* 0x000fe40000011645 */
        /* <DEDUP_REMOVED lines=15> */
[----:B------:R-:W-:Y:S01]  /*50c0*/  FMUL.FTZ R42, R42, R75 ;  /* 0x0000004b2a2a7220 */ /* 0x000fe20000410000 */
[----:B------:R-:W-:Y:S01]  /*50d0*/  FMUL.FTZ R77, R77, R72 ;  /* 0x000000484d4d7220 */ /* 0x000fe20000410000 */
[----:B------:R-:W-:Y:S01]  /*50e0*/  LOP3.LUT R165, R165, 0xffff0000, RZ, 0xc0, !PT ;  /* 0xffff0000a5a57812 */ /* 0x000fe200078ec0ff */
[----:B------:R-:W-:Y:S01]  /*50f0*/  IMAD.U32 R46, R46, 0x10000, RZ ;  /* 0x000100002e2e7824 */ /* 0x000fe200078e00ff */
[----:B------:R-:W-:Y:S01]  /*5100*/  LOP3.LUT R68, R68, 0xffff0000, RZ, 0xc0, !PT ;  /* 0xffff000044447812 */ /* 0x000fe200078ec0ff */
[----:B------:R-:W-:Y:S01]  /*5110*/  FFMA.FTZ R77, R71, R41, R77 ;  /* 0x00000029474d7223 */ /* 0x000fe2000001004d */
[----:B------:R-:W-:Y:S01]  /*5120*/  LOP3.LUT R40, R40, 0xffff0000, RZ, 0xc0, !PT ;  /* 0xffff000028287812 */ /* 0x000fe200078ec0ff */
[C---:B------:R-:W-:Y:S01]  /*5130*/  FFMA.FTZ R78, R70.reuse, R75, -R78 ;  /* 0x0000004b464e7223 */ /* 0x040fe2000001084e */
[----:B------:R-:W-:Y:S01]  /*5140*/  FFMA.FTZ R42, R70, R74, R42 ;  /* 0x0000004a462a7223 */ /* 0x000fe2000001002a */
[C---:B------:R-:W-:Y:S01]  /*5150*/  FMUL.FTZ R41, R69.reuse, R165 ;  /* 0x000000a545297220 */ /* 0x040fe20000410000 */
[----:B------:R-:W-:Y:S01]  /*5160*/  FMUL.FTZ R70, R69, R68 ;  /* 0x0000004445467220 */ /* 0x000fe20000410000 */
[----:B------:R-:W-:-:S02]  /*5170*/  IMAD.U32 R43, R43, 0x10000, RZ ;  /* 0x000100002b2b7824 */ /* 0x000fc400078e00ff */
[----:B------:R-:W-:Y:S01]  /*5180*/  FFMA.FTZ R76, R71, R72, -R76 ;  /* 0x00000048474c7223 */ /* 0x000fe2000001084c */
[C---:B------:R-:W-:Y:S01]  /*5190*/  FMUL.FTZ R69, R40.reuse, R47 ;  /* 0x0000002f28457220 */ /* 0x040fe20000410000 */
[----:B------:R-:W-:Y:S01]  /*51a0*/  FMUL.FTZ R40, R40, R46 ;  /* 0x0000002e28287220 */ /* 0x000fe20000410000 */
[C---:B------:R-:W-:Y:S01]  /*51b0*/  FFMA.FTZ R41, R43.reuse, R68, -R41 ;  /* 0x000000442b297223 */ /* 0x040fe20000010829 */
[----:B------:R-:W-:Y:S01]  /*51c0*/  FFMA.FTZ R70, R43, R165, R70 ;  /* 0x000000a52b467223 */ /* 0x000fe20000010046 */
[C---:B------:R-:W-:Y:S01]  /*51d0*/  FFMA.FTZ R69, R73.reuse, R46, -R69 ;  /* 0x0000002e49457223 */ /* 0x040fe20000010845 */
[----:B------:R-:W-:Y:S01]  /*51e0*/  FFMA.FTZ R40, R73, R47, R40 ;  /* 0x0000002f49287223 */ /* 0x000fe20000010028 */
[----:B------:R-:W-:Y:S02]  /*51f0*/  F2FP.BF16.F32.PACK_AB R76, R77, R76 ;  /* 0x0000004c4d4c723e */ /* 0x000fe400000010ff */
[----:B------:R-:W-:Y:S02]  /*5200*/  F2FP.BF16.F32.PACK_AB R43, R70, R41 ;  /* 0x00000029462b723e */ /* 0x000fe400000010ff */
[----:B------:R-:W-:Y:S01]  /*5210*/  F2FP.BF16.F32.PACK_AB R42, R42, R78 ;  /* 0x0000004e2a2a723e */ /* 0x000fe200000010ff */
[----:B------:R-:W-:Y:S01]  /*5220*/  IMAD.MOV.U32 R41, RZ, RZ, R76 ;  /* 0x000000ffff297224 */ /* 0x000fe200078e004c */
[----:B------:R-:W-:-:S07]  /*5230*/  F2FP.BF16.F32.PACK_AB R40, R40, R69 ;  /* 0x000000452828723e */ /* 0x000fce00000010ff */
.L_x_479:
[----:B------:R-:W-:Y:S05]  /*5240*/  BSYNC B2 ;  /* 0x0000000000027941 */ /* 0x000fea0003800000 */
.L_x_478:
[----:B--2---:R1:W-:Y:S02]  /*5250*/  STG.E.128 desc[UR60][R44.64], R40 ;  /* 0x000000282c007986 */ /* 0x0043e4000c101d3c */
.L_x_477:
[----:B------:R-:W-:Y:S05]  /*5260*/  BSYNC B1 ;  /* 0x0000000000017941 */ /* 0x000fea0003800000 */
.L_x_476:
[----:B------:R-:W-:Y:S01]  /*5270*/  ISETP.NE.AND P3, PT, R33, RZ, PT ;  /* 0x000000ff2100720c */ /* 0x000fe20003f65270 */
[----:B------:R-:W-:-:S12]  /*5280*/  BSSY B1, `(.L_x_480) ;  /* 0x0000036000017945 */ /* 0x000fd80003800000 */
        /* <DEDUP_REMOVED lines=9> */
[----:B------:R-:W-:Y:S02]  /*5320*/  SHF.R.U32.HI R66, RZ, 0x10, R67 ;  /* 0x00000010ff427819 */ /* 0x000fe40000011643 */
[C---:B------:R-:W-:Y:S01]  /*5330*/  PRMT R64, R160.reuse, 0x5410, R69 ;  /* 0x00005410a0407816 */ /* 0x040fe20000000045 */
[----:B------:R-:W-:Y:S01]  /*5340*/  IMAD.U32 R69, R41, 0x10000, RZ ;  /* 0x0001000029457824 */ /* 0x000fe200078e00ff */
[----:B------:R-:W-:-:S02]  /*5350*/  PRMT R160, R160, 0x5432, R65 ;  /* 0x00005432a0a07816 */ /* 0x000fc40000000041 */
[C---:B------:R-:W-:Y:S02]  /*5360*/  PRMT R65, R161.reuse, 0x5410, R68 ;  /* 0x00005410a1417816 */ /* 0x040fe40000000044 */
[----:B------:R-:W-:Y:S01]  /*5370*/  PRMT R161, R161, 0x5432, R66 ;  /* 0x00005432a1a17816 */ /* 0x000fe20000000042 */
[----:B------:R-:W-:Y:S01]  /*5380*/  IMAD.U32 R67, R160, 0x10000, RZ ;  /* 0x00010000a0437824 */ /* 0x000fe200078e00ff */
[----:B------:R-:W-:Y:S02]  /*5390*/  LOP3.LUT R42, R42, 0xffff0000, RZ, 0xc0, !PT ;  /* 0xffff00002a2a7812 */ /* 0x000fe400078ec0ff */
[----:B------:R-:W-:Y:S01]  /*53a0*/  LOP3.LUT R68, R41, 0xffff0000, RZ, 0xc0, !PT ;  /* 0xffff000029447812 */ /* 0x000fe200078ec0ff */
[----:B------:R-:W-:Y:S01]  /*53b0*/  IMAD.U32 R66, R161, 0x10000, RZ ;  /* 0x00010000a1427824 */ /* 0x000fe200078e00ff */
[----:B------:R-:W-:Y:S01]  /*53c0*/  LOP3.LUT R71, R65, 0xffff0000, RZ, 0xc0, !PT ;  /* 0xffff000041477812 */ /* 0x000fe200078ec0ff */
[----:B------:R-:W-:Y:S01]  /*53d0*/  IMAD.U32 R41, R40, 0x10000, RZ ;  /* 0x0001000028297824 */ /* 0x000fe200078e00ff */
[----:B------:R-:W-:Y:S01]  /*53e0*/  LOP3.LUT R70, R64, 0xffff0000, RZ, 0xc0, !PT ;  /* 0xffff000040467812 */ /* 0x000fe200078ec0ff */
[----:B------:R-:W-:Y:S01]  /*53f0*/  FMUL.FTZ R74, R42, R66 ;  /* 0x000000422a4a7220 */ /* 0x000fe20000410000 */
[----:B------:R-:W-:Y:S01]  /*5400*/  LOP3.LUT R40, R40, 0xffff0000, RZ, 0xc0, !PT ;  /* 0xffff000028287812 */ /* 0x000fe200078ec0ff */
[----:B------:R-:W-:Y:S01]  /*5410*/  FMUL.FTZ R72, R68, R71 ;  /* 0x0000004744487220 */ /* 0x000fe20000410000 */
[----:B------:R-:W-:Y:S01]  /*5420*/  FMUL.FTZ R42, R42, R67 ;  /* 0x000000432a2a7220 */ /* 0x000fe20000410000 */
[----:B------:R-:W-:Y:S01]  /*5430*/  LOP3.LUT R46, R43, 0xffff0000, RZ, 0xc0, !PT ;  /* 0xffff00002b2e7812 */ /* 0x000fe200078ec0ff */
[----:B------:R-:W-:Y:S01]  /*5440*/  FMUL.FTZ R68, R68, R70 ;  /* 0x0000004644447220 */ /* 0x000fe20000410000 */
[----:B------:R-:W-:Y:S01]  /*5450*/  LOP3.LUT R161, R161, 0xffff0000, RZ, 0xc0, !PT ;  /* 0xffff0000a1a17812 */ /* 0x000fe200078ec0ff */
[----:B------:R-:W-:Y:S01]  /*5460*/  IMAD.U32 R65, R65, 0x10000, RZ ;  /* 0x0001000041417824 */ /* 0x000fe200078e00ff */
[----:B------:R-:W-:Y:S01]  /*5470*/  LOP3.LUT R160, R160, 0xffff0000, RZ, 0xc0, !PT ;  /* 0xffff0000a0a07812 */ /* 0x000fe200078ec0ff */
[----:B------:R-:W-:-:S02]  /*5480*/  IMAD.U32 R64, R64, 0x10000, RZ ;  /* 0x0001000040407824 */ /* 0x000fc400078e00ff */
[----:B------:R-:W-:Y:S01]  /*5490*/  FFMA.FTZ R70, R69, R70, -R72 ;  /* 0x0000004645467223 */ /* 0x000fe20000010848 */
[----:B------:R-:W-:Y:S01]  /*54a0*/  FFMA.FTZ R66, R47, R66, R42 ;  /* 0x000000422f427223 */ /* 0x000fe2000001002a */
[----:B------:R-:W-:Y:S01]  /*54b0*/  FFMA.FTZ R69, R69, R71, R68 ;  /* 0x0000004745457223 */ /* 0x000fe20000010044 */
[----:B------:R-:W-:Y:S01]  /*54c0*/  FMUL.FTZ R42, R40, R65 ;  /* 0x00000041282a7220 */ /* 0x000fe20000410000 */
[----:B------:R-:W-:Y:S02]  /*54d0*/  IMAD.U32 R43, R43, 0x10000, RZ ;  /* 0x000100002b2b7824 */ /* 0x000fe400078e00ff */
[----:B------:R-:W-:Y:S01]  /*54e0*/  FFMA.FTZ R67, R47, R67, -R74 ;  /* 0x000000432f437223 */ /* 0x000fe2000001084a */
[----:B------:R-:W-:Y:S01]  /*54f0*/  FMUL.FTZ R68, R46, R161 ;  /* 0x000000a12e447220 */ /* 0x000fe20000410000 */
[----:B------:R-:W-:Y:S01]  /*5500*/  FMUL.FTZ R40, R40, R64 ;  /* 0x0000004028287220 */ /* 0x000fe20000410000 */
[----:B------:R-:W-:Y:S01]  /*5510*/  FMUL.FTZ R46, R46, R160 ;  /* 0x000000a02e2e7220 */ /* 0x000fe20000410000 */
[----:B------:R-:W-:Y:S01]  /*5520*/  FFMA.FTZ R42, R41, R64, -R42 ;  /* 0x00000040292a7223 */ /* 0x000fe2000001082a */
[----:B------:R-:W-:Y:S01]  /*5530*/  FFMA.FTZ R68, R43, R160, -R68 ;  /* 0x000000a02b447223 */ /* 0x000fe20000010844 */
[----:B------:R-:W-:Y:S01]  /*5540*/  FFMA.FTZ R41, R41, R65, R40 ;  /* 0x0000004129297223 */ /* 0x000fe20000010028 */
[----:B------:R-:W-:Y:S01]  /*5550*/  FFMA.FTZ R43, R43, R161, R46 ;  /* 0x000000a12b2b7223 */ /* 0x000fe2000001002e */
[----:B------:R-:W-:-:S02]  /*5560*/  F2FP.BF16.F32.PACK_AB R69, R69, R70 ;  /* 0x000000464545723e */ /* 0x000fc400000010ff */
[----:B------:R-:W-:Y:S02]  /*5570*/  F2FP.BF16.F32.PACK_AB R66, R66, R67 ;  /* 0x000000434242723e */ /* 0x000fe400000010ff */
[----:B------:R-:W-:Y:S01]  /*5580*/  F2FP.BF16.F32.PACK_AB R40, R41, R42 ;  /* 0x0000002a2928723e */ /* 0x000fe200000010ff */
[----:B------:R-:W-:Y:S01]  /*5590*/  IMAD.MOV.U32 R41, RZ, RZ, R69 ;  /* 0x000000ffff297224 */ /* 0x000fe200078e0045 */
[----:B------:R-:W-:Y:S01]  /*55a0*/  F2FP.BF16.F32.PACK_AB R43, R43, R68 ;  /* 0x000000442b2b723e */ /* 0x000fe200000010ff */
[----:B------:R-:W-:-:S07]  /*55b0*/  IMAD.MOV.U32 R42, RZ, RZ, R66 ;  /* 0x000000ffff2a7224 */ /* 0x000fce00078e0042 */
.L_x_483:
[----:B------:R-:W-:Y:S05]  /*55c0*/  BSYNC B2 ;  /* 0x0000000000027941 */ /* 0x000fea0003800000 */
.L_x_482:
[----:B--2---:R1:W-:Y:S02]  /*55d0*/  STG.E.128 desc[UR60][R44.64+0x40], R40 ;  /* 0x000040282c007986 */ /* 0x0043e4000c101d3c */
.L_x_481:
[----:B------:R-:W-:Y:S05]  /*55e0*/  BSYNC B1 ;  /* 0x0000000000017941 */ /* 0x000fea0003800000 */
.L_x_480:
        /* <DEDUP_REMOVED lines=9> */
[----:B------:R-:W-:Y:S02]  /*5680*/  SHF.R.U64 R47, R60, 0x10, R61 ;  /* 0x000000103c2f7819 */ /* 0x000fe4000000123d */
[----:B------:R-:W-:Y:S01]  /*5690*/  SHF.R.U32.HI R62, RZ, 0x10, R63 ;  /* 0x00000010ff3e7819 */ /* 0x000fe2000001163f */
[----:B------:R-:W-:Y:S01]  /*56a0*/  IMAD.U32 R63, R41, 0x10000, RZ ;  /* 0x00010000293f7824 */ /* 0x000fe200078e00ff */
[----:B------:R-:W-:Y:S02]  /*56b0*/  PRMT R64, R159, 0x5410, R64 ;  /* 0x000054109f407816 */ /* 0x000fe40000000040 */
[----:B------:R-:W-:Y:S02]  /*56c0*/  SHF.R.U32.HI R61, RZ, 0x10, R61 ;  /* 0x00000010ff3d7819 */ /* 0x000fe4000001163d */
[----:B------:R-:W-:-:S02]  /*56d0*/  PRMT R47, R158, 0x5410, R47 ;  /* 0x000054109e2f7816 */ /* 0x000fc4000000002f */
[----:B------:R-:W-:Y:S02]  /*56e0*/  PRMT R159, R159, 0x5432, R62 ;  /* 0x000054329f9f7816 */ /* 0x000fe4000000003e */
[----:B------:R-:W-:Y:S01]  /*56f0*/  LOP3.LUT R62, R41, 0xffff0000, RZ, 0xc0, !PT ;  /* 0xffff0000293e7812 */ /* 0x000fe200078ec0ff */
[----:B------:R-:W-:Y:S01]  /*5700*/  IMAD.U32 R41, R40, 0x10000, RZ ;  /* 0x0001000028297824 */ /* 0x000fe200078e00ff */
[C---:B------:R-:W-:Y:S01]  /*5710*/  LOP3.LUT R66, R64.reuse, 0xffff0000, RZ, 0xc0, !PT ;  /* 0xffff000040427812 */ /* 0x040fe200078ec0ff */
[----:B------:R-:W-:Y:S01]  /*5720*/  IMAD.U32 R64, R64, 0x10000, RZ ;  /* 0x0001000040407824 */ /* 0x000fe200078e00ff */
[----:B------:R-:W-:Y:S01]  /*5730*/  PRMT R158, R158, 0x5432, R61 ;  /* 0x000054329e9e7816 */ /* 0x000fe2000000003d */
[----:B------:R-:W-:Y:S01]  /*5740*/  IMAD.U32 R61, R159, 0x10000, RZ ;  /* 0x000100009f3d7824 */ /* 0x000fe200078e00ff */
[----:B------:R-:W-:Y:S01]  /*5750*/  LOP3.LUT R65, R47, 0xffff0000, RZ, 0xc0, !PT ;  /* 0xffff00002f417812 */ /* 0x000fe200078ec0ff */
[-C--:B------:R-:W-:Y:S01]  /*5760*/  FMUL.FTZ R68, R62, R66.reuse ;  /* 0x000000423e447220 */ /* 0x080fe20000410000 */
[----:B------:R-:W-:Y:S01]  /*5770*/  LOP3.LUT R60, R42, 0xffff0000, RZ, 0xc0, !PT ;  /* 0xffff00002a3c7812 */ /* 0x000fe200078ec0ff */
[----:B------:R-:W-:Y:S01]  /*5780*/  IMAD.U32 R67, R158, 0x10000, RZ ;  /* 0x000100009e437824 */ /* 0x000fe200078e00ff */
[----:B------:R-:W-:Y:S01]  /*5790*/  LOP3.LUT R42, R43, 0xffff0000, RZ, 0xc0, !PT ;  /* 0xffff00002b2a7812 */ /* 0x000fe200078ec0ff */
[-C--:B------:R-:W-:Y:S01]  /*57a0*/  FMUL.FTZ R69, R62, R65.reuse ;  /* 0x000000413e457220 */ /* 0x080fe20000410000 */
[----:B------:R-:W-:Y:S01]  /*57b0*/  LOP3.LUT R62, R40, 0xffff0000, RZ, 0xc0, !PT ;  /* 0xffff0000283e7812 */ /* 0x000fe200078ec0ff */
[----:B------:R-:W-:Y:S01]  /*57c0*/  FFMA.FTZ R40, R63, R65, -R68 ;  /* 0x000000413f287223 */ /* 0x000fe20000010844 */
[C---:B------:R-:W-:Y:S01]  /*57d0*/  FMUL.FTZ R71, R60.reuse, R61 ;  /* 0x0000003d3c477220 */ /* 0x040fe20000410000 */
[-C--:B------:R-:W-:Y:S01]  /*57e0*/  FMUL.FTZ R65, R60, R67.reuse ;  /* 0x000000433c417220 */ /* 0x080fe20000410000 */
[----:B------:R-:W-:Y:S01]  /*57f0*/  LOP3.LUT R159, R159, 0xffff0000, RZ, 0xc0, !PT ;  /* 0xffff00009f9f7812 */ /* 0x000fe200078ec0ff */
[----:B------:R-:W-:Y:S01]  /*5800*/  IMAD.U32 R47, R47, 0x10000, RZ ;  /* 0x000100002f2f7824 */ /* 0x000fe200078e00ff */
[----:B------:R-:W-:Y:S01]  /*5810*/  LOP3.LUT R158, R158, 0xffff0000, RZ, 0xc0, !PT ;  /* 0xffff00009e9e7812 */ /* 0x000fe200078ec0ff */
[----:B------:R-:W-:Y:S01]  /*5820*/  FFMA.FTZ R63, R63, R66, R69 ;  /* 0x000000423f3f7223 */ /* 0x000fe20000010045 */
[C---:B------:R-:W-:Y:S01]  /*5830*/  FFMA.FTZ R60, R46.reuse, R67, -R71 ;  /* 0x000000432e3c7223 */ /* 0x040fe20000010847 */
[----:B------:R-:W-:Y:S01]  /*5840*/  FFMA.FTZ R65, R46, R61, R65 ;  /* 0x0000003d2e417223 */ /* 0x000fe20000010041 */
[C---:B------:R-:W-:Y:S01]  /*5850*/  FMUL.FTZ R46, R42.reuse, R159 ;  /* 0x0000009f2a2e7220 */ /* 0x040fe20000410000 */
[----:B------:R-:W-:Y:S01]  /*5860*/  FMUL.FTZ R66, R42, R158 ;  /* 0x0000009e2a427220 */ /* 0x000fe20000410000 */
[----:B------:R-:W-:-:S02]  /*5870*/  IMAD.U32 R43, R43, 0x10000, RZ ;  /* 0x000100002b2b7824 */ /* 0x000fc400078e00ff */
[C---:B------:R-:W-:Y:S01]  /*5880*/  FMUL.FTZ R42, R62.reuse, R64 ;  /* 0x000000403e2a7220 */ /* 0x040fe20000410000 */
[-C--:B------:R-:W-:Y:S01]  /*5890*/  FMUL.FTZ R61, R62, R47.reuse ;  /* 0x0000002f3e3d7220 */ /* 0x080fe20000410000 */
[----:B------:R-:W-:Y:S01]  /*58a0*/  F2FP.BF16.F32.PACK_AB R60, R65, R60 ;  /* 0x0000003c413c723e */ /* 0x000fe200000010ff */
[----:B------:R-:W-:Y:S01]  /*58b0*/  FFMA.FTZ R46, R43, R158, -R46 ;  /* 0x0000009e2b2e7223 */ /* 0x000fe2000001082e */
[C---:B------:R-:W-:Y:S01]  /*58c0*/  FFMA.FTZ R42, R41.reuse, R47, -R42 ;  /* 0x0000002f292a7223 */ /* 0x040fe2000001082a */
[----:B------:R-:W-:Y:S01]  /*58d0*/  FFMA.FTZ R61, R41, R64, R61 ;  /* 0x00000040293d7223 */ /* 0x000fe2000001003d */
[----:B------:R-:W-:Y:S01]  /*58e0*/  FFMA.FTZ R43, R43, R159, R66 ;  /* 0x0000009f2b2b7223 */ /* 0x000fe20000010042 */
[----:B------:R-:W-:-:S03]  /*58f0*/  F2FP.BF16.F32.PACK_AB R41, R63, R40 ;  /* 0x000000283f29723e */ /* 0x000fc600000010ff */
[----:B------:R-:W-:Y:S01]  /*5900*/  F2FP.BF16.F32.PACK_AB R40, R61, R42 ;  /* 0x0000002a3d28723e */ /* 0x000fe200000010ff */
[----:B------:R-:W-:Y:S01]  /*5910*/  IMAD.MOV.U32 R42, RZ, RZ, R60 ;  /* 0x000000ffff2a7224 */ /* 0x000fe200078e003c */
[----:B------:R-:W-:-:S07]  /*5920*/  F2FP.BF16.F32.PACK_AB R43, R43, R46 ;  /* 0x0000002e2b2b723e */ /* 0x000fce00000010ff */
.L_x_487:
[----:B------:R-:W-:Y:S05]  /*5930*/  BSYNC B2 ;  /* 0x0000000000027941 */ /* 0x000fea0003800000 */
.L_x_486:
[----:B--2---:R1:W-:Y:S02]  /*5940*/  STG.E.128 desc[UR60][R44.64+0x80], R40 ;  /* 0x000080282c007986 */ /* 0x0043e4000c101d3c */
.L_x_485:
[----:B------:R-:W-:Y:S05]  /*5950*/  BSYNC B1 ;  /* 0x0000000000017941 */ /* 0x000fea0003800000 */
.L_x_484:
        /* <DEDUP_REMOVED lines=10> */
[----:B------:R-:W-:Y:S02]  /*5a00*/  SHF.R.U64 R60, R58, 0x10, R59 ;  /* 0x000000103a3c7819 */ /* 0x000fe4000000123b */
[C---:B------:R-:W-:Y:S02]  /*5a10*/  PRMT R58, R152.reuse, 0x5410, R63 ;  /* 0x00005410983a7816 */ /* 0x040fe4000000003f */
[----:B------:R-:W-:Y:S02]  /*5a20*/  SHF.R.U32.HI R56, RZ, 0x10, R59 ;  /* 0x00000010ff387819 */ /* 0x000fe4000001163b */
        /* <DEDUP_REMOVED lines=10> */
[C---:B------:R-:W-:Y:S01]  /*5ad0*/  IMAD.U32 R42, R43.reuse, 0x10000, RZ ;  /* 0x000100002b2a7824 */ /* 0x040fe200078e00ff */
[----:B------:R-:W-:Y:S01]  /*5ae0*/  LOP3.LUT R46, R43, 0xffff0000, RZ, 0xc0, !PT ;  /* 0xffff00002b2e7812 */ /* 0x000fe200078ec0ff */
[----:B------:R-:W-:-:S02]  /*5af0*/  IMAD.U32 R43, R41, 0x10000, RZ ;  /* 0x00010000292b7824 */ /* 0x000fc400078e00ff */
[C---:B------:R-:W-:Y:S01]  /*5b00*/  FMUL.FTZ R66, R56.reuse, R62 ;  /* 0x0000003e38427220 */ /* 0x040fe20000410000 */
[-C--:B------:R-:W-:Y:S01]  /*5b10*/  FMUL.FTZ R63, R56, R59.reuse ;  /* 0x0000003b383f7220 */ /* 0x080fe20000410000 */
[----:B------:R-:W-:Y:S02]  /*5b20*/  IMAD.U32 R41, R40, 0x10000, RZ ;  /* 0x0001000028297824 */ /* 0x000fe400078e00ff */
[----:B------:R-:W-:Y:S01]  /*5b30*/  FMUL.FTZ R56, R57, R64 ;  /* 0x0000004039387220 */ /* 0x000fe20000410000 */
[C---:B------:R-:W-:Y:S01]  /*5b40*/  FFMA.FTZ R66, R43.reuse, R59, -R66 ;  /* 0x0000003b2b427223 */ /* 0x040fe20000010842 */
[----:B------:R-:W-:Y:S01]  /*5b50*/  FFMA.FTZ R63, R43, R62, R63 ;  /* 0x0000003e2b3f7223 */ /* 0x000fe2000001003f */
[----:B------:R-:W-:Y:S01]  /*5b60*/  LOP3.LUT R157, R157, 0xffff0000, RZ, 0xc0, !PT ;  /* 0xffff00009d9d7812 */ /* 0x000fe200078ec0ff */
[----:B------:R-:W-:Y:S01]  /*5b70*/  IMAD.U32 R58, R58, 0x10000, RZ ;  /* 0x000100003a3a7824 */ /* 0x000fe200078e00ff */
[----:B------:R-:W-:Y:S01]  /*5b80*/  LOP3.LUT R43, R152, 0xffff0000, RZ, 0xc0, !PT ;  /* 0xffff0000982b7812 */ /* 0x000fe200078ec0ff */
[-C--:B------:R-:W-:Y:S01]  /*5b90*/  FMUL.FTZ R62, R57, R60.reuse ;  /* 0x0000003c393e7220 */ /* 0x080fe20000410000 */
[----:B------:R-:W-:Y:S01]  /*5ba0*/  LOP3.LUT R40, R40, 0xffff0000, RZ, 0xc0, !PT ;  /* 0xffff000028287812 */ /* 0x000fe200078ec0ff */
[C---:B------:R-:W-:Y:S01]  /*5bb0*/  FFMA.FTZ R56, R47.reuse, R60, -R56 ;  /* 0x0000003c2f387223 */ /* 0x040fe20000010838 */
[C---:B------:R-:W-:Y:S01]  /*5bc0*/  FMUL.FTZ R57, R46.reuse, R157 ;  /* 0x0000009d2e397220 */ /* 0x040fe20000410000 */
[----:B------:R-:W-:Y:S01]  /*5bd0*/  FMUL.FTZ R60, R46, R43 ;  /* 0x0000002b2e3c7220 */ /* 0x000fe20000410000 */
[----:B------:R-:W-:Y:S01]  /*5be0*/  FFMA.FTZ R47, R47, R64, R62 ;  /* 0x000000402f2f7223 */ /* 0x000fe2000001003e */
        /* <DEDUP_REMOVED lines=9> */
[----:B------:R-:W-:Y:S01]  /*5c80*/  IMAD.MOV.U32 R41, RZ, RZ, R63 ;  /* 0x000000ffff297224 */ /* 0x000fe200078e003f */
[----:B------:R-:W-:-:S07]  /*5c90*/  F2FP.BF16.F32.PACK_AB R42, R47, R56 ;  /* 0x000000382f2a723e */ /* 0x000fce00000010ff */
.L_x_491:
[----:B------:R-:W-:Y:S05]  /*5ca0*/  BSYNC B2 ;  /* 0x0000000000027941 */ /* 0x000fea0003800000 */
.L_x_490:
[----:B--2---:R1:W-:Y:S02]  /*5cb0*/  STG.E.128 desc[UR60][R44.64+0xc0], R40 ;  /* 0x0000c0282c007986 */ /* 0x0043e4000c101d3c */
.L_x_489:
[----:B------:R-:W-:Y:S05]  /*5cc0*/  BSYNC B1 ;  /* 0x0000000000017941 */ /* 0x000fea0003800000 */
.L_x_488:
        /* <DEDUP_REMOVED lines=13> */
[----:B------:R-:W-:Y:S02]  /*5da0*/  PRMT R57, R148, 0x5410, R57 ;  /* 0x0000541094397816 */ /* 0x000fe40000000039 */
[----:B------:R-:W-:-:S02]  /*5db0*/  PRMT R54, R133, 0x5410, R58 ;  /* 0x0000541085367816 */ /* 0x000fc4000000003a */
[----:B------:R-:W-:Y:S02]  /*5dc0*/  PRMT R148, R148, 0x5432, R55 ;  /* 0x0000543294947816 */ /* 0x000fe40000000037 */
[----:B------:R-:W-:Y:S02]  /*5dd0*/  LOP3.LUT R53, R43, 0xffff0000, RZ, 0xc0, !PT ;  /* 0xffff00002b357812 */ /* 0x000fe400078ec0ff */
        /* <DEDUP_REMOVED lines=8> */
[----:B------:R-:W-:-:S02]  /*5e60*/  IMAD.U32 R42, R41, 0x10000, RZ ;  /* 0x00010000292a7824 */ /* 0x000fc400078e00ff */
[C---:B------:R-:W-:Y:S01]  /*5e70*/  FMUL.FTZ R61, R43.reuse, R58 ;  /* 0x0000003a2b3d7220 */ /* 0x040fe20000410000 */
[C---:B------:R-:W-:Y:S02]  /*5e80*/  IMAD.U32 R41, R40.reuse, 0x10000, RZ ;  /* 0x0001000028297824 */ /* 0x040fe400078e00ff */
[----:B------:R-:W-:Y:S01]  /*5e90*/  FMUL.FTZ R43, R43, R55 ;  /* 0x000000372b2b7220 */ /* 0x000fe20000410000 */
[----:B------:R-:W-:Y:S01]  /*5ea0*/  LOP3.LUT R40, R40, 0xffff0000, RZ, 0xc0, !PT ;  /* 0xffff000028287812 */ /* 0x000fe200078ec0ff */
[C---:B------:R-:W-:Y:S01]  /*5eb0*/  FMUL.FTZ R63, R47.reuse, R59 ;  /* 0x0000003b2f3f7220 */ /* 0x040fe20000410000 */
[----:B------:R-:W-:Y:S01]  /*5ec0*/  LOP3.LUT R148, R148, 0xffff0000, RZ, 0xc0, !PT ;  /* 0xffff000094947812 */ /* 0x000fe200078ec0ff */
[----:B------:R-:W-:Y:S01]  /*5ed0*/  FMUL.FTZ R47, R47, R56 ;  /* 0x000000382f2f7220 */ /* 0x000fe20000410000 */
[----:B------:R-:W-:Y:S01]  /*5ee0*/  LOP3.LUT R133, R133, 0xffff0000, RZ, 0xc0, !PT ;  /* 0xffff000085857812 */ /* 0x000fe200078ec0ff */
[----:B------:R-:W-:Y:S02]  /*5ef0*/  IMAD.U32 R54, R54, 0x10000, RZ ;  /* 0x0001000036367824 */ /* 0x000fe400078e00ff */
[C---:B------:R-:W-:Y:S01]  /*5f00*/  FFMA.FTZ R61, R42.reuse, R55, -R61 ;  /* 0x000000372a3d7223 */ /* 0x040fe2000001083d */
[----:B------:R-:W-:Y:S01]  /*5f10*/  FFMA.FTZ R58, R42, R58, R43 ;  /* 0x0000003a2a3a7223 */ /* 0x000fe2000001002b */
[----:B------:R-:W-:Y:S01]  /*5f20*/  FFMA.FTZ R63, R46, R56, -R63 ;  /* 0x000000382e3f7223 */ /* 0x000fe2000001083f */
[----:B------:R-:W-:Y:S01]  /*5f30*/  FMUL.FTZ R42, R40, R57 ;  /* 0x00000039282a7220 */ /* 0x000fe20000410000 */
[----:B------:R-:W-:Y:S01]  /*5f40*/  FFMA.FTZ R46, R46, R59, R47 ;  /* 0x0000003b2e2e7223 */ /* 0x000fe2000001002f */
[C---:B------:R-:W-:Y:S01]  /*5f50*/  FMUL.FTZ R43, R53.reuse, R148 ;  /* 0x00000094352b7220 */ /* 0x040fe20000410000 */
[-C--:B------:R-:W-:Y:S01]  /*5f60*/  FMUL.FTZ R40, R40, R54.reuse ;  /* 0x0000003628287220 */ /* 0x080fe20000410000 */
[-C--:B------:R-:W-:Y:S01]  /*5f70*/  FMUL.FTZ R53, R53, R133.reuse ;  /* 0x0000008535357220 */ /* 0x080fe20000410000 */
[C---:B------:R-:W-:Y:S01]  /*5f80*/  FFMA.FTZ R42, R41.reuse, R54, -R42 ;  /* 0x00000036292a7223 */ /* 0x040fe2000001082a */
[C---:B------:R-:W-:Y:S01]  /*5f90*/  FFMA.FTZ R43, R52.reuse, R133, -R43 ;  /* 0x00000085342b7223 */ /* 0x040fe2000001082b */
        /* <DEDUP_REMOVED lines=8> */
.L_x_495:
[----:B------:R-:W-:Y:S05]  /*6020*/  BSYNC B2 ;  /* 0x0000000000027941 */ /* 0x000fea0003800000 */
.L_x_494:
[----:B--2---:R1:W-:Y:S02]  /*6030*/  STG.E.128 desc[UR60][R44.64+0x100], R40 ;  /* 0x000100282c007986 */ /* 0x0043e4000c101d3c */
.L_x_493:
[----:B------:R-:W-:Y:S05]  /*6040*/  BSYNC B1 ;  /* 0x0000000000017941 */ /* 0x000fea0003800000 */
.L_x_492:
        /* <DEDUP_REMOVED lines=8> */
[----:B------:R-:W-:Y:S01]  /*60d0*/  SHF.R.U32.HI R53, RZ, 0x10, R49 ;  /* 0x00000010ff357819 */ /* 0x000fe20000011631 */
[----:B------:R-:W-:Y:S01]  /*60e0*/  IMAD.U32 R46, R42, 0x10000, RZ ;  /* 0x000100002a2e7824 */ /* 0x000fe200078e00ff */
[--C-:B------:R-:W-:Y:S02]  /*60f0*/  SHF.R.U64 R54, R50, 0x10, R51.reuse ;  /* 0x0000001032367819 */ /* 0x100fe40000001233 */
[----:B------:R-:W-:Y:S02]  /*6100*/  SHF.R.U32.HI R52, RZ, 0x10, R51 ;  /* 0x00000010ff347819 */ /* 0x000fe40000011633 */
[C---:B------:R-:W-:Y:S02]  /*6110*/  PRMT R50, R130.reuse, 0x5432, R55 ;  /* 0x0000543282327816 */ /* 0x040fe40000000037 */
[----:B------:R-:W-:-:S02]  /*6120*/  PRMT R130, R130, 0x5410, R53 ;  /* 0x0000541082827816 */ /* 0x000fc40000000035 */
[C---:B------:R-:W-:Y:S02]  /*6130*/  PRMT R53, R131.reuse, 0x5410, R54 ;  /* 0x0000541083357816 */ /* 0x040fe40000000036 */
[----:B------:R-:W-:Y:S01]  /*6140*/  PRMT R131, R131, 0x5432, R52 ;  /* 0x0000543283837816 */ /* 0x000fe20000000034 */
[----:B------:R-:W-:Y:S01]  /*6150*/  IMAD.U32 R52, R130, 0x10000, RZ ;  /* 0x0001000082347824 */ /* 0x000fe200078e00ff */
[----:B------:R-:W-:Y:S02]  /*6160*/  LOP3.LUT R49, R43, 0xffff0000, RZ, 0xc0, !PT ;  /* 0xffff00002b317812 */ /* 0x000fe400078ec0ff */
[----:B------:R-:W-:Y:S01]  /*6170*/  LOP3.LUT R43, R41, 0xffff0000, RZ, 0xc0, !PT ;  /* 0xffff0000292b7812 */ /* 0x000fe200078ec0ff */
[----:B------:R-:W-:Y:S01]  /*6180*/  IMAD.U32 R55, R131, 0x10000, RZ ;  /* 0x0001000083377824 */ /* 0x000fe200078e00ff */
[C---:B------:R-:W-:Y:S01]  /*6190*/  LOP3.LUT R54, R53.reuse, 0xffff0000, RZ, 0xc0, !PT ;  /* 0xffff000035367812 */ /* 0x040fe200078ec0ff */
[----:B------:R-:W-:Y:S01]  /*61a0*/  IMAD.U32 R53, R53, 0x10000, RZ ;  /* 0x0001000035357824 */ /* 0x000fe200078e00ff */
[C---:B------:R-:W-:Y:S01]  /*61b0*/  LOP3.LUT R51, R50.reuse, 0xffff0000, RZ, 0xc0, !PT ;  /* 0xffff000032337812 */ /* 0x040fe200078ec0ff */
        /* <DEDUP_REMOVED lines=8> */
[----:B------:R-:W-:Y:S01]  /*6240*/  FMUL.FTZ R47, R47, R52 ;  /* 0x000000342f2f7220 */ /* 0x000fe20000410000 */
[----:B------:R-:W-:Y:S01]  /*6250*/  LOP3.LUT R131, R131, 0xffff0000, RZ, 0xc0, !PT ;  /* 0xffff000083837812 */ /* 0x000fe200078ec0ff */
[----:B------:R-:W-:Y:S01]  /*6260*/  FFMA.FTZ R57, R42, R51, -R57 ;  /* 0x000000332a397223 */ /* 0x000fe20000010839 */
[----:B------:R-:W-:Y:S01]  /*6270*/  LOP3.LUT R130, R130, 0xffff0000, RZ, 0xc0, !PT ;  /* 0xffff000082827812 */ /* 0x000fe200078ec0ff */
[----:B------:R-:W-:Y:S01]  /*6280*/  FFMA.FTZ R54, R42, R54, R43 ;  /* 0x000000362a367223 */ /* 0x000fe2000001002b */
[----:B------:R-:W-:Y:S01]  /*6290*/  FFMA.FTZ R59, R46, R52, -R59 ;  /* 0x000000342e3b7223 */ /* 0x000fe2000001083b */
[----:B------:R-:W-:Y:S01]  /*62a0*/  FMUL.FTZ R42, R40, R53 ;  /* 0x00000035282a7220 */ /* 0x000fe20000410000 */
[----:B------:R-:W-:Y:S01]  /*62b0*/  FFMA.FTZ R46, R46, R55, R47 ;  /* 0x000000372e2e7223 */ /* 0x000fe2000001002f */
[----:B------:R-:W-:Y:S01]  /*62c0*/  FMUL.FTZ R40, R40, R50 ;  /* 0x0000003228287220 */ /* 0x000fe20000410000 */
[C---:B------:R-:W-:Y:S01]  /*62d0*/  FMUL.FTZ R43, R49.reuse, R131 ;  /* 0x00000083312b7220 */ /* 0x040fe20000410000 */
[----:B------:R-:W-:Y:S01]  /*62e0*/  FMUL.FTZ R52, R49, R130 ;  /* 0x0000008231347220 */ /* 0x000fe20000410000 */
        /* <DEDUP_REMOVED lines=8> */
[----:B------:R-:W-:Y:S01]  /*6370*/  F2FP.BF16.F32.PACK_AB R43, R52, R43 ;  /* 0x0000002b342b723e */ /* 0x000fe200000010ff */
[----:B------:R-:W-:-:S07]  /*6380*/  IMAD.MOV.U32 R42, RZ, RZ, R46 ;  /* 0x000000ffff2a7224 */ /* 0x000fce00078e002e */
.L_x_497:
[----:B------:R-:W-:Y:S05]  /*6390*/  BSYNC B1 ;  /* 0x0000000000017941 */ /* 0x000fea0003800000 */
.L_x_496:
[----:B--2---:R1:W-:Y:S01]  /*63a0*/  STG.E.128 desc[UR60][R44.64+0x140], R40 ;  /* 0x000140282c007986 */ /* 0x0043e2000c101d3c */
[----:B------:R-:W-:Y:S05]  /*63b0*/  BRA `(.L_x_475) ;  /* 0x0000004000407947 */ /* 0x000fea0003800000 */
.L_x_443:
        /* <DEDUP_REMOVED lines=22> */
[----:B------:R-:W-:Y:S06]  /*6520*/  @P4 BRA `(.L_x_499) ;  /* 0x00000000007c4947 */ /* 0x000fec0003800000 */
[----:B------:R-:W-:Y:S01]  /*6530*/  IADD3 R42, P2, R108, R90, RZ ;  /* 0x0000005a6c2a7210 */ /* 0x000fe20007f5e0ff */
[----:B------:R-:W-:Y:S01]  /*6540*/  ULDC.64 UR4, c[0x0][0x3e8] ;  /* 0x0000fa0000047ab9 */ /* 0x000fe20000000a00 */
[----:B------:R-:W-:Y:S02]  /*6550*/  CS2R R50, SRZ ;  /* 0x0000000000327805 */ /* 0x000fe4000001ff00 */
[----:B------:R-:W-:Y:S02]  /*6560*/  CS2R R48, SRZ ;  /* 0x0000000000307805 */ /* 0x000fe4000001ff00 */
[----:B------:R-:W-:Y:S01]  /*6570*/  CS2R R78, SRZ ;  /* 0x00000000004e7805 */ /* 0x000fe2000001ff00 */
[----:B------:R-:W-:Y:S01]  /*6580*/  IMAD.X R43, R98, 0x1, R15, P2 ;  /* 0x00000001622b7824 */ /* 0x000fe200010e060f */
[----:B------:R-:W-:Y:S02]  /*6590*/  IADD3 R40, P2, R102, R88, RZ ;  /* 0x0000005866287210 */ /* 0x000fe40007f5e0ff */
[----:B------:R-:W-:-:S03]  /*65a0*/  CS2R R76, SRZ ;  /* 0x00000000004c7805 */ /* 0x000fc6000001ff00 */
        /* <DEDUP_REMOVED lines=8> */
[----:B------:R-:W-:Y:S02]  /*6630*/  CS2R R44, SRZ ;  /* 0x00000000002c7805 */ /* 0x000fe4000001ff00 */
[----:B------:R-:W-:Y:S02]  /*6640*/  CS2R R58, SRZ ;  /* 0x00000000003a7805 */ /* 0x000fe4000001ff00 */
[----:B------:R-:W-:-:S05]  /*6650*/  CS2R R56, SRZ ;  /* 0x0000000000387805 */ /* 0x000fca000001ff00 */
[----:B------:R0:W5:Y:S04]  /*6660*/  @!P2 LDG.E.128 R48, desc[UR60][R80.64] ;  /* 0x0000003c5030a981 */ /* 0x000168000c1e1d00 */
[----:B------:R0:W5:Y:S01]  /*6670*/  @!P2 LDG.E.128 R76, desc[UR60][R82.64] ;  /* 0x0000003c524ca981 */ /* 0x000162000c1e1d00 */
[----:B------:R-:W-:Y:S02]  /*6680*/  ISETP.GE.AND P2, PT, R0, R126, PT ;  /* 0x0000007e0000720c */ /* 0x000fe40003f46270 */
[----:B------:R-:W-:Y:S02]  /*6690*/  CS2R R42, SRZ ;  /* 0x00000000002a7805 */ /* 0x000fe4000001ff00 */
[----:B------:R-:W-:Y:S02]  /*66a0*/  CS2R R40, SRZ ;  /* 0x0000000000287805 */ /* 0x000fe4000001ff00 */
[----:B------:R-:W-:-:S02]  /*66b0*/  CS2R R54, SRZ ;  /* 0x0000000000367805 */ /* 0x000fc4000001ff00 */
[----:B------:R-:W-:-:S05]  /*66c0*/  CS2R R52, SRZ ;  /* 0x0000000000347805 */ /* 0x000fca000001ff00 */
[----:B------:R0:W5:Y:S04]  /*66d0*/  @!P2 LDG.E.128 R44, desc[UR60][R80.64+0x40] ;  /* 0x0000403c502ca981 */ /* 0x000168000c1e1d00 */
[----:B------:R0:W5:Y:S01]  /*66e0*/  @!P2 LDG.E.128 R56, desc[UR60][R82.64+0x40] ;  /* 0x0000403c5238a981 */ /* 0x000162000c1e1d00 */
[----:B------:R-:W-:-:S13]  /*66f0*/  ISETP.GE.AND P2, PT, R3, R126, PT ;  /* 0x0000007e0300720c */ /* 0x000fda0003f46270 */
[----:B------:R0:W5:Y:S04]  /*6700*/  @!P2 LDG.E.128 R40, desc[UR60][R80.64+0x80] ;  /* 0x0000803c5028a981 */ /* 0x000168000c1e1d00 */
[----:B------:R0:W5:Y:S02]  /*6710*/  @!P2 LDG.E.128 R52, desc[UR60][R82.64+0x80] ;  /* 0x0000803c5234a981 */ /* 0x000164000c1e1d00 */
.L_x_499:
[----:B------:R-:W-:Y:S05]  /*6720*/  BSYNC B1 ;  /* 0x0000000000017941 */ /* 0x000fea0003800000 */
.L_x_498:
[----:B------:R-:W-:Y:S01]  /*6730*/  ISETP.GE.AND P3, PT, R229, R97, PT ;  /* 0x00000061e500720c */ /* 0x000fe20003f66270 */
[----:B------:R-:W-:Y:S01]  /*6740*/  BSSY B1, `(.L_x_500) ;  /* 0x0000027000017945 */ /* 0x000fe20003800000 */
[----:B0-----:R-:W-:Y:S02]  /*6750*/  CS2R R82, SRZ ;  /* 0x0000000000527805 */ /* 0x001fe4000001ff00 */
[----:B------:R-:W-:Y:S02]  /*6760*/  CS2R R80, SRZ ;  /* 0x0000000000507805 */ /* 0x000fe4000001ff00 */
[----:B------:R-:W-:Y:S02]  /*6770*/  CS2R R86, SRZ ;  /* 0x0000000000567805 */ /* 0x000fe4000001ff00 */
[----:B------:R-:W-:Y:S01]  /*6780*/  CS2R R84, SRZ ;  /* 0x0000000000547805 */ /* 0x000fe2000001ff00 */
[----:B-----5:R-:W-:Y:S02]  /*6790*/  IMAD.MOV.U32 R94, RZ, RZ, R42 ;  /* 0x000000ffff5e7224 */ /* 0x020fe400078e002a */
[----:B------:R-:W-:-:S02]  /*67a0*/  IMAD.MOV.U32 R93, RZ, RZ, R43 ;  /* 0x000000ffff5d7224 */ /* 0x000fc400078e002b */
[----:B------:R-:W-:Y:S05]  /*67b0*/  @P3 BRA `(.L_x_501) ;  /* 0x00000000007c3947 */ /* 0x000fea0003800000 */
[----:B------:R-:W-:Y:S01]  /*67c0*/  IADD3 R90, P2, P5, R108, R90, R10 ;  /* 0x0000005a6c5a7210 */ /* 0x000fe20007d5e00a */
[----:B------:R-:W-:Y:S01]  /*67d0*/  ULDC.64 UR4, c[0x0][0x3e8] ;  /* 0x0000fa0000047ab9 */ /* 0x000fe20000000a00 */
[----:B------:R-:W-:Y:S02]  /*67e0*/  CS2R R70, SRZ ;  /* 0x0000000000467805 */ /* 0x000fe4000001ff00 */
[----:B------:R-:W-:Y:S02]  /*67f0*/  CS2R R68, SRZ ;  /* 0x0000000000447805 */ /* 0x000fe4000001ff00 */
[----:B------:R-:W-:Y:S02]  /*6800*/  IADD3.X R61, R15, R98, R9, P2, P5 ;  /* 0x000000620f3d7210 */ /* 0x000fe400017ea409 */
[----:B------:R-:W-:Y:S02]  /*6810*/  CS2R R86, SRZ ;  /* 0x0000000000567805 */ /* 0x000fe4000001ff00 */
[----:B------:R-:W-:-:S02]  /*6820*/  IADD3 R60, P2, P5, R102, R88, R13 ;  /* 0x00000058663c7210 */ /* 0x000fc40007d5e00d */
[----:B------:R-:W-:Y:S02]  /*6830*/  CS2R R84, SRZ ;  /* 0x0000000000547805 */ /* 0x000fe4000001ff00 */
        /* <DEDUP_REMOVED lines=23> */
.L_x_501:
[----:B------:R-:W-:Y:S05]  /*69b0*/  BSYNC B1 ;  /* 0x0000000000017941 */ /* 0x000fea0003800000 */
.L_x_500:
[----:B0-----:R-:W-:Y:S01]  /*69c0*/  IMAD.MOV.U32 R89, RZ, RZ, R40 ;  /* 0x000000ffff597224 */ /* 0x001fe200078e0028 */
        /* <DEDUP_REMOVED lines=14> */
[----:B------:R-:W-:Y:S02]  /*6ab0*/  IMAD.MOV.U32 R89, RZ, RZ, R51 ;  /* 0x000000ffff597224 */ /* 0x000fe400078e0033 */
[----:B------:R-:W-:-:S03]  /*6ac0*/  IMAD.MOV.U32 R91, RZ, RZ, R49 ;  /* 0x000000ffff5b7224 */ /* 0x000fc600078e0031 */
[----:B------:R-:W-:Y:S01]  /*6ad0*/  PRMT R164, R89, 0x5410, R88 ;  /* 0x0000541059a47816 */ /* 0x000fe20000000058 */
[----:B------:R-:W-:Y:S01]  /*6ae0*/  IMAD.MOV.U32 R89, RZ, RZ, R52 ;  /* 0x000000ffff597224 */ /* 0x000fe200078e0034 */
[----:B------:R-:W-:Y:S01]  /*6af0*/  PRMT R163, R91, 0x5410, R90 ;  /* 0x000054105ba37816 */ /* 0x000fe2000000005a */
[----:B------:R-:W-:Y:S02]  /*6b00*/  IMAD.MOV.U32 R91, RZ, RZ, R54 ;  /* 0x000000ffff5b7224 */ /* 0x000fe400078e0036 */
[----:B------:R-:W-:Y:S02]  /*6b10*/  IMAD.MOV.U32 R88, RZ, RZ, R53 ;  /* 0x000000ffff587224 */ /* 0x000fe400078e0035 */
[----:B------:R-:W-:Y:S01]  /*6b20*/  IMAD.MOV.U32 R90, RZ, RZ, R55 ;  /* 0x000000ffff5a7224 */ /* 0x000fe200078e0037 */
[----:B------:R-:W-:Y:S01]  /*6b30*/  PRMT R176, R91, 0x5410, R89 ;  /* 0x000054105bb07816 */ /* 0x000fe20000000059 */
[----:B------:R-:W-:Y:S01]  /*6b40*/  IMAD.MOV.U32 R89, RZ, RZ, R59 ;  /* 0x000000ffff597224 */ /* 0x000fe200078e003b */
[----:B------:R-:W-:Y:S01]  /*6b50*/  PRMT R179, R88, 0x7610, R179 ;  /* 0x0000761058b37816 */ /* 0x000fe200000000b3 */
[----:B------:R-:W-:Y:S01]  /*6b60*/  IMAD.MOV.U32 R88, RZ, RZ, R58 ;  /* 0x000000ffff587224 */ /* 0x000fe200078e003a */
[----:B------:R-:W-:-:S02]  /*6b70*/  PRMT R177, R177, 0x5410, R90 ;  /* 0x00005410b1b17816 */ /* 0x000fc4000000005a */
[----:B------:R-:W-:Y:S01]  /*6b80*/  PRMT R182, R89, 0x7610, R182 ;  /* 0x0000761059b67816 */ /* 0x000fe200000000b6 */
[----:B------:R-:W-:Y:S01]  /*6b90*/  IMAD.MOV.U32 R89, RZ, RZ, R57 ;  /* 0x000000ffff597224 */ /* 0x000fe200078e0039 */
[----:B------:R-:W-:Y:S01]  /*6ba0*/  PRMT R183, R88, 0x7610, R183 ;  /* 0x0000761058b77816 */ /* 0x000fe200000000b7 */
[----:B------:R-:W-:-:S03]  /*6bb0*/  IMAD.MOV.U32 R88, RZ, RZ, R56 ;  /* 0x000000ffff587224 */ /* 0x000fc600078e0038 */
        /* <DEDUP_REMOVED lines=9> */
[----:B-----5:R-:W-:Y:S01]  /*6c50*/  IMAD.MOV.U32 R89, RZ, RZ, R62 ;  /* 0x000000ffff597224 */ /* 0x020fe200078e003e */
[----:B------:R-:W-:Y:S01]  /*6c60*/  PRMT R169, R169, 0x5410, R88 ;  /* 0x00005410a9a97816 */ /* 0x000fe20000000058 */
        /* <DEDUP_REMOVED lines=32> */
[----:B------:R-:W-:-:S05]  /*6e70*/  IMAD.MOV.U32 R88, RZ, RZ, R84 ;  /* 0x000000ffff587224 */ /* 0x000fca00078e0054 */
[----:B------:R-:W-:Y:S01]  /*6e80*/  PRMT R175, R88, 0x7610, R175 ;  /* 0x0000761058af7816 */ /* 0x000fe200000000af */
[----:B------:R-:W-:-:S05]  /*6e90*/  IMAD.MOV.U32 R88, RZ, RZ, R85 ;  /* 0x000000ffff587224 */ /* 0x000fca00078e0055 */
[----:B------:R-:W-:Y:S01]  /*6ea0*/  PRMT R175, R175, 0x5410, R88 ;  /* 0x00005410afaf7816 */ /* 0x000fe20000000058 */
[----:B------:R-:W-:Y:S06]  /*6eb0*/  @!P2 BRA `(.L_x_502) ;  /* 0x000000000004a947 */ /* 0x000fec0003800000 */
[----:B------:R-:W-:Y:S01]  /*6ec0*/  BPT.TRAP 0x1 ;  /* 0x000000040000795c */ /* 0x000fe20000300000 */
.L_x_502:
[----:B------:R-:W-:Y:S01]  /*6ed0*/  IMAD R98, R16, 0x8, R2 ;  /* 0x0000000810627824 */ /* 0x000fe200078e0202 */
[----:B------:R-:W-:Y:S01]  /*6ee0*/  SHF.L.U32 R99, R204, 0x1f, RZ ;  /* 0x0000001fcc637819 */ /* 0x000fe200000006ff */
[----:B------:R-:W0:Y:S01]  /*6ef0*/  LDC R148, c[0x0][0x2f4] ;  /* 0x0000bd00ff947b82 */ /* 0x000e220000000800 */
[----:B------:R-:W-:Y:S01]  /*6f00*/  BSSY B1, `(.L_x_503) ;  /* 0x0000004000017945 */ /* 0x000fe20003800000 */
[----:B------:R-:W-:Y:S01]  /*6f10*/  IMAD.MOV.U32 R129, RZ, RZ, R92 ;  /* 0x000000ffff817224 */ /* 0x000fe200078e005c */
[----:B------:R-:W1:Y:S02]  /*6f20*/  SYNCS.PHASECHK.TRANS64.TRYWAIT P5, [R98+URZ+0x36890], R99 ;  /* 0x03689063620075a7 */ /* 0x000e6400080a017f */
[----:B-1----:R-:W-:Y:S05]  /*6f30*/  @!P5 BRA `(.L_x_504) ;  /* 0x000002280008d947 */ /* 0x002fea0003800000 */
.L_x_810:
[----:B------:R-:W-:Y:S05]  /*6f40*/  BSYNC B1 ;  /* 0x0000000000017941 */ /* 0x000fea0003800000 */
.L_x_503:
[----:B------:R-:W2:Y:S01]  /*6f50*/  LDC.64 R130, c[0x0][0x300] ;  /* 0x0000c000ff827b82 */ /* 0x000ea20000000a00 */
[----:B------:R-:W-:Y:S01]  /*6f60*/  BSSY B1, `(.L_x_505) ;  /* 0x0000190000017945 */ /* 0x000fe20003800000 */
[----:B0-----:R-:W-:-:S03]  /*6f70*/  IMAD.IADD R152, R148, 0x1, -R127 ;  /* 0x0000000194987824 */ /* 0x001fc600078e0a7f */
[----:B------:R-:W-:Y:S05]  /*6f80*/  @P4 BRA `(.L_x_506) ;  /* 0x0000001800344947 */ /* 0x000fea0003800000 */
[----:B------:R-:W-:Y:S01]  /*6f90*/  ISETP.NE.AND P4, PT, R29, RZ, PT ;  /* 0x000000ff1d00720c */ /* 0x000fe20003f85270 */
[-C--:B--2---:R-:W-:Y:S01]  /*6fa0*/  IMAD R157, R151, R130.reuse, RZ ;  /* 0x00000082979d7224 */ /* 0x084fe200078e02ff */
[----:B------:R-:W-:Y:S01]  /*6fb0*/  BSSY B2, `(.L_x_507) ;  /* 0x0000084000027945 */ /* 0x000fe20003800000 */
[----:B------:R-:W-:-:S04]  /*6fc0*/  IMAD.WIDE.U32 R132, R17, R130, R128 ;  /* 0x0000008211847225 */ /* 0x000fc800078e0080 */
[----:B------:R-:W-:-:S04]  /*6fd0*/  IMAD R157, R17, R131, R157 ;  /* 0x00000083119d7224 */ /* 0x000fc800078e029d */
[----:B------:R-:W-:Y:S02]  /*6fe0*/  IMAD.IADD R157, R157, 0x1, R133 ;  /* 0x000000019d9d7824 */ /* 0x000fe400078e0285 */
[----:B------:R-:W-:Y:S05]  /*6ff0*/  @!P4 BRA `(.L_x_508) ;  /* 0x0000000400fcc947 */ /* 0x000fea0003800000 */
[----:B------:R-:W-:Y:S01]  /*7000*/  SEL R88, R127, R152, !P0 ;  /* 0x000000987f587207 */ /* 0x000fe20004000000 */
[----:B------:R-:W-:Y:S01]  /*7010*/  BSSY B3, `(.L_x_509) ;  /* 0x0000071000037945 */ /* 0x000fe20003800000 */
[----:B------:R-:W-:Y:S02]  /*7020*/  ISETP.GE.AND P4, PT, R18, R126, PT ;  /* 0x0000007e1200720c */ /* 0x000fe40003f86270 */
[----:B------:R-:W-:-:S04]  /*7030*/  SHF.R.S32.HI R89, RZ, 0x1f, R88 ;  /* 0x0000001fff597819 */ /* 0x000fc80000011458 */
[----:B------:R-:W-:-:S04]  /*7040*/  LEA.HI R89, R89, R88, RZ, 0x4 ;  /* 0x0000005859597211 */ /* 0x000fc800078f20ff */
[----:B------:R-:W-:-:S04]  /*7050*/  LEA.HI.SX32 R162, R89, R120, 0x1c ;  /* 0x0000007859a27211 */ /* 0x000fc800078fe2ff */
[----:B------:R-:W-:-:S04]  /*7060*/  SHF.R.S32.HI R89, RZ, 0x1f, R162 ;  /* 0x0000001fff597819 */ /* 0x000fc800000114a2 */
[----:B------:R-:W-:Y:S01]  /*7070*/  LEA.HI R89, R89, R162, RZ, 0x3 ;  /* 0x000000a259597211 */ /* 0x000fe200078f18ff */
[----:B------:R-:W-:-:S03]  /*7080*/  IMAD.SHL.U32 R162, R162, 0x8, RZ ;  /* 0x00000008a2a27824 */ /* 0x000fc600078e00ff */
[----:B------:R-:W-:Y:S02]  /*7090*/  SHF.R.S32.HI R89, RZ, 0x3, R89 ;  /* 0x00000003ff597819 */ /* 0x000fe40000011459 */
[----:B------:R-:W-:-:S03]  /*70a0*/  LOP3.LUT R88, R214, 0x38, R162, 0xf8, !PT ;  /* 0x00000038d6587812 */ /* 0x000fc600078ef8a2 */
[----:B------:R-:W-:Y:S01]  /*70b0*/  IMAD R89, R89, 0x1c00, R216 ;  /* 0x00001c0059597824 */ /* 0x000fe200078e02d8 */
[----:B------:R-:W-:-:S05]  /*70c0*/  LOP3.LUT R88, R88, R215, RZ, 0x3c, !PT ;  /* 0x000000d758587212 */ /* 0x000fca00078e3cff */
[----:B------:R-:W-:-:S04]  /*70d0*/  IMAD.IADD R88, R89, 0x1, R88 ;  /* 0x0000000159587824 */ /* 0x000fc800078e0258 */
[C---:B------:R-:W-:Y:S02]  /*70e0*/  IMAD R92, R16.reuse, 0x5400, R88 ;  /* 0x00005400105c7824 */ /* 0x040fe400078e0258 */
[----:B------:R-:W-:Y:S02]  /*70f0*/  IMAD R88, R16, 0x5400, R147 ;  /* 0x0000540010587824 */ /* 0x000fe400078e0293 */
[--C-:B------:R-:W-:Y:S02]  /*7100*/  IMAD R92, R92, 0x2, R2.reuse ;  /* 0x000000025c5c7824 */ /* 0x100fe400078e0202 */
[----:B------:R-:W-:-:S04]  /*7110*/  IMAD R88, R88, 0x2, R2 ;  /* 0x0000000258587824 */ /* 0x000fc800078e0202 */
[----:B------:R-:W0:Y:S04]  /*7120*/  LDS.128 R92, [R92+0x21400] ;  /* 0x021400005c5c7984 */ /* 0x000e280000000c00 */
[----:B------:R-:W2:Y:S01]  /*7130*/  LDS.128 R88, [R88+0x21400] ;  /* 0x0214000058587984 */ /* 0x000ea20000000c00 */
[----:B------:R-:W-:Y:S05]  /*7140*/  @P4 BRA `(.L_x_510) ;  /* 0x0000000400744947 */ /* 0x000fea0003800000 */
[--C-:B------:R-:W-:Y:S02]  /*7150*/  SHF.R.U64 R48, R48, 0x10, R49.reuse ;  /* 0x0000001030307819 */ /* 0x100fe40000001231 */
[----:B------:R-:W-:Y:S02]  /*7160*/  SHF.R.U32.HI R49, RZ, 0x10, R49 ;  /* 0x00000010ff317819 */ /* 0x000fe40000011631 */
[C---:B------:R-:W-:Y:S02]  /*7170*/  PRMT R48, R163.reuse, 0x5432, R48 ;  /* 0x00005432a3307816 */ /* 0x040fe40000000030 */
[----:B------:R-:W-:Y:S02]  /*7180*/  PRMT R49, R163, 0x5410, R49 ;  /* 0x00005410a3317816 */ /* 0x000fe40000000031 */
[----:B------:R-:W-:Y:S02]  /*7190*/  SHF.R.U64 R50, R50, 0x10, R51 ;  /* 0x0000001032327819 */ /* 0x000fe40000001233 */
[----:B------:R-:W-:-:S02]  /*71a0*/  SHF.R.U32.HI R163, RZ, 0x10, R77 ;  /* 0x00000010ffa37819 */ /* 0x000fc4000001164d */
[----:B------:R-:W-:Y:S02]  /*71b0*/  SHF.R.U64 R76, R76, 0x10, R77 ;  /* 0x000000104c4c7819 */ /* 0x000fe4000000124d */
[--C-:B------:R-:W-:Y:S02]  /*71c0*/  SHF.R.U64 R77, R78, 0x10, R79.reuse ;  /* 0x000000104e4d7819 */ /* 0x100fe4000000124f */
[----:B------:R-:W-:Y:S02]  /*71d0*/  PRMT R78, R164, 0x5432, R50 ;  /* 0x00005432a44e7816 */ /* 0x000fe40000000032 */
[----:B------:R-:W-:Y:S02]  /*71e0*/  SHF.R.U32.HI R79, RZ, 0x10, R79 ;  /* 0x00000010ff4f7819 */ /* 0x000fe4000001164f */
[----:B------:R-:W-:Y:S01]  /*71f0*/  PRMT R50, R171, 0x5410, R163 ;  /* 0x00005410ab327816 */ /* 0x000fe200000000a3 */
[----:B0-----:R-:W-:Y:S01]  /*7200*/  IMAD.U32 R171, R93, 0x10000, RZ ;  /* 0x000100005dab7824 */ /* 0x001fe200078e00ff */
[----:B------:R-:W-:Y:S01]  /*7210*/  SHF.R.U32.HI R51, RZ, 0x10, R51 ;  /* 0x00000010ff337819 */ /* 0x000fe20000011633 */
[----:B------:R-:W-:Y:S01]  /*7220*/  IMAD.U32 R163, R49, 0x10000, RZ ;  /* 0x0001000031a37824 */ /* 0x000fe200078e00ff */
[----:B------:R-:W-:Y:S01]  /*7230*/  PRMT R79, R170, 0x5410, R79 ;  /* 0x00005410aa4f7816 */ /* 0x000fe2000000004f */
[----:B------:R-:W-:Y:S01]  /*7240*/  IMAD.U32 R170, R50, 0x10000, RZ ;  /* 0x0001000032aa7824 */ /* 0x000fe200078e00ff */
[----:B------:R-:W-:-:S02]  /*7250*/  PRMT R51, R164, 0x5410, R51 ;  /* 0x00005410a4337816 */ /* 0x000fc40000000033 */
[----:B------:R-:W-:Y:S01]  /*7260*/  PRMT R76, R169, 0x5432, R76 ;  /* 0x00005432a94c7816 */ /* 0x000fe2000000004c */
[-C--:B------:R-:W-:Y:S01]  /*7270*/  FMUL.FTZ R164, R171, R170.reuse ;  /* 0x000000aaaba47220 */ /* 0x080fe20000410000 */
[----:B------:R-:W-:Y:S01]  /*7280*/  PRMT R77, R169, 0x5410, R77 ;  /* 0x00005410a94d7816 */ /* 0x000fe2000000004d */
[----:B--2---:R-:W-:Y:S01]  /*7290*/  IMAD.U32 R169, R89, 0x10000, RZ ;  /* 0x0001000059a97824 */ /* 0x004fe200078e00ff */
[----:B------:R-:W-:Y:S02]  /*72a0*/  LOP3.LUT R50, R50, 0xffff0000, RZ, 0xc0, !PT ;  /* 0xffff000032327812 */ /* 0x000fe400078ec0ff */
[----:B------:R-:W-:Y:S01]  /*72b0*/  LOP3.LUT R93, R93, 0xffff0000, RZ, 0xc0, !PT ;  /* 0xffff00005d5d7812 */ /* 0x000fe200078ec0ff */
[-C--:B------:R-:W-:Y:S01]  /*72c0*/  FFMA.FTZ R164, R169, R163.reuse, -R164 ;  /* 0x000000a3a9a47223 */ /* 0x080fe200000108a4 */
[----:B------:R-:W-:Y:S01]  /*72d0*/  FMUL.FTZ R163, R171, R163 ;  /* 0x000000a3aba37220 */ /* 0x000fe20000410000 */
[----:B------:R-:W-:Y:S01]  /*72e0*/  LOP3.LUT R89, R89, 0xffff0000, RZ, 0xc0, !PT ;  /* 0xffff000059597812 */ /* 0x000fe200078ec0ff */
[C---:B------:R-:W-:Y:S01]  /*72f0*/  IMAD.U32 R171, R95.reuse, 0x10000, RZ ;  /* 0x000100005fab7824 */ /* 0x040fe200078e00ff */
[----:B------:R-:W-:Y:S01]  /*7300*/  LOP3.LUT R95, R95, 0xffff0000, RZ, 0xc0, !PT ;  /* 0xffff00005f5f7812 */ /* 0x000fe200078ec0ff */
[----:B------:R-:W-:Y:S01]  /*7310*/  FFMA.FTZ R163, R169, R170, R163 ;  /* 0x000000aaa9a37223 */ /* 0x000fe200000100a3 */
[----:B------:R-:W-:Y:S01]  /*7320*/  LOP3.LUT R169, R49, 0xffff0000, RZ, 0xc0, !PT ;  /* 0xffff000031a97812 */ /* 0x000fe200078ec0ff */
[----:B------:R-:W-:Y:S01]  /*7330*/  FMUL.FTZ R49, R93, R50 ;  /* 0x000000325d317220 */ /* 0x000fe20000410000 */
[C---:B------:R-:W-:Y:S01]  /*7340*/  IMAD.U32 R170, R79.reuse, 0x10000, RZ ;  /* 0x000100004faa7824 */ /* 0x040fe200078e00ff */
[----:B------:R-:W-:-:S02]  /*7350*/  LOP3.LUT R79, R79, 0xffff0000, RZ, 0xc0, !PT ;  /* 0xffff00004f4f7812 */ /* 0x000fc400078ec0ff */
[-C--:B------:R-:W-:Y:S01]  /*7360*/  FMUL.FTZ R93, R93, R169.reuse ;  /* 0x000000a95d5d7220 */ /* 0x080fe20000410000 */
[----:B------:R-:W-:Y:S01]  /*7370*/  FFMA.FTZ R49, R89, R169, -R49 ;  /* 0x000000a959317223 */ /* 0x000fe20000010831 */
[----:B------:R-:W-:Y:S02]  /*7380*/  IMAD.U32 R169, R91, 0x10000, RZ ;  /* 0x000100005ba97824 */ /* 0x000fe400078e00ff */
[----:B------:R-:W-:Y:S01]  /*7390*/  FFMA.FTZ R50, R89, R50, R93 ;  /* 0x0000003259327223 */ /* 0x000fe2000001005d */
[----:B------:R-:W-:Y:S02]  /*73a0*/  IMAD.U32 R93, R51, 0x10000, RZ ;  /* 0x00010000335d7824 */ /* 0x000fe400078e00ff */
[----:B------:R-:W-:Y:S01]  /*73b0*/  FMUL.FTZ R89, R171, R170 ;  /* 0x000000aaab597220 */ /* 0x000fe20000410000 */
[----:B------:R-:W-:Y:S02]  /*73c0*/  F2FP.BF16.F32.PACK_AB R49, R49, R164 ;  /* 0x000000a43131723e */ /* 0x000fe400000010ff */
[----:B------:R-:W-:Y:S01]  /*73d0*/  F2FP.BF16.F32.PACK_AB R50, R50, R163 ;  /* 0x000000a33232723e */ /* 0x000fe200000010ff */
[-C--:B------:R-:W-:Y:S01]  /*73e0*/  FFMA.FTZ R89, R169, R93.reuse, -R89 ;  /* 0x0000005da9597223 */ /* 0x080fe20000010859 */
[----:B------:R-:W-:-:S04]  /*73f0*/  FMUL.FTZ R93, R171, R93 ;  /* 0x0000005dab5d7220 */ /* 0x000fc80000410000 */
[----:B------:R-:W-:Y:S01]  /*7400*/  FFMA.FTZ R93, R169, R170, R93 ;  /* 0x000000aaa95d7223 */ /* 0x000fe2000001005d */
[----:B------:R-:W-:Y:S02]  /*7410*/  LOP3.LUT R169, R51, 0xffff0000, RZ, 0xc0, !PT ;  /* 0xffff000033a97812 */ /* 0x000fe400078ec0ff */
[----:B------:R-:W-:Y:S01]  /*7420*/  LOP3.LUT R51, R91, 0xffff0000, RZ, 0xc0, !PT ;  /* 0xffff00005b337812 */ /* 0x000fe200078ec0ff */
[C---:B------:R-:W-:Y:S02]  /*7430*/  FMUL.FTZ R91, R95.reuse, R79 ;  /* 0x0000004f5f5b7220 */ /* 0x040fe40000410000 */
[-C--:B------:R-:W-:Y:S02]  /*7440*/  FMUL.FTZ R95, R95, R169.reuse ;  /* 0x000000a95f5f7220 */ /* 0x080fe40000410000 */
[C---:B------:R-:W-:Y:S02]  /*7450*/  FFMA.FTZ R91, R51.reuse, R169, -R91 ;  /* 0x000000a9335b7223 */ /* 0x040fe4000001085b */
[----:B------:R-:W-:Y:S01]  /*7460*/  FFMA.FTZ R95, R51, R79, R95 ;  /* 0x0000004f335f7223 */ /* 0x000fe2000001005f */
[C---:B------:R-:W-:Y:S01]  /*7470*/  IMAD.U32 R79, R76.reuse, 0x10000, RZ ;  /* 0x000100004c4f7824 */ /* 0x040fe200078e00ff */
[----:B------:R-:W-:Y:S01]  /*7480*/  LOP3.LUT R76, R76, 0xffff0000, RZ, 0xc0, !PT ;  /* 0xffff00004c4c7812 */ /* 0x000fe200078ec0ff */
[----:B------:R-:W-:Y:S01]  /*7490*/  IMAD.U32 R51, R88, 0x10000, RZ ;  /* 0x0001000058337824 */ /* 0x000fe200078e00ff */
[----:B------:R-:W-:Y:S01]  /*74a0*/  F2FP.BF16.F32.PACK_AB R91, R91, R89 ;  /* 0x000000595b5b723e */ /* 0x000fe200000010ff */
[----:B------:R-:W-:Y:S01]  /*74b0*/  IMAD.U32 R89, R92, 0x10000, RZ ;  /* 0x000100005c597824 */ /* 0x000fe200078e00ff */
[----:B------:R-:W-:Y:S01]  /*74c0*/  F2FP.BF16.F32.PACK_AB R95, R95, R93 ;  /* 0x0000005d5f5f723e */ /* 0x000fe200000010ff */
[C---:B------:R-:W-:Y:S01]  /*74d0*/  IMAD.U32 R93, R48.reuse, 0x10000, RZ ;  /* 0x00010000305d7824 */ /* 0x040fe200078e00ff */
[----:B------:R-:W-:Y:S01]  /*74e0*/  LOP3.LUT R48, R48, 0xffff0000, RZ, 0xc0, !PT ;  /* 0xffff000030307812 */ /* 0x000fe200078ec0ff */
[----:B------:R-:W-:-:S02]  /*74f0*/  FMUL.FTZ R163, R89, R79 ;  /* 0x0000004f59a37220 */ /* 0x000fc40000410000 */
[-C--:B------:R-:W-:Y:S02]  /*7500*/  FMUL.FTZ R89, R89, R93.reuse ;  /* 0x0000005d59597220 */ /* 0x080fe40000410000 */
[C---:B------:R-:W-:Y:S01]  /*7510*/  FFMA.FTZ R163, R51.reuse, R93, -R163 ;  /* 0x0000005d33a37223 */ /* 0x040fe200000108a3 */
[----:B------:R-:W-:Y:S02]  /*7520*/  IMAD.U32 R93, R94, 0x10000, RZ ;  /* 0x000100005e5d7824 */ /* 0x000fe400078e00ff */
[----:B------:R-:W-:Y:S01]  /*7530*/  FFMA.FTZ R89, R51, R79, R89 ;  /* 0x0000004f33597223 */ /* 0x000fe20000010059 */
[----:B------:R-:W-:Y:S02]  /*7540*/  LOP3.LUT R51, R92, 0xffff0000, RZ, 0xc0, !PT ;  /* 0xffff00005c337812 */ /* 0x000fe400078ec0ff */
[----:B------:R-:W-:-:S03]  /*7550*/  LOP3.LUT R79, R88, 0xffff0000, RZ, 0xc0, !PT ;  /* 0xffff0000584f7812 */ /* 0x000fc600078ec0ff */
[C---:B------:R-:W-:Y:S01]  /*7560*/  FMUL.FTZ R88, R51.reuse, R76 ;  /* 0x0000004c33587220 */ /* 0x040fe20000410000 */
[----:B------:R-:W-:-:S03]  /*7570*/  FMUL.FTZ R51, R51, R48 ;  /* 0x0000003033337220 */ /* 0x000fc60000410000 */
[C---:B------:R-:W-:Y:S01]  /*7580*/  FFMA.FTZ R48, R79.reuse, R48, -R88 ;  /* 0x000000304f307223 */ /* 0x040fe20000010858 */
[----:B------:R-:W-:Y:S01]  /*7590*/  FFMA.FTZ R51, R79, R76, R51 ;  /* 0x0000004c4f337223 */ /* 0x000fe20000010033 */
[C---:B------:R-:W-:Y:S01]  /*75a0*/  IMAD.U32 R79, R77.reuse, 0x10000, RZ ;  /* 0x000100004d4f7824 */ /* 0x040fe200078e00ff */
[----:B------:R-:W-:Y:S01]  /*75b0*/  LOP3.LUT R77, R77, 0xffff0000, RZ, 0xc0, !PT ;  /* 0xffff00004d4d7812 */ /* 0x000fe200078ec0ff */
[C---:B------:R-:W-:Y:S01]  /*75c0*/  IMAD.U32 R88, R78.reuse, 0x10000, RZ ;  /* 0x000100004e587824 */ /* 0x040fe200078e00ff */
[----:B------:R-:W-:Y:S01]  /*75d0*/  LOP3.LUT R78, R78, 0xffff0000, RZ, 0xc0, !PT ;  /* 0xffff00004e4e7812 */ /* 0x000fe200078ec0ff */
[C---:B------:R-:W-:Y:S01]  /*75e0*/  FMUL.FTZ R92, R93.reuse, R79 ;  /* 0x0000004f5d5c7220 */ /* 0x040fe20000410000 */
[----:B------:R-:W-:Y:S02]  /*75f0*/  IMAD.U32 R76, R90, 0x10000, RZ ;  /* 0x000100005a4c7824 */ /* 0x000fe400078e00ff */
[-C--:B------:R-:W-:Y:S01]  /*7600*/  FMUL.FTZ R93, R93, R88.reuse ;  /* 0x000000585d5d7220 */ /* 0x080fe20000410000 */
[----:B------:R-:W-:Y:S01]  /*7610*/  F2FP.BF16.F32.PACK_AB R48, R48, R163 ;  /* 0x000000a33030723e */ /* 0x000fe200000010ff */
[----:B------:R-:W-:-:S02]  /*7620*/  FFMA.FTZ R92, R76, R88, -R92 ;  /* 0x000000584c5c7223 */ /* 0x000fc4000001085c */
[----:B------:R-:W-:Y:S01]  /*7630*/  FFMA.FTZ R93, R76, R79, R93 ;  /* 0x0000004f4c5d7223 */ /* 0x000fe2000001005d */
[----:B------:R-:W-:Y:S02]  /*7640*/  LOP3.LUT R76, R94, 0xffff0000, RZ, 0xc0, !PT ;  /* 0xffff00005e4c7812 */ /* 0x000fe400078ec0ff */
[----:B------:R-:W-:Y:S02]  /*7650*/  LOP3.LUT R79, R90, 0xffff0000, RZ, 0xc0, !PT ;  /* 0xffff00005a4f7812 */ /* 0x000fe400078ec0ff */
[----:B------:R-:W-:Y:S01]  /*7660*/  F2FP.BF16.F32.PACK_AB R51, R51, R89 ;  /* 0x000000593333723e */ /* 0x000fe200000010ff */
[CC--:B------:R-:W-:Y:S01]  /*7670*/  FMUL.FTZ R88, R76.reuse, R77.reuse ;  /* 0x0000004d4c587220 */ /* 0x0c0fe20000410000 */
[-C--:B------:R-:W-:Y:S01]  /*7680*/  FMUL.FTZ R76, R76, R78.reuse ;  /* 0x0000004e4c4c7220 */ /* 0x080fe20000410000 */
[----:B------:R-:W-:Y:S02]  /*7690*/  IMAD.MOV.U32 R89, RZ, RZ, R49 ;  /* 0x000000ffff597224 */ /* 0x000fe400078e0031 */
[C---:B------:R-:W-:Y:S01]  /*76a0*/  FFMA.FTZ R88, R79.reuse, R78, -R88 ;  /* 0x0000004e4f587223 */ /* 0x040fe20000010858 */
[----:B------:R-:W-:-:S04]  /*76b0*/  FFMA.FTZ R76, R79, R77, R76 ;  /* 0x0000004d4f4c7223 */ /* 0x000fc8000001004c */
[----:B------:R-:W-:Y:S01]  /*76c0*/  F2FP.BF16.F32.PACK_AB R90, R88, R92 ;  /* 0x0000005c585a723e */ /* 0x000fe200000010ff */
[----:B------:R-:W-:Y:S01]  /*76d0*/  IMAD.MOV.U32 R88, RZ, RZ, R48 ;  /* 0x000000ffff587224 */ /* 0x000fe200078e0030 */
[----:B------:R-:W-:Y:S01]  /*76e0*/  F2FP.BF16.F32.PACK_AB R76, R76, R93 ;  /* 0x0000005d4c4c723e */ /* 0x000fe200000010ff */
[----:B------:R-:W-:Y:S02]  /*76f0*/  IMAD.MOV.U32 R92, RZ, RZ, R51 ;  /* 0x000000ffff5c7224 */ /* 0x000fe400078e0033 */
[----:B------:R-:W-:Y:S02]  /*7700*/  IMAD.MOV.U32 R93, RZ, RZ, R50 ;  /* 0x000000ffff5d7224 */ /* 0x000fe400078e0032 */
[----:B------:R-:W-:-:S07]  /*7710*/  IMAD.MOV.U32 R94, RZ, RZ, R76 ;  /* 0x000000ffff5e7224 */ /* 0x000fce00078e004c */
.L_x_510:
[----:B------:R-:W-:Y:S05]  /*7720*/  BSYNC B3 ;  /* 0x0000000000037941 */ /* 0x000fea0003800000 */
.L_x_509:
[----:B------:R-:W-:-:S13]  /*7730*/  ISETP.GE.AND P4, PT, R162, R148, PT ;  /* 0x00000094a200720c */ /* 0x000fda0003f86270 */
[--C-:B------:R-:W-:Y:S02]  /*7740*/  @!P4 SHF.R.S32.HI R51, RZ, 0x1f, R162.reuse ;  /* 0x0000001fff33c819 */ /* 0x100fe400000114a2 */
[----:B------:R-:W-:-:S04]  /*7750*/  @!P4 IADD3 R162, P5, P6, R116, R132, R162 ;  /* 0x0000008474a2c210 */ /* 0x000fc80007ebe0a2 */
[----:B------:R-:W-:Y:S02]  /*7760*/  @!P4 IADD3.X R51, R7, R157, R51, P5, P6 ;  /* 0x0000009d0733c210 */ /* 0x000fe40002fec433 */
[----:B------:R-:W-:-:S04]  /*7770*/  IADD3 R49, P5, P6, R116, R132, R26 ;  /* 0x0000008474317210 */ /* 0x000fc80007ebe01a */
[----:B------:R-:W-:Y:S02]  /*7780*/  IADD3.X R50, R7, R157, R30, P5, P6 ;  /* 0x0000009d07327210 */ /* 0x000fe40002fec41e */
[----:B------:R-:W-:-:S04]  /*7790*/  LEA R48, P5, R49, R124, 0x1 ;  /* 0x0000007c31307211 */ /* 0x000fc800078a08ff */
[----:B------:R-:W-:Y:S02]  /*77a0*/  LEA.HI.X R49, R49, R125, R50, 0x1, P5 ;  /* 0x0000007d31317211 */ /* 0x000fe400028f0c32 */
[----:B------:R-:W-:-:S03]  /*77b0*/  @!P4 LEA R50, P5, R162, R124, 0x1 ;  /* 0x0000007ca232c211 */ /* 0x000fc600078a08ff */
[----:B--2---:R2:W-:Y:S01]  /*77c0*/  STG.E.128 desc[UR60][R48.64], R88 ;  /* 0x0000005830007986 */ /* 0x0045e2000c101d3c */
[----:B------:R-:W-:-:S05]  /*77d0*/  @!P4 LEA.HI.X R51, R162, R125, R51, 0x1, P5 ;  /* 0x0000007da233c211 */ /* 0x000fca00028f0c33 */
[----:B0-----:R2:W-:Y:S04]  /*77e0*/  @!P4 STG.E.128 desc[UR60][R50.64], R92 ;  /* 0x0000005c3200c986 */ /* 0x0015e8000c101d3c */
.L_x_508:
[----:B------:R-:W-:Y:S05]  /*77f0*/  BSYNC B2 ;  /* 0x0000000000027941 */ /* 0x000fea0003800000 */
.L_x_507:
[----:B------:R-:W-:Y:S01]  /*7800*/  ISETP.NE.AND P4, PT, R33, RZ, PT ;  /* 0x000000ff2100720c */ /* 0x000fe20003f85270 */
[----:B------:R-:W-:-:S12]  /*7810*/  BSSY B2, `(.L_x_511) ;  /* 0x0000080000027945 */ /* 0x000fd80003800000 */
[----:B------:R-:W-:Y:S05]  /*7820*/  @!P4 BRA `(.L_x_512) ;  /* 0x0000000400f8c947 */ /* 0x000fea0003800000 */
[----:B--2---:R-:W-:Y:S01]  /*7830*/  SEL R48, R127, R152, !P1 ;  /* 0x000000987f307207 */ /* 0x004fe20004800000 */
        /* <DEDUP_REMOVED lines=20> */
[----:B------:R-:W-:Y:S01]  /*7980*/  SHF.R.U64 R46, R46, 0x10, R47 ;  /* 0x000000102e2e7819 */ /* 0x000fe2000000122f */
[----:B0-----:R-:W-:Y:S01]  /*7990*/  IMAD.U32 R93, R77, 0x10000, RZ ;  /* 0x000100004d5d7824 */ /* 0x001fe200078e00ff */
[--C-:B------:R-:W-:Y:S01]  /*79a0*/  SHF.R.U32.HI R89, RZ, 0x10, R57.reuse ;  /* 0x00000010ff597819 */ /* 0x100fe20000011639 */
[----:B--2---:R-:W-:Y:S01]  /*79b0*/  IMAD.U32 R91, R49, 0x10000, RZ ;  /* 0x00010000315b7824 */ /* 0x004fe200078e00ff */
[----:B------:R-:W-:Y:S02]  /*79c0*/  SHF.R.U64 R56, R56, 0x10, R57 ;  /* 0x0000001038387819 */ /* 0x000fe40000001239 */
[----:B------:R-:W-:Y:S02]  /*79d0*/  SHF.R.U64 R57, R58, 0x10, R59 ;  /* 0x000000103a397819 */ /* 0x000fe4000000123b */
[----:B------:R-:W-:Y:S02]  /*79e0*/  SHF.R.U64 R44, R44, 0x10, R45 ;  /* 0x000000102c2c7819 */ /* 0x000fe4000000122d */
[----:B------:R-:W-:-:S02]  /*79f0*/  PRMT R58, R181, 0x5410, R46 ;  /* 0x00005410b53a7816 */ /* 0x000fc4000000002e */
[----:B------:R-:W-:Y:S02]  /*7a00*/  SHF.R.U32.HI R45, RZ, 0x10, R45 ;  /* 0x00000010ff2d7819 */ /* 0x000fe4000001162d */
[----:B------:R-:W-:Y:S02]  /*7a10*/  PRMT R46, R185, 0x5410, R89 ;  /* 0x00005410b92e7816 */ /* 0x000fe40000000059 */
[----:B------:R-:W-:Y:S02]  /*7a20*/  PRMT R45, R184, 0x5410, R45 ;  /* 0x00005410b82d7816 */ /* 0x000fe4000000002d */
[----:B------:R-:W-:Y:S01]  /*7a30*/  SHF.R.U32.HI R59, RZ, 0x10, R59 ;  /* 0x00000010ff3b7819 */ /* 0x000fe2000001163b */
[C---:B------:R-:W-:Y:S01]  /*7a40*/  IMAD.U32 R92, R46.reuse, 0x10000, RZ ;  /* 0x000100002e5c7824 */ /* 0x040fe200078e00ff */
[----:B------:R-:W-:Y:S01]  /*7a50*/  LOP3.LUT R46, R46, 0xffff0000, RZ, 0xc0, !PT ;  /* 0xffff00002e2e7812 */ /* 0x000fe200078ec0ff */
[----:B------:R-:W-:Y:S01]  /*7a60*/  IMAD.U32 R89, R45, 0x10000, RZ ;  /* 0x000100002d597824 */ /* 0x000fe200078e00ff */
[----:B------:R-:W-:Y:S01]  /*7a70*/  LOP3.LUT R77, R77, 0xffff0000, RZ, 0xc0, !PT ;  /* 0xffff00004d4d7812 */ /* 0x000fe200078ec0ff */
[----:B------:R-:W-:Y:S01]  /*7a80*/  FMUL.FTZ R90, R93, R92 ;  /* 0x0000005c5d5a7220 */ /* 0x000fe20000410000 */
[----:B------:R-:W-:-:S02]  /*7a90*/  SHF.R.U32.HI R47, RZ, 0x10, R47 ;  /* 0x00000010ff2f7819 */ /* 0x000fc4000001162f */
[----:B------:R-:W-:Y:S01]  /*7aa0*/  PRMT R59, R182, 0x5410, R59 ;  /* 0x00005410b63b7816 */ /* 0x000fe2000000003b */
[-C--:B------:R-:W-:Y:S01]  /*7ab0*/  FFMA.FTZ R90, R91, R89.reuse, -R90 ;  /* 0x000000595b5a7223 */ /* 0x080fe2000001085a */
[----:B------:R-:W-:Y:S01]  /*7ac0*/  FMUL.FTZ R89, R93, R89 ;  /* 0x000000595d597220 */ /* 0x000fe20000410000 */
[----:B------:R-:W-:Y:S01]  /*7ad0*/  LOP3.LUT R49, R49, 0xffff0000, RZ, 0xc0, !PT ;  /* 0xffff000031317812 */ /* 0x000fe200078ec0ff */
[----:B------:R-:W-:Y:S01]  /*7ae0*/  IMAD.U32 R93, R79, 0x10000, RZ ;  /* 0x000100004f5d7824 */ /* 0x000fe200078e00ff */
[----:B------:R-:W-:Y:S01]  /*7af0*/  PRMT R47, R181, 0x5432, R47 ;  /* 0x00005432b52f7816 */ /* 0x000fe2000000002f */
[----:B------:R-:W-:Y:S01]  /*7b00*/  FFMA.FTZ R89, R91, R92, R89 ;  /* 0x0000005c5b597223 */ /* 0x000fe20000010059 */
[----:B------:R-:W-:Y:S01]  /*7b10*/  LOP3.LUT R91, R45, 0xffff0000, RZ, 0xc0, !PT ;  /* 0xffff00002d5b7812 */ /* 0x000fe200078ec0ff */
[----:B------:R-:W-:Y:S01]  /*7b20*/  FMUL.FTZ R45, R77, R46 ;  /* 0x0000002e4d2d7220 */ /* 0x000fe20000410000 */
[C---:B------:R-:W-:Y:S01]  /*7b30*/  IMAD.U32 R92, R59.reuse, 0x10000, RZ ;  /* 0x000100003b5c7824 */ /* 0x040fe200078e00ff */
[----:B------:R-:W-:-:S02]  /*7b40*/  LOP3.LUT R59, R59, 0xffff0000, RZ, 0xc0, !PT ;  /* 0xffff00003b3b7812 */ /* 0x000fc400078ec0ff */
[-C--:B------:R-:W-:Y:S01]  /*7b50*/  FMUL.FTZ R77, R77, R91.reuse ;  /* 0x0000005b4d4d7220 */ /* 0x080fe20000410000 */
[----:B------:R-:W-:Y:S01]  /*7b60*/  FFMA.FTZ R45, R49, R91, -R45 ;  /* 0x0000005b312d7223 */ /* 0x000fe2000001082d */
[----:B------:R-:W-:Y:S01]  /*7b70*/  IMAD.U32 R91, R51, 0x10000, RZ ;  /* 0x00010000335b7824 */ /* 0x000fe200078e00ff */
[----:B------:R-:W-:Y:S01]  /*7b80*/  LOP3.LUT R79, R79, 0xffff0000, RZ, 0xc0, !PT ;  /* 0xffff00004f4f7812 */ /* 0x000fe200078ec0ff */
[----:B------:R-:W-:Y:S01]  /*7b90*/  FFMA.FTZ R46, R49, R46, R77 ;  /* 0x0000002e312e7223 */ /* 0x000fe2000001004d */
[----:B------:R-:W-:Y:S02]  /*7ba0*/  IMAD.U32 R77, R47, 0x10000, RZ ;  /* 0x000100002f4d7824 */ /* 0x000fe400078e00ff */
[----:B------:R-:W-:Y:S01]  /*7bb0*/  FMUL.FTZ R49, R93, R92 ;  /* 0x0000005c5d317220 */ /* 0x000fe20000410000 */
[----:B------:R-:W-:Y:S02]  /*7bc0*/  PRMT R56, R183, 0x5432, R56 ;  /* 0x00005432b7387816 */ /* 0x000fe40000000038 */
[----:B------:R-:W-:Y:S01]  /*7bd0*/  PRMT R44, R182, 0x5432, R44 ;  /* 0x00005432b62c7816 */ /* 0x000fe2000000002c */
[-C--:B------:R-:W-:Y:S01]  /*7be0*/  FFMA.FTZ R49, R91, R77.reuse, -R49 ;  /* 0x0000004d5b317223 */ /* 0x080fe20000010831 */
[----:B------:R-:W-:Y:S01]  /*7bf0*/  FMUL.FTZ R77, R93, R77 ;  /* 0x0000004d5d4d7220 */ /* 0x000fe20000410000 */
[----:B------:R-:W-:-:S02]  /*7c00*/  F2FP.BF16.F32.PACK_AB R46, R46, R89 ;  /* 0x000000592e2e723e */ /* 0x000fc400000010ff */
[----:B------:R-:W-:Y:S01]  /*7c10*/  PRMT R57, R183, 0x5410, R57 ;  /* 0x00005410b7397816 */ /* 0x000fe20000000039 */
[----:B------:R-:W-:Y:S01]  /*7c20*/  FFMA.FTZ R77, R91, R92, R77 ;  /* 0x0000005c5b4d7223 */ /* 0x000fe2000001004d */
[----:B------:R-:W-:Y:S02]  /*7c30*/  LOP3.LUT R91, R47, 0xffff0000, RZ, 0xc0, !PT ;  /* 0xffff00002f5b7812 */ /* 0x000fe400078ec0ff */
[----:B------:R-:W-:Y:S01]  /*7c40*/  LOP3.LUT R47, R51, 0xffff0000, RZ, 0xc0, !PT ;  /* 0xffff0000332f7812 */ /* 0x000fe200078ec0ff */
[----:B------:R-:W-:Y:S01]  /*7c50*/  FMUL.FTZ R51, R79, R59 ;  /* 0x0000003b4f337220 */ /* 0x000fe20000410000 */
[----:B------:R-:W-:Y:S01]  /*7c60*/  F2FP.BF16.F32.PACK_AB R45, R45, R90 ;  /* 0x0000005a2d2d723e */ /* 0x000fe200000010ff */
[-C--:B------:R-:W-:Y:S02]  /*7c70*/  FMUL.FTZ R79, R79, R91.reuse ;  /* 0x0000005b4f4f7220 */ /* 0x080fe40000410000 */
[C---:B------:R-:W-:Y:S02]  /*7c80*/  FFMA.FTZ R51, R47.reuse, R91, -R51 ;  /* 0x0000005b2f337223 */ /* 0x040fe40000010833 */
[----:B------:R-:W-:Y:S01]  /*7c90*/  FFMA.FTZ R79, R47, R59, R79 ;  /* 0x0000003b2f4f7223 */ /* 0x000fe2000001004f */
[----:B------:R-:W-:-:S02]  /*7ca0*/  IMAD.U32 R59, R76, 0x10000, RZ ;  /* 0x000100004c3b7824 */ /* 0x000fc400078e00ff */
[----:B------:R-:W-:Y:S01]  /*7cb0*/  F2FP.BF16.F32.PACK_AB R51, R51, R49 ;  /* 0x000000313333723e */ /* 0x000fe200000010ff */
[----:B------:R-:W-:Y:S01]  /*7cc0*/  IMAD.U32 R49, R56, 0x10000, RZ ;  /* 0x0001000038317824 */ /* 0x000fe200078e00ff */
[----:B------:R-:W-:Y:S01]  /*7cd0*/  F2FP.BF16.F32.PACK_AB R79, R79, R77 ;  /* 0x0000004d4f4f723e */ /* 0x000fe200000010ff */
[----:B------:R-:W-:Y:S01]  /*7ce0*/  IMAD.U32 R77, R44, 0x10000, RZ ;  /* 0x000100002c4d7824 */ /* 0x000fe200078e00ff */
[----:B------:R-:W-:Y:S01]  /*7cf0*/  LOP3.LUT R56, R56, 0xffff0000, RZ, 0xc0, !PT ;  /* 0xffff000038387812 */ /* 0x000fe200078ec0ff */
[C---:B------:R-:W-:Y:S01]  /*7d00*/  FMUL.FTZ R89, R59.reuse, R49 ;  /* 0x000000313b597220 */ /* 0x040fe20000410000 */
[----:B------:R-:W-:Y:S02]  /*7d10*/  IMAD.U32 R47, R48, 0x10000, RZ ;  /* 0x00010000302f7824 */ /* 0x000fe400078e00ff */
[-C--:B------:R-:W-:Y:S01]  /*7d20*/  FMUL.FTZ R59, R59, R77.reuse ;  /* 0x0000004d3b3b7220 */ /* 0x080fe20000410000 */
[----:B------:R-:W-:Y:S01]  /*7d30*/  LOP3.LUT R44, R44, 0xffff0000, RZ, 0xc0, !PT ;  /* 0xffff00002c2c7812 */ /* 0x000fe200078ec0ff */
[----:B------:R-:W-:-:S02]  /*7d40*/  FFMA.FTZ R89, R47, R77, -R89 ;  /* 0x0000004d2f597223 */ /* 0x000fc40000010859 */
[----:B------:R-:W-:Y:S01]  /*7d50*/  FFMA.FTZ R59, R47, R49, R59 ;  /* 0x000000312f3b7223 */ /* 0x000fe2000001003b */
[----:B------:R-:W-:Y:S01]  /*7d60*/  LOP3.LUT R47, R76, 0xffff0000, RZ, 0xc0, !PT ;  /* 0xffff00004c2f7812 */ /* 0x000fe200078ec0ff */
[----:B------:R-:W-:Y:S01]  /*7d70*/  IMAD.U32 R77, R78, 0x10000, RZ ;  /* 0x000100004e4d7824 */ /* 0x000fe200078e00ff */
        /* <DEDUP_REMOVED lines=18> */
[C---:B------:R-:W-:Y:S01]  /*7ea0*/  FMUL.FTZ R50, R48.reuse, R57 ;  /* 0x0000003930327220 */ /* 0x040fe20000410000 */
[----:B------:R-:W-:-:S03]  /*7eb0*/  FMUL.FTZ R48, R48, R58 ;  /* 0x0000003a30307220 */ /* 0x000fc60000410000 */
[C---:B------:R-:W-:Y:S01]  /*7ec0*/  FFMA.FTZ R50, R49.reuse, R58, -R50 ;  /* 0x0000003a31327223 */ /* 0x040fe20000010832 */
[----:B------:R-:W-:Y:S01]  /*7ed0*/  FFMA.FTZ R48, R49, R57, R48 ;  /* 0x0000003931307223 */ /* 0x000fe20000010030 */
[----:B------:R-:W-:-:S03]  /*7ee0*/  IMAD.MOV.U32 R49, RZ, RZ, R45 ;  /* 0x000000ffff317224 */ /* 0x000fc600078e002d */
[----:B------:R-:W-:Y:S01]  /*7ef0*/  F2FP.BF16.F32.PACK_AB R50, R50, R76 ;  /* 0x0000004c3232723e */ /* 0x000fe200000010ff */
[----:B------:R-:W-:Y:S01]  /*7f00*/  IMAD.MOV.U32 R76, RZ, RZ, R47 ;  /* 0x000000ffff4c7224 */ /* 0x000fe200078e002f */
[----:B------:R-:W-:Y:S01]  /*7f10*/  F2FP.BF16.F32.PACK_AB R78, R48, R77 ;  /* 0x0000004d304e723e */ /* 0x000fe200000010ff */
[----:B------:R-:W-:Y:S02]  /*7f20*/  IMAD.MOV.U32 R48, RZ, RZ, R44 ;  /* 0x000000ffff307224 */ /* 0x000fe400078e002c */
[----:B------:R-:W-:-:S07]  /*7f30*/  IMAD.MOV.U32 R77, RZ, RZ, R46 ;  /* 0x000000ffff4d7224 */ /* 0x000fce00078e002e */
.L_x_514:
[----:B------:R-:W-:Y:S05]  /*7f40*/  BSYNC B3 ;  /* 0x0000000000037941 */ /* 0x000fea0003800000 */
.L_x_513:
        /* <DEDUP_REMOVED lines=12> */
.L_x_512:
[----:B------:R-:W-:Y:S05]  /*8010*/  BSYNC B2 ;  /* 0x0000000000027941 */ /* 0x000fea0003800000 */
.L_x_511:
[----:B------:R-:W-:-:S13]  /*8020*/  ISETP.NE.AND P4, PT, R34, RZ, PT ;  /* 0x000000ff2200720c */ /* 0x000fda0003f85270 */
[----:B------:R-:W-:Y:S05]  /*8030*/  @!P4 BRA `(.L_x_506) ;  /* 0x000000080008c947 */ /* 0x000fea0003800000 */
[----:B---3--:R-:W3:Y:S01]  /*8040*/  LDL R44, [R1+0x10] ;  /* 0x00001000012c7983 */ /* 0x008ee20000100800 */
[----:B------:R-:W-:Y:S01]  /*8050*/  IADD3 R56, P4, P5, R116, R132, R28 ;  /* 0x0000008474387210 */ /* 0x000fe20007d9e01c */
[----:B------:R-:W-:Y:S03]  /*8060*/  BSSY B2, `(.L_x_515) ;  /* 0x0000075000027945 */ /* 0x000fe60003800000 */
[----:B------:R-:W-:Y:S02]  /*8070*/  IADD3.X R57, R7, R157, R32, P4, P5 ;  /* 0x0000009d07397210 */ /* 0x000fe400027ea420 */
[----:B------:R-:W-:Y:S02]  /*8080*/  ISETP.GE.AND P4, PT, R3, R126, PT ;  /* 0x0000007e0300720c */ /* 0x000fe40003f86270 */
[----:B---3--:R-:W-:-:S04]  /*8090*/  LOP3.LUT P6, RZ, R44, 0x1, RZ, 0xc0, !PT ;  /* 0x000000012cff7812 */ /* 0x008fc800078cc0ff */
[----:B------:R-:W-:-:S04]  /*80a0*/  SEL R44, R127, R152, !P6 ;  /* 0x000000987f2c7207 */ /* 0x000fc80007000000 */
        /* <DEDUP_REMOVED lines=11> */
[C---:B--2---:R-:W-:Y:S02]  /*8160*/  IMAD R48, R16.reuse, 0x5400, R44 ;  /* 0x0000540010307824 */ /* 0x044fe400078e022c */
[----:B------:R-:W-:Y:S02]  /*8170*/  IMAD R44, R16, 0x5400, R144 ;  /* 0x00005400102c7824 */ /* 0x000fe400078e0290 */
[--C-:B------:R-:W-:Y:S02]  /*8180*/  IMAD R48, R48, 0x2, R2.reuse ;  /* 0x0000000230307824 */ /* 0x100fe400078e0202 */
[----:B------:R-:W-:-:S04]  /*8190*/  IMAD R44, R44, 0x2, R2 ;  /* 0x000000022c2c7824 */ /* 0x000fc800078e0202 */
[----:B------:R-:W0:Y:S04]  /*81a0*/  LDS.128 R48, [R48+0x21400] ;  /* 0x0214000030307984 */ /* 0x000e280000000c00 */
[----:B------:R-:W2:Y:S01]  /*81b0*/  LDS.128 R44, [R44+0x21400] ;  /* 0x021400002c2c7984 */ /* 0x000ea20000000c00 */
[----:B------:R-:W-:Y:S05]  /*81c0*/  @P4 BRA `(.L_x_516) ;  /* 0x0000000400784947 */ /* 0x000fea0003800000 */
[--C-:B------:R-:W-:Y:S01]  /*81d0*/  SHF.R.U32.HI R59, RZ, 0x10, R41.reuse ;  /* 0x00000010ff3b7819 */ /* 0x100fe20000011629 */
[----:B0-----:R-:W-:Y:S01]  /*81e0*/  IMAD.U32 R77, R49, 0x10000, RZ ;  /* 0x00010000314d7824 */ /* 0x001fe200078e00ff */
[----:B------:R-:W-:Y:S02]  /*81f0*/  SHF.R.U64 R40, R40, 0x10, R41 ;  /* 0x0000001028287819 */ /* 0x000fe40000001229 */
[----:B------:R-:W-:Y:S02]  /*8200*/  SHF.R.U32.HI R76, RZ, 0x10, R53 ;  /* 0x00000010ff4c7819 */ /* 0x000fe40000011635 */
[--C-:B------:R-:W-:Y:S02]  /*8210*/  SHF.R.U64 R41, R42, 0x10, R43.reuse ;  /* 0x000000102a297819 */ /* 0x100fe4000000122b */
[----:B------:R-:W-:Y:S02]  /*8220*/  SHF.R.U32.HI R42, RZ, 0x10, R43 ;  /* 0x00000010ff2a7819 */ /* 0x000fe4000001162b */
[----:B------:R-:W-:Y:S01]  /*8230*/  PRMT R43, R179, 0x5432, R59 ;  /* 0x00005432b32b7816 */ /* 0x000fe2000000003b */
[----:B--2---:R-:W-:Y:S01]  /*8240*/  IMAD.U32 R59, R45, 0x10000, RZ ;  /* 0x000100002d3b7824 */ /* 0x004fe200078e00ff */
[----:B------:R-:W-:-:S02]  /*8250*/  PRMT R179, R179, 0x5410, R76 ;  /* 0x00005410b3b37816 */ /* 0x000fc4000000004c */
[----:B------:R-:W-:Y:S01]  /*8260*/  LOP3.LUT R45, R45, 0xffff0000, RZ, 0xc0, !PT ;  /* 0xffff00002d2d7812 */ /* 0x000fe200078ec0ff */
[C---:B------:R-:W-:Y:S01]  /*8270*/  IMAD.U32 R78, R43.reuse, 0x10000, RZ ;  /* 0x000100002b4e7824 */ /* 0x040fe200078e00ff */
[----:B------:R-:W-:Y:S01]  /*8280*/  LOP3.LUT R43, R43, 0xffff0000, RZ, 0xc0, !PT ;  /* 0xffff00002b2b7812 */ /* 0x000fe200078ec0ff */
[C---:B------:R-:W-:Y:S01]  /*8290*/  IMAD.U32 R76, R179.reuse, 0x10000, RZ ;  /* 0x00010000b34c7824 */ /* 0x040fe200078e00ff */
[----:B------:R-:W-:Y:S02]  /*82a0*/  LOP3.LUT R179, R179, 0xffff0000, RZ, 0xc0, !PT ;  /* 0xffff0000b3b37812 */ /* 0x000fe400078ec0ff */
[C---:B------:R-:W-:Y:S01]  /*82b0*/  PRMT R40, R178.reuse, 0x5432, R40 ;  /* 0x00005432b2287816 */ /* 0x040fe20000000028 */
[C---:B------:R-:W-:Y:S01]  /*82c0*/  FMUL.FTZ R79, R77.reuse, R76 ;  /* 0x0000004c4d4f7220 */ /* 0x040fe20000410000 */
[-C--:B------:R-:W-:Y:S01]  /*82d0*/  FMUL.FTZ R77, R77, R78.reuse ;  /* 0x0000004e4d4d7220 */ /* 0x080fe20000410000 */
[----:B------:R-:W-:Y:S02]  /*82e0*/  PRMT R178, R178, 0x5410, R42 ;  /* 0x00005410b2b27816 */ /* 0x000fe4000000002a */
[C---:B------:R-:W-:Y:S01]  /*82f0*/  FFMA.FTZ R79, R59.reuse, R78, -R79 ;  /* 0x0000004e3b4f7223 */ /* 0x040fe2000001084f */
[----:B------:R-:W-:Y:S01]  /*8300*/  FFMA.FTZ R77, R59, R76, R77 ;  /* 0x0000004c3b4d7223 */ /* 0x000fe2000001004d */
[----:B------:R-:W-:-:S02]  /*8310*/  LOP3.LUT R59, R49, 0xffff0000, RZ, 0xc0, !PT ;  /* 0xffff0000313b7812 */ /* 0x000fc400078ec0ff */
[----:B------:R-:W-:Y:S02]  /*8320*/  SHF.R.U32.HI R76, RZ, 0x10, R55 ;  /* 0x00000010ff4c7819 */ /* 0x000fe40000011637 */
[----:B------:R-:W-:Y:S01]  /*8330*/  SHF.R.U64 R52, R52, 0x10, R53 ;  /* 0x0000001034347819 */ /* 0x000fe20000001235 */
[C---:B------:R-:W-:Y:S01]  /*8340*/  FMUL.FTZ R49, R59.reuse, R179 ;  /* 0x000000b33b317220 */ /* 0x040fe20000410000 */
[-C--:B------:R-:W-:Y:S01]  /*8350*/  FMUL.FTZ R59, R59, R43.reuse ;  /* 0x0000002b3b3b7220 */ /* 0x080fe20000410000 */
[----:B------:R-:W-:Y:S01]  /*8360*/  PRMT R76, R177, 0x5432, R76 ;  /* 0x00005432b14c7816 */ /* 0x000fe2000000004c */
[----:B------:R-:W-:Y:S02]  /*8370*/  IMAD.U32 R53, R178, 0x10000, RZ ;  /* 0x00010000b2357824 */ /* 0x000fe400078e00ff */
[C---:B------:R-:W-:Y:S01]  /*8380*/  FFMA.FTZ R49, R45.reuse, R43, -R49 ;  /* 0x0000002b2d317223 */ /* 0x040fe20000010831 */
[----:B------:R-:W-:Y:S01]  /*8390*/  FFMA.FTZ R59, R45, R179, R59 ;  /* 0x000000b32d3b7223 */ /* 0x000fe2000001003b */
[----:B------:R-:W-:Y:S01]  /*83a0*/  IMAD.U32 R45, R51, 0x10000, RZ ;  /* 0x00010000332d7824 */ /* 0x000fe200078e00ff */
[----:B------:R-:W-:Y:S01]  /*83b0*/  PRMT R42, R176, 0x5432, R52 ;  /* 0x00005432b02a7816 */ /* 0x000fe20000000034 */
[C---:B------:R-:W-:Y:S01]  /*83c0*/  IMAD.U32 R43, R76.reuse, 0x10000, RZ ;  /* 0x000100004c2b7824 */ /* 0x040fe200078e00ff */
[----:B------:R-:W-:Y:S01]  /*83d0*/  LOP3.LUT R76, R76, 0xffff0000, RZ, 0xc0, !PT ;  /* 0xffff00004c4c7812 */ /* 0x000fe200078ec0ff */
[----:B------:R-:W-:Y:S01]  /*83e0*/  IMAD.U32 R52, R47, 0x10000, RZ ;  /* 0x000100002f347824 */ /* 0x000fe200078e00ff */
[----:B------:R-:W-:Y:S01]  /*83f0*/  SHF.R.U64 R54, R54, 0x10, R55 ;  /* 0x0000001036367819 */ /* 0x000fe20000001237 */
[C---:B------:R-:W-:Y:S01]  /*8400*/  FMUL.FTZ R78, R45.reuse, R43 ;  /* 0x0000002b2d4e7220 */ /* 0x040fe20000410000 */
[----:B------:R-:W-:Y:S01]  /*8410*/  FMUL.FTZ R45, R45, R53 ;  /* 0x000000352d2d7220 */ /* 0x000fe20000410000 */
[----:B------:R-:W-:Y:S01]  /*8420*/  PRMT R41, R177, 0x5410, R41 ;  /* 0x00005410b1297816 */ /* 0x000fe20000000029 */
[----:B------:R-:W-:-:S02]  /*8430*/  IMAD.U32 R55, R50, 0x10000, RZ ;  /* 0x0001000032377824 */ /* 0x000fc400078e00ff */
[C---:B------:R-:W-:Y:S01]  /*8440*/  FFMA.FTZ R53, R52.reuse, R53, -R78 ;  /* 0x0000003534357223 */ /* 0x040fe2000001084e */
[----:B------:R-:W-:Y:S01]  /*8450*/  FFMA.FTZ R52, R52, R43, R45 ;  /* 0x0000002b34347223 */ /* 0x000fe2000001002d */
[----:B------:R-:W-:Y:S02]  /*8460*/  LOP3.LUT R78, R51, 0xffff0000, RZ, 0xc0, !PT ;  /* 0xffff0000334e7812 */ /* 0x000fe400078ec0ff */
[----:B------:R-:W-:Y:S02]  /*8470*/  LOP3.LUT R45, R178, 0xffff0000, RZ, 0xc0, !PT ;  /* 0xffff0000b22d7812 */ /* 0x000fe400078ec0ff */
[----:B------:R-:W-:Y:S01]  /*8480*/  LOP3.LUT R43, R47, 0xffff0000, RZ, 0xc0, !PT ;  /* 0xffff00002f2b7812 */ /* 0x000fe200078ec0ff */
[----:B------:R-:W-:Y:S01]  /*8490*/  FMUL.FTZ R51, R78, R76 ;  /* 0x0000004c4e337220 */ /* 0x000fe20000410000 */
[----:B------:R-:W-:Y:S01]  /*84a0*/  PRMT R54, R176, 0x5410, R54 ;  /* 0x00005410b0367816 */ /* 0x000fe20000000036 */
[----:B------:R-:W-:Y:S01]  /*84b0*/  FMUL.FTZ R47, R78, R45 ;  /* 0x0000002d4e2f7220 */ /* 0x000fe20000410000 */
[----:B------:R-:W-:-:S02]  /*84c0*/  IMAD.U32 R78, R40, 0x10000, RZ ;  /* 0x00010000284e7824 */ /* 0x000fc400078e00ff */
[C---:B------:R-:W-:Y:S01]  /*84d0*/  FFMA.FTZ R45, R43.reuse, R45, -R51 ;  /* 0x0000002d2b2d7223 */ /* 0x040fe20000010833 */
[----:B------:R-:W-:Y:S02]  /*84e0*/  IMAD.U32 R51, R42, 0x10000, RZ ;  /* 0x000100002a337824 */ /* 0x000fe400078e00ff */
[----:B------:R-:W-:Y:S01]  /*84f0*/  FFMA.FTZ R43, R43, R76, R47 ;  /* 0x0000004c2b2b7223 */ /* 0x000fe2000001002f */
[C---:B------:R-:W-:Y:S01]  /*8500*/  IMAD.U32 R76, R48.reuse, 0x10000, RZ ;  /* 0x00010000304c7824 */ /* 0x040fe200078e00ff */
[----:B------:R-:W-:Y:S01]  /*8510*/  LOP3.LUT R48, R48, 0xffff0000, RZ, 0xc0, !PT ;  /* 0xffff000030307812 */ /* 0x000fe200078ec0ff */
[----:B------:R-:W-:Y:S01]  /*8520*/  IMAD.U32 R47, R44, 0x10000, RZ ;  /* 0x000100002c2f7824 */ /* 0x000fe200078e00ff */
[----:B------:R-:W-:Y:S01]  /*8530*/  LOP3.LUT R42, R42, 0xffff0000, RZ, 0xc0, !PT ;  /* 0xffff00002a2a7812 */ /* 0x000fe200078ec0ff */
[C---:B------:R-:W-:Y:S01]  /*8540*/  FMUL.FTZ R88, R76.reuse, R51 ;  /* 0x000000334c587220 */ /* 0x040fe20000410000 */
[----:B------:R-:W-:Y:S01]  /*8550*/  FMUL.FTZ R76, R76, R78 ;  /* 0x0000004e4c4c7220 */ /* 0x000fe20000410000 */
[----:B------:R-:W-:-:S02]  /*8560*/  LOP3.LUT R40, R40, 0xffff0000, RZ, 0xc0, !PT ;  /* 0xffff000028287812 */ /* 0x000fc400078ec0ff */
[C---:B------:R-:W-:Y:S01]  /*8570*/  FFMA.FTZ R88, R47.reuse, R78, -R88 ;  /* 0x0000004e2f587223 */ /* 0x040fe20000010858 */
[----:B------:R-:W-:Y:S01]  /*8580*/  FFMA.FTZ R76, R47, R51, R76 ;  /* 0x000000332f4c7223 */ /* 0x000fe2000001004c */
[----:B------:R-:W-:Y:S01]  /*8590*/  LOP3.LUT R44, R44, 0xffff0000, RZ, 0xc0, !PT ;  /* 0xffff00002c2c7812 */ /* 0x000fe200078ec0ff */
[C---:B------:R-:W-:Y:S01]  /*85a0*/  FMUL.FTZ R47, R48.reuse, R42 ;  /* 0x0000002a302f7220 */ /* 0x040fe20000410000 */
[-C--:B------:R-:W-:Y:S01]  /*85b0*/  FMUL.FTZ R48, R48, R40.reuse ;  /* 0x0000002830307220 */ /* 0x080fe20000410000 */
[----:B------:R-:W-:Y:S02]  /*85c0*/  LOP3.LUT R50, R50, 0xffff0000, RZ, 0xc0, !PT ;  /* 0xffff000032327812 */ /* 0x000fe400078ec0ff */
[C---:B------:R-:W-:Y:S01]  /*85d0*/  FFMA.FTZ R47, R44.reuse, R40, -R47 ;  /* 0x000000282c2f7223 */ /* 0x040fe2000001082f */
[----:B------:R-:W-:Y:S01]  /*85e0*/  FFMA.FTZ R48, R44, R42, R48 ;  /* 0x0000002a2c307223 */ /* 0x000fe20000010030 */
[C---:B------:R-:W-:Y:S01]  /*85f0*/  IMAD.U32 R42, R54.reuse, 0x10000, RZ ;  /* 0x00010000362a7824 */ /* 0x040fe200078e00ff */
[----:B------:R-:W-:Y:S01]  /*8600*/  LOP3.LUT R54, R54, 0xffff0000, RZ, 0xc0, !PT ;  /* 0xffff000036367812 */ /* 0x000fe200078ec0ff */
[C---:B------:R-:W-:Y:S01]  /*8610*/  IMAD.U32 R44, R41.reuse, 0x10000, RZ ;  /* 0x00010000292c7824 */ /* 0x040fe200078e00ff */
[----:B------:R-:W-:Y:S01]  /*8620*/  LOP3.LUT R41, R41, 0xffff0000, RZ, 0xc0, !PT ;  /* 0xffff000029297812 */ /* 0x000fe200078ec0ff */
[----:B------:R-:W-:Y:S01]  /*8630*/  FMUL.FTZ R51, R55, R42 ;  /* 0x0000002a37337220 */ /* 0x000fe20000410000 */
[----:B------:R-:W-:-:S02]  /*8640*/  IMAD.U32 R40, R46, 0x10000, RZ ;  /* 0x000100002e287824 */ /* 0x000fc400078e00ff */
[-C--:B------:R-:W-:Y:S01]  /*8650*/  FMUL.FTZ R55, R55, R44.reuse ;  /* 0x0000002c37377220 */ /* 0x080fe20000410000 */
[----:B------:R-:W-:Y:S01]  /*8660*/  LOP3.LUT R46, R46, 0xffff0000, RZ, 0xc0, !PT ;  /* 0xffff00002e2e7812 */ /* 0x000fe200078ec0ff */
[C---:B------:R-:W-:Y:S02]  /*8670*/  FFMA.FTZ R51, R40.reuse, R44, -R51 ;  /* 0x0000002c28337223 */ /* 0x040fe40000010833 */
[----:B------:R-:W-:Y:S01]  /*8680*/  FFMA.FTZ R55, R40, R42, R55 ;  /* 0x0000002a28377223 */ /* 0x000fe20000010037 */
[C---:B------:R-:W-:Y:S01]  /*8690*/  FMUL.FTZ R40, R50.reuse, R54 ;  /* 0x0000003632287220 */ /* 0x040fe20000410000 */
[----:B------:R-:W-:Y:S01]  /*86a0*/  FMUL.FTZ R50, R50, R41 ;  /* 0x0000002932327220 */ /* 0x000fe20000410000 */
[----:B------:R-:W-:Y:S02]  /*86b0*/  F2FP.BF16.F32.PACK_AB R49, R49, R79 ;  /* 0x0000004f3131723e */ /* 0x000fe400000010ff */
[C---:B------:R-:W-:Y:S01]  /*86c0*/  FFMA.FTZ R40, R46.reuse, R41, -R40 ;  /* 0x000000292e287223 */ /* 0x040fe20000010828 */
[----:B------:R-:W-:Y:S01]  /*86d0*/  F2FP.BF16.F32.PACK_AB R47, R47, R88 ;  /* 0x000000582f2f723e */ /* 0x000fe200000010ff */
[----:B------:R-:W-:Y:S01]  /*86e0*/  FFMA.FTZ R50, R46, R54, R50 ;  /* 0x000000362e327223 */ /* 0x000fe20000010032 */
[----:B------:R-:W-:Y:S01]  /*86f0*/  F2FP.BF16.F32.PACK_AB R53, R45, R53 ;  /* 0x000000352d35723e */ /* 0x000fe200000010ff */
[----:B------:R-:W-:Y:S01]  /*8700*/  IMAD.MOV.U32 R45, RZ, RZ, R49 ;  /* 0x000000ffff2d7224 */ /* 0x000fe200078e0031 */
        /* <DEDUP_REMOVED lines=9> */
[----:B------:R-:W-:-:S07]  /*87a0*/  IMAD.MOV.U32 R46, RZ, RZ, R40 ;  /* 0x000000ffff2e7224 */ /* 0x000fce00078e0028 */
.L_x_516:
[----:B------:R-:W-:Y:S05]  /*87b0*/  BSYNC B2 ;  /* 0x0000000000027941 */ /* 0x000fea0003800000 */
.L_x_515:
[----:B------:R-:W-:-:S13]  /*87c0*/  ISETP.GE.AND P4, PT, R58, R148, PT ;  /* 0x000000943a00720c */ /* 0x000fda0003f86270 */
[--C-:B------:R-:W-:Y:S02]  /*87d0*/  @!P4 SHF.R.S32.HI R40, RZ, 0x1f, R58.reuse ;  /* 0x0000001fff28c819 */ /* 0x100fe4000001143a */
[----:B------:R-:W-:-:S04]  /*87e0*/  @!P4 IADD3 R58, P5, P6, R116, R132, R58 ;  /* 0x00000084743ac210 */ /* 0x000fc80007ebe03a */
[----:B------:R-:W-:Y:S02]  /*87f0*/  @!P4 IADD3.X R157, R7, R157, R40, P5, P6 ;  /* 0x0000009d079dc210 */ /* 0x000fe40002fec428 */
[----:B------:R-:W-:-:S04]  /*8800*/  LEA R40, P5, R56, R124, 0x1 ;  /* 0x0000007c38287211 */ /* 0x000fc800078a08ff */
[----:B------:R-:W-:Y:S02]  /*8810*/  LEA.HI.X R41, R56, R125, R57, 0x1, P5 ;  /* 0x0000007d38297211 */ /* 0x000fe400028f0c39 */
[----:B------:R-:W-:-:S03]  /*8820*/  @!P4 LEA R42, P5, R58, R124, 0x1 ;  /* 0x0000007c3a2ac211 */ /* 0x000fc600078a08ff */
[----:B--2---:R4:W-:Y:S01]  /*8830*/  STG.E.128 desc[UR60][R40.64], R44 ;  /* 0x0000002c28007986 */ /* 0x0049e2000c101d3c */
[----:B------:R-:W-:-:S05]  /*8840*/  @!P4 LEA.HI.X R43, R58, R125, R157, 0x1, P5 ;  /* 0x0000007d3a2bc211 */ /* 0x000fca00028f0c9d */
[----:B0-----:R4:W-:Y:S04]  /*8850*/  @!P4 STG.E.128 desc[UR60][R42.64], R48 ;  /* 0x000000302a00c986 */ /* 0x0019e8000c101d3c */
.L_x_506:
[----:B------:R-:W-:Y:S05]  /*8860*/  BSYNC B1 ;  /* 0x0000000000017941 */ /* 0x000fea0003800000 */
.L_x_505:
[-C--:B--2-4-:R-:W-:Y:S02]  /*8870*/  IMAD R40, R153, R130.reuse, RZ ;  /* 0x0000008299287224 */ /* 0x094fe400078e02ff */
[----:B------:R-:W-:-:S04]  /*8880*/  IMAD.WIDE.U32 R128, R229, R130, R128 ;  /* 0x00000082e5807225 */ /* 0x000fc800078e0080 */
[----:B------:R-:W-:Y:S01]  /*8890*/  IMAD R40, R229, R131, R40 ;  /* 0x00000083e5287224 */ /* 0x000fe200078e0228 */
[----:B------:R-:W-:Y:S06]  /*88a0*/  @P3 BRA `(.L_x_475) ;  /* 0x0000001c00043947 */ /* 0x000fec0003800000 */
[----:B------:R-:W-:Y:S01]  /*88b0*/  ISETP.NE.AND P3, PT, R29, RZ, PT ;  /* 0x000000ff1d00720c */ /* 0x000fe20003f65270 */
[----:B------:R-:W-:Y:S01]  /*88c0*/  BSSY B1, `(.L_x_517) ;  /* 0x0000082000017945 */ /* 0x000fe20003800000 */
[----:B------:R-:W-:-:S11]  /*88d0*/  IMAD.IADD R52, R129, 0x1, R40 ;  /* 0x0000000181347824 */ /* 0x000fd600078e0228 */
[----:B------:R-:W-:Y:S05]  /*88e0*/  @!P3 BRA `(.L_x_518) ;  /* 0x0000000400fcb947 */ /* 0x000fea0003800000 */
[----:B------:R-:W-:Y:S01]  /*88f0*/  SEL R40, R127, R152, !P0 ;  /* 0x000000987f287207 */ /* 0x000fe20004000000 */
[----:B------:R-:W-:Y:S01]  /*8900*/  BSSY B2, `(.L_x_519) ;  /* 0x0000073000027945 */ /* 0x000fe20003800000 */
[----:B------:R-:W-:Y:S02]  /*8910*/  SHF.R.U32.HI R42, RZ, 0x3, R207 ;  /* 0x00000003ff2a7819 */ /* 0x000fe400000116cf */
[----:B------:R-:W-:Y:S02]  /*8920*/  SHF.R.S32.HI R41, RZ, 0x1f, R40 ;  /* 0x0000001fff297819 */ /* 0x000fe40000011428 */
[----:B---3--:R-:W-:Y:S02]  /*8930*/  IADD3 R49, P3, P4, R116, R128, R26 ;  /* 0x0000008074317210 */ /* 0x008fe40007c7e01a */
[----:B------:R-:W-:Y:S02]  /*8940*/  LEA.HI R41, R41, R40, RZ, 0x4 ;  /* 0x0000002829297211 */ /* 0x000fe400078f20ff */
[----:B------:R-:W-:-:S02]  /*8950*/  IADD3.X R50, R7, R52, R30, P3, P4 ;  /* 0x0000003407327210 */ /* 0x000fc40001fe841e */
[----:B------:R-:W-:Y:S02]  /*8960*/  LEA.HI.SX32 R48, R41, R120, 0x1c ;  /* 0x0000007829307211 */ /* 0x000fe400078fe2ff */
[----:B------:R-:W-:Y:S02]  /*8970*/  ISETP.GE.AND P3, PT, R18, R126, PT ;  /* 0x0000007e1200720c */ /* 0x000fe40003f66270 */
[----:B------:R-:W-:-:S04]  /*8980*/  SHF.R.S32.HI R41, RZ, 0x1f, R48 ;  /* 0x0000001fff297819 */ /* 0x000fc80000011430 */
[----:B------:R-:W-:Y:S01]  /*8990*/  LEA.HI R41, R41, R48, RZ, 0x3 ;  /* 0x0000003029297211 */ /* 0x000fe200078f18ff */
[----:B------:R-:W-:-:S03]  /*89a0*/  IMAD.SHL.U32 R48, R48, 0x8, RZ ;  /* 0x0000000830307824 */ /* 0x000fc600078e00ff */
[----:B------:R-:W-:Y:S02]  /*89b0*/  SHF.R.S32.HI R41, RZ, 0x3, R41 ;  /* 0x00000003ff297819 */ /* 0x000fe40000011429 */
[----:B------:R-:W-:-:S03]  /*89c0*/  LOP3.LUT R40, R207, 0x38, R48, 0xf8, !PT ;  /* 0x00000038cf287812 */ /* 0x000fc600078ef830 */
[----:B------:R-:W-:Y:S01]  /*89d0*/  IMAD R41, R41, 0x1c00, R217 ;  /* 0x00001c0029297824 */ /* 0x000fe200078e02d9 */
[----:B------:R-:W-:-:S05]  /*89e0*/  LOP3.LUT R40, R40, R42, RZ, 0x3c, !PT ;  /* 0x0000002a28287212 */ /* 0x000fca00078e3cff */
[----:B------:R-:W-:Y:S02]  /*89f0*/  IMAD.IADD R41, R41, 0x1, R40 ;  /* 0x0000000129297824 */ /* 0x000fe400078e0228 */
[C---:B------:R-:W-:Y:S02]  /*8a00*/  IMAD R40, R16.reuse, 0x5400, R145 ;  /* 0x0000540010287824 */ /* 0x040fe400078e0291 */
[----:B------:R-:W-:Y:S02]  /*8a10*/  IMAD R44, R16, 0x5400, R41 ;  /* 0x00005400102c7824 */ /* 0x000fe400078e0229 */
[--C-:B------:R-:W-:Y:S02]  /*8a20*/  IMAD R40, R40, 0x2, R2.reuse ;  /* 0x0000000228287824 */ /* 0x100fe400078e0202 */
[----:B------:R-:W-:-:S04]  /*8a30*/  IMAD R44, R44, 0x2, R2 ;  /* 0x000000022c2c7824 */ /* 0x000fc800078e0202 */
[----:B------:R-:W0:Y:S04]  /*8a40*/  LDS.128 R40, [R40+0x21400] ;  /* 0x0214000028287984 */ /* 0x000e280000000c00 */
[----:B------:R-:W2:Y:S01]  /*8a50*/  LDS.128 R44, [R44+0x21400] ;  /* 0x021400002c2c7984 */ /* 0x000ea20000000c00 */
[----:B------:R-:W-:Y:S05]  /*8a60*/  @P3 BRA `(.L_x_520) ;  /* 0x0000000400703947 */ /* 0x000fea0003800000 */
[----:B------:R-:W-:Y:S01]  /*8a70*/  SHF.R.U32.HI R56, RZ, 0x10, R85 ;  /* 0x00000010ff387819 */ /* 0x000fe20000011655 */
[----:B0-----:R-:W-:Y:S01]  /*8a80*/  IMAD.U32 R58, R41, 0x10000, RZ ;  /* 0x00010000293a7824 */ /* 0x001fe200078e00ff */
[----:B------:R-:W-:Y:S01]  /*8a90*/  SHF.R.U32.HI R55, RZ, 0x10, R69 ;  /* 0x00000010ff377819 */ /* 0x000fe20000011645 */
[----:B------:R-:W-:Y:S01]  /*8aa0*/  IMAD.U32 R57, R40, 0x10000, RZ ;  /* 0x0001000028397824 */ /* 0x000fe200078e00ff */
[----:B------:R-:W-:Y:S01]  /*8ab0*/  PRMT R56, R175, 0x5432, R56 ;  /* 0x00005432af387816 */ /* 0x000fe20000000038 */
[----:B--2---:R-:W-:Y:S01]  /*8ac0*/  IMAD.U32 R77, R46, 0x10000, RZ ;  /* 0x000100002e4d7824 */ /* 0x004fe200078e00ff */
[----:B------:R-:W-:Y:S02]  /*8ad0*/  PRMT R55, R173, 0x5432, R55 ;  /* 0x00005432ad377816 */ /* 0x000fe40000000037 */
[----:B------:R-:W-:Y:S01]  /*8ae0*/  SHF.R.U64 R51, R68, 0x10, R69 ;  /* 0x0000001044337819 */ /* 0x000fe20000001245 */
[C---:B------:R-:W-:Y:S01]  /*8af0*/  IMAD.U32 R69, R45.reuse, 0x10000, RZ ;  /* 0x000100002d457824 */ /* 0x040fe200078e00ff */
[----:B------:R-:W-:Y:S01]  /*8b00*/  LOP3.LUT R45, R45, 0xffff0000, RZ, 0xc0, !PT ;  /* 0xffff00002d2d7812 */ /* 0x000fe200078ec0ff */
[C---:B------:R-:W-:Y:S01]  /*8b10*/  IMAD.U32 R59, R56.reuse, 0x10000, RZ ;  /* 0x00010000383b7824 */ /* 0x040fe200078e00ff */
[----:B------:R-:W-:Y:S01]  /*8b20*/  LOP3.LUT R56, R56, 0xffff0000, RZ, 0xc0, !PT ;  /* 0xffff000038387812 */ /* 0x000fe200078ec0ff */
[----:B------:R-:W-:Y:S01]  /*8b30*/  IMAD.U32 R68, R55, 0x10000, RZ ;  /* 0x0001000037447824 */ /* 0x000fe200078e00ff */
[----:B------:R-:W-:-:S02]  /*8b40*/  SHF.R.U64 R54, R86, 0x10, R87 ;  /* 0x0000001056367819 */ /* 0x000fc40000001257 */
[----:B------:R-:W-:Y:S01]  /*8b50*/  LOP3.LUT R55, R55, 0xffff0000, RZ, 0xc0, !PT ;  /* 0xffff000037377812 */ /* 0x000fe200078ec0ff */
[----:B------:R-:W-:Y:S01]  /*8b60*/  FMUL.FTZ R78, R45, R56 ;  /* 0x000000382d4e7220 */ /* 0x000fe20000410000 */
[----:B------:R-:W-:Y:S01]  /*8b70*/  SHF.R.U64 R53, R70, 0x10, R71 ;  /* 0x0000001046357819 */ /* 0x000fe20000001247 */
[-C--:B------:R-:W-:Y:S01]  /*8b80*/  FMUL.FTZ R76, R69, R68.reuse ;  /* 0x00000044454c7220 */ /* 0x080fe20000410000 */
[----:B------:R-:W-:Y:S01]  /*8b90*/  SHF.R.U32.HI R86, RZ, 0x10, R87 ;  /* 0x00000010ff567819 */ /* 0x000fe20000011657 */
[----:B------:R-:W-:Y:S01]  /*8ba0*/  FMUL.FTZ R45, R45, R55 ;  /* 0x000000372d2d7220 */ /* 0x000fe20000410000 */
[----:B------:R-:W-:Y:S01]  /*8bb0*/  SHF.R.U32.HI R70, RZ, 0x10, R71 ;  /* 0x00000010ff467819 */ /* 0x000fe20000011647 */
[-C--:B------:R-:W-:Y:S01]  /*8bc0*/  FMUL.FTZ R71, R69, R59.reuse ;  /* 0x0000003b45477220 */ /* 0x080fe20000410000 */
[----:B------:R-:W-:Y:S01]  /*8bd0*/  LOP3.LUT R41, R41, 0xffff0000, RZ, 0xc0, !PT ;  /* 0xffff000029297812 */ /* 0x000fe200078ec0ff */
[----:B------:R-:W-:Y:S01]  /*8be0*/  FFMA.FTZ R76, R58, R59, R76 ;  /* 0x0000003b3a4c7223 */ /* 0x000fe2000001004c */
[----:B------:R-:W-:Y:S01]  /*8bf0*/  PRMT R86, R174, 0x5432, R86 ;  /* 0x00005432ae567816 */ /* 0x000fe20000000056 */
[----:B------:R-:W-:Y:S01]  /*8c00*/  FFMA.FTZ R71, R58, R68, -R71 ;  /* 0x000000443a477223 */ /* 0x000fe20000010847 */
[----:B------:R-:W-:Y:S01]  /*8c10*/  PRMT R70, R172, 0x5432, R70 ;  /* 0x00005432ac467816 */ /* 0x000fe20000000046 */
[C---:B------:R-:W-:Y:S01]  /*8c20*/  FFMA.FTZ R78, R41.reuse, R55, -R78 ;  /* 0x00000037294e7223 */ /* 0x040fe2000001084e */
[----:B------:R-:W-:Y:S01]  /*8c30*/  FFMA.FTZ R45, R41, R56, R45 ;  /* 0x00000038292d7223 */ /* 0x000fe2000001002d */
[C---:B------:R-:W-:Y:S01]  /*8c40*/  IMAD.U32 R68, R47.reuse, 0x10000, RZ ;  /* 0x000100002f447824 */ /* 0x040fe200078e00ff */
[----:B------:R-:W-:Y:S01]  /*8c50*/  SHF.R.U64 R84, R84, 0x10, R85 ;  /* 0x0000001054547819 */ /* 0x000fe20000001255 */
[----:B------:R-:W-:Y:S01]  /*8c60*/  IMAD.U32 R41, R86, 0x10000, RZ ;  /* 0x0001000056297824 */ /* 0x000fe200078e00ff */
[----:B------:R-:W-:Y:S01]  /*8c70*/  LOP3.LUT R47, R47, 0xffff0000, RZ, 0xc0, !PT ;  /* 0xffff00002f2f7812 */ /* 0x000fe200078ec0ff */
[----:B------:R-:W-:Y:S01]  /*8c80*/  IMAD.U32 R55, R70, 0x10000, RZ ;  /* 0x0001000046377824 */ /* 0x000fe200078e00ff */
[----:B------:R-:W-:Y:S01]  /*8c90*/  LOP3.LUT R86, R86, 0xffff0000, RZ, 0xc0, !PT ;  /* 0xffff000056567812 */ /* 0x000fe200078ec0ff */
[----:B------:R-:W-:Y:S01]  /*8ca0*/  FMUL.FTZ R56, R68, R41 ;  /* 0x0000002944387220 */ /* 0x000fe20000410000 */
[----:B------:R-:W-:-:S02]  /*8cb0*/  IMAD.U32 R59, R43, 0x10000, RZ ;  /* 0x000100002b3b7824 */ /* 0x000fc400078e00ff */
[-C--:B------:R-:W-:Y:S01]  /*8cc0*/  FMUL.FTZ R68, R68, R55.reuse ;  /* 0x0000003744447220 */ /* 0x080fe20000410000 */
[----:B------:R-:W-:Y:S01]  /*8cd0*/  PRMT R84, R175, 0x5410, R84 ;  /* 0x00005410af547816 */ /* 0x000fe20000000054 */
[----:B------:R-:W-:Y:S01]  /*8ce0*/  IMAD.U32 R69, R44, 0x10000, RZ ;  /* 0x000100002c457824 */ /* 0x000fe200078e00ff */
[----:B------:R-:W-:Y:S01]  /*8cf0*/  LOP3.LUT R43, R43, 0xffff0000, RZ, 0xc0, !PT ;  /* 0xffff00002b2b7812 */ /* 0x000fe200078ec0ff */
[C---:B------:R-:W-:Y:S01]  /*8d00*/  FFMA.FTZ R56, R59.reuse, R55, -R56 ;  /* 0x000000373b387223 */ /* 0x040fe20000010838 */
[----:B------:R-:W-:Y:S01]  /*8d10*/  LOP3.LUT R70, R70, 0xffff0000, RZ, 0xc0, !PT ;  /* 0xffff000046467812 */ /* 0x000fe200078ec0ff */
[----:B------:R-:W-:Y:S01]  /*8d20*/  FFMA.FTZ R68, R59, R41, R68 ;  /* 0x000000293b447223 */ /* 0x000fe20000010044 */
[----:B------:R-:W-:Y:S01]  /*8d30*/  PRMT R51, R173, 0x5410, R51 ;  /* 0x00005410ad337816 */ /* 0x000fe20000000033 */
[C---:B------:R-:W-:Y:S01]  /*8d40*/  FMUL.FTZ R59, R47.reuse, R86 ;  /* 0x000000562f3b7220 */ /* 0x040fe20000410000 */
[----:B------:R-:W-:Y:S02]  /*8d50*/  IMAD.U32 R55, R84, 0x10000, RZ ;  /* 0x0001000054377824 */ /* 0x000fe400078e00ff */
[-C--:B------:R-:W-:Y:S01]  /*8d60*/  FMUL.FTZ R47, R47, R70.reuse ;  /* 0x000000462f2f7220 */ /* 0x080fe20000410000 */
[----:B------:R-:W-:Y:S01]  /*8d70*/  LOP3.LUT R44, R44, 0xffff0000, RZ, 0xc0, !PT ;  /* 0xffff00002c2c7812 */ /* 0x000fe200078ec0ff */
[----:B------:R-:W-:Y:S01]  /*8d80*/  FFMA.FTZ R59, R43, R70, -R59 ;  /* 0x000000462b3b7223 */ /* 0x000fe2000001083b */
[C---:B------:R-:W-:Y:S01]  /*8d90*/  IMAD.U32 R41, R51.reuse, 0x10000, RZ ;  /* 0x0001000033297824 */ /* 0x040fe200078e00ff */
[----:B------:R-:W-:Y:S01]  /*8da0*/  LOP3.LUT R70, R51, 0xffff0000, RZ, 0xc0, !PT ;  /* 0xffff000033467812 */ /* 0x000fe200078ec0ff */
[C---:B------:R-:W-:Y:S01]  /*8db0*/  FMUL.FTZ R51, R69.reuse, R55 ;  /* 0x0000003745337220 */ /* 0x040fe20000410000 */
[----:B------:R-:W-:Y:S01]  /*8dc0*/  PRMT R54, R174, 0x5410, R54 ;  /* 0x00005410ae367816 */ /* 0x000fe20000000036 */
[-C--:B------:R-:W-:Y:S01]  /*8dd0*/  FMUL.FTZ R69, R69, R41.reuse ;  /* 0x0000002945457220 */ /* 0x080fe20000410000 */
[----:B------:R-:W-:Y:S01]  /*8de0*/  LOP3.LUT R84, R84, 0xffff0000, RZ, 0xc0, !PT ;  /* 0xffff000054547812 */ /* 0x000fe200078ec0ff */
[----:B------:R-:W-:Y:S01]  /*8df0*/  FFMA.FTZ R47, R43, R86, R47 ;  /* 0x000000562b2f7223 */ /* 0x000fe2000001002f */
[----:B------:R-:W-:Y:S01]  /*8e00*/  PRMT R53, R172, 0x5410, R53 ;  /* 0x00005410ac357816 */ /* 0x000fe20000000035 */
[C---:B------:R-:W-:Y:S01]  /*8e10*/  FFMA.FTZ R51, R57.reuse, R41, -R51 ;  /* 0x0000002939337223 */ /* 0x040fe20000010833 */
[----:B------:R-:W-:Y:S01]  /*8e20*/  LOP3.LUT R40, R40, 0xffff0000, RZ, 0xc0, !PT ;  /* 0xffff000028287812 */ /* 0x000fe200078ec0ff */
[----:B------:R-:W-:Y:S01]  /*8e30*/  FMUL.FTZ R43, R44, R84 ;  /* 0x000000542c2b7220 */ /* 0x000fe20000410000 */
[----:B------:R-:W-:Y:S01]  /*8e40*/  IMAD.U32 R41, R54, 0x10000, RZ ;  /* 0x0001000036297824 */ /* 0x000fe200078e00ff */
[----:B------:R-:W-:Y:S01]  /*8e50*/  LOP3.LUT R46, R46, 0xffff0000, RZ, 0xc0, !PT ;  /* 0xffff00002e2e7812 */ /* 0x000fe200078ec0ff */
[----:B------:R-:W-:Y:S01]  /*8e60*/  FMUL.FTZ R44, R44, R70 ;  /* 0x000000462c2c7220 */ /* 0x000fe20000410000 */
[----:B------:R-:W-:Y:S01]  /*8e70*/  LOP3.LUT R54, R54, 0xffff0000, RZ, 0xc0, !PT ;  /* 0xffff000036367812 */ /* 0x000fe200078ec0ff */
[----:B------:R-:W-:Y:S01]  /*8e80*/  FFMA.FTZ R69, R57, R55, R69 ;  /* 0x0000003739457223 */ /* 0x000fe20000010045 */
[C---:B------:R-:W-:Y:S01]  /*8e90*/  IMAD.U32 R58, R42.reuse, 0x10000, RZ ;  /* 0x000100002a3a7824 */ /* 0x040fe200078e00ff */
[----:B------:R-:W-:Y:S01]  /*8ea0*/  LOP3.LUT R42, R42, 0xffff0000, RZ, 0xc0, !PT ;  /* 0xffff00002a2a7812 */ /* 0x000fe200078ec0ff */
[----:B------:R-:W-:-:S02]  /*8eb0*/  IMAD.U32 R55, R53, 0x10000, RZ ;  /* 0x0001000035377824 */ /* 0x000fc400078e00ff */
[C---:B------:R-:W-:Y:S01]  /*8ec0*/  FFMA.FTZ R43, R40.reuse, R70, -R43 ;  /* 0x00000046282b7223 */ /* 0x040fe2000001082b */
[----:B------:R-:W-:Y:S01]  /*8ed0*/  LOP3.LUT R53, R53, 0xffff0000, RZ, 0xc0, !PT ;  /* 0xffff000035357812 */ /* 0x000fe200078ec0ff */
[----:B------:R-:W-:Y:S01]  /*8ee0*/  FFMA.FTZ R44, R40, R84, R44 ;  /* 0x00000054282c7223 */ /* 0x000fe2000001002c */
[C---:B------:R-:W-:Y:S01]  /*8ef0*/  FMUL.FTZ R40, R77.reuse, R41 ;  /* 0x000000294d287220 */ /* 0x040fe20000410000 */
[CC--:B------:R-:W-:Y:S01]  /*8f00*/  FMUL.FTZ R57, R46.reuse, R54.reuse ;  /* 0x000000362e397220 */ /* 0x0c0fe20000410000 */
[----:B------:R-:W-:Y:S01]  /*8f10*/  FMUL.FTZ R77, R77, R55 ;  /* 0x000000374d4d7220 */ /* 0x000fe20000410000 */
[----:B------:R-:W-:Y:S01]  /*8f20*/  FMUL.FTZ R46, R46, R53 ;  /* 0x000000352e2e7220 */ /* 0x000fe20000410000 */
[----:B------:R-:W-:Y:S01]  /*8f30*/  FFMA.FTZ R40, R58, R55, -R40 ;  /* 0x000000373a287223 */ /* 0x000fe20000010828 */
[----:B------:R-:W-:Y:S01]  /*8f40*/  FFMA.FTZ R57, R42, R53, -R57 ;  /* 0x000000352a397223 */ /* 0x000fe20000010839 */
[----:B------:R-:W-:Y:S01]  /*8f50*/  F2FP.BF16.F32.PACK_AB R43, R43, R51 ;  /* 0x000000332b2b723e */ /* 0x000fe200000010ff */
[----:B------:R-:W-:Y:S01]  /*8f60*/  FFMA.FTZ R77, R58, R41, R77 ;  /* 0x000000293a4d7223 */ /* 0x000fe2000001004d */
[----:B------:R-:W-:Y:S01]  /*8f70*/  FFMA.FTZ R46, R42, R54, R46 ;  /* 0x000000362a2e7223 */ /* 0x000fe2000001002e */
[----:B------:R-:W-:-:S02]  /*8f80*/  F2FP.BF16.F32.PACK_AB R71, R78, R71 ;  /* 0x000000474e47723e */ /* 0x000fc400000010ff */
[----:B------:R-:W-:Y:S02]  /*8f90*/  F2FP.BF16.F32.PACK_AB R56, R59, R56 ;  /* 0x000000383b38723e */ /* 0x000fe400000010ff */
        /* <DEDUP_REMOVED lines=8> */
[----:B------:R-:W-:-:S07]  /*9020*/  F2FP.BF16.F32.PACK_AB R46, R46, R77 ;  /* 0x0000004d2e2e723e */ /* 0x000fce00000010ff */
.L_x_520:
[----:B------:R-:W-:Y:S05]  /*9030*/  BSYNC B2 ;  /* 0x0000000000027941 */ /* 0x000fea0003800000 */
.L_x_519:
[----:B------:R-:W-:-:S13]  /*9040*/  ISETP.GE.AND P3, PT, R48, R148, PT ;  /* 0x000000943000720c */ /* 0x000fda0003f66270 */
[--C-:B------:R-:W-:Y:S02]  /*9050*/  @!P3 SHF.R.S32.HI R53, RZ, 0x1f, R48.reuse ;  /* 0x0000001fff35b819 */ /* 0x100fe40000011430 */
[----:B------:R-:W-:-:S04]  /*9060*/  @!P3 IADD3 R51, P4, P5, R116, R128, R48 ;  /* 0x000000807433b210 */ /* 0x000fc80007d9e030 */
[----:B------:R-:W-:Y:S02]  /*9070*/  @!P3 IADD3.X R53, R7, R52, R53, P4, P5 ;  /* 0x000000340735b210 */ /* 0x000fe400027ea435 */
[----:B------:R-:W-:-:S04]  /*9080*/  LEA R48, P4, R49, R124, 0x1 ;  /* 0x0000007c31307211 */ /* 0x000fc800078808ff */
[----:B------:R-:W-:Y:S02]  /*9090*/  LEA.HI.X R49, R49, R125, R50, 0x1, P4 ;  /* 0x0000007d31317211 */ /* 0x000fe400020f0c32 */
[----:B------:R-:W-:-:S03]  /*90a0*/  @!P3 LEA R50, P4, R51, R124, 0x1 ;  /* 0x0000007c3332b211 */ /* 0x000fc600078808ff */
[----:B0-----:R0:W-:Y:S01]  /*90b0*/  STG.E.128 desc[UR60][R48.64], R40 ;  /* 0x0000002830007986 */ /* 0x0011e2000c101d3c */
[----:B------:R-:W-:-:S05]  /*90c0*/  @!P3 LEA.HI.X R51, R51, R125, R53, 0x1, P4 ;  /* 0x0000007d3333b211 */ /* 0x000fca00020f0c35 */
[----:B--2---:R0:W-:Y:S04]  /*90d0*/  @!P3 STG.E.128 desc[UR60][R50.64], R44 ;  /* 0x0000002c3200b986 */ /* 0x0041e8000c101d3c */
.L_x_518:
[----:B------:R-:W-:Y:S05]  /*90e0*/  BSYNC B1 ;  /* 0x0000000000017941 */ /* 0x000fea0003800000 */
.L_x_517:
[----:B------:R-:W-:Y:S01]  /*90f0*/  ISETP.NE.AND P3, PT, R33, RZ, PT ;  /* 0x000000ff2100720c */ /* 0x000fe20003f65270 */
[----:B------:R-:W-:-:S12]  /*9100*/  BSSY B1, `(.L_x_521) ;  /* 0x0000080000017945 */ /* 0x000fd80003800000 */
[----:B------:R-:W-:Y:S05]  /*9110*/  @!P3 BRA `(.L_x_522) ;  /* 0x0000000400f8b947 */ /* 0x000fea0003800000 */
[----:B0-----:R-:W-:Y:S01]  /*9120*/  SEL R40, R127, R152, !P1 ;  /* 0x000000987f287207 */ /* 0x001fe20004800000 */
        /* <DEDUP_REMOVED lines=8> */
[----:B------:R-:W-:Y:S01]  /*91b0*/  SHF.R.S32.HI R41, RZ, 0x1f, R40 ;  /* 0x0000001fff297819 */ /* 0x000fe20000011428 */
[----:B------:R-:W-:-:S03]  /*91c0*/  IMAD.SHL.U32 R48, R40, 0x8, RZ ;  /* 0x0000000828307824 */ /* 0x000fc600078e00ff */
[----:B------:R-:W-:Y:S02]  /*91d0*/  LEA.HI R41, R41, R40, RZ, 0x3 ;  /* 0x0000002829297211 */ /* 0x000fe400078f18ff */
[----:B------:R-:W-:Y:S02]  /*91e0*/  LOP3.LUT R40, R207, 0x38, R48, 0xf8, !PT ;  /* 0x00000038cf287812 */ /* 0x000fe400078ef830 */
[----:B------:R-:W-:Y:S02]  /*91f0*/  SHF.R.S32.HI R42, RZ, 0x3, R41 ;  /* 0x00000003ff2a7819 */ /* 0x000fe40000011429 */
[----:B------:R-:W-:-:S03]  /*9200*/  LOP3.LUT R40, R40, R43, RZ, 0x3c, !PT ;  /* 0x0000002b28287212 */ /* 0x000fc600078e3cff */
[----:B------:R-:W-:-:S04]  /*9210*/  IMAD R41, R42, 0x1c00, R217 ;  /* 0x00001c002a297824 */ /* 0x000fc800078e02d9 */
        /* <DEDUP_REMOVED lines=9> */
[----:B--2---:R-:W-:Y:S01]  /*92b0*/  IMAD.U32 R58, R45, 0x10000, RZ ;  /* 0x000100002d3a7824 */ /* 0x004fe200078e00ff */
[----:B------:R-:W-:Y:S01]  /*92c0*/  SHF.R.U64 R54, R80, 0x10, R81 ;  /* 0x0000001050367819 */ /* 0x000fe20000001251 */
[----:B0-----:R-:W-:Y:S01]  /*92d0*/  IMAD.U32 R56, R41, 0x10000, RZ ;  /* 0x0001000029387824 */ /* 0x001fe200078e00ff */
[----:B------:R-:W-:Y:S01]  /*92e0*/  SHF.R.U32.HI R64, RZ, 0x10, R65 ;  /* 0x00000010ff407819 */ /* 0x000fe20000011641 */
[----:B------:R-:W-:Y:S01]  /*92f0*/  IMAD.U32 R68, R47, 0x10000, RZ ;  /* 0x000100002f447824 */ /* 0x000fe200078e00ff */
[----:B------:R-:W-:Y:S01]  /*9300*/  SHF.R.U32.HI R80, RZ, 0x10, R81 ;  /* 0x00000010ff507819 */ /* 0x000fe20000011651 */
[----:B------:R-:W-:Y:S01]  /*9310*/  IMAD.U32 R69, R46, 0x10000, RZ ;  /* 0x000100002e457824 */ /* 0x000fe200078e00ff */
[----:B------:R-:W-:Y:S01]  /*9320*/  PRMT R64, R166, 0x5432, R64 ;  /* 0x00005432a6407816 */ /* 0x000fe20000000040 */
[----:B------:R-:W-:Y:S01]  /*9330*/  IMAD.U32 R65, R42, 0x10000, RZ ;  /* 0x000100002a417824 */ /* 0x000fe200078e00ff */
[----:B------:R-:W-:-:S02]  /*9340*/  PRMT R80, R168, 0x5432, R80 ;  /* 0x00005432a8507816 */ /* 0x000fc40000000050 */
[----:B------:R-:W-:Y:S01]  /*9350*/  SHF.R.U64 R55, R82, 0x10, R83 ;  /* 0x0000001052377819 */ /* 0x000fe20000001253 */
[----:B------:R-:W-:Y:S01]  /*9360*/  IMAD.U32 R71, R64, 0x10000, RZ ;  /* 0x0001000040477824 */ /* 0x000fe200078e00ff */
[----:B------:R-:W-:Y:S01]  /*9370*/  SHF.R.U64 R53, R66, 0x10, R67 ;  /* 0x0000001042357819 */ /* 0x000fe20000001243 */
[----:B------:R-:W-:Y:S01]  /*9380*/  IMAD.U32 R70, R80, 0x10000, RZ ;  /* 0x0001000050467824 */ /* 0x000fe200078e00ff */
[----:B------:R-:W-:Y:S01]  /*9390*/  SHF.R.U32.HI R82, RZ, 0x10, R83 ;  /* 0x00000010ff527819 */ /* 0x000fe20000011653 */
[----:B------:R-:W-:Y:S01]  /*93a0*/  FMUL.FTZ R77, R58, R71 ;  /* 0x000000473a4d7220 */ /* 0x000fe20000410000 */
[----:B------:R-:W-:Y:S01]  /*93b0*/  SHF.R.U32.HI R66, RZ, 0x10, R67 ;  /* 0x00000010ff427819 */ /* 0x000fe20000011643 */
[----:B------:R-:W-:Y:S01]  /*93c0*/  IMAD.U32 R67, R43, 0x10000, RZ ;  /* 0x000100002b437824 */ /* 0x000fe200078e00ff */
[----:B------:R-:W-:Y:S01]  /*93d0*/  LOP3.LUT R59, R45, 0xffff0000, RZ, 0xc0, !PT ;  /* 0xffff00002d3b7812 */ /* 0x000fe200078ec0ff */
[----:B------:R-:W-:Y:S01]  /*93e0*/  FFMA.FTZ R77, R56, R70, R77 ;  /* 0x00000046384d7223 */ /* 0x000fe2000001004d */
[----:B------:R-:W-:Y:S01]  /*93f0*/  PRMT R168, R168, 0x5410, R54 ;  /* 0x00005410a8a87816 */ /* 0x000fe20000000036 */
[----:B------:R-:W-:Y:S01]  /*9400*/  IMAD.U32 R45, R44, 0x10000, RZ ;  /* 0x000100002c2d7824 */ /* 0x000fe200078e00ff */
[----:B------:R-:W-:-:S02]  /*9410*/  LOP3.LUT R80, R80, 0xffff0000, RZ, 0xc0, !PT ;  /* 0xffff000050507812 */ /* 0x000fc400078ec0ff */
[C---:B------:R-:W-:Y:S01]  /*9420*/  PRMT R54, R167.reuse, 0x5410, R55 ;  /* 0x00005410a7367816 */ /* 0x040fe20000000037 */
[----:B------:R-:W-:Y:S01]  /*9430*/  FMUL.FTZ R55, R58, R70 ;  /* 0x000000463a377220 */ /* 0x000fe20000410000 */
[----:B------:R-:W-:Y:S01]  /*9440*/  PRMT R82, R167, 0x5432, R82 ;  /* 0x00005432a7527816 */ /* 0x000fe20000000052 */
[----:B------:R-:W-:Y:S01]  /*9450*/  FMUL.FTZ R58, R59, R80 ;  /* 0x000000503b3a7220 */ /* 0x000fe20000410000 */
[----:B------:R-:W-:Y:S01]  /*9460*/  PRMT R66, R165, 0x5432, R66 ;  /* 0x00005432a5427816 */ /* 0x000fe20000000042 */
[----:B------:R-:W-:Y:S01]  /*9470*/  FFMA.FTZ R55, R56, R71, -R55 ;  /* 0x0000004738377223 */ /* 0x000fe20000010837 */
[----:B------:R-:W-:Y:S01]  /*9480*/  LOP3.LUT R76, R64, 0xffff0000, RZ, 0xc0, !PT ;  /* 0xffff0000404c7812 */ /* 0x000fe200078ec0ff */
[----:B------:R-:W-:Y:S01]  /*9490*/  IMAD.U32 R64, R82, 0x10000, RZ ;  /* 0x0001000052407824 */ /* 0x000fe200078e00ff */
[----:B------:R-:W-:Y:S01]  /*94a0*/  LOP3.LUT R57, R41, 0xffff0000, RZ, 0xc0, !PT ;  /* 0xffff000029397812 */ /* 0x000fe200078ec0ff */
[----:B------:R-:W-:Y:S01]  /*94b0*/  IMAD.U32 R56, R66, 0x10000, RZ ;  /* 0x0001000042387824 */ /* 0x000fe200078e00ff */
[----:B------:R-:W-:Y:S01]  /*94c0*/  LOP3.LUT R47, R47, 0xffff0000, RZ, 0xc0, !PT ;  /* 0xffff00002f2f7812 */ /* 0x000fe200078ec0ff */
[-C--:B------:R-:W-:Y:S01]  /*94d0*/  FMUL.FTZ R70, R59, R76.reuse ;  /* 0x0000004c3b467220 */ /* 0x080fe20000410000 */
[----:B------:R-:W-:Y:S01]  /*94e0*/  LOP3.LUT R82, R82, 0xffff0000, RZ, 0xc0, !PT ;  /* 0xffff000052527812 */ /* 0x000fe200078ec0ff */
[----:B------:R-:W-:Y:S01]  /*94f0*/  FFMA.FTZ R76, R57, R76, -R58 ;  /* 0x0000004c394c7223 */ /* 0x000fe2000001083a */
[----:B------:R-:W-:Y:S01]  /*9500*/  FMUL.FTZ R58, R68, R64 ;  /* 0x00000040443a7220 */ /* 0x000fe20000410000 */
[----:B------:R-:W-:Y:S01]  /*9510*/  PRMT R51, R166, 0x5410, R51 ;  /* 0x00005410a6337816 */ /* 0x000fe20000000033 */
[-C--:B------:R-:W-:Y:S01]  /*9520*/  FMUL.FTZ R59, R68, R56.reuse ;  /* 0x00000038443b7220 */ /* 0x080fe20000410000 */
[----:B------:R-:W-:Y:S01]  /*9530*/  LOP3.LUT R68, R66, 0xffff0000, RZ, 0xc0, !PT ;  /* 0xffff000042447812 */ /* 0x000fe200078ec0ff */
[----:B------:R-:W-:Y:S01]  /*9540*/  FFMA.FTZ R58, R67, R56, -R58 ;  /* 0x00000038433a7223 */ /* 0x000fe2000001083a */
[----:B------:R-:W-:Y:S01]  /*9550*/  LOP3.LUT R43, R43, 0xffff0000, RZ, 0xc0, !PT ;  /* 0xffff00002b2b7812 */ /* 0x000fe200078ec0ff */
[----:B------:R-:W-:Y:S01]  /*9560*/  FMUL.FTZ R78, R47, R82 ;  /* 0x000000522f4e7220 */ /* 0x000fe20000410000 */
[----:B------:R-:W-:Y:S01]  /*9570*/  FFMA.FTZ R59, R67, R64, R59 ;  /* 0x00000040433b7223 */ /* 0x000fe2000001003b */
[----:B------:R-:W-:-:S02]  /*9580*/  IMAD.U32 R56, R168, 0x10000, RZ ;  /* 0x00010000a8387824 */ /* 0x000fc400078e00ff */
[----:B------:R-:W-:Y:S01]  /*9590*/  FFMA.FTZ R70, R57, R80, R70 ;  /* 0x0000005039467223 */ /* 0x000fe20000010046 */
[----:B------:R-:W-:Y:S01]  /*95a0*/  IMAD.U32 R64, R51, 0x10000, RZ ;  /* 0x0001000033407824 */ /* 0x000fe200078e00ff */
[----:B------:R-:W-:Y:S01]  /*95b0*/  LOP3.LUT R44, R44, 0xffff0000, RZ, 0xc0, !PT ;  /* 0xffff00002c2c7812 */ /* 0x000fe200078ec0ff */
[-C--:B------:R-:W-:Y:S01]  /*95c0*/  FMUL.FTZ R66, R47, R68.reuse ;  /* 0x000000442f427220 */ /* 0x080fe20000410000 */
[----:B------:R-:W-:Y:S01]  /*95d0*/  LOP3.LUT R57, R168, 0xffff0000, RZ, 0xc0, !PT ;  /* 0xffff0000a8397812 */ /* 0x000fe200078ec0ff */
[----:B------:R-:W-:Y:S01]  /*95e0*/  FFMA.FTZ R47, R43, R68, -R78 ;  /* 0x000000442b2f7223 */ /* 0x000fe2000001084e */
[C---:B------:R-:W-:Y:S02]  /*95f0*/  IMAD.U32 R41, R40.reuse, 0x10000, RZ ;  /* 0x0001000028297824 */ /* 0x040fe400078e00ff */
[----:B------:R-:W-:Y:S01]  /*9600*/  FMUL.FTZ R68, R45, R56 ;  /* 0x000000382d447220 */ /* 0x000fe20000410000 */
[----:B------:R-:W-:Y:S01]  /*9610*/  LOP3.LUT R51, R51, 0xffff0000, RZ, 0xc0, !PT ;  /* 0xffff000033337812 */ /* 0x000fe200078ec0ff */
[----:B------:R-:W-:Y:S01]  /*9620*/  FMUL.FTZ R45, R45, R64 ;  /* 0x000000402d2d7220 */ /* 0x000fe20000410000 */
[----:B------:R-:W-:Y:S01]  /*9630*/  LOP3.LUT R40, R40, 0xffff0000, RZ, 0xc0, !PT ;  /* 0xffff000028287812 */ /* 0x000fe200078ec0ff */
[----:B------:R-:W-:Y:S01]  /*9640*/  FFMA.FTZ R82, R43, R82, R66 ;  /* 0x000000522b527223 */ /* 0x000fe20000010042 */
[----:B------:R-:W-:Y:S01]  /*9650*/  PRMT R53, R165, 0x5410, R53 ;  /* 0x00005410a5357816 */ /* 0x000fe20000000035 */
[C---:B------:R-:W-:Y:S01]  /*9660*/  FMUL.FTZ R43, R44.reuse, R57 ;  /* 0x000000392c2b7220 */ /* 0x040fe20000410000 */
[C---:B------:R-:W-:Y:S01]  /*9670*/  FFMA.FTZ R64, R41.reuse, R64, -R68 ;  /* 0x0000004029407223 */ /* 0x040fe20000010844 */
[----:B------:R-:W-:Y:S01]  /*9680*/  FFMA.FTZ R41, R41, R56, R45 ;  /* 0x0000003829297223 */ /* 0x000fe2000001002d */
[-C--:B------:R-:W-:Y:S01]  /*9690*/  FMUL.FTZ R45, R44, R51.reuse ;  /* 0x000000332c2d7220 */ /* 0x080fe20000410000 */
[----:B------:R-:W-:Y:S01]  /*96a0*/  FFMA.FTZ R51, R40, R51, -R43 ;  /* 0x0000003328337223 */ /* 0x000fe2000001082b */
[----:B------:R-:W-:Y:S01]  /*96b0*/  LOP3.LUT R46, R46, 0xffff0000, RZ, 0xc0, !PT ;  /* 0xffff00002e2e7812 */ /* 0x000fe200078ec0ff */
[C---:B------:R-:W-:Y:S01]  /*96c0*/  IMAD.U32 R56, R53.reuse, 0x10000, RZ ;  /* 0x0001000035387824 */ /* 0x040fe200078e00ff */
[C---:B------:R-:W-:Y:S01]  /*96d0*/  LOP3.LUT R43, R54.reuse, 0xffff0000, RZ, 0xc0, !PT ;  /* 0xffff0000362b7812 */ /* 0x040fe200078ec0ff */
[----:B------:R-:W-:Y:S01]  /*96e0*/  IMAD.U32 R44, R54, 0x10000, RZ ;  /* 0x00010000362c7824 */ /* 0x000fe200078e00ff */
[----:B------:R-:W-:Y:S01]  /*96f0*/  LOP3.LUT R53, R53, 0xffff0000, RZ, 0xc0, !PT ;  /* 0xffff000035357812 */ /* 0x000fe200078ec0ff */
[----:B------:R-:W-:Y:S01]  /*9700*/  FFMA.FTZ R40, R40, R57, R45 ;  /* 0x0000003928287223 */ /* 0x000fe2000001002d */
[----:B------:R-:W-:Y:S01]  /*9710*/  LOP3.LUT R42, R42, 0xffff0000, RZ, 0xc0, !PT ;  /* 0xffff00002a2a7812 */ /* 0x000fe200078ec0ff */
[C---:B------:R-:W-:Y:S01]  /*9720*/  FMUL.FTZ R54, R69.reuse, R44 ;  /* 0x0000002c45367220 */ /* 0x040fe20000410000 */
        /* <DEDUP_REMOVED lines=9> */
[----:B------:R-:W-:Y:S02]  /*97c0*/  F2FP.BF16.F32.PACK_AB R54, R51, R64 ;  /* 0x000000403336723e */ /* 0x000fe400000010ff */
[----:B------:R-:W-:Y:S02]  /*97d0*/  F2FP.BF16.F32.PACK_AB R43, R47, R58 ;  /* 0x0000003a2f2b723e */ /* 0x000fe400000010ff */
[----:B------:R-:W-:Y:S01]  /*97e0*/  F2FP.BF16.F32.PACK_AB R44, R40, R41 ;  /* 0x00000029282c723e */ /* 0x000fe200000010ff */
[----:B------:R-:W-:Y:S01]  /*97f0*/  IMAD.MOV.U32 R40, RZ, RZ, R54 ;  /* 0x000000ffff287224 */ /* 0x000fe200078e0036 */
[----:B------:R-:W-:Y:S01]  /*9800*/  F2FP.BF16.F32.PACK_AB R42, R45, R56 ;  /* 0x000000382d2a723e */ /* 0x000fe200000010ff */
[----:B------:R-:W-:Y:S01]  /*9810*/  IMAD.MOV.U32 R41, RZ, RZ, R55 ;  /* 0x000000ffff297224 */ /* 0x000fe200078e0037 */
[----:B------:R-:W-:Y:S01]  /*9820*/  F2FP.BF16.F32.PACK_AB R47, R82, R59 ;  /* 0x0000003b522f723e */ /* 0x000fe200000010ff */
[----:B------:R-:W-:Y:S01]  /*9830*/  IMAD.MOV.U32 R45, RZ, RZ, R70 ;  /* 0x000000ffff2d7224 */ /* 0x000fe200078e0046 */
[----:B------:R-:W-:-:S07]  /*9840*/  F2FP.BF16.F32.PACK_AB R46, R46, R69 ;  /* 0x000000452e2e723e */ /* 0x000fce00000010ff */
.L_x_524:
[----:B------:R-:W-:Y:S05]  /*9850*/  BSYNC B2 ;  /* 0x0000000000027941 */ /* 0x000fea0003800000 */
.L_x_523:
        /* <DEDUP_REMOVED lines=10> */
.L_x_522:
[----:B------:R-:W-:Y:S05]  /*9900*/  BSYNC B1 ;  /* 0x0000000000017941 */ /* 0x000fea0003800000 */
.L_x_521:
[----:B------:R-:W-:-:S13]  /*9910*/  ISETP.NE.AND P3, PT, R34, RZ, PT ;  /* 0x000000ff2200720c */ /* 0x000fda0003f65270 */
[----:B------:R-:W-:Y:S05]  /*9920*/  @!P3 BRA `(.L_x_475) ;  /* 0x0000000800e4b947 */ /* 0x000fea0003800000 */
[----:B0---4-:R-:W2:Y:S01]  /*9930*/  LDL R40, [R1+0x10] ;  /* 0x0000100001287983 */ /* 0x011ea20000100800 */
[----:B------:R-:W-:Y:S01]  /*9940*/  SHF.R.U32.HI R43, RZ, 0x3, R207 ;  /* 0x00000003ff2b7819 */ /* 0x000fe200000116cf */
[----:B------:R-:W-:Y:S01]  /*9950*/  BSSY B1, `(.L_x_525) ;  /* 0x0000077000017945 */ /* 0x000fe20003800000 */
[----:B--2---:R-:W-:Y:S02]  /*9960*/  LOP3.LUT P5, RZ, R40, 0x1, RZ, 0xc0, !PT ;  /* 0x0000000128ff7812 */ /* 0x004fe400078ac0ff */
[----:B------:R-:W-:Y:S02]  /*9970*/  IADD3 R40, P3, P4, R116, R128, R28 ;  /* 0x0000008074287210 */ /* 0x000fe40007c7e01c */
[----:B------:R-:W-:Y:S02]  /*9980*/  SEL R152, R127, R152, !P5 ;  /* 0x000000987f987207 */ /* 0x000fe40006800000 */
[----:B------:R-:W-:Y:S02]  /*9990*/  IADD3.X R41, R7, R52, R32, P3, P4 ;  /* 0x0000003407297210 */ /* 0x000fe40001fe8420 */
[----:B---3--:R-:W-:-:S04]  /*99a0*/  LEA R48, P3, R40, R124, 0x1 ;  /* 0x0000007c28307211 */ /* 0x008fc800078608ff */
[----:B------:R-:W-:Y:S02]  /*99b0*/  LEA.HI.X R49, R40, R125, R41, 0x1, P3 ;  /* 0x0000007d28317211 */ /* 0x000fe400018f0c29 */
[----:B------:R-:W-:Y:S02]  /*99c0*/  SHF.R.S32.HI R41, RZ, 0x1f, R152 ;  /* 0x0000001fff297819 */ /* 0x000fe40000011498 */
[----:B------:R-:W-:Y:S02]  /*99d0*/  ISETP.GE.AND P3, PT, R3, R126, PT ;  /* 0x0000007e0300720c */ /* 0x000fe40003f66270 */
[----:B------:R-:W-:-:S04]  /*99e0*/  LEA.HI R41, R41, R152, RZ, 0x4 ;  /* 0x0000009829297211 */ /* 0x000fc800078f20ff */
[----:B------:R-:W-:-:S04]  /*99f0*/  LEA.HI.SX32 R41, R41, R118, 0x1c ;  /* 0x0000007629297211 */ /* 0x000fc800078fe2ff */
[----:B------:R-:W-:Y:S01]  /*9a00*/  SHF.R.S32.HI R40, RZ, 0x1f, R41 ;  /* 0x0000001fff287819 */ /* 0x000fe20000011429 */
[----:B------:R-:W-:-:S03]  /*9a10*/  IMAD.SHL.U32 R51, R41, 0x8, RZ ;  /* 0x0000000829337824 */ /* 0x000fc600078e00ff */
[----:B------:R-:W-:-:S04]  /*9a20*/  LEA.HI R40, R40, R41, RZ, 0x3 ;  /* 0x0000002928287211 */ /* 0x000fc800078f18ff */
        /* <DEDUP_REMOVED lines=12> */
[--C-:B------:R-:W-:Y:S01]  /*9af0*/  SHF.R.U64 R56, R72, 0x10, R73.reuse ;  /* 0x0000001048387819 */ /* 0x100fe20000001249 */
[----:B--2---:R-:W-:Y:S01]  /*9b00*/  IMAD.U32 R64, R45, 0x10000, RZ ;  /* 0x000100002d407824 */ /* 0x004fe200078e00ff */
[----:B------:R-:W-:Y:S01]  /*9b10*/  SHF.R.U32.HI R72, RZ, 0x10, R73 ;  /* 0x00000010ff487819 */ /* 0x000fe20000011649 */
[----:B0-----:R-:W-:Y:S01]  /*9b20*/  IMAD.U32 R58, R41, 0x10000, RZ ;  /* 0x00010000293a7824 */ /* 0x001fe200078e00ff */
[----:B------:R-:W-:Y:S01]  /*9b30*/  SHF.R.U32.HI R66, RZ, 0x10, R61 ;  /* 0x00000010ff427819 */ /* 0x000fe2000001163d */
[----:B------:R-:W-:Y:S01]  /*9b40*/  IMAD.U32 R59, R43, 0x10000, RZ ;  /* 0x000100002b3b7824 */ /* 0x000fe200078e00ff */
[----:B------:R-:W-:Y:S01]  /*9b50*/  PRMT R65, R161, 0x5432, R72 ;  /* 0x00005432a1417816 */ /* 0x000fe20000000048 */
[----:B------:R-:W-:Y:S01]  /*9b60*/  IMAD.U32 R54, R42, 0x10000, RZ ;  /* 0x000100002a367824 */ /* 0x000fe200078e00ff */
[--C-:B------:R-:W-:Y:S01]  /*9b70*/  SHF.R.U64 R57, R62, 0x10, R63.reuse ;  /* 0x000000103e397819 */ /* 0x100fe2000000123f */
[----:B------:R-:W-:Y:S01]  /*9b80*/  IMAD.U32 R62, R47, 0x10000, RZ ;  /* 0x000100002f3e7824 */ /* 0x000fe200078e00ff */
[----:B------:R-:W-:Y:S01]  /*9b90*/  SHF.R.U32.HI R63, RZ, 0x10, R63 ;  /* 0x00000010ff3f7819 */ /* 0x000fe2000001163f */
[----:B------:R-:W-:Y:S01]  /*9ba0*/  IMAD.U32 R67, R65, 0x10000, RZ ;  /* 0x0001000041437824 */ /* 0x000fe200078e00ff */
[----:B------:R-:W-:-:S02]  /*9bb0*/  PRMT R66, R159, 0x5432, R66 ;  /* 0x000054329f427816 */ /* 0x000fc40000000042 */
[----:B------:R-:W-:Y:S01]  /*9bc0*/  SHF.R.U64 R50, R60, 0x10, R61 ;  /* 0x000000103c327819 */ /* 0x000fe2000000123d */
[----:B------:R-:W-:Y:S01]  /*9bd0*/  FMUL.FTZ R69, R64, R67 ;  /* 0x0000004340457220 */ /* 0x000fe20000410000 */
[--C-:B------:R-:W-:Y:S02]  /*9be0*/  SHF.R.U64 R61, R74, 0x10, R75.reuse ;  /* 0x000000104a3d7819 */ /* 0x100fe4000000124b */
[----:B------:R-:W-:Y:S02]  /*9bf0*/  SHF.R.U32.HI R75, RZ, 0x10, R75 ;  /* 0x00000010ff4b7819 */ /* 0x000fe4000001164b */
[C---:B------:R-:W-:Y:S02]  /*9c00*/  PRMT R57, R158.reuse, 0x5410, R57 ;  /* 0x000054109e397816 */ /* 0x040fe40000000039 */
[----:B------:R-:W-:Y:S01]  /*9c10*/  PRMT R158, R158, 0x5432, R63 ;  /* 0x000054329e9e7816 */ /* 0x000fe2000000003f */
[----:B------:R-:W-:Y:S01]  /*9c20*/  IMAD.U32 R63, R66, 0x10000, RZ ;  /* 0x00010000423f7824 */ /* 0x000fe200078e00ff */
[----:B------:R-:W-:Y:S01]  /*9c30*/  LOP3.LUT R60, R45, 0xffff0000, RZ, 0xc0, !PT ;  /* 0xffff00002d3c7812 */ /* 0x000fe200078ec0ff */
[----:B------:R-:W-:Y:S01]  /*9c40*/  IMAD.U32 R45, R44, 0x10000, RZ ;  /* 0x000100002c2d7824 */ /* 0x000fe200078e00ff */
[----:B------:R-:W-:Y:S01]  /*9c50*/  PRMT R75, R160, 0x5432, R75 ;  /* 0x00005432a04b7816 */ /* 0x000fe2000000004b */
[-C--:B------:R-:W-:Y:S01]  /*9c60*/  FMUL.FTZ R71, R64, R63.reuse ;  /* 0x0000003f40477220 */ /* 0x080fe20000410000 */
[----:B------:R-:W-:Y:S01]  /*9c70*/  LOP3.LUT R65, R65, 0xffff0000, RZ, 0xc0, !PT ;  /* 0xffff000041417812 */ /* 0x000fe200078ec0ff */
[----:B------:R-:W-:Y:S01]  /*9c80*/  IMAD.U32 R64, R158, 0x10000, RZ ;  /* 0x000100009e407824 */ /* 0x000fe200078e00ff */
[----:B------:R-:W-:Y:S01]  /*9c90*/  PRMT R161, R161, 0x5410, R56 ;  /* 0x00005410a1a17816 */ /* 0x000fe20000000038 */
[----:B------:R-:W-:Y:S01]  /*9ca0*/  FFMA.FTZ R56, R58, R63, -R69 ;  /* 0x0000003f3a387223 */ /* 0x000fe20000010845 */
[----:B------:R-:W-:Y:S01]  /*9cb0*/  LOP3.LUT R63, R66, 0xffff0000, RZ, 0xc0, !PT ;  /* 0xffff0000423f7812 */ /* 0x000fe200078ec0ff */
[----:B------:R-:W-:Y:S01]  /*9cc0*/  IMAD.U32 R66, R75, 0x10000, RZ ;  /* 0x000100004b427824 */ /* 0x000fe200078e00ff */
[----:B------:R-:W-:Y:S01]  /*9cd0*/  LOP3.LUT R53, R41, 0xffff0000, RZ, 0xc0, !PT ;  /* 0xffff000029357812 */ /* 0x000fe200078ec0ff */
[----:B------:R-:W-:Y:S01]  /*9ce0*/  FMUL.FTZ R68, R60, R65 ;  /* 0x000000413c447220 */ /* 0x000fe20000410000 */
[----:B------:R-:W-:Y:S01]  /*9cf0*/  FFMA.FTZ R58, R58, R67, R71 ;  /* 0x000000433a3a7223 */ /* 0x000fe20000010047 */
[-C--:B------:R-:W-:Y:S01]  /*9d00*/  FMUL.FTZ R60, R60, R63.reuse ;  /* 0x0000003f3c3c7220 */ /* 0x080fe20000410000 */
[C---:B------:R-:W-:Y:S01]  /*9d10*/  FMUL.FTZ R70, R62.reuse, R66 ;  /* 0x000000423e467220 */ /* 0x040fe20000410000 */
[----:B------:R-:W-:Y:S01]  /*9d20*/  FFMA.FTZ R63, R53, R63, -R68 ;  /* 0x0000003f353f7223 */ /* 0x000fe20000010844 */
[----:B------:R-:W-:Y:S01]  /*9d30*/  LOP3.LUT R47, R47, 0xffff0000, RZ, 0xc0, !PT ;  /* 0xffff00002f2f7812 */ /* 0x000fe200078ec0ff */
[-C--:B------:R-:W-:Y:S01]  /*9d40*/  FMUL.FTZ R67, R62, R64.reuse ;  /* 0x000000403e437220 */ /* 0x080fe20000410000 */
[----:B------:R-:W-:Y:S01]  /*9d50*/  LOP3.LUT R68, R75, 0xffff0000, RZ, 0xc0, !PT ;  /* 0xffff00004b447812 */ /* 0x000fe200078ec0ff */
[----:B------:R-:W-:Y:S01]  /*9d60*/  FFMA.FTZ R53, R53, R65, R60 ;  /* 0x0000004135357223 */ /* 0x000fe2000001003c */
[----:B------:R-:W-:Y:S01]  /*9d70*/  LOP3.LUT R158, R158, 0xffff0000, RZ, 0xc0, !PT ;  /* 0xffff00009e9e7812 */ /* 0x000fe200078ec0ff */
[----:B------:R-:W-:Y:S01]  /*9d80*/  FFMA.FTZ R60, R59, R64, -R70 ;  /* 0x000000403b3c7223 */ /* 0x000fe20000010846 */
[----:B------:R-:W-:Y:S01]  /*9d90*/  PRMT R50, R159, 0x5410, R50 ;  /* 0x000054109f327816 */ /* 0x000fe20000000032 */
[----:B------:R-:W-:Y:S01]  /*9da0*/  FFMA.FTZ R59, R59, R66, R67 ;  /* 0x000000423b3b7223 */ /* 0x000fe20000010043 */
[----:B------:R-:W-:Y:S01]  /*9db0*/  LOP3.LUT R43, R43, 0xffff0000, RZ, 0xc0, !PT ;  /* 0xffff00002b2b7812 */ /* 0x000fe200078ec0ff */
[----:B------:R-:W-:Y:S01]  /*9dc0*/  IMAD.U32 R64, R161, 0x10000, RZ ;  /* 0x00010000a1407824 */ /* 0x000fe200078e00ff */
[----:B------:R-:W-:Y:S01]  /*9dd0*/  LOP3.LUT R44, R44, 0xffff0000, RZ, 0xc0, !PT ;  /* 0xffff00002c2c7812 */ /* 0x000fe200078ec0ff */
[C---:B------:R-:W-:Y:S01]  /*9de0*/  FMUL.FTZ R66, R47.reuse, R68 ;  /* 0x000000442f427220 */ /* 0x040fe20000410000 */
[-C--:B------:R-:W-:Y:S01]  /*9df0*/  FMUL.FTZ R70, R47, R158.reuse ;  /* 0x0000009e2f467220 */ /* 0x080fe20000410000 */
[----:B------:R-:W-:Y:S01]  /*9e00*/  LOP3.LUT R161, R161, 0xffff0000, RZ, 0xc0, !PT ;  /* 0xffff0000a1a17812 */ /* 0x000fe200078ec0ff */
[C---:B------:R-:W-:Y:S01]  /*9e10*/  IMAD.U32 R62, R50.reuse, 0x10000, RZ ;  /* 0x00010000323e7824 */ /* 0x040fe200078e00ff */
[----:B------:R-:W-:Y:S01]  /*9e20*/  LOP3.LUT R65, R50, 0xffff0000, RZ, 0xc0, !PT ;  /* 0xffff000032417812 */ /* 0x000fe200078ec0ff */
[C---:B------:R-:W-:Y:S01]  /*9e30*/  IMAD.U32 R41, R40.reuse, 0x10000, RZ ;  /* 0x0001000028297824 */ /* 0x040fe200078e00ff */
[----:B------:R-:W-:Y:S01]  /*9e40*/  LOP3.LUT R40, R40, 0xffff0000, RZ, 0xc0, !PT ;  /* 0xffff000028287812 */ /* 0x000fe200078ec0ff */
[C---:B------:R-:W-:Y:S01]  /*9e50*/  FFMA.FTZ R47, R43.reuse, R158, -R66 ;  /* 0x0000009e2b2f7223 */ /* 0x040fe20000010842 */
[----:B------:R-:W-:Y:S01]  /*9e60*/  FFMA.FTZ R70, R43, R68, R70 ;  /* 0x000000442b467223 */ /* 0x000fe20000010046 */
[----:B------:R-:W-:Y:S01]  /*9e70*/  PRMT R61, R160, 0x5410, R61 ;  /* 0x00005410a03d7816 */ /* 0x000fe2000000003d */
[C---:B------:R-:W-:Y:S01]  /*9e80*/  FMUL.FTZ R50, R45.reuse, R64 ;  /* 0x000000402d327220 */ /* 0x040fe20000410000 */
[C---:B------:R-:W-:Y:S01]  /*9e90*/  FMUL.FTZ R43, R44.reuse, R161 ;  /* 0x000000a12c2b7220 */ /* 0x040fe20000410000 */
[----:B------:R-:W-:Y:S01]  /*9ea0*/  FMUL.FTZ R45, R45, R62 ;  /* 0x0000003e2d2d7220 */ /* 0x000fe20000410000 */
[-C--:B------:R-:W-:Y:S01]  /*9eb0*/  FMUL.FTZ R67, R44, R65.reuse ;  /* 0x000000412c437220 */ /* 0x080fe20000410000 */
[----:B------:R-:W-:Y:S01]  /*9ec0*/  LOP3.LUT R55, R42, 0xffff0000, RZ, 0xc0, !PT ;  /* 0xffff00002a377812 */ /* 0x000fe200078ec0ff */
[----:B------:R-:W-:Y:S01]  /*9ed0*/  FFMA.FTZ R65, R40, R65, -R43 ;  /* 0x0000004128417223 */ /* 0x000fe2000001082b */
[----:B------:R-:W-:-:S02]  /*9ee0*/  IMAD.U32 R42, R46, 0x10000, RZ ;  /* 0x000100002e2a7824 */ /* 0x000fc400078e00ff */
[C---:B------:R-:W-:Y:S01]  /*9ef0*/  FFMA.FTZ R50, R41.reuse, R62, -R50 ;  /* 0x0000003e29327223 */ /* 0x040fe20000010832 */
[----:B------:R-:W-:Y:S01]  /*9f00*/  FFMA.FTZ R45, R41, R64, R45 ;  /* 0x00000040292d7223 */ /* 0x000fe2000001002d */
[----:B------:R-:W-:Y:S01]  /*9f10*/  IMAD.U32 R43, R61, 0x10000, RZ ;  /* 0x000100003d2b7824 */ /* 0x000fe200078e00ff */
[----:B------:R-:W-:Y:S01]  /*9f20*/  LOP3.LUT R46, R46, 0xffff0000, RZ, 0xc0, !PT ;  /* 0xffff00002e2e7812 */ /* 0x000fe200078ec0ff */
[----:B------:R-:W-:Y:S01]  /*9f30*/  IMAD.U32 R41, R57, 0x10000, RZ ;  /* 0x0001000039297824 */ /* 0x000fe200078e00ff */
[----:B------:R-:W-:Y:S01]  /*9f40*/  LOP3.LUT R61, R61, 0xffff0000, RZ, 0xc0, !PT ;  /* 0xffff00003d3d7812 */ /* 0x000fe200078ec0ff */
[----:B------:R-:W-:Y:S01]  /*9f50*/  FFMA.FTZ R40, R40, R161, R67 ;  /* 0x000000a128287223 */ /* 0x000fe20000010043 */
[----:B------:R-:W-:Y:S01]  /*9f60*/  LOP3.LUT R57, R57, 0xffff0000, RZ, 0xc0, !PT ;  /* 0xffff000039397812 */ /* 0x000fe200078ec0ff */
[C---:B------:R-:W-:Y:S01]  /*9f70*/  FMUL.FTZ R67, R42.reuse, R43 ;  /* 0x0000002b2a437220 */ /* 0x040fe20000410000 */
[----:B------:R-:W-:Y:S01]  /*9f80*/  FMUL.FTZ R42, R42, R41 ;  /* 0x000000292a2a7220 */ /* 0x000fe20000410000 */
[C---:B------:R-:W-:Y:S01]  /*9f90*/  FMUL.FTZ R44, R46.reuse, R61 ;  /* 0x0000003d2e2c7220 */ /* 0x040fe20000410000 */
[----:B------:R-:W-:Y:S01]  /*9fa0*/  F2FP.BF16.F32.PACK_AB R53, R53, R58 ;  /* 0x0000003a3535723e */ /* 0x000fe200000010ff */
[----:B------:R-:W-:Y:S01]  /*9fb0*/  FMUL.FTZ R46, R46, R57 ;  /* 0x000000392e2e7220 */ /* 0x000fe20000410000 */
[C---:B------:R-:W-:Y:S01]  /*9fc0*/  FFMA.FTZ R67, R54.reuse, R41, -R67 ;  /* 0x0000002936437223 */ /* 0x040fe20000010843 */
[C---:B------:R-:W-:Y:S01]  /*9fd0*/  FFMA.FTZ R44, R55.reuse, R57, -R44 ;  /* 0x00000039372c7223 */ /* 0x040fe2000001082c */
[----:B------:R-:W-:Y:S01]  /*9fe0*/  FFMA.FTZ R42, R54, R43, R42 ;  /* 0x0000002b362a7223 */ /* 0x000fe2000001002a */
[----:B------:R-:W-:Y:S01]  /*9ff0*/  FFMA.FTZ R55, R55, R61, R46 ;  /* 0x0000003d37377223 */ /* 0x000fe2000001002e */
[----:B------:R-:W-:-:S02]  /*a000*/  F2FP.BF16.F32.PACK_AB R41, R63, R56 ;  /* 0x000000383f29723e */ /* 0x000fc400000010ff */
        /* <DEDUP_REMOVED lines=9> */
[----:B------:R-:W-:-:S02]  /*a0a0*/  IMAD.MOV.U32 R44, RZ, RZ, R54 ;  /* 0x000000ffff2c7224 */ /* 0x000fc400078e0036 */
[----:B------:R-:W-:-:S07]  /*a0b0*/  IMAD.MOV.U32 R46, RZ, RZ, R56 ;  /* 0x000000ffff2e7224 */ /* 0x000fce00078e0038 */
.L_x_526:
[----:B------:R-:W-:Y:S05]  /*a0c0*/  BSYNC B1 ;  /* 0x0000000000017941 */ /* 0x000fea0003800000 */
.L_x_525:
[----:B0-----:R0:W-:Y:S01]  /*a0d0*/  STG.E.128 desc[UR60][R48.64], R40 ;  /* 0x0000002830007986 */ /* 0x0011e2000c101d3c */
[----:B------:R-:W-:-:S13]  /*a0e0*/  ISETP.GE.AND P3, PT, R51, R148, PT ;  /* 0x000000943300720c */ /* 0x000fda0003f66270 */
[----:B------:R-:W-:Y:S05]  /*a0f0*/  @P3 BRA `(.L_x_475) ;  /* 0x0000000000f03947 */ /* 0x000fea0003800000 */
[--C-:B0-----:R-:W-:Y:S02]  /*a100*/  SHF.R.S32.HI R40, RZ, 0x1f, R51.reuse ;  /* 0x0000001fff287819 */ /* 0x101fe40000011433 */
[----:B------:R-:W-:-:S04]  /*a110*/  IADD3 R51, P3, P4, R116, R128, R51 ;  /* 0x0000008074337210 */ /* 0x000fc80007c7e033 */
[----:B------:R-:W-:Y:S02]  /*a120*/  IADD3.X R52, R7, R52, R40, P3, P4 ;  /* 0x0000003407347210 */ /* 0x000fe40001fe8428 */
[----:B------:R-:W-:-:S04]  /*a130*/  LEA R124, P3, R51, R124, 0x1 ;  /* 0x0000007c337c7211 */ /* 0x000fc800078608ff */
[----:B------:R-:W-:-:S05]  /*a140*/  LEA.HI.X R125, R51, R125, R52, 0x1, P3 ;  /* 0x0000007d337d7211 */ /* 0x000fca00018f0c34 */
[----:B--2---:R0:W-:Y:S01]  /*a150*/  STG.E.128 desc[UR60][R124.64], R44 ;  /* 0x0000002c7c007986 */ /* 0x0041e2000c101d3c */
[----:B------:R-:W-:Y:S05]  /*a160*/  BRA `(.L_x_475) ;  /* 0x0000000000d47947 */ /* 0x000fea0003800000 */
.L_x_442:
[----:B------:R-:W-:-:S13]  /*a170*/  ISETP.NE.AND P2, PT, R213, 0x3, PT ;  /* 0x00000003d500780c */ /* 0x000fda0003f45270 */
[----:B------:R-:W-:Y:S05]  /*a180*/  @!P2 BRA `(.L_x_527) ;  /* 0x000000000004a947 */ /* 0x000fea0003800000 */
[----:B------:R-:W-:Y:S01]  /*a190*/  BPT.TRAP 0x1 ;  /* 0x000000040000795c */ /* 0x000fe20000300000 */
.L_x_527:
[----:B------:R-:W-:Y:S01]  /*a1a0*/  IMAD R98, R16, 0x8, R2 ;  /* 0x0000000810627824 */ /* 0x000fe200078e0202 */
[----:B------:R-:W-:Y:S01]  /*a1b0*/  SHF.L.U32 R99, R204, 0x1f, RZ ;  /* 0x0000001fcc637819 */ /* 0x000fe200000006ff */
[----:B------:R-:W-:Y:S01]  /*a1c0*/  IMAD R97, R25, -0x70, R24 ;  /* 0xffffff9019617824 */ /* 0x000fe200078e0218 */
[----:B------:R-:W-:Y:S02]  /*a1d0*/  BSSY B1, `(.L_x_528) ;  /* 0x0000004000017945 */ /* 0x000fe40003800000 */
[----:B------:R-:W1:Y:S02]  /*a1e0*/  SYNCS.PHASECHK.TRANS64.TRYWAIT P3, [R98+URZ+0x36890], R99 ;  /* 0x03689063620075a7 */ /* 0x000e64000806017f */
[----:B------:R-:W-:Y:S01]  /*a1f0*/  VIMNMX R97, R97, 0x70, PT ;  /* 0x0000007061617848 */ /* 0x000fe20003fe0100 */
[----:B-1----:R-:W-:Y:S06]  /*a200*/  @!P3 BRA `(.L_x_529) ;  /* 0x000001f40068b947 */ /* 0x002fec0003800000 */
.L_x_811:
[----:B------:R-:W-:Y:S05]  /*a210*/  BSYNC B1 ;  /* 0x0000000000017941 */ /* 0x000fea0003800000 */
.L_x_528:
[----:B------:R-:W-:Y:S01]  /*a220*/  ISETP.GE.AND P3, PT, R17, R97, PT ;  /* 0x000000611100720c */ /* 0x000fe20003f66270 */
[----:B------:R-:W-:-:S12]  /*a230*/  BSSY B1, `(.L_x_530) ;  /* 0x0000014000017945 */ /* 0x000fd80003800000 */
[----:B------:R-:W-:Y:S05]  /*a240*/  @P3 BRA `(.L_x_531) ;  /* 0x0000000000483947 */ /* 0x000fea0003800000 */
[----:B------:R-:W-:-:S13]  /*a250*/  ISETP.NE.AND P3, PT, R29, RZ, PT ;  /* 0x000000ff1d00720c */ /* 0x000fda0003f65270 */
[----:B0-----:R-:W0:Y:S04]  /*a260*/  @P3 LDS.128 R40, [R39+0x21000] ;  /* 0x0210000027283984 */ /* 0x001e280000000c00 */
[----:B0-----:R-:W-:Y:S01]  /*a270*/  @P3 STG.E.128 desc[UR60][R46.64], R40 ;  /* 0x000000282e003986 */ /* 0x001fe2000c101d3c */
[----:B------:R-:W-:-:S13]  /*a280*/  ISETP.NE.AND P3, PT, R33, RZ, PT ;  /* 0x000000ff2100720c */ /* 0x000fda0003f65270 */
[----:B------:R-:W0:Y:S04]  /*a290*/  @P3 LDS.128 R40, [R96+0x21000] ;  /* 0x0210000060283984 */ /* 0x000e280000000c00 */
        /* <DEDUP_REMOVED lines=12> */
[----:B0-----:R2:W-:Y:S02]  /*a360*/  @P3 STG.E.128 desc[UR60][R46.64+0x140], R40 ;  /* 0x000140282e003986 */ /* 0x0015e4000c101d3c */
.L_x_531:
[----:B------:R-:W-:Y:S05]  /*a370*/  BSYNC B1 ;  /* 0x0000000000017941 */ /* 0x000fea0003800000 */
.L_x_530:
[----:B------:R-:W-:-:S13]  /*a380*/  ISETP.GE.AND P3, PT, R229, R97, PT ;  /* 0x00000061e500720c */ /* 0x000fda0003f66270 */
[----:B------:R-:W-:Y:S05]  /*a390*/  @P3 BRA `(.L_x_475) ;  /* 0x0000000000483947 */ /* 0x000fea0003800000 */
[----:B------:R-:W-:-:S13]  /*a3a0*/  ISETP.NE.AND P3, PT, R29, RZ, PT ;  /* 0x000000ff1d00720c */ /* 0x000fda0003f65270 */
[----:B0-2---:R-:W0:Y:S04]  /*a3b0*/  @P3 LDS.128 R40, [R39+0x23000] ;  /* 0x0230000027283984 */ /* 0x005e280000000c00 */
        /* <DEDUP_REMOVED lines=16> */
.L_x_475:
[----:B------:R-:W-:Y:S05]  /*a4c0*/  BSYNC B0 ;  /* 0x0000000000007941 */ /* 0x000fea0003800000 */
.L_x_441:
[----:B01234-:R-:W0:Y:S01]  /*a4d0*/  S2R R40, SR_TID.X ;  /* 0x0000000000287919 */ /* 0x01fe220000002100 */
[----:B------:R-:W-:Y:S01]  /*a4e0*/  @!PT LDS RZ, [RZ] ;  /* 0x00000000fffff984 */ /* 0x000fe20000000800 */
[----:B------:R-:W-:Y:S01]  /*a4f0*/  @!PT LDS RZ, [RZ] ;  /* 0x00000000fffff984 */ /* 0x000fe20000000800 */
[----:B------:R-:W-:Y:S01]  /*a500*/  @!PT LDS RZ, [RZ] ;  /* 0x00000000fffff984 */ /* 0x000fe20000000800 */
[----:B------:R-:W-:Y:S01]  /*a510*/  @!PT LDS RZ, [RZ] ;  /* 0x00000000fffff984 */ /* 0x000fe20000000800 */
[----:B------:R1:W-:Y:S06]  /*a520*/  MEMBAR.ALL.CTA ;  /* 0x0000000000007992 */ /* 0x0003ec0000008000 */
[----:B-1----:R-:W1:Y:S01]  /*a530*/  FENCE.VIEW.ASYNC.S ;  /* 0x00000000000073c6 */ /* 0x002e620000000000 */
[----:B------:R-:W-:Y:S05]  /*a540*/  WARPSYNC.ALL ;  /* 0x0000000000007948 */ /* 0x000fea0003800000 */
[----:B------:R-:W-:Y:S01]  /*a550*/  BSSY B0, `(.L_x_532) ;  /* 0x0000009000007945 */ /* 0x000fe20003800000 */
[----:B0-----:R-:W-:Y:S01]  /*a560*/  LOP3.LUT R40, R40, 0x7f, RZ, 0xc0, !PT ;  /* 0x0000007f28287812 */ /* 0x001fe200078ec0ff */
[----:B-1----:R0:W-:Y:S03]  /*a570*/  BAR.SYNC.DEFER_BLOCKING R180, 0x80 ;  /* 0x000200b40000751d */ /* 0x0021e60000010000 */
[----:B------:R-:W-:-:S13]  /*a580*/  ISETP.NE.AND P3, PT, R40, RZ, PT ;  /* 0x000000ff2800720c */ /* 0x000fda0003f65270 */
[----:B------:R-:W-:-:S05]  /*a590*/  @!P3 VIADD R40, R98, 0x368a0 ;  /* 0x000368a06228b836 */ /* 0x000fca0000000000 */
[----:B------:R-:W-:-:S04]  /*a5a0*/  @!P3 PRMT R40, RZ, 0x654, R40 ;  /* 0x00000654ff28b816 */ /* 0x000fc80000000028 */
[----:B------:R0:W-:Y:S01]  /*a5b0*/  @!P3 SYNCS.ARRIVE.TRANS64.RED.A1T0 RZ, [R40+URZ], RZ ;  /* 0x000000ff28ffb9a7 */ /* 0x0001e2000810043f */
[----:B------:R-:W-:Y:S05]  /*a5c0*/  @!P2 BRA `(.L_x_533) ;  /* 0x000000000004a947 */ /* 0x000fea0003800000 */
[----:B------:R-:W-:Y:S01]  /*a5d0*/  BPT.TRAP 0x1 ;  /* 0x000000040000795c */ /* 0x000fe20000300000 */
.L_x_533:
[----:B------:R-:W-:Y:S05]  /*a5e0*/  BSYNC B0 ;  /* 0x0000000000007941 */ /* 0x000fea0003800000 */
.L_x_532:
[----:B------:R-:W1:Y:S01]  /*a5f0*/  SYNCS.PHASECHK.TRANS64.TRYWAIT P2, [R98+URZ+0x368b0], R99 ;  /* 0x0368b063620075a7 */ /* 0x000e62000804017f */
[----:B------:R-:W-:Y:S01]  /*a600*/  ULDC.64 UR6, c[0x0][0x328] ;  /* 0x0000ca0000067ab9 */ /* 0x000fe20000000a00 */
[----:B------:R-:W-:Y:S01]  /*a610*/  ULDC.64 UR4, c[0x0][0x318] ;  /* 0x0000c60000047ab9 */ /* 0x000fe20000000a00 */
[----:B------:R-:W-:Y:S01]  /*a620*/  IMAD.U32 R41, RZ, RZ, UR6 ;  /* 0x00000006ff297e24 */ /* 0x000fe2000f8e00ff */
[----:B------:R-:W-:Y:S01]  /*a630*/  BSSY B0, `(.L_x_534) ;  /* 0x000000a000007945 */ /* 0x000fe20003800000 */
[----:B0-----:R-:W-:Y:S02]  /*a640*/  IMAD.U32 R40, RZ, RZ, UR7 ;  /* 0x00000007ff287e24 */ /* 0x001fe4000f8e00ff */
[----:B------:R-:W-:Y:S01]  /*a650*/  IMAD.WIDE R44, R25, 0x70, R122 ;  /* 0x00000070192c7825 */ /* 0x000fe200078e027a */
[----:B------:R0:W-:Y:S04]  /*a660*/  STL [R1+0x18], R41 ;  /* 0x0000182901007387 */ /* 0x0001e80000100800 */
[----:B------:R2:W-:Y:S01]  /*a670*/  STL [R1+0x14], R40 ;  /* 0x0000142801007387 */ /* 0x0005e20000100800 */
[----:B0-----:R-:W-:-:S02]  /*a680*/  IMAD.U32 R41, RZ, RZ, UR4 ;  /* 0x00000004ff297e24 */ /* 0x001fc4000f8e00ff */
[----:B--2---:R-:W-:-:S05]  /*a690*/  IMAD.U32 R40, RZ, RZ, UR5 ;  /* 0x00000005ff287e24 */ /* 0x004fca000f8e00ff */
[----:B------:R0:W-:Y:S04]  /*a6a0*/  STL [R1+0x8], R40 ;  /* 0x0000082801007387 */ /* 0x0001e80000100800 */
[----:B------:R0:W-:Y:S01]  /*a6b0*/  STL [R1+0xc], R41 ;  /* 0x00000c2901007387 */ /* 0x0001e20000100800 */
[----:B-1----:R-:W-:Y:S05]  /*a6c0*/  @!P2 BRA `(.L_x_535) ;  /* 0x000001f0004ca947 */ /* 0x002fea0003800000 */
.L_x_812:
[----:B------:R-:W-:Y:S05]  /*a6d0*/  BSYNC B0 ;  /* 0x0000000000007941 */ /* 0x000fea0003800000 */
.L_x_534:
[----:B------:R2:W5:Y:S04]  /*a6e0*/  LDL R51, [R1+0x18] ;  /* 0x0000180001337983 */ /* 0x0005680000100800 */
[----:B------:R2:W5:Y:S04]  /*a6f0*/  LDL R50, [R1+0x14] ;  /* 0x0000140001327983 */ /* 0x0005680000100800 */
[----:B------:R2:W5:Y:S04]  /*a700*/  LDL R49, [R1+0xc] ;  /* 0x00000c0001317983 */ /* 0x0005680000100800 */
[----:B------:R2:W5:Y:S01]  /*a710*/  LDL R48, [R1+0x8] ;  /* 0x0000080001307983 */ /* 0x0005620000100800 */
[----:B------:R-:W-:Y:S01]  /*a720*/  ISETP.GE.AND P2, PT, R17, R97, PT ;  /* 0x000000611100720c */ /* 0x000fe20003f46270 */
[----:B------:R-:W-:-:S12]  /*a730*/  BSSY B0, `(.L_x_536) ;  /* 0x0000021000007945 */ /* 0x000fd80003800000 */
[----:B--2---:R-:W-:Y:S05]  /*a740*/  @P2 BRA `(.L_x_537) ;  /* 0x00000000007c2947 */ /* 0x004fea0003800000 */
[----:B-----5:R-:W-:Y:S01]  /*a750*/  R2UR UR7, R51 ;  /* 0x00000000330772ca */ /* 0x020fe200000e0000 */
[----:B0-----:R-:W-:Y:S01]  /*a760*/  IMAD.MOV.U32 R40, RZ, RZ, R114 ;  /* 0x000000ffff287224 */ /* 0x001fe200078e0072 */
[----:B------:R-:W-:Y:S01]  /*a770*/  R2UR UR4, R50 ;  /* 0x00000000320472ca */ /* 0x000fe200000e0000 */
[----:B------:R-:W-:Y:S01]  /*a780*/  IMAD.MOV.U32 R41, RZ, RZ, R38 ;  /* 0x000000ffff297224 */ /* 0x000fe200078e0026 */
[----:B------:R-:W-:Y:S02]  /*a790*/  R2UR UR6, R49 ;  /* 0x00000000310672ca */ /* 0x000fe400000e0000 */
[----:B------:R-:W-:-:S07]  /*a7a0*/  R2UR UR5, R48 ;  /* 0x00000000300572ca */ /* 0x000fce00000e0000 */
[----:B------:R-:W-:Y:S02]  /*a7b0*/  IMAD R43, R45, UR7, RZ ;  /* 0x000000072d2b7c24 */ /* 0x000fe4000f8e02ff */
[----:B------:R-:W-:-:S04]  /*a7c0*/  IMAD.WIDE.U32 R40, R44, UR7, R40 ;  /* 0x000000072c287c25 */ /* 0x000fc8000f8e0028 */
[----:B------:R-:W-:Y:S01]  /*a7d0*/  IMAD R43, R44, UR4, R43 ;  /* 0x000000042c2b7c24 */ /* 0x000fe2000f8e022b */
[----:B------:R-:W-:Y:S01]  /*a7e0*/  LEA R46, P2, R40, UR6, 0x1 ;  /* 0x00000006282e7c11 */ /* 0x000fe2000f8408ff */
[----:B------:R-:W-:Y:S02]  /*a7f0*/  ULDC UR4, c[0x0][0x2f4] ;  /* 0x0000bd0000047ab9 */ /* 0x000fe40000000800 */
[----:B------:R-:W-:-:S05]  /*a800*/  IMAD.IADD R41, R41, 0x1, R43 ;  /* 0x0000000129297824 */ /* 0x000fca00078e022b */
[----:B------:R-:W-:Y:S02]  /*a810*/  LEA.HI.X R47, R40, UR5, R41, 0x1, P2 ;  /* 0x00000005282f7c11 */ /* 0x000fe400090f0c29 */
[----:B------:R-:W-:-:S13]  /*a820*/  ISETP.GE.AND P2, PT, R18, UR4, PT ;  /* 0x0000000412007c0c */ /* 0x000fda000bf46270 */
[----:B------:R-:W0:Y:S04]  /*a830*/  @!P2 LDS.128 R40, [R39] ;  /* 0x000000002728a984 */ /* 0x000e280000000c00 */
[----:B0-----:R-:W-:Y:S01]  /*a840*/  @!P2 STG.E.128 desc[UR60][R46.64], R40 ;  /* 0x000000282e00a986 */ /* 0x001fe2000c101d3c */
[----:B------:R-:W-:-:S13]  /*a850*/  ISETP.GE.AND P2, PT, R0, UR4, PT ;  /* 0x0000000400007c0c */ /* 0x000fda000bf46270 */
[----:B------:R-:W0:Y:S04]  /*a860*/  @!P2 LDS.128 R40, [R96] ;  /* 0x000000006028a984 */ /* 0x000e280000000c00 */
[----:B0-----:R-:W-:Y:S01]  /*a870*/  @!P2 STG.E.128 desc[UR60][R46.64+0x40], R40 ;  /* 0x000040282e00a986 */ /* 0x001fe2000c101d3c */
[----:B------:R-:W-:-:S13]  /*a880*/  ISETP.GE.AND P2, PT, R3, UR4, PT ;  /* 0x0000000403007c0c */ /* 0x000fda000bf46270 */
[----:B------:R-:W0:Y:S04]  /*a890*/  @!P2 LDS.128 R40, [R39+0x3800] ;  /* 0x003800002728a984 */ /* 0x000e280000000c00 */
        /* <DEDUP_REMOVED lines=9> */
[----:B0-----:R2:W-:Y:S02]  /*a930*/  @!P2 STG.E.128 desc[UR60][R46.64+0x140], R40 ;  /* 0x000140282e00a986 */ /* 0x0015e4000c101d3c */
.L_x_537:
[----:B------:R-:W-:Y:S05]  /*a940*/  BSYNC B0 ;  /* 0x0000000000007941 */ /* 0x000fea0003800000 */
.L_x_536:
[----:B------:R-:W-:Y:S01]  /*a950*/  ISETP.GE.AND P2, PT, R229, R97, PT ;  /* 0x00000061e500720c */ /* 0x000fe20003f46270 */
[----:B------:R-:W-:-:S12]  /*a960*/  BSSY B0, `(.L_x_538) ;  /* 0x0000023000007945 */ /* 0x000fd80003800000 */
[----:B------:R-:W-:Y:S05]  /*a970*/  @P2 BRA `(.L_x_539) ;  /* 0x0000000000842947 */ /* 0x000fea0003800000 */
[----:B-----5:R-:W-:Y:S01]  /*a980*/  R2UR UR7, R51 ;  /* 0x00000000330772ca */ /* 0x020fe200000e0000 */
[----:B0-2---:R-:W-:Y:S01]  /*a990*/  IMAD.MOV.U32 R40, RZ, RZ, R114 ;  /* 0x000000ffff287224 */ /* 0x005fe200078e0072 */
[----:B------:R-:W-:Y:S01]  /*a9a0*/  R2UR UR4, R50 ;  /* 0x00000000320472ca */ /* 0x000fe200000e0000 */
[----:B------:R-:W-:Y:S01]  /*a9b0*/  IMAD.MOV.U32 R41, RZ, RZ, R38 ;  /* 0x000000ffff297224 */ /* 0x000fe200078e0026 */
[----:B------:R-:W-:Y:S02]  /*a9c0*/  IADD3 R43, P2, R44, 0x40, RZ ;  /* 0x000000402c2b7810 */ /* 0x000fe40007f5e0ff */
[----:B------:R-:W-:Y:S02]  /*a9d0*/  R2UR UR6, R49 ;  /* 0x00000000310672ca */ /* 0x000fe400000e0000 */
[----:B------:R-:W-:Y:S01]  /*a9e0*/  R2UR UR5, R48 ;  /* 0x00000000300572ca */ /* 0x000fe200000e0000 */
[----:B------:R-:W-:-:S04]  /*a9f0*/  IMAD.X R44, RZ, RZ, R45, P2 ;  /* 0x000000ffff2c7224 */ /* 0x000fc800010e062d */
        /* <DEDUP_REMOVED lines=25> */
.L_x_539:
[----:B------:R-:W-:Y:S05]  /*ab90*/  BSYNC B0 ;  /* 0x0000000000007941 */ /* 0x000fea0003800000 */
.L_x_538:
[----:B------:R-:W4:Y:S01]  /*aba0*/  LDL R39, [R1+0x10] ;  /* 0x0000100001277983 */ /* 0x000f220000100800 */
[----:B------:R-:W-:Y:S02]  /*abb0*/  VIADD R16, R16, 0x1 ;  /* 0x0000000110107836 */ /* 0x000fe40000000000 */
[----:B-1----:R-:W-:Y:S01]  /*abc0*/  @!P3 VIADD R98, R98, 0x368c0 ;  /* 0x000368c06262b836 */ /* 0x002fe20000000000 */
[----:B------:R-:W-:Y:S01]  /*abd0*/  @!PT LDS RZ, [RZ] ;  /* 0x00000000fffff984 */ /* 0x000fe20000000800 */
[----:B------:R-:W-:Y:S01]  /*abe0*/  @!PT LDS RZ, [RZ] ;  /* 0x00000000fffff984 */ /* 0x000fe20000000800 */
[----:B------:R-:W-:Y:S01]  /*abf0*/  @!PT LDS RZ, [RZ] ;  /* 0x00000000fffff984 */ /* 0x000fe20000000800 */
[----:B------:R-:W-:Y:S01]  /*ac00*/  @!PT LDS RZ, [RZ] ;  /* 0x00000000fffff984 */ /* 0x000fe20000000800 */
[----:B------:R1:W-:Y:S06]  /*ac10*/  MEMBAR.ALL.CTA ;  /* 0x0000000000007992 */ /* 0x0003ec0000008000 */
[----:B-1----:R-:W1:Y:S02]  /*ac20*/  FENCE.VIEW.ASYNC.S ;  /* 0x00000000000073c6 */ /* 0x002e640000000000 */
[----:B-1----:R1:W-:Y:S01]  /*ac30*/  BAR.SYNC.DEFER_BLOCKING R180, 0x80 ;  /* 0x000200b40000751d */ /* 0x0023e20000010000 */
[----:B------:R-:W-:-:S02]  /*ac40*/  ISETP.NE.AND P2, PT, R16, 0x2, PT ;  /* 0x000000021000780c */ /* 0x000fc40003f45270 */
[----:B------:R-:W-:Y:S02]  /*ac50*/  @!P3 PRMT R98, RZ, 0x654, R98 ;  /* 0x00000654ff62b816 */ /* 0x000fe40000000062 */
[----:B------:R-:W-:Y:S02]  /*ac60*/  SEL R16, R16, RZ, P2 ;  /* 0x000000ff10107207 */ /* 0x000fe40001000000 */
[----:B------:R1:W-:Y:S01]  /*ac70*/  @!P3 SYNCS.ARRIVE.TRANS64.RED.A1T0 RZ, [R98+URZ], RZ ;  /* 0x000000ff62ffb9a7 */ /* 0x0003e2000810043f */
[----:B----4-:R-:W-:Y:S02]  /*ac80*/  LOP3.LUT P4, RZ, R39, 0x2, RZ, 0xc0, !PT ;  /* 0x0000000227ff7812 */ /* 0x010fe4000788c0ff */
[----:B------:R-:W-:Y:S02]  /*ac90*/  SEL R39, RZ, 0x1, P2 ;  /* 0x00000001ff277807 */ /* 0x000fe40001000000 */
[----:B------:R-:W-:Y:S02]  /*aca0*/  PLOP3.LUT P2, PT, PT, PT, PT, 0x8, 0x0 ;  /* 0x000000000000781c */ /* 0x000fe40003f4e170 */
[----:B------:R-:W-:-:S07]  /*acb0*/  LOP3.LUT R204, R204, R39, RZ, 0x3c, !PT ;  /* 0x00000027cccc7212 */ /* 0x000fce00078e3cff */
[----:B-1----:R-:W-:Y:S05]  /*acc0*/  @P4 BRA `(.L_x_540) ;  /* 0xffffff7c00504947 */ /* 0x002fea000383ffff */
.L_x_436:
[----:B------:R-:W-:Y:S01]  /*acd0*/  BSSY B0, `(.L_x_541) ;  /* 0x0000005000007945 */ /* 0x000fe20003800000 */
[----:B------:R-:W-:-:S03]  /*ace0*/  IMAD.MOV.U32 R3, RZ, RZ, RZ ;  /* 0x000000ffff037224 */ /* 0x000fc600078e00ff */
[----:B------:R-:W-:Y:S05]  /*acf0*/  @P2 BRA `(.L_x_542) ;  /* 0x0000000000082947 */ /* 0x000fea0003800000 */
[----:B------:R-:W4:Y:S02]  /*ad00*/  FENCE.VIEW.ASYNC.G ;  /* 0x00000000000073c6 */ /* 0x000f240000000100 */
[----:B----4-:R-:W-:Y:S06]  /*ad10*/  BAR.ARV 0xc, 0x180 ;  /* 0x0306000000007b1d */ /* 0x010fec0000002000 */
.L_x_542:
[----:B------:R-:W-:Y:S05]  /*ad20*/  BSYNC B0 ;  /* 0x0000000000007941 */ /* 0x000fea0003800000 */
.L_x_541:
[----:B------:R-:W4:Y:S01]  /*ad30*/  LDL R0, [R1+0x10] ;  /* 0x0000100001007983 */ /* 0x000f220000100800 */
[----:B------:R-:W-:Y:S01]  /*ad40*/  BSSY B0, `(.L_x_543) ;  /* 0x0000020000007945 */ /* 0x000fe20003800000 */
[----:B----4-:R-:W-:-:S13]  /*ad50*/  LOP3.LUT P0, RZ, R0, 0x8, RZ, 0xc0, !PT ;  /* 0x0000000800ff7812 */ /* 0x010fda000780c0ff */
[----:B------:R-:W-:Y:S05]  /*ad60*/  @!P0 BRA `(.L_x_544) ;  /* 0x0000000000748947 */ /* 0x000fea0003800000 */
[----:B------:R-:W-:Y:S01]  /*ad70*/  ISETP.NE.AND P0, PT, R224, RZ, PT ;  /* 0x000000ffe000720c */ /* 0x000fe20003f05270 */
[----:B------:R-:W-:-:S03]  /*ad80*/  ULDC UR4, c[0x0][0x9f0] ;  /* 0x00027c0000047ab9 */ /* 0x000fc60000000800 */
[----:B------:R-:W-:-:S04]  /*ad90*/  SEL R9, R224, UR4, P0 ;  /* 0x00000004e0097c07 */ /* 0x000fc80008000000 */
[-C--:B-1----:R-:W-:Y:S02]  /*ada0*/  IABS R6, R9.reuse ;  /* 0x0000000900067213 */ /* 0x082fe40000000000 */
[----:B------:R-:W-:Y:S02]  /*adb0*/  IADD3 R0, R154, -0x1, R9 ;  /* 0xffffffff9a007810 */ /* 0x000fe40007ffe009 */
[----:B------:R-:W1:Y:S01]  /*adc0*/  I2F.RP R3, R6 ;  /* 0x0000000600037306 */ /* 0x000e620000209400 */
[-C--:B------:R-:W-:Y:S02]  /*add0*/  IABS R10, R9.reuse ;  /* 0x00000009000a7213 */ /* 0x080fe40000000000 */
[----:B------:R-:W-:Y:S02]  /*ade0*/  IABS R8, R0 ;  /* 0x0000000000087213 */ /* 0x000fe40000000000 */
[----:B------:R-:W-:-:S04]  /*adf0*/  LOP3.LUT R0, R0, R9, RZ, 0x3c, !PT ;  /* 0x0000000900007212 */ /* 0x000fc800078e3cff */
[----:B------:R-:W-:Y:S01]  /*ae00*/  ISETP.GE.AND P2, PT, R0, RZ, PT ;  /* 0x000000ff0000720c */ /* 0x000fe20003f46270 */
[----:B-1----:R-:W1:Y:S02]  /*ae10*/  MUFU.RCP R3, R3 ;  /* 0x0000000300037308 */ /* 0x002e640000001000 */
[----:B-1----:R-:W-:Y:S02]  /*ae20*/  VIADD R4, R3, 0xffffffe ;  /* 0x0ffffffe03047836 */ /* 0x002fe40000000000 */
[----:B------:R-:W-:-:S04]  /*ae30*/  IMAD.MOV R3, RZ, RZ, -R10 ;  /* 0x000000ffff037224 */ /* 0x000fc800078e0a0a */
[----:B------:R1:W4:Y:S02]  /*ae40*/  F2I.FTZ.U32.TRUNC.NTZ R5, R4 ;  /* 0x0000000400057305 */ /* 0x000324000021f000 */
[----:B-1----:R-:W-:Y:S02]  /*ae50*/  IMAD.MOV.U32 R4, RZ, RZ, RZ ;  /* 0x000000ffff047224 */ /* 0x002fe400078e00ff */
[----:B----4-:R-:W-:-:S04]  /*ae60*/  IMAD.MOV R7, RZ, RZ, -R5 ;  /* 0x000000ffff077224 */ /* 0x010fc800078e0a05 */
        /* <DEDUP_REMOVED lines=13> */
.L_x_544:
[----:B------:R-:W-:Y:S05]  /*af40*/  BSYNC B0 ;  /* 0x0000000000007941 */ /* 0x000fea0003800000 */
.L_x_543:
[-C--:B------:R-:W-:Y:S01]  /*af50*/  IMAD R220, R233, R3.reuse, RZ ;  /* 0x00000003e9dc7224 */ /* 0x080fe200078e02ff */
[----:B------:R-:W-:Y:S01]  /*af60*/  PLOP3.LUT P0, PT, PT, PT, PT, 0x80, 0x0 ;  /* 0x000000000000781c */ /* 0x000fe20003f0f070 */
[----:B------:R-:W-:Y:S01]  /*af70*/  IMAD.MOV.U32 R0, RZ, RZ, RZ ;  /* 0x000000ffff007224 */ /* 0x000fe200078e00ff */
[----:B------:R-:W-:Y:S02]  /*af80*/  CS2R R118, SRZ ;  /* 0x0000000000767805 */ /* 0x000fe4000001ff00 */
[----:B------:R-:W-:Y:S02]  /*af90*/  CS2R R116, SRZ ;  /* 0x0000000000747805 */ /* 0x000fe4000001ff00 */
[----:B------:R-:W-:Y:S01]  /*afa0*/  VIADDMNMX R154, R220, R3, R154, PT ;  /* 0x00000003dc9a7246 */ /* 0x000fe2000380019a */
[----:B------:R-:W-:Y:S01]  /*afb0*/  IMAD.MOV.U32 R3, RZ, RZ, RZ ;  /* 0x000000ffff037224 */ /* 0x000fe200078e00ff */
[----:B------:R-:W-:Y:S02]  /*afc0*/  CS2R R114, SRZ ;  /* 0x0000000000727805 */ /* 0x000fe4000001ff00 */
[----:B------:R-:W-:-:S02]  /*afd0*/  CS2R R112, SRZ ;  /* 0x0000000000707805 */ /* 0x000fc4000001ff00 */
[----:B------:R-:W-:Y:S02]  /*afe0*/  ISETP.GT.AND P1, PT, R154, R220, PT ;  /* 0x000000dc9a00720c */ /* 0x000fe40003f24270 */
        /* <DEDUP_REMOVED lines=30> */
[----:B-----5:R-:W-:Y:S02]  /*b1d0*/  CS2R R50, SRZ ;  /* 0x0000000000327805 */ /* 0x020fe4000001ff00 */
[----:B------:R-:W-:Y:S02]  /*b1e0*/  CS2R R48, SRZ ;  /* 0x0000000000307805 */ /* 0x000fe4000001ff00 */
[----:B--2---:R-:W-:Y:S02]  /*b1f0*/  CS2R R46, SRZ ;  /* 0x00000000002e7805 */ /* 0x004fe4000001ff00 */
[----:B---3--:R-:W-:Y:S02]  /*b200*/  CS2R R44, SRZ ;  /* 0x00000000002c7805 */ /* 0x008fe4000001ff00 */
[----:B------:R-:W-:-:S02]  /*b210*/  CS2R R42, SRZ ;  /* 0x00000000002a7805 */ /* 0x000fc4000001ff00 */
[----:B0-----:R-:W-:Y:S02]  /*b220*/  CS2R R40, SRZ ;  /* 0x0000000000287805 */ /* 0x001fe4000001ff00 */
[----:B------:R-:W-:Y:S02]  /*b230*/  CS2R R38, SRZ ;  /* 0x0000000000267805 */ /* 0x000fe4000001ff00 */
[----:B------:R-:W-:Y:S02]  /*b240*/  CS2R R36, SRZ ;  /* 0x0000000000247805 */ /* 0x000fe4000001ff00 */
[----:B------:R-:W-:Y:S02]  /*b250*/  CS2R R34, SRZ ;  /* 0x0000000000227805 */ /* 0x000fe4000001ff00 */
[----:B------:R-:W-:Y:S02]  /*b260*/  CS2R R32, SRZ ;  /* 0x0000000000207805 */ /* 0x000fe4000001ff00 */
[----:B------:R-:W-:-:S02]  /*b270*/  CS2R R30, SRZ ;  /* 0x00000000001e7805 */ /* 0x000fc4000001ff00 */
[----:B------:R-:W-:Y:S02]  /*b280*/  CS2R R28, SRZ ;  /* 0x00000000001c7805 */ /* 0x000fe4000001ff00 */
[----:B-1----:R-:W-:Y:S02]  /*b290*/  CS2R R26, SRZ ;  /* 0x00000000001a7805 */ /* 0x002fe4000001ff00 */
[----:B------:R-:W-:Y:S01]  /*b2a0*/  CS2R R24, SRZ ;  /* 0x0000000000187805 */ /* 0x000fe2000001ff00 */
[----:B------:R-:W-:Y:S06]  /*b2b0*/  @!P1 BRA `(.L_x_545) ;  /* 0x00000120008c9947 */ /* 0x000fec0003800000 */
[----:B------:R-:W0:Y:S01]  /*b2c0*/  S2R R38, SR_TID.X ;  /* 0x0000000000267919 */ /* 0x000e220000002100 */
[----:B------:R-:W-:Y:S01]  /*b2d0*/  LOP3.LUT P0, RZ, R230, 0x9f, RZ, 0xc0, !PT ;  /* 0x0000009fe6ff7812 */ /* 0x000fe2000780c0ff */
[----:B0-----:R-:W-:-:S05]  /*b2e0*/  VIADD R38, R38, 0xffffff80 ;  /* 0xffffff8026267836 */ /* 0x001fca0000000000 */
[----:B------:R-:W-:-:S04]  /*b2f0*/  SHF.R.S32.HI R37, RZ, 0x1f, R38 ;  /* 0x0000001fff257819 */ /* 0x000fc80000011426 */
[----:B------:R-:W-:-:S04]  /*b300*/  LEA.HI R0, R37, R38, RZ, 0x7 ;  /* 0x0000002625007211 */ /* 0x000fc800078f38ff */
[----:B------:R-:W-:-:S06]  /*b310*/  SHF.R.S32.HI R0, RZ, 0x7, R0 ;  /* 0x00000007ff007819 */ /* 0x000fcc0000011400 */
[----:B------:R-:W0:Y:S02]  /*b320*/  SHFL.IDX PT, R0, R0, RZ, 0x1f ;  /* 0x00001fff00007589 */ /* 0x000e2400000e0000 */
[----:B0-----:R-:W-:-:S04]  /*b330*/  LEA.HI R3, R0, R0, RZ, 0x1 ;  /* 0x0000000000037211 */ /* 0x001fc800078f08ff */
[----:B------:R-:W-:-:S05]  /*b340*/  LOP3.LUT R3, R3, 0x1e, RZ, 0xc0, !PT ;  /* 0x0000001e03037812 */ /* 0x000fca00078ec0ff */
[----:B------:R-:W-:-:S04]  /*b350*/  IMAD.IADD R3, R0, 0x1, -R3 ;  /* 0x0000000100037824 */ /* 0x000fc800078e0a03 */
[----:B------:R-:W-:-:S05]  /*b360*/  IMAD R3, R3, 0x2000, R230 ;  /* 0x0000200003037824 */ /* 0x000fca00078e02e6 */
[----:B------:R-:W-:-:S04]  /*b370*/  SHF.R.U32.HI R3, RZ, 0x4, R3 ;  /* 0x00000004ff037819 */ /* 0x000fc80000011603 */
[----:B------:R-:W-:Y:S01]  /*b380*/  LOP3.LUT R36, R3, 0x3fff, RZ, 0xc0, !PT ;  /* 0x00003fff03247812 */ /* 0x000fe200078ec0ff */
[----:B------:R-:W-:Y:S06]  /*b390*/  @!P0 BRA `(.L_x_546) ;  /* 0x0000000000408947 */ /* 0x000fec0003800000 */
        /* <DEDUP_REMOVED lines=16> */
.L_x_546:
[----:B------:R-:W-:Y:S02]  /*b4a0*/  ULDC UR4, c[0x0][0x3f4] ;  /* 0x0000fd0000047ab9 */ /* 0x000fe40000000800 */
[----:B------:R-:W-:-:S13]  /*b4b0*/  ISETP.LT.AND P0, PT, RZ, UR4, PT ;  /* 0x00000004ff007c0c */ /* 0x000fda000bf01270 */
[----:B------:R-:W-:Y:S05]  /*b4c0*/  @P0 BRA `(.L_x_547) ;  /* 0x00000000003c0947 */ /* 0x000fea0003800000 */
[----:B------:R-:W-:-:S04]  /*b4d0*/  LEA.HI R0, R228, R228, RZ, 0x1 ;  /* 0x000000e4e4007211 */ /* 0x000fc800078f08ff */
[----:B------:R-:W-:-:S05]  /*b4e0*/  LOP3.LUT R3, R0, 0xfffffffe, RZ, 0xc0, !PT ;  /* 0xfffffffe00037812 */ /* 0x000fca00078ec0ff */
[----:B------:R-:W-:-:S05]  /*b4f0*/  IMAD.IADD R3, R228, 0x1, -R3 ;  /* 0x00000001e4037824 */ /* 0x000fca00078e0a03 */
[----:B------:R-:W-:-:S04]  /*b500*/  SHF.L.U32 R3, R3, 0x1f, RZ ;  /* 0x0000001f03037819 */ /* 0x000fc800000006ff */
[----:B------:R0:W1:Y:S03]  /*b510*/  SYNCS.PHASECHK.TRANS64.TRYWAIT P0, [R2+URZ+0x36800], R3 ;  /* 0x03680003020075a7 */ /* 0x000066000800017f */
[----:B-1----:R-:W-:Y:S05]  /*b520*/  @!P0 NANOSLEEP.SYNCS 0x989680 ;  /* 0x009896800000895d */ /* 0x002fea0003900000 */
[----:B------:R-:W1:Y:S01]  /*b530*/  @!P0 SYNCS.PHASECHK.TRANS64 P0, [R2+URZ+0x36800], R3 ;  /* 0x03680003020085a7 */ /* 0x000e62000800007f */
[----:B------:R-:W-:Y:S04]  /*b540*/  BSSY B0, `(.L_x_548) ;  /* 0x0000006000007945 */ /* 0x000fe80003800000 */
[----:B-1----:R-:W-:Y:S05]  /*b550*/  @P0 BRA `(.L_x_549) ;  /* 0x0000000000100947 */ /* 0x002fea0003800000 */
.L_x_550:
[----:B-1----:R1:W2:Y:S02]  /*b560*/  SYNCS.PHASECHK.TRANS64.TRYWAIT P0, [R2+URZ+0x36800], R3 ;  /* 0x03680003020075a7 */ /* 0x0022a4000800017f */
[----:B--2---:R-:W-:Y:S05]  /*b570*/  @!P0 NANOSLEEP.SYNCS 0x989680 ;  /* 0x009896800000895d */ /* 0x004fea0003900000 */
[----:B------:R-:W2:Y:S02]  /*b580*/  @!P0 SYNCS.PHASECHK.TRANS64 P0, [R2+URZ+0x36800], R3 ;  /* 0x03680003020085a7 */ /* 0x000ea4000800007f */
[----:B--2---:R-:W-:Y:S05]  /*b590*/  @!P0 BRA `(.L_x_550) ;  /* 0xfffffffc00f08947 */ /* 0x004fea000383ffff */
.L_x_549:
[----:B------:R-:W-:Y:S05]  /*b5a0*/  BSYNC B0 ;  /* 0x0000000000007941 */ /* 0x000fea0003800000 */
.L_x_548:
[----:B------:R-:W-:Y:S05]  /*b5b0*/  BRA `(.L_x_551) ;  /* 0x0000005c00847947 */ /* 0x000fea0003800000 */
.L_x_547:
[----:B------:R-:W-:Y:S01]  /*b5c0*/  SHF.R.S32.HI R0, RZ, 0x1f, R150 ;  /* 0x0000001fff007819 */ /* 0x000fe20000011496 */
[----:B------:R-:W-:Y:S01]  /*b5d0*/  ULDC.64 UR4, c[0x0][0x3f8] ;  /* 0x0000fe0000047ab9 */ /* 0x000fe20000000a00 */
[----:B------:R-:W-:Y:S01]  /*b5e0*/  ULDC.64 UR6, c[0x0][0x408] ;  /* 0x0001020000067ab9 */ /* 0x000fe20000000a00 */
[----:B------:R-:W-:Y:S01]  /*b5f0*/  LOP3.LUT P0, RZ, R230, 0x3ff, RZ, 0xc0, !PT ;  /* 0x000003ffe6ff7812 */ /* 0x000fe2000780c0ff */
[----:B------:R-:W-:-:S04]  /*b600*/  IMAD.WIDE.U32 R4, R150, UR4, RZ ;  /* 0x0000000496047c25 */ /* 0x000fc8000f8e00ff */
[C---:B------:R-:W-:Y:S02]  /*b610*/  IMAD R3, R0.reuse, UR4, RZ ;  /* 0x0000000400037c24 */ /* 0x040fe4000f8e02ff */
[----:B------:R-:W-:Y:S02]  /*b620*/  IMAD R7, R0, UR6, RZ ;  /* 0x0000000600077c24 */ /* 0x000fe4000f8e02ff */
[C---:B------:R-:W-:Y:S01]  /*b630*/  IMAD R3, R150.reuse, UR5, R3 ;  /* 0x0000000596037c24 */ /* 0x040fe2000f8e0203 */
[----:B------:R-:W-:Y:S01]  /*b640*/  ULDC.64 UR4, c[0x0][0x3e8] ;  /* 0x0000fa0000047ab9 */ /* 0x000fe20000000a00 */
[----:B------:R-:W-:Y:S01]  /*b650*/  IMAD R7, R150, UR7, R7 ;  /* 0x0000000796077c24 */ /* 0x000fe2000f8e0207 */
[----:B------:R-:W-:Y:S01]  /*b660*/  LEA R24, P1, R4, UR4, 0x1 ;  /* 0x0000000404187c11 */ /* 0x000fe2000f8208ff */
[----:B------:R-:W-:Y:S01]  /*b670*/  IMAD.WIDE.U32 R150, R150, UR6, RZ ;  /* 0x0000000696967c25 */ /* 0x000fe2000f8e00ff */
[----:B------:R-:W-:-:S03]  /*b680*/  ULDC.64 UR6, c[0x0][0x400] ;  /* 0x0001000000067ab9 */ /* 0x000fc60000000a00 */
[----:B------:R-:W-:Y:S01]  /*b690*/  IMAD.IADD R25, R3, 0x1, R5 ;  /* 0x0000000103197824 */ /* 0x000fe200078e0205 */
[----:B------:R-:W-:Y:S01]  /*b6a0*/  LEA R26, P2, R150, UR6, 0x1 ;  /* 0x00000006961a7c11 */ /* 0x000fe2000f8408ff */
[----:B------:R-:W-:-:S03]  /*b6b0*/  IMAD.IADD R27, R7, 0x1, R151 ;  /* 0x00000001071b7824 */ /* 0x000fc600078e0297 */
[----:B------:R-:W-:Y:S02]  /*b6c0*/  LEA.HI.X R25, R4, UR5, R25, 0x1, P1 ;  /* 0x0000000504197c11 */ /* 0x000fe400088f0c19 */
[----:B------:R-:W-:Y:S01]  /*b6d0*/  LEA.HI.X R27, R150, UR7, R27, 0x1, P2 ;  /* 0x00000007961b7c11 */ /* 0x000fe200090f0c1b */
        /* <DEDUP_REMOVED lines=17> */
.L_x_552:
[----:B------:R-:W-:Y:S01]  /*b7f0*/  ULDC.U8 UR4, c[0x0][0x410] ;  /* 0x0001040000047ab9 */ /* 0x000fe20000000000 */
[----:B------:R-:W-:Y:S01]  /*b800*/  BSSY B0, `(.L_x_553) ;  /* 0x00005b4000007945 */ /* 0x000fe20003800000 */
[----:B------:R-:W-:Y:S01]  /*b810*/  ISETP.NE.AND P0, PT, RZ, UR4, PT ;  /* 0x00000004ff007c0c */ /* 0x000fe2000bf05270 */
[----:B------:R-:W-:-:S12]  /*b820*/  IMAD R4, R149, 0x80, R17 ;  /* 0x0000008095047824 */ /* 0x000fd800078e0211 */
[----:B------:R-:W-:Y:S05]  /*b830*/  @!P0 BRA `(.L_x_554) ;  /* 0x0000002800f08947 */ /* 0x000fea0003800000 */
[----:B------:R-:W-:-:S03]  /*b840*/  UMOV UR4, 0xffffffff ;  /* 0xffffffff00047882 */ /* 0x000fc60000000000 */
[----:B------:R-:W-:Y:S05]  /*b850*/  BRA.DIV UR4, `(.L_x_555) ;  /* 0x000001de04fc7947 */ /* 0x000fea000b800000 */
[----:B------:R0:W1:Y:S04]  /*b860*/  SHFL.IDX PT, R3, R25, RZ, 0x1c1f ;  /* 0x001c1fff19037589 */ /* 0x00006800000e0000 */
[----:B------:R0:W2:Y:S04]  /*b870*/  SHFL.IDX PT, R0, R24, RZ, 0x1c1f ;  /* 0x001c1fff18007589 */ /* 0x0000a800000e0000 */
[----:B------:R0:W3:Y:S04]  /*b880*/  SHFL.IDX PT, R5, R27, RZ, 0x1c1f ;  /* 0x001c1fff1b057589 */ /* 0x0000e800000e0000 */
[----:B------:R0:W4:Y:S02]  /*b890*/  SHFL.IDX PT, R14, R26, RZ, 0x1c1f ;  /* 0x001c1fff1a0e7589 */ /* 0x00012400000e0000 */
.L_x_818:
[----:B------:R-:W-:Y:S01]  /*b8a0*/  ULDC UR4, c[0x0][0x448] ;  /* 0x0001120000047ab9 */ /* 0x000fe20000000800 */
[----:B------:R-:W-:Y:S01]  /*b8b0*/  LEA.HI R37, R37, R38, RZ, 0x2 ;  /* 0x0000002625257211 */ /* 0x000fe200078f10ff */
[----:B------:R-:W-:Y:S01]  /*b8c0*/  IMAD R15, R155, UR4, RZ ;  /* 0x000000049b0f7c24 */ /* 0x000fe2000f8e02ff */
[----:B------:R-:W-:Y:S01]  /*b8d0*/  BSSY B1, `(.L_x_556) ;  /* 0x000005c000017945 */ /* 0x000fe20003800000 */
[----:B------:R-:W-:Y:S02]  /*b8e0*/  CS2R R8, SRZ ;  /* 0x0000000000087805 */ /* 0x000fe4000001ff00 */
[----:B------:R-:W-:Y:S02]  /*b8f0*/  CS2R R6, SRZ ;  /* 0x0000000000067805 */ /* 0x000fe4000001ff00 */
[----:B------:R-:W-:Y:S02]  /*b900*/  CS2R R38, SRZ ;  /* 0x0000000000267805 */ /* 0x000fe4000001ff00 */
[----:B------:R-:W-:Y:S01]  /*b910*/  ISETP.GE.AND P0, PT, R4, R15, PT ;  /* 0x0000000f0400720c */ /* 0x000fe20003f06270 */
[----:B------:R-:W-:Y:S01]  /*b920*/  IMAD R15, R149, -0x80, R15 ;  /* 0xffffff80950f7824 */ /* 0x000fe200078e020f */
[----:B------:R-:W-:-:S02]  /*b930*/  SHF.R.S32.HI R4, RZ, 0x1f, R37 ;  /* 0x0000001fff047819 */ /* 0x000fc40000011425 */
[----:B------:R-:W-:Y:S02]  /*b940*/  CS2R R42, SRZ ;  /* 0x00000000002a7805 */ /* 0x000fe4000001ff00 */
[----:B------:R-:W-:Y:S02]  /*b950*/  CS2R R44, SRZ ;  /* 0x00000000002c7805 */ /* 0x000fe4000001ff00 */
[----:B------:R-:W-:Y:S02]  /*b960*/  CS2R R40, SRZ ;  /* 0x0000000000287805 */ /* 0x000fe4000001ff00 */
[----:B------:R-:W-:Y:S02]  /*b970*/  LEA.HI R4, R4, R17, RZ, 0x3 ;  /* 0x0000001104047211 */ /* 0x000fe400078f18ff */
[----:B------:R-:W-:Y:S02]  /*b980*/  CS2R R10, SRZ ;  /* 0x00000000000a7805 */ /* 0x000fe4000001ff00 */
[----:B------:R-:W-:-:S02]  /*b990*/  CS2R R12, SRZ ;  /* 0x00000000000c7805 */ /* 0x000fc4000001ff00 */
[----:B0-----:R-:W-:Y:S02]  /*b9a0*/  CS2R R26, SRZ ;  /* 0x00000000001a7805 */ /* 0x001fe4000001ff00 */
[----:B------:R-:W-:Y:S02]  /*b9b0*/  LOP3.LUT R4, R4, 0xfffffff8, RZ, 0xc0, !PT ;  /* 0xfffffff804047812 */ /* 0x000fe400078ec0ff */
[----:B------:R-:W-:Y:S02]  /*b9c0*/  CS2R R46, SRZ ;  /* 0x00000000002e7805 */ /* 0x000fe4000001ff00 */
[----:B------:R-:W-:Y:S02]  /*b9d0*/  CS2R R48, SRZ ;  /* 0x0000000000307805 */ /* 0x000fe4000001ff00 */
[----:B------:R-:W-:Y:S01]  /*b9e0*/  CS2R R50, SRZ ;  /* 0x0000000000327805 */ /* 0x000fe2000001ff00 */
[----:B------:R-:W-:Y:S01]  /*b9f0*/  IMAD.IADD R37, R17, 0x1, -R4 ;  /* 0x0000000111257824 */ /* 0x000fe200078e0a04 */
[----:B------:R-:W-:Y:S06]  /*ba00*/  @P0 BRA `(.L_x_557) ;  /* 0x0000000400200947 */ /* 0x000fec0003800000 */
[----:B------:R-:W-:Y:S01]  /*ba10*/  ULDC UR4, c[0x0][0x3f4] ;  /* 0x0000fd0000047ab9 */ /* 0x000fe20000000800 */
[C---:B------:R-:W-:Y:S01]  /*ba20*/  IMAD.SHL.U32 R41, R209.reuse, 0x2, RZ ;  /* 0x00000002d1297824 */ /* 0x040fe200078e00ff */
[----:B------:R-:W-:Y:S01]  /*ba30*/  ISETP.GE.AND P3, PT, R209, UR4, PT ;  /* 0x00000004d1007c0c */ /* 0x000fe2000bf66270 */
[C---:B------:R-:W-:Y:S01]  /*ba40*/  IMAD.SHL.U32 R35, R206.reuse, 0x2, RZ ;  /* 0x00000002ce237824 */ /* 0x040fe200078e00ff */
[----:B------:R-:W-:Y:S01]  /*ba50*/  ISETP.GE.AND P2, PT, R206, UR4, PT ;  /* 0x00000004ce007c0c */ /* 0x000fe2000bf46270 */
[C---:B------:R-:W-:Y:S01]  /*ba60*/  IMAD.SHL.U32 R31, R208.reuse, 0x2, RZ ;  /* 0x00000002d01f7824 */ /* 0x040fe200078e00ff */
[----:B------:R-:W-:Y:S01]  /*ba70*/  ISETP.GE.AND P1, PT, R208, UR4, PT ;  /* 0x00000004d0007c0c */ /* 0x000fe2000bf26270 */
[----:B------:R-:W-:Y:S01]  /*ba80*/  IMAD.SHL.U32 R21, R205, 0x2, RZ ;  /* 0x00000002cd157824 */ /* 0x000fe200078e00ff */
[----:B------:R-:W-:Y:S02]  /*ba90*/  SHF.R.S32.HI R4, RZ, 0x1f, R209 ;  /* 0x0000001fff047819 */ /* 0x000fe400000114d1 */
[----:B------:R-:W-:-:S02]  /*baa0*/  SHF.R.S32.HI R7, RZ, 0x1f, R206 ;  /* 0x0000001fff077819 */ /* 0x000fc400000114ce */
[----:B------:R-:W-:Y:S02]  /*bab0*/  SHF.L.U64.HI R4, R209, 0x1, R4 ;  /* 0x00000001d1047819 */ /* 0x000fe40000010204 */
[----:B------:R-:W-:Y:S02]  /*bac0*/  ISETP.GE.AND P0, PT, R205, UR4, PT ;  /* 0x00000004cd007c0c */ /* 0x000fe4000bf06270 */
[----:B--2---:R-:W-:Y:S02]  /*bad0*/  @!P3 IADD3 R44, P4, R0, R41, RZ ;  /* 0x00000029002cb210 */ /* 0x004fe40007f9e0ff */
[----:B------:R-:W-:Y:S01]  /*bae0*/  SHF.L.U64.HI R6, R206, 0x1, R7 ;  /* 0x00000001ce067819 */ /* 0x000fe20000010207 */
[----:B------:R-:W-:Y:S01]  /*baf0*/  IMAD.SHL.U32 R7, R210, 0x2, RZ ;  /* 0x00000002d2077824 */ /* 0x000fe200078e00ff */
[----:B------:R-:W-:Y:S01]  /*bb00*/  @!P2 IADD3 R52, P6, R0, R35, RZ ;  /* 0x000000230034a210 */ /* 0x000fe20007fde0ff */
[----:B-1----:R-:W-:Y:S01]  /*bb10*/  @!P3 IMAD.X R45, R3, 0x1, R4, P4 ;  /* 0x00000001032db824 */ /* 0x002fe200020e0604 */
[----:B------:R-:W-:-:S02]  /*bb20*/  SHF.R.S32.HI R9, RZ, 0x1f, R208 ;  /* 0x0000001fff097819 */ /* 0x000fc400000114d0 */
[C---:B----4-:R-:W-:Y:S01]  /*bb30*/  @!P3 IADD3 R40, P5, R14.reuse, R41, RZ ;  /* 0x000000290e28b210 */ /* 0x050fe20007fbe0ff */
[----:B------:R-:W-:Y:S01]  /*bb40*/  @!P2 IMAD.X R53, R3, 0x1, R6, P6 ;  /* 0x000000010335a824 */ /* 0x000fe200030e0606 */
[----:B------:R-:W-:Y:S02]  /*bb50*/  @!P2 IADD3 R34, P4, R14, R35, RZ ;  /* 0x000000230e22a210 */ /* 0x000fe40007f9e0ff */
[----:B------:R-:W-:Y:S01]  /*bb60*/  SHF.L.U64.HI R10, R208, 0x1, R9 ;  /* 0x00000001d00a7819 */ /* 0x000fe20000010209 */
[C---:B---3--:R-:W-:Y:S01]  /*bb70*/  @!P3 IMAD.X R41, R5.reuse, 0x1, R4, P5 ;  /* 0x000000010529b824 */ /* 0x048fe200028e0604 */
[-C--:B------:R-:W-:Y:S01]  /*bb80*/  @!P1 IADD3 R30, P6, R14, R31.reuse, RZ ;  /* 0x0000001f0e1e9210 */ /* 0x080fe20007fde0ff */
[C---:B------:R-:W-:Y:S01]  /*bb90*/  @!P2 IMAD.X R35, R5.reuse, 0x1, R6, P4 ;  /* 0x000000010523a824 */ /* 0x040fe200020e0606 */
[----:B------:R-:W-:Y:S02]  /*bba0*/  SHF.R.S32.HI R8, RZ, 0x1f, R205 ;  /* 0x0000001fff087819 */ /* 0x000fe400000114cd */
[----:B------:R-:W-:Y:S01]  /*bbb0*/  @!P1 IADD3 R32, P5, R0, R31, RZ ;  /* 0x0000001f00209210 */ /* 0x000fe20007fbe0ff */
[----:B------:R-:W-:Y:S01]  /*bbc0*/  @!P1 IMAD.X R31, R5, 0x1, R10, P6 ;  /* 0x00000001051f9824 */ /* 0x000fe200030e060a */
[----:B------:R-:W-:-:S02]  /*bbd0*/  ISETP.GE.AND P4, PT, R210, UR4, PT ;  /* 0x00000004d2007c0c */ /* 0x000fc4000bf86270 */
[----:B------:R-:W-:Y:S01]  /*bbe0*/  SHF.L.U64.HI R8, R205, 0x1, R8 ;  /* 0x00000001cd087819 */ /* 0x000fe20000010208 */
[C---:B------:R-:W-:Y:S01]  /*bbf0*/  @!P1 IMAD.X R33, R3.reuse, 0x1, R10, P5 ;  /* 0x0000000103219824 */ /* 0x040fe200028e060a */
[-C--:B------:R-:W-:Y:S02]  /*bc00*/  @!P0 IADD3 R28, P6, R0, R21.reuse, RZ ;  /* 0x00000015001c8210 */ /* 0x080fe40007fde0ff */
[----:B------:R-:W-:Y:S02]  /*bc10*/  CS2R R10, SRZ ;  /* 0x00000000000a7805 */ /* 0x000fe4000001ff00 */
[----:B------:R-:W-:Y:S02]  /*bc20*/  ISETP.GE.AND P5, PT, R22, UR4, PT ;  /* 0x0000000416007c0c */ /* 0x000fe4000bfa6270 */
[----:B------:R-:W-:Y:S01]  /*bc30*/  SHF.R.S32.HI R9, RZ, 0x1f, R210 ;  /* 0x0000001fff097819 */ /* 0x000fe200000114d2 */
[----:B------:R-:W-:Y:S01]  /*bc40*/  @!P0 IMAD.X R29, R3, 0x1, R8, P6 ;  /* 0x00000001031d8824 */ /* 0x000fe200030e0608 */
[----:B------:R-:W-:-:S02]  /*bc50*/  @!P0 IADD3 R20, P6, R14, R21, RZ ;  /* 0x000000150e148210 */ /* 0x000fc40007fde0ff */
[----:B------:R-:W-:-:S03]  /*bc60*/  SHF.L.U64.HI R12, R210, 0x1, R9 ;  /* 0x00000001d20c7819 */ /* 0x000fc60000010209 */
[----:B------:R-:W-:Y:S01]  /*bc70*/  @!P0 IMAD.X R21, R5, 0x1, R8, P6 ;  /* 0x0000000105158824 */ /* 0x000fe200030e0608 */
[-C--:B------:R-:W-:Y:S02]  /*bc80*/  @!P4 IADD3 R24, P6, R0, R7.reuse, RZ ;  /* 0x000000070018c210 */ /* 0x080fe40007fde0ff */
[----:B------:R-:W-:Y:S01]  /*bc90*/  CS2R R8, SRZ ;  /* 0x0000000000087805 */ /* 0x000fe2000001ff00 */
[----:B------:R-:W-:Y:S02]  /*bca0*/  @!P5 IMAD.MOV.U32 R6, RZ, RZ, R14 ;  /* 0x000000ffff06d224 */ /* 0x000fe400078e000e */
[----:B------:R-:W-:Y:S01]  /*bcb0*/  @!P4 IMAD.X R25, R3, 0x1, R12, P6 ;  /* 0x000000010319c824 */ /* 0x000fe200030e060c */
[----:B------:R-:W-:Y:S01]  /*bcc0*/  @!P4 IADD3 R4, P6, R14, R7, RZ ;  /* 0x000000070e04c210 */ /* 0x000fe20007fde0ff */
[----:B------:R-:W-:Y:S02]  /*bcd0*/  @!P5 IMAD.MOV.U32 R7, RZ, RZ, R5 ;  /* 0x000000ffff07d224 */ /* 0x000fe400078e0005 */
[----:B------:R-:W-:-:S02]  /*bce0*/  @!P5 IMAD.MOV.U32 R48, RZ, RZ, R0 ;  /* 0x000000ffff30d224 */ /* 0x000fc400078e0000 */
[----:B------:R-:W-:Y:S02]  /*bcf0*/  @!P5 IMAD.MOV.U32 R49, RZ, RZ, R3 ;  /* 0x000000ffff31d224 */ /* 0x000fe400078e0003 */
[----:B------:R-:W-:Y:S01]  /*bd00*/  @!P5 IMAD.WIDE R50, R22, 0x2, R6 ;  /* 0x000000021632d825 */ /* 0x000fe200078e0206 */
[----:B------:R-:W-:-:S03]  /*bd10*/  CS2R R6, SRZ ;  /* 0x0000000000067805 */ /* 0x000fc6000001ff00 */
[----:B------:R-:W-:Y:S01]  /*bd20*/  @!P4 IMAD.X R5, R5, 0x1, R12, P6 ;  /* 0x000000010505c824 */ /* 0x000fe200030e060c */
[----:B------:R-:W-:Y:S01]  /*bd30*/  CS2R R12, SRZ ;  /* 0x00000000000c7805 */ /* 0x000fe2000001ff00 */
[----:B------:R-:W-:Y:S01]  /*bd40*/  @!P5 IMAD.WIDE R48, R22, 0x2, R48 ;  /* 0x000000021630d825 */ /* 0x000fe200078e0230 */
[----:B------:R0:W5:Y:S01]  /*bd50*/  @!P5 LD.E.64 R8, desc[UR60][R50.64] ;  /* 0x0000003c3208d980 */ /* 0x000162000c101b00 */
[----:B------:R-:W-:Y:S02]  /*bd60*/  CS2R R26, SRZ ;  /* 0x00000000001a7805 */ /* 0x000fe4000001ff00 */
[----:B------:R-:W-:Y:S02]  /*bd70*/  CS2R R38, SRZ ;  /* 0x0000000000267805 */ /* 0x000fe4000001ff00 */
[----:B------:R-:W-:Y:S01]  /*bd80*/  CS2R R46, SRZ ;  /* 0x00000000002e7805 */ /* 0x000fe2000001ff00 */
[----:B------:R1:W5:Y:S01]  /*bd90*/  @!P5 LD.E.64 R10, desc[UR60][R48.64] ;  /* 0x0000003c300ad980 */ /* 0x000362000c101b00 */
[----:B------:R-:W-:-:S03]  /*bda0*/  CS2R R42, SRZ ;  /* 0x00000000002a7805 */ /* 0x000fc6000001ff00 */
[----:B------:R2:W5:Y:S01]  /*bdb0*/  @!P3 LD.E.64 R12, desc[UR60][R44.64] ;  /* 0x0000003c2c0cb980 */ /* 0x000562000c101b00 */
[----:B0-----:R-:W-:-:S03]  /*bdc0*/  CS2R R50, SRZ ;  /* 0x0000000000327805 */ /* 0x001fc6000001ff00 */
[----:B------:R0:W5:Y:S01]  /*bdd0*/  @!P3 LD.E.64 R6, desc[UR60][R40.64] ;  /* 0x0000003c2806b980 */ /* 0x000162000c101b00 */
[----:B-1----:R-:W-:-:S03]  /*bde0*/  CS2R R48, SRZ ;  /* 0x0000000000307805 */ /* 0x002fc6000001ff00 */
[----:B------:R1:W5:Y:S01]  /*bdf0*/  @!P2 LD.E.64 R26, desc[UR60][R52.64] ;  /* 0x0000003c341aa980 */ /* 0x000362000c101b00 */
[----:B--2---:R-:W-:-:S03]  /*be00*/  CS2R R44, SRZ ;  /* 0x00000000002c7805 */ /* 0x004fc6000001ff00 */
[----:B------:R1:W5:Y:S01]  /*be10*/  @!P2 LD.E.64 R38, desc[UR60][R34.64] ;  /* 0x0000003c2226a980 */ /* 0x000362000c101b00 */
[----:B0-----:R-:W-:-:S03]  /*be20*/  CS2R R40, SRZ ;  /* 0x0000000000287805 */ /* 0x001fc6000001ff00 */
[----:B------:R1:W5:Y:S04]  /*be30*/  @!P1 LD.E.64 R46, desc[UR60][R32.64] ;  /* 0x0000003c202e9980 */ /* 0x000368000c101b00 */
[----:B------:R1:W5:Y:S04]  /*be40*/  @!P1 LD.E.64 R42, desc[UR60][R30.64] ;  /* 0x0000003c1e2a9980 */ /* 0x000368000c101b00 */
[----:B------:R1:W5:Y:S04]  /*be50*/  @!P0 LD.E.64 R48, desc[UR60][R28.64] ;  /* 0x0000003c1c308980 */ /* 0x000368000c101b00 */
[----:B------:R1:W5:Y:S04]  /*be60*/  @!P0 LD.E.64 R44, desc[UR60][R20.64] ;  /* 0x0000003c142c8980 */ /* 0x000368000c101b00 */
[----:B------:R1:W5:Y:S04]  /*be70*/  @!P4 LD.E.64 R50, desc[UR60][R24.64] ;  /* 0x0000003c1832c980 */ /* 0x000368000c101b00 */
[----:B------:R1:W5:Y:S02]  /*be80*/  @!P4 LD.E.64 R40, desc[UR60][R4.64] ;  /* 0x0000003c0428c980 */ /* 0x000364000c101b00 */
.L_x_557:
[----:B------:R-:W-:Y:S05]  /*be90*/  BSYNC B1 ;  /* 0x0000000000017941 */ /* 0x000fea0003800000 */
.L_x_556:
[----:B--2---:R-:W-:Y:S01]  /*bea0*/  LEA.HI R0, R228, R228, RZ, 0x1 ;  /* 0x000000e4e4007211 */ /* 0x004fe200078f08ff */
[--C-:B-1---5:R-:W-:Y:S01]  /*beb0*/  IMAD.MOV.U32 R33, RZ, RZ, R7.reuse ;  /* 0x000000ffff217224 */ /* 0x122fe200078e0007 */
[----:B------:R-:W-:Y:S01]  /*bec0*/  SHF.R.U64 R55, R6, 0x10, R7 ;  /* 0x0000001006377819 */ /* 0x000fe20000001207 */
[----:B------:R-:W-:Y:S01]  /*bed0*/  IMAD.MOV.U32 R20, RZ, RZ, R46 ;  /* 0x000000ffff147224 */ /* 0x000fe200078e002e */
[----:B------:R-:W-:Y:S01]  /*bee0*/  LOP3.LUT R3, R0, 0xfffffffe, RZ, 0xc0, !PT ;  /* 0xfffffffe00037812 */ /* 0x000fe200078ec0ff */
[----:B------:R-:W-:Y:S01]  /*bef0*/  IMAD.MOV.U32 R21, RZ, RZ, R47 ;  /* 0x000000ffff157224 */ /* 0x000fe200078e002f */
[----:B------:R-:W-:Y:S01]  /*bf00*/  LOP3.LUT R0, R214, 0x18, R18, 0xf8, !PT ;  /* 0x00000018d6007812 */ /* 0x000fe200078ef812 */
[----:B------:R-:W-:Y:S01]  /*bf10*/  IMAD.MOV.U32 R30, RZ, RZ, R12 ;  /* 0x000000ffff1e7224 */ /* 0x000fe200078e000c */
[----:B------:R-:W-:Y:S01]  /*bf20*/  SHF.R.U32.HI R54, RZ, 0x10, R7 ;  /* 0x00000010ff367819 */ /* 0x000fe20000011607 */
[----:B------:R-:W-:Y:S01]  /*bf30*/  IMAD.IADD R3, R228, 0x1, -R3 ;  /* 0x00000001e4037824 */ /* 0x000fe200078e0a03 */
[----:B------:R-:W-:Y:S01]  /*bf40*/  LOP3.LUT R7, R0, R215, RZ, 0x3c, !PT ;  /* 0x000000d700077212 */ /* 0x000fe200078e3cff */
[----:B------:R-:W-:Y:S01]  /*bf50*/  IMAD.MOV.U32 R31, RZ, RZ, R13 ;  /* 0x000000ffff1f7224 */ /* 0x000fe200078e000d */
[----:B------:R-:W-:Y:S01]  /*bf60*/  LOP3.LUT P1, RZ, R37, 0x4, RZ, 0xc0, !PT ;  /* 0x0000000425ff7812 */ /* 0x000fe2000782c0ff */
[----:B------:R-:W-:Y:S01]  /*bf70*/  IMAD.MOV.U32 R25, RZ, RZ, R43 ;  /* 0x000000ffff197224 */ /* 0x000fe200078e002b */
[----:B---3--:R-:W-:Y:S01]  /*bf80*/  SHF.L.U32 R5, R3, 0x1f, RZ ;  /* 0x0000001f03057819 */ /* 0x008fe200000006ff */
[----:B------:R-:W-:Y:S01]  /*bf90*/  IMAD.IADD R3, R216, 0x1, R7 ;  /* 0x00000001d8037824 */ /* 0x000fe200078e0207 */
[--C-:B------:R-:W-:Y:S01]  /*bfa0*/  SHF.R.U64 R63, R46, 0x10, R47.reuse ;  /* 0x000000102e3f7819 */ /* 0x100fe2000000122f */
[----:B------:R-:W-:Y:S01]  /*bfb0*/  IMAD.MOV.U32 R46, RZ, RZ, R48 ;  /* 0x000000ffff2e7224 */ /* 0x000fe200078e0030 */
[----:B------:R-:W0:Y:S01]  /*bfc0*/  SYNCS.PHASECHK.TRANS64.TRYWAIT P0, [R2+URZ+0x36800], R5 ;  /* 0x03680005020075a7 */ /* 0x000e22000800017f */
[----:B------:R-:W-:Y:S01]  /*bfd0*/  SHF.R.U32.HI R62, RZ, 0x10, R47 ;  /* 0x00000010ff3e7819 */ /* 0x000fe2000001162f */
[--C-:B------:R-:W-:Y:S01]  /*bfe0*/  IMAD.MOV.U32 R47, RZ, RZ, R49.reuse ;  /* 0x000000ffff2f7224 */ /* 0x100fe200078e0031 */
[--C-:B------:R-:W-:Y:S01]  /*bff0*/  SHF.R.U64 R61, R48, 0x10, R49.reuse ;  /* 0x00000010303d7819 */ /* 0x100fe20000001231 */
[----:B------:R-:W-:Y:S01]  /*c000*/  IMAD R3, R3, 0x2, R2 ;  /* 0x0000000203037824 */ /* 0x000fe200078e0202 */
[----:B------:R-:W-:Y:S01]  /*c010*/  SHF.R.U32.HI R60, RZ, 0x10, R49 ;  /* 0x00000010ff3c7819 */ /* 0x000fe20000011631 */
[----:B------:R-:W-:Y:S01]  /*c020*/  IMAD.MOV.U32 R48, RZ, RZ, R50 ;  /* 0x000000ffff307224 */ /* 0x000fe200078e0032 */
[--C-:B------:R-:W-:Y:S01]  /*c030*/  SHF.R.U64 R59, R50, 0x10, R51.reuse ;  /* 0x00000010323b7819 */ /* 0x100fe20000001233 */
[--C-:B------:R-:W-:Y:S01]  /*c040*/  IMAD.MOV.U32 R49, RZ, RZ, R51.reuse ;  /* 0x000000ffff317224 */ /* 0x100fe200078e0033 */
[----:B------:R-:W-:Y:S01]  /*c050*/  SHF.R.U32.HI R58, RZ, 0x10, R51 ;  /* 0x00000010ff3a7819 */ /* 0x000fe20000011633 */
[----:B------:R-:W-:Y:S01]  /*c060*/  IMAD.MOV.U32 R34, RZ, RZ, R10 ;  /* 0x000000ffff227224 */ /* 0x000fe200078e000a */
[--C-:B------:R-:W-:Y:S01]  /*c070*/  SHF.R.U64 R67, R12, 0x10, R13.reuse ;  /* 0x000000100c437819 */ /* 0x100fe2000000120d */
[----:B------:R-:W-:Y:S01]  /*c080*/  IMAD.MOV.U32 R12, RZ, RZ, R26 ;  /* 0x000000ffff0c7224 */ /* 0x000fe200078e001a */
[----:B------:R-:W-:Y:S01]  /*c090*/  SHF.R.U32.HI R66, RZ, 0x10, R13 ;  /* 0x00000010ff427819 */ /* 0x000fe2000001160d */
[----:B------:R-:W-:Y:S01]  /*c0a0*/  IMAD.MOV.U32 R13, RZ, RZ, R27 ;  /* 0x000000ffff0d7224 */ /* 0x000fe200078e001b */
[--C-:B------:R-:W-:Y:S01]  /*c0b0*/  SHF.R.U64 R51, R42, 0x10, R43.reuse ;  /* 0x000000102a337819 */ /* 0x100fe2000000122b */
[----:B----4-:R-:W-:Y:S01]  /*c0c0*/  IMAD.MOV.U32 R14, RZ, RZ, R44 ;  /* 0x000000ffff0e7224 */ /* 0x010fe200078e002c */
[----:B------:R-:W-:Y:S01]  /*c0d0*/  SHF.R.U32.HI R50, RZ, 0x10, R43 ;  /* 0x00000010ff327819 */ /* 0x000fe2000001162b */
[--C-:B------:R-:W-:Y:S01]  /*c0e0*/  IMAD.MOV.U32 R35, RZ, RZ, R11.reuse ;  /* 0x000000ffff237224 */ /* 0x100fe200078e000b */
[----:B------:R-:W-:Y:S01]  /*c0f0*/  SHF.R.U64 R69, R10, 0x10, R11 ;  /* 0x000000100a457819 */ /* 0x000fe2000000120b */
[----:B------:R-:W-:Y:S01]  /*c100*/  IMAD.MOV.U32 R37, RZ, RZ, R8 ;  /* 0x000000ffff257224 */ /* 0x000fe200078e0008 */
[----:B------:R-:W-:Y:S01]  /*c110*/  SHF.R.U64 R43, R44, 0x10, R45 ;  /* 0x000000102c2b7819 */ /* 0x000fe2000000122d */
[----:B------:R-:W-:Y:S01]  /*c120*/  IMAD.MOV.U32 R10, RZ, RZ, R9 ;  /* 0x000000ffff0a7224 */ /* 0x000fe200078e0009 */
[--C-:B------:R-:W-:Y:S01]  /*c130*/  SHF.R.U64 R65, R26, 0x10, R27.reuse ;  /* 0x000000101a417819 */ /* 0x100fe2000000121b */
[----:B------:R-:W-:Y:S01]  /*c140*/  IMAD.MOV.U32 R32, RZ, RZ, R6 ;  /* 0x000000ffff207224 */ /* 0x000fe200078e0006 */
[----:B------:R-:W-:Y:S01]  /*c150*/  SHF.R.U32.HI R64, RZ, 0x10, R27 ;  /* 0x00000010ff407819 */ /* 0x000fe2000001161b */
[----:B------:R-:W-:Y:S01]  /*c160*/  IMAD.MOV.U32 R28, RZ, RZ, R38 ;  /* 0x000000ffff1c7224 */ /* 0x000fe200078e0026 */
[----:B------:R-:W-:Y:S01]  /*c170*/  SHF.R.U64 R44, R40, 0x10, R41 ;  /* 0x00000010282c7819 */ /* 0x000fe20000001229 */
[----:B------:R-:W-:Y:S01]  /*c180*/  IMAD.MOV.U32 R29, RZ, RZ, R39 ;  /* 0x000000ffff1d7224 */ /* 0x000fe200078e0027 */
[----:B------:R-:W-:Y:S01]  /*c190*/  SHF.R.U32.HI R68, RZ, 0x10, R11 ;  /* 0x00000010ff447819 */ /* 0x000fe2000001160b */
[----:B------:R-:W-:Y:S01]  /*c1a0*/  IMAD.MOV.U32 R24, RZ, RZ, R42 ;  /* 0x000000ffff187224 */ /* 0x000fe200078e002a */
[--C-:B------:R-:W-:Y:S01]  /*c1b0*/  SHF.R.U64 R56, R8, 0x10, R9.reuse ;  /* 0x0000001008387819 */ /* 0x100fe20000001209 */
[C---:B------:R-:W-:Y:S01]  /*c1c0*/  VIADD R4, R3.reuse, 0x15400 ;  /* 0x0001540003047836 */ /* 0x040fe20000000000 */
[----:B------:R-:W-:Y:S01]  /*c1d0*/  SHF.R.U32.HI R57, RZ, 0x10, R9 ;  /* 0x00000010ff397819 */ /* 0x000fe20000011609 */
[----:B------:R-:W-:Y:S01]  /*c1e0*/  IMAD.MOV.U32 R7, RZ, RZ, R40 ;  /* 0x000000ffff077224 */ /* 0x000fe200078e0028 */
[--C-:B------:R-:W-:Y:S01]  /*c1f0*/  SHF.R.U64 R53, R38, 0x10, R39.reuse ;  /* 0x0000001026357819 */ /* 0x100fe20000001227 */
[----:B------:R-:W-:Y:S01]  /*c200*/  BSSY B1, `(.L_x_558) ;  /* 0x000001f000017945 */ /* 0x000fe20003800000 */
[----:B------:R-:W-:Y:S01]  /*c210*/  SHF.R.U32.HI R52, RZ, 0x10, R39 ;  /* 0x00000010ff347819 */ /* 0x000fe20000011627 */
[----:B------:R-:W-:Y:S01]  /*c220*/  VIADD R0, R3, 0x15440 ;  /* 0x0001544003007836 */ /* 0x000fe20000000000 */
[----:B------:R-:W-:Y:S01]  /*c230*/  VIMNMX R40, R15, 0x80, PT ;  /* 0x000000800f287848 */ /* 0x000fe20003fe0100 */
[----:B------:R-:W-:Y:S01]  /*c240*/  @P1 VIADD R0, R4, 0xffffffc0 ;  /* 0xffffffc004001836 */ /* 0x000fe20000000000 */
[----:B------:R-:W-:Y:S01]  /*c250*/  PRMT R26, R12, 0x5410, R65 ;  /* 0x000054100c1a7816 */ /* 0x000fe20000000041 */
[----:B------:R-:W-:Y:S01]  /*c260*/  IMAD.MOV.U32 R6, RZ, RZ, R45 ;  /* 0x000000ffff067224 */ /* 0x000fe200078e002d */
[----:B------:R-:W-:Y:S01]  /*c270*/  PRMT R27, R13, 0x5410, R64 ;  /* 0x000054100d1b7816 */ /* 0x000fe20000000040 */
[----:B------:R-:W-:Y:S01]  /*c280*/  IMAD.MOV.U32 R11, RZ, RZ, R41 ;  /* 0x000000ffff0b7224 */ /* 0x000fe200078e0029 */
[----:B------:R-:W-:-:S02]  /*c290*/  SHF.R.U32.HI R39, RZ, 0x10, R45 ;  /* 0x00000010ff277819 */ /* 0x000fc4000001162d */
[----:B------:R-:W-:Y:S02]  /*c2a0*/  SHF.R.U32.HI R42, RZ, 0x10, R41 ;  /* 0x00000010ff2a7819 */ /* 0x000fe40000011629 */
[----:B------:R-:W-:Y:S02]  /*c2b0*/  PRMT R34, R34, 0x5410, R69 ;  /* 0x0000541022227816 */ /* 0x000fe40000000045 */
[----:B------:R-:W-:Y:S02]  /*c2c0*/  PRMT R35, R35, 0x5410, R68 ;  /* 0x0000541023237816 */ /* 0x000fe40000000044 */
[----:B------:R-:W-:Y:S02]  /*c2d0*/  PRMT R30, R30, 0x5410, R67 ;  /* 0x000054101e1e7816 */ /* 0x000fe40000000043 */
[----:B------:R-:W-:Y:S02]  /*c2e0*/  PRMT R31, R31, 0x5410, R66 ;  /* 0x000054101f1f7816 */ /* 0x000fe40000000042 */
[----:B------:R-:W-:-:S02]  /*c2f0*/  PRMT R20, R20, 0x5410, R63 ;  /* 0x0000541014147816 */ /* 0x000fc4000000003f */
[----:B------:R-:W-:Y:S02]  /*c300*/  PRMT R21, R21, 0x5410, R62 ;  /* 0x0000541015157816 */ /* 0x000fe4000000003e */
[----:B------:R-:W-:Y:S02]  /*c310*/  PRMT R12, R46, 0x5410, R61 ;  /* 0x000054102e0c7816 */ /* 0x000fe4000000003d */
[----:B------:R-:W-:Y:S02]  /*c320*/  PRMT R13, R47, 0x5410, R60 ;  /* 0x000054102f0d7816 */ /* 0x000fe4000000003c */
[----:B------:R-:W-:Y:S02]  /*c330*/  PRMT R8, R48, 0x5410, R59 ;  /* 0x0000541030087816 */ /* 0x000fe4000000003b */
[----:B------:R-:W-:Y:S02]  /*c340*/  PRMT R9, R49, 0x5410, R58 ;  /* 0x0000541031097816 */ /* 0x000fe4000000003a */
[----:B------:R-:W-:-:S02]  /*c350*/  PRMT R37, R37, 0x5410, R56 ;  /* 0x0000541025257816 */ /* 0x000fc40000000038 */
[----:B------:R-:W-:Y:S02]  /*c360*/  ISETP.GE.AND P1, PT, R17, R40, PT ;  /* 0x000000281100720c */ /* 0x000fe40003f26270 */
[----:B------:R-:W-:Y:S02]  /*c370*/  PRMT R38, R10, 0x5410, R57 ;  /* 0x000054100a267816 */ /* 0x000fe40000000039 */
[----:B------:R-:W-:Y:S02]  /*c380*/  PRMT R32, R32, 0x5410, R55 ;  /* 0x0000541020207816 */ /* 0x000fe40000000037 */
[----:B------:R-:W-:Y:S02]  /*c390*/  PRMT R33, R33, 0x5410, R54 ;  /* 0x0000541021217816 */ /* 0x000fe40000000036 */
[----:B------:R-:W-:Y:S02]  /*c3a0*/  PRMT R28, R28, 0x5410, R53 ;  /* 0x000054101c1c7816 */ /* 0x000fe40000000035 */
[----:B------:R-:W-:-:S02]  /*c3b0*/  PRMT R29, R29, 0x5410, R52 ;  /* 0x000054101d1d7816 */ /* 0x000fc40000000034 */
[----:B------:R-:W-:Y:S02]  /*c3c0*/  PRMT R24, R24, 0x5410, R51 ;  /* 0x0000541018187816 */ /* 0x000fe40000000033 */
[----:B------:R-:W-:Y:S01]  /*c3d0*/  PRMT R25, R25, 0x5410, R50 ;  /* 0x0000541019197816 */ /* 0x000fe20000000032 */
[----:B0-----:R-:W-:Y:S06]  /*c3e0*/  @!P0 BRA `(.L_x_559) ;  /* 0x000001d400888947 */ /* 0x001fec0003800000 */
.L_x_819:
[----:B------:R-:W-:Y:S05]  /*c3f0*/  BSYNC B1 ;  /* 0x0000000000017941 */ /* 0x000fea0003800000 */
.L_x_558:
[----:B------:R-:W-:Y:S01]  /*c400*/  BSSY B1, `(.L_x_560) ;  /* 0x0000101000017945 */ /* 0x000fe20003800000 */
[----:B------:R-:W-:Y:S02]  /*c410*/  PRMT R14, R14, 0x5410, R43 ;  /* 0x000054100e0e7816 */ /* 0x000fe4000000002b */
[----:B------:R-:W-:Y:S02]  /*c420*/  PRMT R15, R6, 0x5410, R39 ;  /* 0x00005410060f7816 */ /* 0x000fe40000000027 */
[----:B------:R-:W-:Y:S02]  /*c430*/  PRMT R10, R7, 0x5410, R44 ;  /* 0x00005410070a7816 */ /* 0x000fe4000000002c */
[----:B------:R-:W-:Y:S01]  /*c440*/  PRMT R11, R11, 0x5410, R42 ;  /* 0x000054100b0b7816 */ /* 0x000fe2000000002a */
[----:B------:R-:W-:Y:S06]  /*c450*/  @P1 BRA `(.L_x_561) ;  /* 0x0000000c00ec1947 */ /* 0x000fec0003800000 */
[----:B0-----:R-:W0:Y:S01]  /*c460*/  LDC R5, c[0x0][0x3f4] ;  /* 0x0000fd00ff057b82 */ /* 0x001e220000000800 */
[----:B------:R-:W-:Y:S01]  /*c470*/  BSSY B2, `(.L_x_562) ;  /* 0x000002e000027945 */ /* 0x000fe20003800000 */
[-C--:B0-----:R-:W-:Y:S02]  /*c480*/  ISETP.GE.AND P0, PT, R22, R5.reuse, PT ;  /* 0x000000051600720c */ /* 0x081fe40003f06270 */
[-C--:B------:R-:W-:Y:S02]  /*c490*/  ISETP.GE.AND P1, PT, R209, R5.reuse, PT ;  /* 0x00000005d100720c */ /* 0x080fe40003f26270 */
[-C--:B------:R-:W-:Y:S02]  /*c4a0*/  ISETP.GE.AND P2, PT, R206, R5.reuse, PT ;  /* 0x00000005ce00720c */ /* 0x080fe40003f46270 */
[-C--:B------:R-:W-:Y:S02]  /*c4b0*/  ISETP.GE.AND P3, PT, R208, R5.reuse, PT ;  /* 0x00000005d000720c */ /* 0x080fe40003f66270 */
[----:B------:R-:W-:-:S02]  /*c4c0*/  ISETP.GE.AND P4, PT, R205, R5, PT ;  /* 0x00000005cd00720c */ /* 0x000fc40003f86270 */
[----:B------:R-:W-:-:S03]  /*c4d0*/  ISETP.GE.AND P5, PT, R210, R5, PT ;  /* 0x00000005d200720c */ /* 0x000fc60003fa6270 */
[----:B------:R-:W-:Y:S10]  /*c4e0*/  @P0 BRA `(.L_x_563) ;  /* 0x0000000000980947 */ /* 0x000ff40003800000 */
[----:B------:R-:W0:Y:S01]  /*c4f0*/  LDS.128 R4, [R3+0x15400] ;  /* 0x0154000003047984 */ /* 0x000e220000000c00 */
[C---:B------:R-:W-:Y:S01]  /*c500*/  IMAD.U32 R45, R37.reuse, 0x10000, RZ ;  /* 0x00010000252d7824 */ /* 0x040fe200078e00ff */
[----:B------:R-:W-:Y:S01]  /*c510*/  LOP3.LUT R48, R37, 0xffff0000, RZ, 0xc0, !PT ;  /* 0xffff000025307812 */ /* 0x000fe200078ec0ff */
[C---:B------:R-:W-:Y:S01]  /*c520*/  IMAD.U32 R44, R34.reuse, 0x10000, RZ ;  /* 0x00010000222c7824 */ /* 0x040fe200078e00ff */
[----:B------:R-:W-:Y:S01]  /*c530*/  LOP3.LUT R46, R34, 0xffff0000, RZ, 0xc0, !PT ;  /* 0xffff0000222e7812 */ /* 0x000fe200078ec0ff */
[C---:B0-----:R-:W-:Y:S01]  /*c540*/  IMAD.U32 R39, R4.reuse, 0x10000, RZ ;  /* 0x0001000004277824 */ /* 0x041fe200078e00ff */
[----:B------:R-:W-:Y:S01]  /*c550*/  LOP3.LUT R4, R4, 0xffff0000, RZ, 0xc0, !PT ;  /* 0xffff000004047812 */ /* 0x000fe200078ec0ff */
[C---:B------:R-:W-:Y:S01]  /*c560*/  IMAD.U32 R41, R5.reuse, 0x10000, RZ ;  /* 0x0001000005297824 */ /* 0x040fe200078e00ff */
[----:B------:R-:W-:Y:S01]  /*c570*/  LOP3.LUT R5, R5, 0xffff0000, RZ, 0xc0, !PT ;  /* 0xffff000005057812 */ /* 0x000fe200078ec0ff */
[C---:B------:R-:W-:Y:S01]  /*c580*/  IMAD.U32 R42, R6.reuse, 0x10000, RZ ;  /* 0x00010000062a7824 */ /* 0x040fe200078e00ff */
[----:B------:R-:W-:Y:S01]  /*c590*/  LOP3.LUT R6, R6, 0xffff0000, RZ, 0xc0, !PT ;  /* 0xffff000006067812 */ /* 0x000fe200078ec0ff */
[C---:B------:R-:W-:Y:S01]  /*c5a0*/  FMUL.FTZ R50, R4.reuse, R45 ;  /* 0x0000002d04327220 */ /* 0x040fe20000410000 */
[----:B------:R-:W-:Y:S01]  /*c5b0*/  FMUL.FTZ R4, R4, R44 ;  /* 0x0000002c04047220 */ /* 0x000fe20000410000 */
[----:B------:R-:W-:-:S02]  /*c5c0*/  IMAD.U32 R43, R7, 0x10000, RZ ;  /* 0x00010000072b7824 */ /* 0x000fc400078e00ff */
[----:B------:R-:W-:Y:S01]  /*c5d0*/  FMUL.FTZ R52, R5, R48 ;  /* 0x0000003005347220 */ /* 0x000fe20000410000 */
[C---:B------:R-:W-:Y:S01]  /*c5e0*/  FFMA.FTZ R50, R39.reuse, R44, -R50 ;  /* 0x0000002c27327223 */ /* 0x040fe20000010832 */
[----:B------:R-:W-:Y:S01]  /*c5f0*/  FFMA.FTZ R45, R39, R45, R4 ;  /* 0x0000002d272d7223 */ /* 0x000fe20000010004 */
[----:B------:R-:W-:Y:S01]  /*c600*/  LOP3.LUT R7, R7, 0xffff0000, RZ, 0xc0, !PT ;  /* 0xffff000007077812 */ /* 0x000fe200078ec0ff */
[-C--:B------:R-:W-:Y:S01]  /*c610*/  FMUL.FTZ R54, R5, R46.reuse ;  /* 0x0000002e05367220 */ /* 0x080fe20000410000 */
[C---:B------:R-:W-:Y:S01]  /*c620*/  LOP3.LUT R44, R38.reuse, 0xffff0000, RZ, 0xc0, !PT ;  /* 0xffff0000262c7812 */ /* 0x040fe200078ec0ff */
[----:B------:R-:W-:Y:S01]  /*c630*/  IMAD.U32 R39, R38, 0x10000, RZ ;  /* 0x0001000026277824 */ /* 0x000fe200078e00ff */
[C---:B------:R-:W-:Y:S01]  /*c640*/  LOP3.LUT R4, R35.reuse, 0xffff0000, RZ, 0xc0, !PT ;  /* 0xffff000023047812 */ /* 0x040fe200078ec0ff */
[----:B------:R-:W-:Y:S02]  /*c650*/  IMAD.U32 R5, R35, 0x10000, RZ ;  /* 0x0001000023057824 */ /* 0x000fe400078e00ff */
[C---:B------:R-:W-:Y:S01]  /*c660*/  FFMA.FTZ R52, R41.reuse, R46, -R52 ;  /* 0x0000002e29347223 */ /* 0x040fe20000010834 */
[----:B------:R-:W-:Y:S01]  /*c670*/  FFMA.FTZ R41, R41, R48, R54 ;  /* 0x0000003029297223 */ /* 0x000fe20000010036 */
[C---:B------:R-:W-:Y:S01]  /*c680*/  FMUL.FTZ R47, R6.reuse, R39 ;  /* 0x00000027062f7220 */ /* 0x040fe20000410000 */
[-C--:B------:R-:W-:Y:S01]  /*c690*/  FMUL.FTZ R46, R6, R5.reuse ;  /* 0x00000005062e7220 */ /* 0x080fe20000410000 */
        /* <DEDUP_REMOVED lines=8> */
[----:B------:R-:W-:Y:S02]  /*c720*/  F2FP.BF16.F32.PACK_AB R6, R39, R6 ;  /* 0x000000062706723e */ /* 0x000fe400000010ff */
[----:B------:R-:W-:-:S05]  /*c730*/  F2FP.BF16.F32.PACK_AB R7, R44, R7 ;  /* 0x000000072c07723e */ /* 0x000fca00000010ff */
[----:B------:R0:W-:Y:S02]  /*c740*/  STS.128 [R3+0x15400], R4 ;  /* 0x0154000403007388 */ /* 0x0001e40000000c00 */
.L_x_563:
[----:B------:R-:W-:Y:S05]  /*c750*/  BSYNC B2 ;  /* 0x0000000000027941 */ /* 0x000fea0003800000 */
.L_x_562:
[----:B------:R-:W-:Y:S04]  /*c760*/  BSSY B2, `(.L_x_564) ;  /* 0x0000028000027945 */ /* 0x000fe80003800000 */
[----:B------:R-:W-:Y:S05]  /*c770*/  @P1 BRA `(.L_x_565) ;  /* 0x0000000000981947 */ /* 0x000fea0003800000 */
[----:B0-----:R-:W0:Y:S01]  /*c780*/  LDS.128 R4, [R0] ;  /* 0x0000000000047984 */ /* 0x001e220000000c00 */
        /* <DEDUP_REMOVED lines=36> */
[----:B------:R1:W-:Y:S02]  /*c9d0*/  STS.128 [R0], R4 ;  /* 0x0000000400007388 */ /* 0x0003e40000000c00 */
.L_x_565:
[----:B------:R-:W-:Y:S05]  /*c9e0*/  BSYNC B2 ;  /* 0x0000000000027941 */ /* 0x000fea0003800000 */
.L_x_564:
[----:B------:R-:W-:Y:S04]  /*c9f0*/  BSSY B2, `(.L_x_566) ;  /* 0x0000028000027945 */ /* 0x000fe80003800000 */
[----:B------:R-:W-:Y:S05]  /*ca00*/  @P2 BRA `(.L_x_567) ;  /* 0x0000000000982947 */ /* 0x000fea0003800000 */
[----:B01----:R-:W0:Y:S01]  /*ca10*/  LDS.128 R4, [R3+0x19400] ;  /* 0x0194000003047984 */ /* 0x003e220000000c00 */
        /* <DEDUP_REMOVED lines=37> */
.L_x_567:
[----:B------:R-:W-:Y:S05]  /*cc70*/  BSYNC B2 ;  /* 0x0000000000027941 */ /* 0x000fea0003800000 */
.L_x_566:
[----:B------:R-:W-:Y:S04]  /*cc80*/  BSSY B2, `(.L_x_568) ;  /* 0x0000028000027945 */ /* 0x000fe80003800000 */
[----:B------:R-:W-:Y:S05]  /*cc90*/  @P3 BRA `(.L_x_569) ;  /* 0x0000000000983947 */ /* 0x000fea0003800000 */
[----:B012---:R-:W0:Y:S01]  /*cca0*/  LDS.128 R4, [R0+0x4000] ;  /* 0x0040000000047984 */ /* 0x007e220000000c00 */
        /* <DEDUP_REMOVED lines=37> */
.L_x_569:
[----:B------:R-:W-:Y:S05]  /*cf00*/  BSYNC B2 ;  /* 0x0000000000027941 */ /* 0x000fea0003800000 */
.L_x_568:
[----:B------:R-:W-:Y:S04]  /*cf10*/  BSSY B2, `(.L_x_570) ;  /* 0x0000028000027945 */ /* 0x000fe80003800000 */
[----:B------:R-:W-:Y:S05]  /*cf20*/  @P4 BRA `(.L_x_571) ;  /* 0x0000000000984947 */ /* 0x000fea0003800000 */
[----:B0123--:R-:W0:Y:S01]  /*cf30*/  LDS.128 R4, [R3+0x1d400] ;  /* 0x01d4000003047984 */ /* 0x00fe220000000c00 */
        /* <DEDUP_REMOVED lines=37> */
.L_x_571:
[----:B------:R-:W-:Y:S05]  /*d190*/  BSYNC B2 ;  /* 0x0000000000027941 */ /* 0x000fea0003800000 */
.L_x_570:
[----:B------:R-:W-:Y:S05]  /*d1a0*/  @P5 BRA `(.L_x_561) ;  /* 0x0000000000985947 */ /* 0x000fea0003800000 */
[----:B01234-:R-:W0:Y:S01]  /*d1b0*/  LDS.128 R4, [R0+0x8000] ;  /* 0x0080000000047984 */ /* 0x01fe220000000c00 */
        /* <DEDUP_REMOVED lines=37> */
.L_x_561:
[----:B------:R-:W-:Y:S05]  /*d410*/  BSYNC B1 ;  /* 0x0000000000017941 */ /* 0x000fea0003800000 */
.L_x_560:
[----:B------:R-:W-:-:S13]  /*d420*/  ISETP.GE.AND P0, PT, R229, R40, PT ;  /* 0x00000028e500720c */ /* 0x000fda0003f06270 */
[----:B------:R-:W-:Y:S05]  /*d430*/  @P0 BRA `(.L_x_572) ;  /* 0x0000003c00c00947 */ /* 0x000fea0003800000 */
[----:B01234-:R-:W0:Y:S01]  /*d440*/  LDC R5, c[0x0][0x3f4] ;  /* 0x0000fd00ff057b82 */ /* 0x01fe220000000800 */
        /* <DEDUP_REMOVED lines=12> */
[----:B------:R-:W-:Y:S02]  /*d510*/  LOP3.LUT R46, R34, 0xffff0000, RZ, 0xc0, !PT ;  /* 0xffff0000222e7812 */ /* 0x000fe400078ec0ff */
[----:B------:R-:W-:Y:S01]  /*d520*/  LOP3.LUT R47, R38, 0xffff0000, RZ, 0xc0, !PT ;  /* 0xffff0000262f7812 */ /* 0x000fe200078ec0ff */
[C---:B0-----:R-:W-:Y:S01]  /*d530*/  IMAD.U32 R39, R4.reuse, 0x10000, RZ ;  /* 0x0001000004277824 */ /* 0x041fe200078e00ff */
[----:B------:R-:W-:Y:S01]  /*d540*/  LOP3.LUT R4, R4, 0xffff0000, RZ, 0xc0, !PT ;  /* 0xffff000004047812 */ /* 0x000fe200078ec0ff */
[C---:B------:R-:W-:Y:S01]  /*d550*/  IMAD.U32 R40, R5.reuse, 0x10000, RZ ;  /* 0x0001000005287824 */ /* 0x040fe200078e00ff */
[----:B------:R-:W-:Y:S01]  /*d560*/  LOP3.LUT R5, R5, 0xffff0000, RZ, 0xc0, !PT ;  /* 0xffff000005057812 */ /* 0x000fe200078ec0ff */
[C---:B------:R-:W-:Y:S01]  /*d570*/  IMAD.U32 R34, R6.reuse, 0x10000, RZ ;  /* 0x0001000006227824 */ /* 0x040fe200078e00ff */
[----:B------:R-:W-:Y:S01]  /*d580*/  LOP3.LUT R6, R6, 0xffff0000, RZ, 0xc0, !PT ;  /* 0xffff000006067812 */ /* 0x000fe200078ec0ff */
[-C--:B------:R-:W-:Y:S01]  /*d590*/  FMUL.FTZ R42, R45, R4.reuse ;  /* 0x000000042d2a7220 */ /* 0x080fe20000410000 */
[----:B------:R-:W-:Y:S01]  /*d5a0*/  FMUL.FTZ R44, R43, R4 ;  /* 0x000000042b2c7220 */ /* 0x000fe20000410000 */
[----:B------:R-:W-:Y:S01]  /*d5b0*/  FMUL.FTZ R41, R48, R5 ;  /* 0x0000000530297220 */ /* 0x000fe20000410000 */
[----:B------:R-:W-:-:S02]  /*d5c0*/  IMAD.U32 R37, R7, 0x10000, RZ ;  /* 0x0001000007257824 */ /* 0x000fc400078e00ff */
[-C--:B------:R-:W-:Y:S01]  /*d5d0*/  FFMA.FTZ R4, R43, R39.reuse, -R42 ;  /* 0x000000272b047223 */ /* 0x080fe2000001082a */
[----:B------:R-:W-:Y:S01]  /*d5e0*/  FFMA.FTZ R39, R45, R39, R44 ;  /* 0x000000272d277223 */ /* 0x000fe2000001002c */
[C---:B------:R-:W-:Y:S01]  /*d5f0*/  FMUL.FTZ R43, R46.reuse, R5 ;  /* 0x000000052e2b7220 */ /* 0x040fe20000410000 */
[----:B------:R-:W-:Y:S01]  /*d600*/  LOP3.LUT R7, R7, 0xffff0000, RZ, 0xc0, !PT ;  /* 0xffff000007077812 */ /* 0x000fe200078ec0ff */
[-C--:B------:R-:W-:Y:S01]  /*d610*/  FFMA.FTZ R5, R46, R40.reuse, -R41 ;  /* 0x000000282e057223 */ /* 0x080fe20000010829 */
[C---:B------:R-:W-:Y:S01]  /*d620*/  LOP3.LUT R45, R35.reuse, 0xffff0000, RZ, 0xc0, !PT ;  /* 0xffff0000232d7812 */ /* 0x040fe200078ec0ff */
[----:B------:R-:W-:Y:S02]  /*d630*/  IMAD.U32 R46, R38, 0x10000, RZ ;  /* 0x00010000262e7824 */ /* 0x000fe400078e00ff */
[----:B------:R-:W-:Y:S01]  /*d640*/  FFMA.FTZ R40, R48, R40, R43 ;  /* 0x0000002830287223 */ /* 0x000fe2000001002b */
[----:B------:R-:W-:Y:S02]  /*d650*/  IMAD.U32 R44, R35, 0x10000, RZ ;  /* 0x00010000232c7824 */ /* 0x000fe400078e00ff */
[-C--:B------:R-:W-:Y:S01]  /*d660*/  FMUL.FTZ R38, R47, R7.reuse ;  /* 0x000000072f267220 */ /* 0x080fe20000410000 */
[-C--:B------:R-:W-:Y:S01]  /*d670*/  FMUL.FTZ R35, R46, R6.reuse ;  /* 0x000000062e237220 */ /* 0x080fe20000410000 */
[C---:B------:R-:W-:Y:S01]  /*d680*/  FMUL.FTZ R42, R45.reuse, R7 ;  /* 0x000000072d2a7220 */ /* 0x040fe20000410000 */
[C---:B------:R-:W-:Y:S01]  /*d690*/  FMUL.FTZ R41, R44.reuse, R6 ;  /* 0x000000062c297220 */ /* 0x040fe20000410000 */
[-C--:B------:R-:W-:Y:S01]  /*d6a0*/  FFMA.FTZ R7, R45, R37.reuse, -R38 ;  /* 0x000000252d077223 */ /* 0x080fe20000010826 */
[-C--:B------:R-:W-:Y:S01]  /*d6b0*/  FFMA.FTZ R6, R44, R34.reuse, -R35 ;  /* 0x000000222c067223 */ /* 0x080fe20000010823 */
[----:B------:R-:W-:Y:S01]  /*d6c0*/  FFMA.FTZ R42, R47, R37, R42 ;  /* 0x000000252f2a7223 */ /* 0x000fe2000001002a */
[----:B------:R-:W-:Y:S01]  /*d6d0*/  FFMA.FTZ R41, R46, R34, R41 ;  /* 0x000000222e297223 */ /* 0x000fe20000010029 */
[----:B------:R-:W-:-:S02]  /*d6e0*/  F2FP.BF16.F32.PACK_AB R4, R39, R4 ;  /* 0x000000042704723e */ /* 0x000fc400000010ff */
[----:B------:R-:W-:Y:S02]  /*d6f0*/  F2FP.BF16.F32.PACK_AB R5, R40, R5 ;  /* 0x000000052805723e */ /* 0x000fe400000010ff */
[----:B------:R-:W-:Y:S02]  /*d700*/  F2FP.BF16.F32.PACK_AB R6, R41, R6 ;  /* 0x000000062906723e */ /* 0x000fe400000010ff */
[----:B------:R-:W-:-:S05]  /*d710*/  F2FP.BF16.F32.PACK_AB R7, R42, R7 ;  /* 0x000000072a07723e */ /* 0x000fca00000010ff */
[----:B------:R0:W-:Y:S02]  /*d720*/  STS.128 [R3+0x17400], R4 ;  /* 0x0174000403007388 */ /* 0x0001e40000000c00 */
.L_x_574:
[----:B------:R-:W-:Y:S05]  /*d730*/  BSYNC B1 ;  /* 0x0000000000017941 */ /* 0x000fea0003800000 */
.L_x_573:
[----:B------:R-:W-:Y:S04]  /*d740*/  BSSY B1, `(.L_x_575) ;  /* 0x0000028000017945 */ /* 0x000fe80003800000 */
[----:B------:R-:W-:Y:S05]  /*d750*/  @P1 BRA `(.L_x_576) ;  /* 0x0000000000981947 */ /* 0x000fea0003800000 */
[----:B0-----:R-:W0:Y:S01]  /*d760*/  LDS.128 R4, [R0+0x2000] ;  /* 0x0020000000047984 */ /* 0x001e220000000c00 */
[----:B------:R-:W-:Y:S01]  /*d770*/  IMAD.U32 R40, R30, 0x10000, RZ ;  /* 0x000100001e287824 */ /* 0x000fe200078e00ff */
[C---:B------:R-:W-:Y:S01]  /*d780*/  LOP3.LUT R43, R32.reuse, 0xffff0000, RZ, 0xc0, !PT ;  /* 0xffff0000202b7812 */ /* 0x040fe200078ec0ff */
[----:B------:R-:W-:Y:S01]  /*d790*/  IMAD.U32 R42, R32, 0x10000, RZ ;  /* 0x00010000202a7824 */ /* 0x000fe200078e00ff */
        /* <DEDUP_REMOVED lines=17> */
[----:B------:R-:W-:Y:S01]  /*d8b0*/  LOP3.LUT R40, R31, 0xffff0000, RZ, 0xc0, !PT ;  /* 0xffff00001f287812 */ /* 0x000fe200078ec0ff */
[----:B------:R-:W-:Y:S02]  /*d8c0*/  IMAD.U32 R42, R33, 0x10000, RZ ;  /* 0x00010000212a7824 */ /* 0x000fe400078e00ff */
[----:B------:R-:W-:Y:S01]  /*d8d0*/  FFMA.FTZ R34, R43, R35, R34 ;  /* 0x000000232b227223 */ /* 0x000fe20000010022 */
[----:B------:R-:W-:Y:S02]  /*d8e0*/  IMAD.U32 R38, R31, 0x10000, RZ ;  /* 0x000100001f267824 */ /* 0x000fe400078e00ff */
[-C--:B------:R-:W-:Y:S01]  /*d8f0*/  FMUL.FTZ R35, R44, R7.reuse ;  /* 0x000000072c237220 */ /* 0x080fe20000410000 */
[-C--:B------:R-:W-:Y:S01]  /*d900*/  FMUL.FTZ R31, R42, R6.reuse ;  /* 0x000000062a1f7220 */ /* 0x080fe20000410000 */
        /* <DEDUP_REMOVED lines=8> */
[----:B------:R-:W-:Y:S02]  /*d990*/  F2FP.BF16.F32.PACK_AB R6, R33, R6 ;  /* 0x000000062106723e */ /* 0x000fe400000010ff */
[----:B------:R-:W-:-:S05]  /*d9a0*/  F2FP.BF16.F32.PACK_AB R7, R32, R7 ;  /* 0x000000072007723e */ /* 0x000fca00000010ff */
[----:B------:R1:W-:Y:S02]  /*d9b0*/  STS.128 [R0+0x2000], R4 ;  /* 0x0020000400007388 */ /* 0x0003e40000000c00 */
.L_x_576:
[----:B------:R-:W-:Y:S05]  /*d9c0*/  BSYNC B1 ;  /* 0x0000000000017941 */ /* 0x000fea0003800000 */
.L_x_575:
[----:B------:R-:W-:Y:S04]  /*d9d0*/  BSSY B1, `(.L_x_577) ;  /* 0x0000028000017945 */ /* 0x000fe80003800000 */
[----:B------:R-:W-:Y:S05]  /*d9e0*/  @P2 BRA `(.L_x_578) ;  /* 0x0000000000982947 */ /* 0x000fea0003800000 */
[----:B01----:R-:W0:Y:S01]  /*d9f0*/  LDS.128 R4, [R3+0x1b400] ;  /* 0x01b4000003047984 */ /* 0x003e220000000c00 */
        /* <DEDUP_REMOVED lines=37> */
.L_x_578:
[----:B------:R-:W-:Y:S05]  /*dc50*/  BSYNC B1 ;  /* 0x0000000000017941 */ /* 0x000fea0003800000 */
.L_x_577:
[----:B------:R-:W-:Y:S04]  /*dc60*/  BSSY B1, `(.L_x_579) ;  /* 0x0000028000017945 */ /* 0x000fe80003800000 */
[----:B------:R-:W-:Y:S05]  /*dc70*/  @P3 BRA `(.L_x_580) ;  /* 0x0000000000983947 */ /* 0x000fea0003800000 */
[----:B012---:R-:W0:Y:S01]  /*dc80*/  LDS.128 R4, [R0+0x6000] ;  /* 0x0060000000047984 */ /* 0x007e220000000c00 */
        /* <DEDUP_REMOVED lines=37> */
.L_x_580:
[----:B------:R-:W-:Y:S05]  /*dee0*/  BSYNC B1 ;  /* 0x0000000000017941 */ /* 0x000fea0003800000 */
.L_x_579:
[----:B------:R-:W-:Y:S04]  /*def0*/  BSSY B1, `(.L_x_581) ;  /* 0x0000028000017945 */ /* 0x000fe80003800000 */
[----:B------:R-:W-:Y:S05]  /*df00*/  @P4 BRA `(.L_x_582) ;  /* 0x0000000000984947 */ /* 0x000fea0003800000 */
[----:B0123--:R-:W0:Y:S01]  /*df10*/  LDS.128 R4, [R3+0x1f400] ;  /* 0x01f4000003047984 */ /* 0x00fe220000000c00 */
        /* <DEDUP_REMOVED lines=37> */
.L_x_582:
[----:B------:R-:W-:Y:S05]  /*e170*/  BSYNC B1 ;  /* 0x0000000000017941 */ /* 0x000fea0003800000 */
.L_x_581:
[----:B------:R-:W-:Y:S05]  /*e180*/  @P5 BRA `(.L_x_572) ;  /* 0x00000030006c5947 */ /* 0x000fea0003800000 */
[----:B01234-:R-:W0:Y:S01]  /*e190*/  LDS.128 R4, [R0+0xa000] ;  /* 0x00a0000000047984 */ /* 0x01fe220000000c00 */
        /* <DEDUP_REMOVED lines=17> */
[----:B------:R-:W-:Y:S01]  /*e2b0*/  FMUL.FTZ R15, R24, R5 ;  /* 0x00000005180f7220 */ /* 0x000fe20000410000 */
        /* <DEDUP_REMOVED lines=18> */
[----:B------:R0:W-:Y:S01]  /*e3e0*/  STS.128 [R0+0xa000], R4 ;  /* 0x00a0000400007388 */ /* 0x0001e20000000c00 */
[----:B------:R-:W-:Y:S05]  /*e3f0*/  BRA `(.L_x_572) ;  /* 0x0000002c00d07947 */ /* 0x000fea0003800000 */
.L_x_554:
[----:B------:R-:W-:-:S03]  /*e400*/  UMOV UR4, 0xffffffff ;  /* 0xffffffff00047882 */ /* 0x000fc60000000000 */
[----:B------:R-:W-:Y:S05]  /*e410*/  BRA.DIV UR4, `(.L_x_583) ;  /* 0x000001b604907947 */ /* 0x000fea000b800000 */
[----:B------:R-:W0:Y:S04]  /*e420*/  SHFL.IDX PT, R3, R25, RZ, 0x1c1f ;  /* 0x001c1fff19037589 */ /* 0x000e2800000e0000 */
[----:B------:R-:W1:Y:S04]  /*e430*/  SHFL.IDX PT, R0, R24, RZ, 0x1c1f ;  /* 0x001c1fff18007589 */ /* 0x000e6800000e0000 */
[----:B------:R2:W3:Y:S04]  /*e440*/  SHFL.IDX PT, R5, R27, RZ, 0x1c1f ;  /* 0x001c1fff1b057589 */ /* 0x0004e800000e0000 */
[----:B------:R2:W4:Y:S01]  /*e450*/  SHFL.IDX PT, R14, R26, RZ, 0x1c1f ;  /* 0x001c1fff1a0e7589 */ /* 0x00052200000e0000 */
[----:B0-----:R-:W-:-:S02]  /*e460*/  IMAD.MOV.U32 R21, RZ, RZ, R3 ;  /* 0x000000ffff157224 */ /* 0x001fc400078e0003 */
[----:B-12---:R-:W-:-:S07]  /*e470*/  IMAD.MOV.U32 R20, RZ, RZ, R0 ;  /* 0x000000ffff147224 */ /* 0x006fce00078e0000 */
.L_x_825:
[----:B------:R-:W-:Y:S01]  /*e480*/  ULDC UR4, c[0x0][0x448] ;  /* 0x0001120000047ab9 */ /* 0x000fe20000000800 */
[----:B------:R-:W-:Y:S01]  /*e490*/  BSSY B1, `(.L_x_584) ;  /* 0x000003b000017945 */ /* 0x000fe20003800000 */
[----:B------:R-:W-:Y:S01]  /*e4a0*/  IMAD R39, R155, UR4, RZ ;  /* 0x000000049b277c24 */ /* 0x000fe2000f8e02ff */
[----:B------:R-:W-:Y:S01]  /*e4b0*/  CS2R R6, SRZ ;  /* 0x0000000000067805 */ /* 0x000fe2000001ff00 */
[----:B----4-:R-:W-:Y:S01]  /*e4c0*/  IMAD.MOV.U32 R40, RZ, RZ, R14 ;  /* 0x000000ffff287224 */ /* 0x010fe200078e000e */
[----:B------:R-:W-:Y:S01]  /*e4d0*/  CS2R R8, SRZ ;  /* 0x0000000000087805 */ /* 0x000fe2000001ff00 */
[----:B---3--:R-:W-:Y:S01]  /*e4e0*/  IMAD.MOV.U32 R41, RZ, RZ, R5 ;  /* 0x000000ffff297224 */ /* 0x008fe200078e0005 */
[----:B------:R-:W-:Y:S01]  /*e4f0*/  ISETP.GE.AND P0, PT, R4, R39, PT ;  /* 0x000000270400720c */ /* 0x000fe20003f06270 */
[----:B------:R-:W-:Y:S01]  /*e500*/  IMAD R39, R149, -0x80, R39 ;  /* 0xffffff8095277824 */ /* 0x000fe200078e0227 */
        /* <DEDUP_REMOVED lines=10> */
[----:B------:R-:W-:Y:S06]  /*e5b0*/  @P0 BRA `(.L_x_585) ;  /* 0x0000000000a00947 */ /* 0x000fec0003800000 */
[C---:B------:R-:W-:Y:S01]  /*e5c0*/  VIADD R0, R18.reuse, 0x20 ;  /* 0x0000002012007836 */ /* 0x040fe20000000000 */
[----:B------:R-:W-:Y:S01]  /*e5d0*/  ULDC UR4, c[0x0][0x3f4] ;  /* 0x0000fd0000047ab9 */ /* 0x000fe20000000800 */
[C---:B------:R-:W-:Y:S01]  /*e5e0*/  VIADD R3, R18.reuse, 0x40 ;  /* 0x0000004012037836 */ /* 0x040fe20000000000 */
[----:B------:R-:W-:Y:S01]  /*e5f0*/  ISETP.GE.AND P0, PT, R18, UR4, PT ;  /* 0x0000000412007c0c */ /* 0x000fe2000bf06270 */
[----:B------:R-:W-:Y:S01]  /*e600*/  IMAD.IADD R4, R22, 0x1, R206 ;  /* 0x0000000116047824 */ /* 0x000fe200078e02ce */
[----:B------:R-:W-:Y:S01]  /*e610*/  ISETP.GE.AND P1, PT, R0, UR4, PT ;  /* 0x0000000400007c0c */ /* 0x000fe2000bf26270 */
[----:B------:R-:W-:Y:S01]  /*e620*/  IMAD.IADD R0, R22, 0x1, R205 ;  /* 0x0000000116007824 */ /* 0x000fe200078e02cd */
[----:B------:R-:W-:Y:S02]  /*e630*/  ISETP.GE.AND P2, PT, R3, UR4, PT ;  /* 0x0000000403007c0c */ /* 0x000fe4000bf46270 */
[----:B------:R-:W-:Y:S02]  /*e640*/  CS2R R24, SRZ ;  /* 0x0000000000187805 */ /* 0x000fe4000001ff00 */
[----:B------:R-:W-:-:S02]  /*e650*/  SHF.R.S32.HI R5, RZ, 0x1f, R4 ;  /* 0x0000001fff057819 */ /* 0x000fc40000011404 */
[----:B------:R-:W-:Y:S02]  /*e660*/  CS2R R26, SRZ ;  /* 0x00000000001a7805 */ /* 0x000fe4000001ff00 */
[----:B------:R-:W-:Y:S02]  /*e670*/  SHF.R.S32.HI R3, RZ, 0x1f, R0 ;  /* 0x0000001fff037819 */ /* 0x000fe40000011400 */
[----:B------:R-:W-:Y:S02]  /*e680*/  LEA.HI R6, R5, R4, RZ, 0x3 ;  /* 0x0000000405067211 */ /* 0x000fe400078f18ff */
[----:B------:R-:W-:Y:S01]  /*e690*/  LEA.HI R3, R3, R0, RZ, 0x3 ;  /* 0x0000000003037211 */ /* 0x000fe200078f18ff */
[----:B------:R-:W-:Y:S01]  /*e6a0*/  @!P0 IMAD.WIDE R12, R18, 0x2, R20 ;  /* 0x00000002120c8825 */ /* 0x000fe200078e0214 */
[----:B------:R-:W-:Y:S02]  /*e6b0*/  SHF.R.S32.HI R0, RZ, 0x3, R6 ;  /* 0x00000003ff007819 */ /* 0x000fe40000011406 */
[----:B------:R-:W-:-:S02]  /*e6c0*/  SHF.R.S32.HI R47, RZ, 0x3, R3 ;  /* 0x00000003ff2f7819 */ /* 0x000fc40000011403 */
[----:B------:R-:W-:Y:S01]  /*e6d0*/  CS2R R4, SRZ ;  /* 0x0000000000047805 */ /* 0x000fe2000001ff00 */
[----:B------:R0:W5:Y:S01]  /*e6e0*/  @!P0 LD.E.128 R24, desc[UR60][R12.64] ;  /* 0x0000003c0c188980 */ /* 0x000162000c101d00 */
[----:B------:R-:W-:Y:S01]  /*e6f0*/  @!P1 IMAD.SHL.U32 R3, R0, 0x8, RZ ;  /* 0x0000000800039824 */ /* 0x000fe200078e00ff */
[----:B------:R-:W-:Y:S01]  /*e700*/  CS2R R6, SRZ ;  /* 0x0000000000067805 */ /* 0x000fe2000001ff00 */
[----:B------:R-:W-:Y:S01]  /*e710*/  @!P2 IMAD.SHL.U32 R47, R47, 0x8, RZ ;  /* 0x000000082f2fa824 */ /* 0x000fe200078e00ff */
[----:B------:R-:W-:Y:S01]  /*e720*/  CS2R R28, SRZ ;  /* 0x00000000001c7805 */ /* 0x000fe2000001ff00 */
[--C-:B------:R-:W-:Y:S01]  /*e730*/  @!P1 IMAD.WIDE R42, R3, 0x2, R20.reuse ;  /* 0x00000002032a9825 */ /* 0x100fe200078e0214 */
[----:B------:R-:W-:Y:S02]  /*e740*/  CS2R R30, SRZ ;  /* 0x00000000001e7805 */ /* 0x000fe4000001ff00 */
[----:B------:R-:W-:Y:S02]  /*e750*/  CS2R R8, SRZ ;  /* 0x0000000000087805 */ /* 0x000fe4000001ff00 */
[----:B------:R-:W-:Y:S01]  /*e760*/  CS2R R10, SRZ ;  /* 0x00000000000a7805 */ /* 0x000fe2000001ff00 */
[----:B------:R-:W-:Y:S01]  /*e770*/  @!P2 IMAD.WIDE R44, R47, 0x2, R20 ;  /* 0x000000022f2ca825 */ /* 0x000fe200078e0214 */
[----:B------:R-:W-:-:S02]  /*e780*/  CS2R R32, SRZ ;  /* 0x0000000000207805 */ /* 0x000fc4000001ff00 */
[----:B------:R-:W-:Y:S02]  /*e790*/  CS2R R34, SRZ ;  /* 0x0000000000227805 */ /* 0x000fe4000001ff00 */
[----:B0-----:R-:W-:Y:S01]  /*e7a0*/  CS2R R12, SRZ ;  /* 0x00000000000c7805 */ /* 0x001fe2000001ff00 */
[--C-:B------:R-:W-:Y:S01]  /*e7b0*/  @!P1 IMAD.WIDE R20, R3, 0x2, R40.reuse ;  /* 0x0000000203149825 */ /* 0x100fe200078e0228 */
[----:B------:R-:W-:Y:S01]  /*e7c0*/  CS2R R14, SRZ ;  /* 0x00000000000e7805 */ /* 0x000fe2000001ff00 */
[----:B------:R0:W5:Y:S02]  /*e7d0*/  @!P1 LD.E.128 R28, desc[UR60][R42.64] ;  /* 0x0000003c2a1c9980 */ /* 0x000164000c101d00 */
[--C-:B------:R-:W-:Y:S02]  /*e7e0*/  @!P2 IMAD.WIDE R46, R47, 0x2, R40.reuse ;  /* 0x000000022f2ea825 */ /* 0x100fe400078e0228 */
[----:B------:R0:W5:Y:S02]  /*e7f0*/  @!P1 LD.E.128 R8, desc[UR60][R20.64] ;  /* 0x0000003c14089980 */ /* 0x000164000c101d00 */
[----:B------:R-:W-:-:S02]  /*e800*/  @!P0 IMAD.WIDE R40, R18, 0x2, R40 ;  /* 0x0000000212288825 */ /* 0x000fc400078e0228 */
[----:B------:R0:W5:Y:S04]  /*e810*/  @!P2 LD.E.128 R32, desc[UR60][R44.64] ;  /* 0x0000003c2c20a980 */ /* 0x000168000c101d00 */
[----:B------:R0:W5:Y:S04]  /*e820*/  @!P0 LD.E.128 R4, desc[UR60][R40.64] ;  /* 0x0000003c28048980 */ /* 0x000168000c101d00 */
[----:B------:R0:W5:Y:S02]  /*e830*/  @!P2 LD.E.128 R12, desc[UR60][R46.64] ;  /* 0x0000003c2e0ca980 */ /* 0x000164000c101d00 */
.L_x_585:
[----:B------:R-:W-:Y:S05]  /*e840*/  BSYNC B1 ;  /* 0x0000000000017941 */ /* 0x000fea0003800000 */
.L_x_584:
[----:B0-----:R-:W-:Y:S01]  /*e850*/  LEA.HI R20, R228, R228, RZ, 0x1 ;  /* 0x000000e4e4147211 */ /* 0x001fe200078f08ff */
[--C-:B-----5:R-:W-:Y:S01]  /*e860*/  IMAD.MOV.U32 R40, RZ, RZ, R5.reuse ;  /* 0x000000ffff287224 */ /* 0x120fe200078e0005 */
[----:B------:R-:W-:Y:S01]  /*e870*/  SHF.R.U64 R57, R4, 0x10, R5 ;  /* 0x0000001004397819 */ /* 0x000fe20000001205 */
[----:B------:R-:W-:Y:S01]  /*e880*/  IMAD.MOV.U32 R3, RZ, RZ, R25 ;  /* 0x000000ffff037224 */ /* 0x000fe200078e0019 */
[----:B------:R-:W-:Y:S01]  /*e890*/  LOP3.LUT R21, R20, 0xfffffffe, RZ, 0xc0, !PT ;  /* 0xfffffffe14157812 */ /* 0x000fe200078ec0ff */
[----:B------:R-:W-:Y:S01]  /*e8a0*/  IMAD.MOV.U32 R44, RZ, RZ, R31 ;  /* 0x000000ffff2c7224 */ /* 0x000fe200078e001f */
[----:B------:R-:W-:Y:S01]  /*e8b0*/  SHF.R.U32.HI R55, RZ, 0x10, R5 ;  /* 0x00000010ff377819 */ /* 0x000fe20000011605 */
[----:B------:R-:W-:Y:S01]  /*e8c0*/  IMAD.MOV.U32 R0, RZ, RZ, R24 ;  /* 0x000000ffff007224 */ /* 0x000fe200078e0018 */
[----:B------:R-:W-:Y:S01]  /*e8d0*/  SHF.R.U64 R69, R24, 0x10, R25 ;  /* 0x0000001018457819 */ /* 0x000fe20000001219 */
[----:B------:R-:W-:Y:S01]  /*e8e0*/  IMAD.IADD R21, R228, 0x1, -R21 ;  /* 0x00000001e4157824 */ /* 0x000fe200078e0a15 */
[----:B------:R-:W-:Y:S01]  /*e8f0*/  SHF.R.U32.HI R66, RZ, 0x10, R25 ;  /* 0x00000010ff427819 */ /* 0x000fe20000011619 */
[--C-:B------:R-:W-:Y:S01]  /*e900*/  IMAD.MOV.U32 R25, RZ, RZ, R27.reuse ;  /* 0x000000ffff197224 */ /* 0x100fe200078e001b */
[----:B------:R-:W-:Y:S01]  /*e910*/  SHF.R.U64 R67, R26, 0x10, R27 ;  /* 0x000000101a437819 */ /* 0x000fe2000000121b */
[----:B------:R-:W-:Y:S01]  /*e920*/  IMAD.MOV.U32 R48, RZ, RZ, R35 ;  /* 0x000000ffff307224 */ /* 0x000fe200078e0023 */
[----:B------:R-:W-:Y:S01]  /*e930*/  SHF.L.U32 R5, R21, 0x1f, RZ ;  /* 0x0000001f15057819 */ /* 0x000fe200000006ff */
[----:B------:R-:W-:Y:S01]  /*e940*/  IMAD.MOV.U32 R24, RZ, RZ, R26 ;  /* 0x000000ffff187224 */ /* 0x000fe200078e001a */
[----:B------:R-:W-:Y:S01]  /*e950*/  SHF.R.U32.HI R64, RZ, 0x10, R27 ;  /* 0x00000010ff407819 */ /* 0x000fe2000001161b */
[--C-:B------:R-:W-:Y:S01]  /*e960*/  IMAD.MOV.U32 R27, RZ, RZ, R29.reuse ;  /* 0x000000ffff1b7224 */ /* 0x100fe200078e001d */
[----:B------:R-:W0:Y:S01]  /*e970*/  SYNCS.PHASECHK.TRANS64.TRYWAIT P0, [R2+URZ+0x36800], R5 ;  /* 0x03680005020075a7 */ /* 0x000e22000800017f */
[----:B------:R-:W-:Y:S01]  /*e980*/  SHF.R.U32.HI R62, RZ, 0x10, R29 ;  /* 0x00000010ff3e7819 */ /* 0x000fe2000001161d */
[----:B------:R-:W-:Y:S01]  /*e990*/  IMAD.MOV.U32 R26, RZ, RZ, R28 ;  /* 0x000000ffff1a7224 */ /* 0x000fe200078e001c */
[----:B------:R-:W-:Y:S01]  /*e9a0*/  SHF.R.U32.HI R63, RZ, 0x10, R31 ;  /* 0x00000010ff3f7819 */ /* 0x000fe2000001161f */
[----:B------:R-:W-:Y:S01]  /*e9b0*/  IMAD.MOV.U32 R43, RZ, RZ, R30 ;  /* 0x000000ffff2b7224 */ /* 0x000fe200078e001e */
[--C-:B------:R-:W-:Y:S01]  /*e9c0*/  SHF.R.U64 R56, R34, 0x10, R35.reuse ;  /* 0x0000001022387819 */ /* 0x100fe20000001223 */
[----:B------:R-:W-:Y:S01]  /*e9d0*/  IMAD.MOV.U32 R45, RZ, RZ, R32 ;  /* 0x000000ffff2d7224 */ /* 0x000fe200078e0020 */
[----:B------:R-:W-:Y:S01]  /*e9e0*/  SHF.R.U32.HI R59, RZ, 0x10, R35 ;  /* 0x00000010ff3b7819 */ /* 0x000fe20000011623 */
[----:B------:R-:W-:Y:S01]  /*e9f0*/  IMAD.MOV.U32 R46, RZ, RZ, R33 ;  /* 0x000000ffff2e7224 */ /* 0x000fe200078e0021 */
[----:B------:R-:W-:Y:S01]  /*ea00*/  PRMT R35, R25, 0x5410, R64 ;  /* 0x0000541019237816 */ /* 0x000fe20000000040 */
[----:B------:R-:W-:Y:S01]  /*ea10*/  IMAD.MOV.U32 R47, RZ, RZ, R34 ;  /* 0x000000ffff2f7224 */ /* 0x000fe200078e0022 */
[----:B------:R-:W-:Y:S01]  /*ea20*/  SHF.R.U64 R65, R28, 0x10, R29 ;  /* 0x000000101c417819 */ /* 0x000fe2000000121d */
[----:B------:R-:W-:Y:S01]  /*ea30*/  IMAD.MOV.U32 R20, RZ, RZ, R4 ;  /* 0x000000ffff147224 */ /* 0x000fe200078e0004 */
[----:B------:R-:W-:Y:S01]  /*ea40*/  SHF.R.U64 R60, R30, 0x10, R31 ;  /* 0x000000101e3c7819 */ /* 0x000fe2000000121f */
[----:B------:R-:W-:Y:S01]  /*ea50*/  IMAD.MOV.U32 R41, RZ, RZ, R6 ;  /* 0x000000ffff297224 */ /* 0x000fe200078e0006 */
[----:B------:R-:W-:Y:S01]  /*ea60*/  PRMT R25, R27, 0x5410, R62 ;  /* 0x000054101b197816 */ /* 0x000fe2000000003e */
[----:B------:R-:W-:Y:S01]  /*ea70*/  IMAD.MOV.U32 R42, RZ, RZ, R7 ;  /* 0x000000ffff2a7224 */ /* 0x000fe200078e0007 */
[----:B------:R-:W-:Y:S01]  /*ea80*/  PRMT R27, R44, 0x5410, R63 ;  /* 0x000054102c1b7816 */ /* 0x000fe2000000003f */
[----:B------:R-:W-:Y:S01]  /*ea90*/  IMAD.MOV.U32 R28, RZ, RZ, R8 ;  /* 0x000000ffff1c7224 */ /* 0x000fe200078e0008 */
[----:B------:R-:W-:Y:S01]  /*eaa0*/  SHF.R.U64 R58, R32, 0x10, R33 ;  /* 0x00000010203a7819 */ /* 0x000fe20000001221 */
[----:B------:R-:W-:Y:S01]  /*eab0*/  IMAD.MOV.U32 R29, RZ, RZ, R9 ;  /* 0x000000ffff1d7224 */ /* 0x000fe200078e0009 */
[----:B------:R-:W-:Y:S01]  /*eac0*/  SHF.R.U32.HI R61, RZ, 0x10, R33 ;  /* 0x00000010ff3d7819 */ /* 0x000fe20000011621 */
[----:B------:R-:W-:Y:S01]  /*ead0*/  IMAD.MOV.U32 R30, RZ, RZ, R10 ;  /* 0x000000ffff1e7224 */ /* 0x000fe200078e000a */
[----:B------:R-:W-:Y:S01]  /*eae0*/  SHF.R.U64 R54, R6, 0x10, R7 ;  /* 0x0000001006367819 */ /* 0x000fe20000001207 */
[----:B------:R-:W-:Y:S01]  /*eaf0*/  IMAD.MOV.U32 R31, RZ, RZ, R11 ;  /* 0x000000ffff1f7224 */ /* 0x000fe200078e000b */
[----:B------:R-:W-:Y:S01]  /*eb00*/  SHF.R.U32.HI R53, RZ, 0x10, R7 ;  /* 0x00000010ff357819 */ /* 0x000fe20000011607 */
[----:B------:R-:W-:Y:S01]  /*eb10*/  BSSY B1, `(.L_x_586) ;  /* 0x0000021000017945 */ /* 0x000fe20003800000 */
[--C-:B------:R-:W-:Y:S01]  /*eb20*/  SHF.R.U64 R51, R8, 0x10, R9.reuse ;  /* 0x0000001008337819 */ /* 0x100fe20000001209 */
[----:B------:R-:W-:Y:S01]  /*eb30*/  IMAD.MOV.U32 R4, RZ, RZ, R12 ;  /* 0x000000ffff047224 */ /* 0x000fe200078e000c */
[----:B------:R-:W-:Y:S01]  /*eb40*/  SHF.R.U32.HI R52, RZ, 0x10, R9 ;  /* 0x00000010ff347819 */ /* 0x000fe20000011609 */
[----:B------:R-:W-:Y:S01]  /*eb50*/  IMAD.MOV.U32 R6, RZ, RZ, R13 ;  /* 0x000000ffff067224 */ /* 0x000fe200078e000d */
[--C-:B------:R-:W-:Y:S01]  /*eb60*/  SHF.R.U64 R49, R10, 0x10, R11.reuse ;  /* 0x000000100a317819 */ /* 0x100fe2000000120b */
[----:B------:R-:W-:Y:S01]  /*eb70*/  IMAD.MOV.U32 R7, RZ, RZ, R14 ;  /* 0x000000ffff077224 */ /* 0x000fe200078e000e */
[----:B------:R-:W-:Y:S01]  /*eb80*/  SHF.R.U32.HI R50, RZ, 0x10, R11 ;  /* 0x00000010ff327819 */ /* 0x000fe2000001160b */
[----:B------:R-:W-:Y:S01]  /*eb90*/  IMAD.MOV.U32 R21, RZ, RZ, R15 ;  /* 0x000000ffff157224 */ /* 0x000fe200078e000f */
[----:B------:R-:W-:-:S02]  /*eba0*/  VIMNMX R44, R39, 0x80, PT ;  /* 0x00000080272c7848 */ /* 0x000fc40003fe0100 */
[----:B------:R-:W-:Y:S02]  /*ebb0*/  PRMT R34, R24, 0x5410, R67 ;  /* 0x0000541018227816 */ /* 0x000fe40000000043 */
[--C-:B------:R-:W-:Y:S02]  /*ebc0*/  SHF.R.U64 R11, R12, 0x10, R13.reuse ;  /* 0x000000100c0b7819 */ /* 0x100fe4000000120d */
[----:B------:R-:W-:Y:S02]  /*ebd0*/  SHF.R.U32.HI R9, RZ, 0x10, R13 ;  /* 0x00000010ff097819 */ /* 0x000fe4000001160d */
[----:B------:R-:W-:Y:S02]  /*ebe0*/  PRMT R32, R0, 0x5410, R69 ;  /* 0x0000541000207816 */ /* 0x000fe40000000045 */
[----:B------:R-:W-:Y:S02]  /*ebf0*/  PRMT R33, R3, 0x5410, R66 ;  /* 0x0000541003217816 */ /* 0x000fe40000000042 */
[----:B------:R-:W-:-:S02]  /*ec00*/  PRMT R24, R26, 0x5410, R65 ;  /* 0x000054101a187816 */ /* 0x000fc40000000041 */
[--C-:B------:R-:W-:Y:S02]  /*ec10*/  SHF.R.U64 R10, R14, 0x10, R15.reuse ;  /* 0x000000100e0a7819 */ /* 0x100fe4000000120f */
[----:B------:R-:W-:Y:S02]  /*ec20*/  SHF.R.U32.HI R8, RZ, 0x10, R15 ;  /* 0x00000010ff087819 */ /* 0x000fe4000001160f */
[----:B------:R-:W-:Y:S02]  /*ec30*/  PRMT R26, R43, 0x5410, R60 ;  /* 0x000054102b1a7816 */ /* 0x000fe4000000003c */
[----:B------:R-:W-:Y:S02]  /*ec40*/  PRMT R0, R45, 0x5410, R58 ;  /* 0x000054102d007816 */ /* 0x000fe4000000003a */
[----:B------:R-:W-:Y:S02]  /*ec50*/  PRMT R3, R46, 0x5410, R61 ;  /* 0x000054102e037816 */ /* 0x000fe4000000003d */
[----:B------:R-:W-:-:S02]  /*ec60*/  PRMT R12, R47, 0x5410, R56 ;  /* 0x000054102f0c7816 */ /* 0x000fc40000000038 */
[----:B------:R-:W-:Y:S02]  /*ec70*/  PRMT R13, R48, 0x5410, R59 ;  /* 0x00005410300d7816 */ /* 0x000fe4000000003b */
[----:B------:R-:W-:Y:S02]  /*ec80*/  PRMT R39, R20, 0x5410, R57 ;  /* 0x0000541014277816 */ /* 0x000fe40000000039 */
[----:B------:R-:W-:Y:S02]  /*ec90*/  ISETP.GE.AND P1, PT, R17, R44, PT ;  /* 0x0000002c1100720c */ /* 0x000fe40003f26270 */
[----:B------:R-:W-:Y:S02]  /*eca0*/  PRMT R40, R40, 0x5410, R55 ;  /* 0x0000541028287816 */ /* 0x000fe40000000037 */
[----:B------:R-:W-:Y:S02]  /*ecb0*/  PRMT R41, R41, 0x5410, R54 ;  /* 0x0000541029297816 */ /* 0x000fe40000000036 */
[----:B------:R-:W-:-:S02]  /*ecc0*/  PRMT R42, R42, 0x5410, R53 ;  /* 0x000054102a2a7816 */ /* 0x000fc40000000035 */
[----:B------:R-:W-:Y:S02]  /*ecd0*/  PRMT R28, R28, 0x5410, R51 ;  /* 0x000054101c1c7816 */ /* 0x000fe40000000033 */
[----:B------:R-:W-:Y:S02]  /*ece0*/  PRMT R29, R29, 0x5410, R52 ;  /* 0x000054101d1d7816 */ /* 0x000fe40000000034 */
[----:B------:R-:W-:Y:S02]  /*ecf0*/  PRMT R30, R30, 0x5410, R49 ;  /* 0x000054101e1e7816 */ /* 0x000fe40000000031 */
[----:B------:R-:W-:Y:S01]  /*ed00*/  PRMT R31, R31, 0x5410, R50 ;  /* 0x000054101f1f7816 */ /* 0x000fe20000000032 */
[----:B0-----:R-:W-:Y:S06]  /*ed10*/  @!P0 BRA `(.L_x_587) ;  /* 0x000001ac00c88947 */ /* 0x001fec0003800000 */
.L_x_826:
[----:B------:R-:W-:Y:S05]  /*ed20*/  BSYNC B1 ;  /* 0x0000000000017941 */ /* 0x000fea0003800000 */
.L_x_586:
[----:B------:R-:W-:Y:S01]  /*ed30*/  BSSY B1, `(.L_x_588) ;  /* 0x0000132000017945 */ /* 0x000fe20003800000 */
[----:B------:R-:W-:Y:S02]  /*ed40*/  PRMT R14, R4, 0x5410, R11 ;  /* 0x00005410040e7816 */ /* 0x000fe4000000000b */
[----:B------:R-:W-:Y:S02]  /*ed50*/  PRMT R15, R6, 0x5410, R9 ;  /* 0x00005410060f7816 */ /* 0x000fe40000000009 */
[----:B------:R-:W-:Y:S02]  /*ed60*/  PRMT R20, R7, 0x5410, R10 ;  /* 0x0000541007147816 */ /* 0x000fe4000000000a */
[----:B------:R-:W-:Y:S01]  /*ed70*/  PRMT R21, R21, 0x5410, R8 ;  /* 0x0000541015157816 */ /* 0x000fe20000000008 */
[----:B------:R-:W-:Y:S06]  /*ed80*/  @P1 BRA `(.L_x_589) ;  /* 0x0000001000b01947 */ /* 0x000fec0003800000 */
[----:B------:R-:W1:Y:S01]  /*ed90*/  LDC R43, c[0x0][0x3f4] ;  /* 0x0000fd00ff2b7b82 */ /* 0x000e620000000800 */
[C---:B------:R-:W-:Y:S01]  /*eda0*/  VIADD R4, R18.reuse, 0x20 ;  /* 0x0000002012047836 */ /* 0x040fe20000000000 */
[----:B------:R-:W-:Y:S01]  /*edb0*/  BSSY B2, `(.L_x_590) ;  /* 0x0000063000027945 */ /* 0x000fe20003800000 */
[C---:B------:R-:W-:Y:S01]  /*edc0*/  VIADD R6, R18.reuse, 0x40 ;  /* 0x0000004012067836 */ /* 0x040fe20000000000 */
[-C--:B-1----:R-:W-:Y:S02]  /*edd0*/  ISETP.GE.AND P0, PT, R18, R43.reuse, PT ;  /* 0x0000002b1200720c */ /* 0x082fe40003f06270 */
[-C--:B------:R-:W-:Y:S02]  /*ede0*/  ISETP.GE.AND P1, PT, R4, R43.reuse, PT ;  /* 0x0000002b0400720c */ /* 0x080fe40003f26270 */
[----:B------:R-:W-:-:S09]  /*edf0*/  ISETP.GE.AND P2, PT, R6, R43, PT ;  /* 0x0000002b0600720c */ /* 0x000fd20003f46270 */
[----:B------:R-:W-:Y:S05]  /*ee00*/  @P0 BRA `(.L_x_591) ;  /* 0x0000000400740947 */ /* 0x000fea0003800000 */
[----:B------:R-:W-:Y:S01]  /*ee10*/  LEA.HI R4, R37, R38, RZ, 0x2 ;  /* 0x0000002625047211 */ /* 0x000fe200078f10ff */
[C---:B------:R-:W-:Y:S01]  /*ee20*/  IMAD.U32 R56, R39.reuse, 0x10000, RZ ;  /* 0x0001000027387824 */ /* 0x040fe200078e00ff */
[----:B------:R-:W-:Y:S01]  /*ee30*/  LOP3.LUT R53, R39, 0xffff0000, RZ, 0xc0, !PT ;  /* 0xffff000027357812 */ /* 0x000fe200078ec0ff */
[----:B------:R-:W-:Y:S01]  /*ee40*/  IMAD.U32 R54, R32, 0x10000, RZ ;  /* 0x0001000020367824 */ /* 0x000fe200078e00ff */
[----:B0-----:R-:W-:Y:S01]  /*ee50*/  LOP3.LUT R5, R4, 0xfffffffc, RZ, 0xc0, !PT ;  /* 0xfffffffc04057812 */ /* 0x001fe200078ec0ff */
[----:B------:R-:W-:Y:S01]  /*ee60*/  IMAD.U32 R55, R40, 0x10000, RZ ;  /* 0x0001000028377824 */ /* 0x000fe200078e00ff */
[----:B------:R-:W-:-:S03]  /*ee70*/  LOP3.LUT R4, R214, 0x38, R18, 0xf8, !PT ;  /* 0x00000038d6047812 */ /* 0x000fc600078ef812 */
[----:B------:R-:W-:Y:S01]  /*ee80*/  IMAD.IADD R6, R38, 0x1, -R5 ;  /* 0x0000000126067824 */ /* 0x000fe200078e0a05 */
[----:B------:R-:W-:-:S04]  /*ee90*/  LOP3.LUT R5, R4, R215, RZ, 0x3c, !PT ;  /* 0x000000d704057212 */ /* 0x000fc800078e3cff */
[----:B------:R-:W-:Y:S01]  /*eea0*/  LEA.HI R6, R43, R6, RZ, 0x1d ;  /* 0x000000062b067211 */ /* 0x000fe200078fe8ff */
[----:B------:R-:W-:-:S03]  /*eeb0*/  IMAD.IADD R5, R216, 0x1, R5 ;  /* 0x00000001d8057824 */ /* 0x000fc600078e0205 */
[----:B------:R-:W-:Y:S01]  /*eec0*/  SHF.R.S32.HI R9, RZ, 0x1f, R6 ;  /* 0x0000001fff097819 */ /* 0x000fe20000011406 */
[----:B------:R-:W-:Y:S02]  /*eed0*/  IMAD.SHL.U32 R7, R6, 0x8, RZ ;  /* 0x0000000806077824 */ /* 0x000fe400078e00ff */
[----:B------:R-:W-:Y:S01]  /*eee0*/  IMAD R63, R5, 0x2, R2 ;  /* 0x00000002053f7824 */ /* 0x000fe200078e0202 */
[----:B------:R-:W-:Y:S02]  /*eef0*/  LEA.HI R9, R9, R6, RZ, 0x3 ;  /* 0x0000000609097211 */ /* 0x000fe400078f18ff */
[----:B------:R-:W-:-:S03]  /*ef00*/  LOP3.LUT R4, R214, 0x38, R7, 0xf8, !PT ;  /* 0x00000038d6047812 */ /* 0x000fc600078ef807 */
[----:B------:R-:W-:Y:S01]  /*ef10*/  IMAD.SHL.U32 R9, R9, 0x400, RZ ;  /* 0x0000040009097824 */ /* 0x000fe200078e00ff */
[----:B------:R-:W-:-:S04]  /*ef20*/  LOP3.LUT R4, R4, R215, RZ, 0x3c, !PT ;  /* 0x000000d704047212 */ /* 0x000fc800078e3cff */
[----:B------:R-:W-:-:S04]  /*ef30*/  LOP3.LUT R9, R9, 0x7fffe000, RZ, 0xc0, !PT ;  /* 0x7fffe00009097812 */ /* 0x000fc800078ec0ff */
[----:B------:R-:W-:Y:S02]  /*ef40*/  IADD3 R9, R4, R9, R216 ;  /* 0x0000000904097210 */ /* 0x000fe40007ffe0d8 */
[----:B------:R-:W0:Y:S03]  /*ef50*/  LDS.128 R4, [R63+0x15400] ;  /* 0x015400003f047984 */ /* 0x000e260000000c00 */
[----:B------:R-:W-:-:S05]  /*ef60*/  IMAD R64, R9, 0x2, R2 ;  /* 0x0000000209407824 */ /* 0x000fca00078e0202 */
[----:B------:R-:W1:Y:S01]  /*ef70*/  LDS.128 R8, [R64+0x15400] ;  /* 0x0154000040087984 */ /* 0x000e620000000c00 */
[C---:B0-----:R-:W-:Y:S01]  /*ef80*/  IMAD.U32 R45, R4.reuse, 0x10000, RZ ;  /* 0x00010000042d7824 */ /* 0x041fe200078e00ff */
[----:B------:R-:W-:Y:S01]  /*ef90*/  LOP3.LUT R4, R4, 0xffff0000, RZ, 0xc0, !PT ;  /* 0xffff000004047812 */ /* 0x000fe200078ec0ff */
[C---:B------:R-:W-:Y:S01]  /*efa0*/  IMAD.U32 R46, R5.reuse, 0x10000, RZ ;  /* 0x00010000052e7824 */ /* 0x040fe200078e00ff */
[----:B------:R-:W-:Y:S01]  /*efb0*/  LOP3.LUT R5, R5, 0xffff0000, RZ, 0xc0, !PT ;  /* 0xffff000005057812 */ /* 0x000fe200078ec0ff */
[C---:B------:R-:W-:Y:S01]  /*efc0*/  IMAD.U32 R47, R6.reuse, 0x10000, RZ ;  /* 0x00010000062f7824 */ /* 0x040fe200078e00ff */
[----:B------:R-:W-:Y:S01]  /*efd0*/  LOP3.LUT R6, R6, 0xffff0000, RZ, 0xc0, !PT ;  /* 0xffff000006067812 */ /* 0x000fe200078ec0ff */
[C---:B------:R-:W-:Y:S01]  /*efe0*/  IMAD.U32 R48, R7.reuse, 0x10000, RZ ;  /* 0x0001000007307824 */ /* 0x040fe200078e00ff */
[----:B------:R-:W-:Y:S01]  /*eff0*/  LOP3.LUT R7, R7, 0xffff0000, RZ, 0xc0, !PT ;  /* 0xffff000007077812 */ /* 0x000fe200078ec0ff */
[C---:B-1----:R-:W-:Y:S01]  /*f000*/  IMAD.U32 R49, R8.reuse, 0x10000, RZ ;  /* 0x0001000008317824 */ /* 0x042fe200078e00ff */
[----:B------:R-:W-:Y:S01]  /*f010*/  LOP3.LUT R8, R8, 0xffff0000, RZ, 0xc0, !PT ;  /* 0xffff000008087812 */ /* 0x000fe200078ec0ff */
[C---:B------:R-:W-:Y:S01]  /*f020*/  IMAD.U32 R50, R9.reuse, 0x10000, RZ ;  /* 0x0001000009327824 */ /* 0x040fe200078e00ff */
[----:B------:R-:W-:Y:S01]  /*f030*/  LOP3.LUT R9, R9, 0xffff0000, RZ, 0xc0, !PT ;  /* 0xffff000009097812 */ /* 0x000fe200078ec0ff */
[C---:B------:R-:W-:Y:S01]  /*f040*/  FMUL.FTZ R58, R49.reuse, R56 ;  /* 0x00000038313a7220 */ /* 0x040fe20000410000 */
[-C--:B------:R-:W-:Y:S01]  /*f050*/  FMUL.FTZ R60, R49, R54.reuse ;  /* 0x00000036313c7220 */ /* 0x080fe20000410000 */
[----:B------:R-:W-:Y:S01]  /*f060*/  LOP3.LUT R49, R32, 0xffff0000, RZ, 0xc0, !PT ;  /* 0xffff000020317812 */ /* 0x000fe200078ec0ff */
[----:B------:R-:W-:Y:S01]  /*f070*/  FMUL.FTZ R57, R8, R53 ;  /* 0x0000003508397220 */ /* 0x000fe20000410000 */
[C---:B------:R-:W-:Y:S01]  /*f080*/  FFMA.FTZ R58, R45.reuse, R54, -R58 ;  /* 0x000000362d3a7223 */ /* 0x040fe2000001083a */
[----:B------:R-:W-:Y:S01]  /*f090*/  FFMA.FTZ R60, R45, R56, R60 ;  /* 0x000000382d3c7223 */ /* 0x000fe2000001003c */
[----:B------:R-:W-:-:S02]  /*f0a0*/  IMAD.U32 R45, R33, 0x10000, RZ ;  /* 0x00010000212d7824 */ /* 0x000fc400078e00ff */
[-C--:B------:R-:W-:Y:S01]  /*f0b0*/  FMUL.FTZ R59, R8, R49.reuse ;  /* 0x00000031083b7220 */ /* 0x080fe20000410000 */
[----:B------:R-:W-:Y:S01]  /*f0c0*/  FFMA.FTZ R57, R4, R49, -R57 ;  /* 0x0000003104397223 */ /* 0x000fe20000010839 */
[----:B------:R-:W-:Y:S01]  /*f0d0*/  FMUL.FTZ R49, R50, R55 ;  /* 0x0000003732317220 */ /* 0x000fe20000410000 */
[----:B------:R-:W-:Y:S02]  /*f0e0*/  IMAD.U32 R51, R10, 0x10000, RZ ;  /* 0x000100000a337824 */ /* 0x000fe400078e00ff */
[----:B------:R-:W-:Y:S01]  /*f0f0*/  FMUL.FTZ R54, R50, R45 ;  /* 0x0000002d32367220 */ /* 0x000fe20000410000 */
[----:B------:R-:W-:Y:S01]  /*f100*/  FFMA.FTZ R59, R4, R53, R59 ;  /* 0x00000035043b7223 */ /* 0x000fe2000001003b */
[----:B------:R-:W-:Y:S01]  /*f110*/  LOP3.LUT R10, R10, 0xffff0000, RZ, 0xc0, !PT ;  /* 0xffff00000a0a7812 */ /* 0x000fe200078ec0ff */
[----:B------:R-:W-:Y:S01]  /*f120*/  FFMA.FTZ R50, R46, R45, -R49 ;  /* 0x0000002d2e327223 */ /* 0x000fe20000010831 */
[C---:B------:R-:W-:Y:S01]  /*f130*/  LOP3.LUT R53, R41.reuse, 0xffff0000, RZ, 0xc0, !PT ;  /* 0xffff000029357812 */ /* 0x040fe200078ec0ff */
[----:B------:R-:W-:Y:S01]  /*f140*/  IMAD.U32 R8, R41, 0x10000, RZ ;  /* 0x0001000029087824 */ /* 0x000fe200078e00ff */
[C---:B------:R-:W-:Y:S01]  /*f150*/  LOP3.LUT R45, R34.reuse, 0xffff0000, RZ, 0xc0, !PT ;  /* 0xffff0000222d7812 */ /* 0x040fe200078ec0ff */
[----:B------:R-:W-:-:S02]  /*f160*/  IMAD.U32 R4, R34, 0x10000, RZ ;  /* 0x0001000022047824 */ /* 0x000fc400078e00ff */
[----:B------:R-:W-:Y:S01]  /*f170*/  FFMA.FTZ R54, R46, R55, R54 ;  /* 0x000000372e367223 */ /* 0x000fe20000010036 */
[C---:B------:R-:W-:Y:S01]  /*f180*/  FMUL.FTZ R61, R10.reuse, R53 ;  /* 0x000000350a3d7220 */ /* 0x040fe20000410000 */
[C---:B------:R-:W-:Y:S01]  /*f190*/  FMUL.FTZ R46, R51.reuse, R8 ;  /* 0x00000008332e7220 */ /* 0x040fe20000410000 */
[-C--:B------:R-:W-:Y:S01]  /*f1a0*/  FMUL.FTZ R56, R51, R4.reuse ;  /* 0x0000000433387220 */ /* 0x080fe20000410000 */
[----:B------:R-:W-:Y:S01]  /*f1b0*/  FMUL.FTZ R10, R10, R45 ;  /* 0x0000002d0a0a7220 */ /* 0x000fe20000410000 */
[----:B------:R-:W-:Y:S02]  /*f1c0*/  IMAD.U32 R52, R11, 0x10000, RZ ;  /* 0x000100000b347824 */ /* 0x000fe400078e00ff */
[C---:B------:R-:W-:Y:S01]  /*f1d0*/  FFMA.FTZ R55, R47.reuse, R4, -R46 ;  /* 0x000000042f377223 */ /* 0x040fe2000001082e */
[----:B------:R-:W-:Y:S02]  /*f1e0*/  IMAD.U32 R51, R42, 0x10000, RZ ;  /* 0x000100002a337824 */ /* 0x000fe400078e00ff */
[----:B------:R-:W-:Y:S01]  /*f1f0*/  FFMA.FTZ R56, R47, R8, R56 ;  /* 0x000000082f387223 */ /* 0x000fe20000010038 */
[----:B------:R-:W-:-:S02]  /*f200*/  IMAD.U32 R49, R35, 0x10000, RZ ;  /* 0x0001000023317824 */ /* 0x000fc400078e00ff */
[----:B------:R-:W-:Y:S01]  /*f210*/  FFMA.FTZ R53, R6, R53, R10 ;  /* 0x0000003506357223 */ /* 0x000fe2000001000a */
[----:B------:R-:W-:Y:S01]  /*f220*/  LOP3.LUT R11, R11, 0xffff0000, RZ, 0xc0, !PT ;  /* 0xffff00000b0b7812 */ /* 0x000fe200078ec0ff */
[----:B------:R-:W-:Y:S01]  /*f230*/  FMUL.FTZ R47, R52, R51 ;  /* 0x00000033342f7220 */ /* 0x000fe20000410000 */
[----:B------:R-:W-:Y:S01]  /*f240*/  FFMA.FTZ R62, R6, R45, -R61 ;  /* 0x0000002d063e7223 */ /* 0x000fe2000001083d */
[----:B------:R-:W-:Y:S01]  /*f250*/  LOP3.LUT R8, R40, 0xffff0000, RZ, 0xc0, !PT ;  /* 0xffff000028087812 */ /* 0x000fe200078ec0ff */
[-C--:B------:R-:W-:Y:S01]  /*f260*/  FMUL.FTZ R45, R52, R49.reuse ;  /* 0x00000031342d7220 */ /* 0x080fe20000410000 */
[----:B------:R-:W-:Y:S01]  /*f270*/  LOP3.LUT R10, R42, 0xffff0000, RZ, 0xc0, !PT ;  /* 0xffff00002a0a7812 */ /* 0x000fe200078ec0ff */
[C---:B------:R-:W-:Y:S01]  /*f280*/  FFMA.FTZ R47, R48.reuse, R49, -R47 ;  /* 0x00000031302f7223 */ /* 0x040fe2000001082f */
[----:B------:R-:W-:Y:S01]  /*f290*/  LOP3.LUT R4, R33, 0xffff0000, RZ, 0xc0, !PT ;  /* 0xffff000021047812 */ /* 0x000fe200078ec0ff */
[----:B------:R-:W-:Y:S01]  /*f2a0*/  FFMA.FTZ R48, R48, R51, R45 ;  /* 0x0000003330307223 */ /* 0x000fe2000001002d */
[----:B------:R-:W-:Y:S01]  /*f2b0*/  LOP3.LUT R6, R35, 0xffff0000, RZ, 0xc0, !PT ;  /* 0xffff000023067812 */ /* 0x000fe200078ec0ff */
[----:B------:R-:W-:Y:S01]  /*f2c0*/  FMUL.FTZ R46, R9, R8 ;  /* 0x00000008092e7220 */ /* 0x000fe20000410000 */
[----:B------:R-:W-:Y:S01]  /*f2d0*/  FMUL.FTZ R52, R11, R10 ;  /* 0x0000000a0b347220 */ /* 0x000fe20000410000 */
[----:B------:R-:W-:-:S02]  /*f2e0*/  FMUL.FTZ R45, R9, R4 ;  /* 0x00000004092d7220 */ /* 0x000fc40000410000 */
[----:B------:R-:W-:Y:S01]  /*f2f0*/  FMUL.FTZ R11, R11, R6 ;  /* 0x000000060b0b7220 */ /* 0x000fe20000410000 */
[----:B------:R-:W-:Y:S01]  /*f300*/  FFMA.FTZ R9, R5, R4, -R46 ;  /* 0x0000000405097223 */ /* 0x000fe2000001082e */
[----:B------:R-:W-:Y:S01]  /*f310*/  FFMA.FTZ R52, R7, R6, -R52 ;  /* 0x0000000607347223 */ /* 0x000fe20000010834 */
[----:B------:R-:W-:Y:S01]  /*f320*/  FFMA.FTZ R45, R5, R8, R45 ;  /* 0x00000008052d7223 */ /* 0x000fe2000001002d */
[----:B------:R-:W-:Y:S01]  /*f330*/  FFMA.FTZ R11, R7, R10, R11 ;  /* 0x0000000a070b7223 */ /* 0x000fe2000001000b */
[----:B------:R-:W-:Y:S02]  /*f340*/  F2FP.BF16.F32.PACK_AB R6, R62, R55 ;  /* 0x000000373e06723e */ /* 0x000fe400000010ff */
[----:B------:R-:W-:Y:S02]  /*f350*/  F2FP.BF16.F32.PACK_AB R4, R57, R58 ;  /* 0x0000003a3904723e */ /* 0x000fe400000010ff */
[----:B------:R-:W-:Y:S02]  /*f360*/  F2FP.BF16.F32.PACK_AB R5, R9, R50 ;  /* 0x000000320905723e */ /* 0x000fe400000010ff */
[----:B------:R-:W-:-:S02]  /*f370*/  F2FP.BF16.F32.PACK_AB R7, R52, R47 ;  /* 0x0000002f3407723e */ /* 0x000fc400000010ff */
[----:B------:R-:W-:Y:S02]  /*f380*/  F2FP.BF16.F32.PACK_AB R10, R53, R56 ;  /* 0x00000038350a723e */ /* 0x000fe400000010ff */
[----:B------:R-:W-:Y:S01]  /*f390*/  F2FP.BF16.F32.PACK_AB R8, R59, R60 ;  /* 0x0000003c3b08723e */ /* 0x000fe200000010ff */
[----:B------:R1:W-:Y:S01]  /*f3a0*/  STS.128 [R63+0x15400], R4 ;  /* 0x015400043f007388 */ /* 0x0003e20000000c00 */
[----:B------:R-:W-:Y:S02]  /*f3b0*/  F2FP.BF16.F32.PACK_AB R9, R45, R54 ;  /* 0x000000362d09723e */ /* 0x000fe400000010ff */
[----:B------:R-:W-:-:S05]  /*f3c0*/  F2FP.BF16.F32.PACK_AB R11, R11, R48 ;  /* 0x000000300b0b723e */ /* 0x000fca00000010ff */
[----:B------:R1:W-:Y:S02]  /*f3d0*/  STS.128 [R64+0x15400], R8 ;  /* 0x0154000840007388 */ /* 0x0003e40000000c00 */
.L_x_591:
[----:B------:R-:W-:Y:S05]  /*f3e0*/  BSYNC B2 ;  /* 0x0000000000027941 */ /* 0x000fea0003800000 */
.L_x_590:
[----:B------:R-:W-:Y:S04]  /*f3f0*/  BSSY B2, `(.L_x_592) ;  /* 0x0000063000027945 */ /* 0x000fe80003800000 */
[----:B------:R-:W-:Y:S05]  /*f400*/  @P1 BRA `(.L_x_593) ;  /* 0x0000000400841947 */ /* 0x000fea0003800000 */
[----:B-1----:R-:W-:Y:S01]  /*f410*/  IMAD.IADD R4, R22, 0x1, R206 ;  /* 0x0000000116047824 */ /* 0x002fe200078e02ce */
[C---:B------:R-:W-:Y:S01]  /*f420*/  LOP3.LUT R59, R28.reuse, 0xffff0000, RZ, 0xc0, !PT ;  /* 0xffff00001c3b7812 */ /* 0x040fe200078ec0ff */
[----:B------:R-:W-:Y:S02]  /*f430*/  IMAD.U32 R57, R28, 0x10000, RZ ;  /* 0x000100001c397824 */ /* 0x000fe400078e00ff */
[----:B------:R-:W-:Y:S01]  /*f440*/  IMAD.U32 R55, R24, 0x10000, RZ ;  /* 0x0001000018377824 */ /* 0x000fe200078e00ff */
[----:B0-----:R-:W-:-:S04]  /*f450*/  SHF.R.S32.HI R5, RZ, 0x1f, R4 ;  /* 0x0000001fff057819 */ /* 0x001fc80000011404 */
[CC--:B------:R-:W-:Y:S02]  /*f460*/  LEA.HI R7, R5.reuse, R4.reuse, RZ, 0x3 ;  /* 0x0000000405077211 */ /* 0x0c0fe400078f18ff */
[----:B------:R-:W-:Y:S02]  /*f470*/  LEA.HI R5, R5, R4, RZ, 0x6 ;  /* 0x0000000405057211 */ /* 0x000fe400078f30ff */
[----:B------:R-:W-:-:S03]  /*f480*/  SHF.R.S32.HI R6, RZ, 0x3, R7 ;  /* 0x00000003ff067819 */ /* 0x000fc60000011407 */
[----:B------:R-:W-:Y:S01]  /*f490*/  IMAD.SHL.U32 R5, R5, 0x80, RZ ;  /* 0x0000008005057824 */ /* 0x000fe200078e00ff */
[----:B------:R-:W-:Y:S02]  /*f4a0*/  LEA.HI R4, R43, R6, RZ, 0x1d ;  /* 0x000000062b047211 */ /* 0x000fe400078fe8ff */
[----:B------:R-:W-:Y:S02]  /*f4b0*/  LOP3.LUT R6, R214, 0x38, R7, 0xf8, !PT ;  /* 0x00000038d6067812 */ /* 0x000fe400078ef807 */
[----:B------:R-:W-:Y:S02]  /*f4c0*/  SHF.R.S32.HI R7, RZ, 0x1f, R4 ;  /* 0x0000001fff077819 */ /* 0x000fe40000011404 */
[----:B------:R-:W-:Y:S01]  /*f4d0*/  LOP3.LUT R9, R5, 0xffffe000, RZ, 0xc0, !PT ;  /* 0xffffe00005097812 */ /* 0x000fe200078ec0ff */
[----:B------:R-:W-:Y:S01]  /*f4e0*/  IMAD.SHL.U32 R5, R4, 0x8, RZ ;  /* 0x0000000804057824 */ /* 0x000fe200078e00ff */
[----:B------:R-:W-:Y:S02]  /*f4f0*/  LEA.HI R7, R7, R4, RZ, 0x3 ;  /* 0x0000000407077211 */ /* 0x000fe400078f18ff */
[----:B------:R-:W-:-:S02]  /*f500*/  LOP3.LUT R6, R6, R215, RZ, 0x3c, !PT ;  /* 0x000000d706067212 */ /* 0x000fc400078e3cff */
[----:B------:R-:W-:Y:S01]  /*f510*/  LOP3.LUT R4, R214, 0x38, R5, 0xf8, !PT ;  /* 0x00000038d6047812 */ /* 0x000fe200078ef805 */
[----:B------:R-:W-:Y:S01]  /*f520*/  IMAD.SHL.U32 R7, R7, 0x400, RZ ;  /* 0x0000040007077824 */ /* 0x000fe200078e00ff */
[----:B------:R-:W-:Y:S02]  /*f530*/  IADD3 R9, R6, R9, R216 ;  /* 0x0000000906097210 */ /* 0x000fe40007ffe0d8 */
[----:B------:R-:W-:Y:S02]  /*f540*/  LOP3.LUT R4, R4, R215, RZ, 0x3c, !PT ;  /* 0x000000d704047212 */ /* 0x000fe400078e3cff */
[----:B------:R-:W-:Y:S01]  /*f550*/  LOP3.LUT R7, R7, 0x7fffe000, RZ, 0xc0, !PT ;  /* 0x7fffe00007077812 */ /* 0x000fe200078ec0ff */
[----:B------:R-:W-:-:S03]  /*f560*/  IMAD R62, R9, 0x2, R230 ;  /* 0x00000002093e7824 */ /* 0x000fc600078e02e6 */
[----:B------:R-:W-:Y:S02]  /*f570*/  IADD3 R9, R4, R7, R216 ;  /* 0x0000000704097210 */ /* 0x000fe40007ffe0d8 */
[----:B------:R-:W0:Y:S03]  /*f580*/  LDS.128 R4, [R62] ;  /* 0x000000003e047984 */ /* 0x000e260000000c00 */
        /* <DEDUP_REMOVED lines=15> */
[----:B------:R-:W-:Y:S01]  /*f680*/  FMUL.FTZ R63, R50, R55 ;  /* 0x00000037323f7220 */ /* 0x000fe20000410000 */
[----:B------:R-:W-:Y:S01]  /*f690*/  FMUL.FTZ R65, R8, R59 ;  /* 0x0000003b08417220 */ /* 0x000fe20000410000 */
[----:B------:R-:W-:-:S02]  /*f6a0*/  IMAD.U32 R51, R9, 0x10000, RZ ;  /* 0x0001000009337824 */ /* 0x000fc400078e00ff */
[----:B------:R-:W-:Y:S01]  /*f6b0*/  FFMA.FTZ R50, R46, R55, -R61 ;  /* 0x000000372e327223 */ /* 0x000fe2000001083d */
[----:B------:R-:W-:Y:S01]  /*f6c0*/  LOP3.LUT R55, R24, 0xffff0000, RZ, 0xc0, !PT ;  /* 0xffff000018377812 */ /* 0x000fe200078ec0ff */
[----:B------:R-:W-:Y:S02]  /*f6d0*/  IMAD.U32 R61, R30, 0x10000, RZ ;  /* 0x000100001e3d7824 */ /* 0x000fe400078e00ff */
[----:B------:R-:W-:Y:S01]  /*f6e0*/  FFMA.FTZ R54, R46, R57, R63 ;  /* 0x000000392e367223 */ /* 0x000fe2000001003f */
[----:B------:R-:W-:Y:S01]  /*f6f0*/  IMAD.U32 R57, R26, 0x10000, RZ ;  /* 0x000100001a397824 */ /* 0x000fe200078e00ff */
[----:B------:R-:W-:Y:S01]  /*f700*/  LOP3.LUT R63, R30, 0xffff0000, RZ, 0xc0, !PT ;  /* 0xffff00001e3f7812 */ /* 0x000fe200078ec0ff */
[-C--:B------:R-:W-:Y:S01]  /*f710*/  FMUL.FTZ R67, R8, R55.reuse ;  /* 0x0000003708437220 */ /* 0x080fe20000410000 */
[----:B------:R-:W-:Y:S01]  /*f720*/  FFMA.FTZ R65, R4, R55, -R65 ;  /* 0x0000003704417223 */ /* 0x000fe20000010841 */
[C---:B------:R-:W-:Y:S01]  /*f730*/  FMUL.FTZ R55, R52.reuse, R61 ;  /* 0x0000003d34377220 */ /* 0x040fe20000410000 */
[----:B------:R-:W-:Y:S01]  /*f740*/  FMUL.FTZ R52, R52, R57 ;  /* 0x0000003934347220 */ /* 0x000fe20000410000 */
[----:B------:R-:W-:Y:S01]  /*f750*/  FFMA.FTZ R67, R4, R59, R67 ;  /* 0x0000003b04437223 */ /* 0x000fe20000010043 */
[----:B------:R-:W-:Y:S01]  /*f760*/  FMUL.FTZ R59, R10, R63 ;  /* 0x0000003f0a3b7220 */ /* 0x000fe20000410000 */
[----:B------:R-:W-:Y:S01]  /*f770*/  FFMA.FTZ R57, R48, R57, -R55 ;  /* 0x0000003930397223 */ /* 0x000fe20000010837 */
[----:B------:R-:W-:Y:S01]  /*f780*/  LOP3.LUT R55, R26, 0xffff0000, RZ, 0xc0, !PT ;  /* 0xffff00001a377812 */ /* 0x000fe200078ec0ff */
[----:B------:R-:W-:-:S02]  /*f790*/  IMAD.U32 R46, R29, 0x10000, RZ ;  /* 0x000100001d2e7824 */ /* 0x000fc400078e00ff */
[----:B------:R-:W-:Y:S01]  /*f7a0*/  FFMA.FTZ R61, R48, R61, R52 ;  /* 0x0000003d303d7223 */ /* 0x000fe20000010034 */
[----:B------:R-:W-:Y:S01]  /*f7b0*/  IMAD.U32 R53, R11, 0x10000, RZ ;  /* 0x000100000b357824 */ /* 0x000fe200078e00ff */
[----:B------:R-:W-:Y:S01]  /*f7c0*/  LOP3.LUT R9, R9, 0xffff0000, RZ, 0xc0, !PT ;  /* 0xffff000009097812 */ /* 0x000fe200078ec0ff */
[-C--:B------:R-:W-:Y:S01]  /*f7d0*/  FMUL.FTZ R69, R10, R55.reuse ;  /* 0x000000370a457220 */ /* 0x080fe20000410000 */
[----:B------:R-:W-:Y:S02]  /*f7e0*/  IMAD.U32 R4, R25, 0x10000, RZ ;  /* 0x0001000019047824 */ /* 0x000fe400078e00ff */
[----:B------:R-:W-:Y:S01]  /*f7f0*/  FFMA.FTZ R56, R6, R55, -R59 ;  /* 0x0000003706387223 */ /* 0x000fe2000001083b */
[----:B------:R-:W-:Y:S02]  /*f800*/  IMAD.U32 R10, R31, 0x10000, RZ ;  /* 0x000100001f0a7824 */ /* 0x000fe400078e00ff */
[----:B------:R-:W-:Y:S01]  /*f810*/  FMUL.FTZ R48, R51, R46 ;  /* 0x0000002e33307220 */ /* 0x000fe20000410000 */
[----:B------:R-:W-:-:S02]  /*f820*/  IMAD.U32 R8, R27, 0x10000, RZ ;  /* 0x000100001b087824 */ /* 0x000fc400078e00ff */
[----:B------:R-:W-:Y:S01]  /*f830*/  FFMA.FTZ R58, R6, R63, R69 ;  /* 0x0000003f063a7223 */ /* 0x000fe20000010045 */
[----:B------:R-:W-:Y:S01]  /*f840*/  FMUL.FTZ R51, R51, R4 ;  /* 0x0000000433337220 */ /* 0x000fe20000410000 */
[C---:B------:R-:W-:Y:S01]  /*f850*/  FMUL.FTZ R6, R53.reuse, R10 ;  /* 0x0000000a35067220 */ /* 0x040fe20000410000 */
[----:B------:R-:W-:Y:S01]  /*f860*/  FMUL.FTZ R52, R53, R8 ;  /* 0x0000000835347220 */ /* 0x000fe20000410000 */
[----:B------:R-:W-:Y:S01]  /*f870*/  LOP3.LUT R11, R11, 0xffff0000, RZ, 0xc0, !PT ;  /* 0xffff00000b0b7812 */ /* 0x000fe200078ec0ff */
[----:B------:R-:W-:Y:S01]  /*f880*/  FFMA.FTZ R51, R47, R46, R51 ;  /* 0x0000002e2f337223 */ /* 0x000fe20000010033 */
[----:B------:R-:W-:Y:S01]  /*f890*/  FFMA.FTZ R53, R49, R8, -R6 ;  /* 0x0000000831357223 */ /* 0x000fe20000010806 */
[----:B------:R-:W-:Y:S01]  /*f8a0*/  FFMA.FTZ R48, R47, R4, -R48 ;  /* 0x000000042f307223 */ /* 0x000fe20000010830 */
[----:B------:R-:W-:Y:S01]  /*f8b0*/  LOP3.LUT R8, R29, 0xffff0000, RZ, 0xc0, !PT ;  /* 0xffff00001d087812 */ /* 0x000fe200078ec0ff */
[----:B------:R-:W-:Y:S01]  /*f8c0*/  FFMA.FTZ R49, R49, R10, R52 ;  /* 0x0000000a31317223 */ /* 0x000fe20000010034 */
[----:B------:R-:W-:-:S02]  /*f8d0*/  LOP3.LUT R46, R31, 0xffff0000, RZ, 0xc0, !PT ;  /* 0xffff00001f2e7812 */ /* 0x000fc400078ec0ff */
[----:B------:R-:W-:Y:S01]  /*f8e0*/  LOP3.LUT R4, R25, 0xffff0000, RZ, 0xc0, !PT ;  /* 0xffff000019047812 */ /* 0x000fe200078ec0ff */
[----:B------:R-:W-:Y:S01]  /*f8f0*/  FMUL.FTZ R10, R9, R8 ;  /* 0x00000008090a7220 */ /* 0x000fe20000410000 */
[----:B------:R-:W-:Y:S01]  /*f900*/  LOP3.LUT R6, R27, 0xffff0000, RZ, 0xc0, !PT ;  /* 0xffff00001b067812 */ /* 0x000fe200078ec0ff */
[----:B------:R-:W-:Y:S02]  /*f910*/  FMUL.FTZ R60, R11, R46 ;  /* 0x0000002e0b3c7220 */ /* 0x000fe40000410000 */
[-C--:B------:R-:W-:Y:S01]  /*f920*/  FMUL.FTZ R47, R9, R4.reuse ;  /* 0x00000004092f7220 */ /* 0x080fe20000410000 */
[----:B------:R-:W-:Y:S01]  /*f930*/  FFMA.FTZ R9, R5, R4, -R10 ;  /* 0x0000000405097223 */ /* 0x000fe2000001080a */
[-C--:B------:R-:W-:Y:S01]  /*f940*/  FMUL.FTZ R11, R11, R6.reuse ;  /* 0x000000060b0b7220 */ /* 0x080fe20000410000 */
[----:B------:R-:W-:Y:S01]  /*f950*/  FFMA.FTZ R60, R7, R6, -R60 ;  /* 0x00000006073c7223 */ /* 0x000fe2000001083c */
[----:B------:R-:W-:Y:S01]  /*f960*/  FFMA.FTZ R52, R5, R8, R47 ;  /* 0x0000000805347223 */ /* 0x000fe2000001002f */
[----:B------:R-:W-:Y:S01]  /*f970*/  F2FP.BF16.F32.PACK_AB R4, R65, R50 ;  /* 0x000000324104723e */ /* 0x000fe200000010ff */
[----:B------:R-:W-:Y:S01]  /*f980*/  FFMA.FTZ R46, R7, R46, R11 ;  /* 0x0000002e072e7223 */ /* 0x000fe2000001000b */
[----:B------:R-:W-:-:S02]  /*f990*/  F2FP.BF16.F32.PACK_AB R6, R56, R57 ;  /* 0x000000393806723e */ /* 0x000fc400000010ff */
[----:B------:R-:W-:Y:S02]  /*f9a0*/  F2FP.BF16.F32.PACK_AB R5, R9, R48 ;  /* 0x000000300905723e */ /* 0x000fe400000010ff */
[----:B------:R-:W-:Y:S02]  /*f9b0*/  F2FP.BF16.F32.PACK_AB R7, R60, R53 ;  /* 0x000000353c07723e */ /* 0x000fe400000010ff */
[----:B------:R-:W-:Y:S02]  /*f9c0*/  F2FP.BF16.F32.PACK_AB R8, R67, R54 ;  /* 0x000000364308723e */ /* 0x000fe400000010ff */
[----:B------:R-:W-:Y:S01]  /*f9d0*/  F2FP.BF16.F32.PACK_AB R10, R58, R61 ;  /* 0x0000003d3a0a723e */ /* 0x000fe200000010ff */
[----:B------:R2:W-:Y:S01]  /*f9e0*/  STS.128 [R62], R4 ;  /* 0x000000043e007388 */ /* 0x0005e20000000c00 */
[----:B------:R-:W-:Y:S02]  /*f9f0*/  F2FP.BF16.F32.PACK_AB R9, R52, R51 ;  /* 0x000000333409723e */ /* 0x000fe400000010ff */
[----:B------:R-:W-:-:S05]  /*fa00*/  F2FP.BF16.F32.PACK_AB R11, R46, R49 ;  /* 0x000000312e0b723e */ /* 0x000fca00000010ff */
[----:B------:R2:W-:Y:S02]  /*fa10*/  STS.128 [R45+0x15400], R8 ;  /* 0x015400082d007388 */ /* 0x0005e40000000c00 */
.L_x_593:
[----:B------:R-:W-:Y:S05]  /*fa20*/  BSYNC B2 ;  /* 0x0000000000027941 */ /* 0x000fea0003800000 */
.L_x_592:
[----:B------:R-:W-:Y:S05]  /*fa30*/  @P2 BRA `(.L_x_589) ;  /* 0x0000000400842947 */ /* 0x000fea0003800000 */
[----:B-12---:R-:W-:Y:S01]  /*fa40*/  IMAD.IADD R4, R22, 0x1, R205 ;  /* 0x0000000116047824 */ /* 0x006fe200078e02cd */
        /* <DEDUP_REMOVED lines=41> */
[----:B------:R-:W-:Y:S01]  /*fce0*/  FFMA.FTZ R57, R45, R54, -R58 ;  /* 0x000000362d397223 */ /* 0x000fe2000001083a */
[----:B------:R-:W-:-:S02]  /*fcf0*/  IMAD.U32 R58, R20, 0x10000, RZ ;  /* 0x00010000143a7824 */ /* 0x000fc400078e00ff */
[----:B------:R-:W-:Y:S01]  /*fd00*/  FFMA.FTZ R60, R45, R56, R60 ;  /* 0x000000382d3c7223 */ /* 0x000fe2000001003c */
[----:B------:R-:W-:Y:S02]  /*fd10*/  IMAD.U32 R54, R12, 0x10000, RZ ;  /* 0x000100000c367824 */ /* 0x000fe400078e00ff */
[-C--:B------:R-:W-:Y:S01]  /*fd20*/  FMUL.FTZ R45, R8, R49.reuse ;  /* 0x00000031082d7220 */ /* 0x080fe20000410000 */
[----:B------:R-:W-:Y:S01]  /*fd30*/  FFMA.FTZ R56, R4, R49, -R55 ;  /* 0x0000003104387223 */ /* 0x000fe20000010837 */
[C---:B------:R-:W-:Y:S01]  /*fd40*/  FMUL.FTZ R8, R51.reuse, R58 ;  /* 0x0000003a33087220 */ /* 0x040fe20000410000 */
[----:B------:R-:W-:Y:S01]  /*fd50*/  LOP3.LUT R55, R20, 0xffff0000, RZ, 0xc0, !PT ;  /* 0xffff000014377812 */ /* 0x000fe200078ec0ff */
[-C--:B------:R-:W-:Y:S01]  /*fd60*/  FMUL.FTZ R51, R51, R54.reuse ;  /* 0x0000003633337220 */ /* 0x080fe20000410000 */
[----:B------:R-:W-:Y:S01]  /*fd70*/  LOP3.LUT R49, R12, 0xffff0000, RZ, 0xc0, !PT ;  /* 0xffff00000c317812 */ /* 0x000fe200078ec0ff */
[----:B------:R-:W-:Y:S01]  /*fd80*/  FFMA.FTZ R54, R47, R54, -R8 ;  /* 0x000000362f367223 */ /* 0x000fe20000010808 */
[----:B------:R-:W-:-:S02]  /*fd90*/  IMAD.U32 R50, R9, 0x10000, RZ ;  /* 0x0001000009327824 */ /* 0x000fc400078e00ff */
[----:B------:R-:W-:Y:S01]  /*fda0*/  FFMA.FTZ R58, R47, R58, R51 ;  /* 0x0000003a2f3a7223 */ /* 0x000fe20000010033 */
[----:B------:R-:W-:Y:S01]  /*fdb0*/  FMUL.FTZ R47, R10, R55 ;  /* 0x000000370a2f7220 */ /* 0x000fe20000410000 */
[----:B------:R-:W-:Y:S02]  /*fdc0*/  IMAD.U32 R51, R15, 0x10000, RZ ;  /* 0x000100000f337824 */ /* 0x000fe400078e00ff */
[----:B------:R-:W-:Y:S01]  /*fdd0*/  FFMA.FTZ R53, R4, R53, R45 ;  /* 0x0000003504357223 */ /* 0x000fe2000001002d */
[----:B------:R-:W-:Y:S02]  /*fde0*/  IMAD.U32 R45, R3, 0x10000, RZ ;  /* 0x00010000032d7824 */ /* 0x000fe400078e00ff */
[-C--:B------:R-:W-:Y:S01]  /*fdf0*/  FMUL.FTZ R63, R10, R49.reuse ;  /* 0x000000310a3f7220 */ /* 0x080fe20000410000 */
[----:B------:R-:W-:Y:S01]  /*fe00*/  FFMA.FTZ R61, R6, R49, -R47 ;  /* 0x00000031063d7223 */ /* 0x000fe2000001082f */
[----:B------:R-:W-:Y:S01]  /*fe10*/  FMUL.FTZ R59, R50, R51 ;  /* 0x00000033323b7220 */ /* 0x000fe20000410000 */
[----:B------:R-:W-:-:S02]  /*fe20*/  IMAD.U32 R52, R11, 0x10000, RZ ;  /* 0x000100000b347824 */ /* 0x000fc400078e00ff */
[----:B------:R-:W-:Y:S01]  /*fe30*/  FMUL.FTZ R50, R50, R45 ;  /* 0x0000002d32327220 */ /* 0x000fe20000410000 */
[----:B------:R-:W-:Y:S02]  /*fe40*/  IMAD.U32 R49, R21, 0x10000, RZ ;  /* 0x0001000015317824 */ /* 0x000fe400078e00ff */
[----:B------:R-:W-:Y:S01]  /*fe50*/  FFMA.FTZ R63, R6, R55, R63 ;  /* 0x00000037063f7223 */ /* 0x000fe2000001003f */
[----:B------:R-:W-:Y:S02]  /*fe60*/  IMAD.U32 R47, R13, 0x10000, RZ ;  /* 0x000100000d2f7824 */ /* 0x000fe400078e00ff */
[----:B------:R-:W-:Y:S01]  /*fe70*/  FFMA.FTZ R59, R46, R45, -R59 ;  /* 0x0000002d2e3b7223 */ /* 0x000fe2000001083b */
[----:B------:R-:W-:Y:S01]  /*fe80*/  LOP3.LUT R9, R9, 0xffff0000, RZ, 0xc0, !PT ;  /* 0xffff000009097812 */ /* 0x000fe200078ec0ff */
[C---:B------:R-:W-:Y:S01]  /*fe90*/  FMUL.FTZ R55, R52.reuse, R49 ;  /* 0x0000003134377220 */ /* 0x040fe20000410000 */
[----:B------:R-:W-:Y:S01]  /*fea0*/  LOP3.LUT R11, R11, 0xffff0000, RZ, 0xc0, !PT ;  /* 0xffff00000b0b7812 */ /* 0x000fe200078ec0ff */
[----:B------:R-:W-:Y:S01]  /*feb0*/  FMUL.FTZ R45, R52, R47 ;  /* 0x0000002f342d7220 */ /* 0x000fe20000410000 */
[----:B------:R-:W-:Y:S01]  /*fec0*/  LOP3.LUT R8, R15, 0xffff0000, RZ, 0xc0, !PT ;  /* 0xffff00000f087812 */ /* 0x000fe200078ec0ff */
[----:B------:R-:W-:Y:S01]  /*fed0*/  FFMA.FTZ R50, R46, R51, R50 ;  /* 0x000000332e327223 */ /* 0x000fe20000010032 */
        /* <DEDUP_REMOVED lines=19> */
[----:B------:R3:W-:Y:S01]  /*10010*/  STS.128 [R62], R4 ;  /* 0x000000043e007388 */ /* 0x0007e20000000c00 */
[----:B------:R-:W-:Y:S02]  /*10020*/  F2FP.BF16.F32.PACK_AB R9, R9, R50 ;  /* 0x000000320909723e */ /* 0x000fe400000010ff */
[----:B------:R-:W-:-:S05]  /*10030*/  F2FP.BF16.F32.PACK_AB R11, R52, R45 ;  /* 0x0000002d340b723e */ /* 0x000fca00000010ff */
[----:B------:R3:W-:Y:S02]  /*10040*/  STS.128 [R43+0x15400], R8 ;  /* 0x015400082b007388 */ /* 0x0007e40000000c00 */
.L_x_589:
[----:B------:R-:W-:Y:S05]  /*10050*/  BSYNC B1 ;  /* 0x0000000000017941 */ /* 0x000fea0003800000 */
.L_x_588:
[----:B------:R-:W-:-:S13]  /*10060*/  ISETP.GE.AND P0, PT, R229, R44, PT ;  /* 0x0000002ce500720c */ /* 0x000fda0003f06270 */
[----:B------:R-:W-:Y:S05]  /*10070*/  @P0 BRA `(.L_x_572) ;  /* 0x0000001000b00947 */ /* 0x000fea0003800000 */
[----:B---3--:R-:W3:Y:S01]  /*10080*/  LDC R43, c[0x0][0x3f4] ;  /* 0x0000fd00ff2b7b82 */ /* 0x008ee20000000800 */
[C---:B-12---:R-:W-:Y:S01]  /*10090*/  VIADD R4, R18.reuse, 0x20 ;  /* 0x0000002012047836 */ /* 0x046fe20000000000 */
[----:B------:R-:W-:Y:S01]  /*100a0*/  BSSY B1, `(.L_x_594) ;  /* 0x0000063000017945 */ /* 0x000fe20003800000 */
[C---:B------:R-:W-:Y:S01]  /*100b0*/  VIADD R6, R18.reuse, 0x40 ;  /* 0x0000004012067836 */ /* 0x040fe20000000000 */
[----:B------:R-:W-:Y:S02]  /*100c0*/  SHF.R.U32.HI R60, RZ, 0x3, R207 ;  /* 0x00000003ff3c7819 */ /* 0x000fe400000116cf */
[-C--:B---3--:R-:W-:Y:S02]  /*100d0*/  ISETP.GE.AND P0, PT, R18, R43.reuse, PT ;  /* 0x0000002b1200720c */ /* 0x088fe40003f06270 */
[-C--:B------:R-:W-:Y:S02]  /*100e0*/  ISETP.GE.AND P1, PT, R4, R43.reuse, PT ;  /* 0x0000002b0400720c */ /* 0x080fe40003f26270 */
[----:B------:R-:W-:-:S09]  /*100f0*/  ISETP.GE.AND P2, PT, R6, R43, PT ;  /* 0x0000002b0600720c */ /* 0x000fd20003f46270 */
[----:B------:R-:W-:Y:S05]  /*10100*/  @P0 BRA `(.L_x_595) ;  /* 0x0000000400700947 */ /* 0x000fea0003800000 */
[----:B------:R-:W-:Y:S01]  /*10110*/  LEA.HI R37, R37, R38, RZ, 0x2 ;  /* 0x0000002625257211 */ /* 0x000fe200078f10ff */
[----:B------:R-:W-:Y:S01]  /*10120*/  IMAD.U32 R54, R39, 0x10000, RZ ;  /* 0x0001000027367824 */ /* 0x000fe200078e00ff */
[----:B------:R-:W-:Y:S01]  /*10130*/  LOP3.LUT R8, R207, 0x38, R18, 0xf8, !PT ;  /* 0x00000038cf087812 */ /* 0x000fe200078ef812 */
[----:B------:R-:W-:Y:S01]  /*10140*/  IMAD.U32 R52, R32, 0x10000, RZ ;  /* 0x0001000020347824 */ /* 0x000fe200078e00ff */
[----:B------:R-:W-:Y:S01]  /*10150*/  LOP3.LUT R37, R37, 0xfffffffc, RZ, 0xc0, !PT ;  /* 0xfffffffc25257812 */ /* 0x000fe200078ec0ff */
[----:B------:R-:W-:Y:S01]  /*10160*/  IMAD.U32 R57, R41, 0x10000, RZ ;  /* 0x0001000029397824 */ /* 0x000fe200078e00ff */
[----:B------:R-:W-:Y:S02]  /*10170*/  LOP3.LUT R7, R217, R8, R60, 0xf6, !PT ;  /* 0x00000008d9077212 */ /* 0x000fe400078ef63c */
[----:B------:R-:W-:Y:S01]  /*10180*/  LOP3.LUT R56, R39, 0xffff0000, RZ, 0xc0, !PT ;  /* 0xffff000027387812 */ /* 0x000fe200078ec0ff */
[----:B------:R-:W-:Y:S01]  /*10190*/  IMAD.IADD R4, R38, 0x1, -R37 ;  /* 0x0000000126047824 */ /* 0x000fe200078e0a25 */
[----:B------:R-:W-:Y:S01]  /*101a0*/  LOP3.LUT R32, R32, 0xffff0000, RZ, 0xc0, !PT ;  /* 0xffff000020207812 */ /* 0x000fe200078ec0ff */
[----:B------:R-:W-:Y:S01]  /*101b0*/  IMAD R58, R7, 0x2, R230 ;  /* 0x00000002073a7824 */ /* 0x000fe200078e02e6 */
[----:B------:R-:W-:-:S02]  /*101c0*/  LOP3.LUT R59, R42, 0xffff0000, RZ, 0xc0, !PT ;  /* 0xffff00002a3b7812 */ /* 0x000fc400078ec0ff */
[----:B------:R-:W-:-:S04]  /*101d0*/  LEA.HI R4, R43, R4, RZ, 0x1d ;  /* 0x000000042b047211 */ /* 0x000fc800078fe8ff */
[----:B0-----:R-:W-:Y:S01]  /*101e0*/  SHF.R.S32.HI R5, RZ, 0x1f, R4 ;  /* 0x0000001fff057819 */ /* 0x001fe20000011404 */
[----:B------:R-:W-:-:S03]  /*101f0*/  IMAD.SHL.U32 R6, R4, 0x8, RZ ;  /* 0x0000000804067824 */ /* 0x000fc600078e00ff */
[----:B------:R-:W-:Y:S02]  /*10200*/  LEA.HI R5, R5, R4, RZ, 0x3 ;  /* 0x0000000405057211 */ /* 0x000fe400078f18ff */
[----:B------:R-:W-:-:S03]  /*10210*/  LOP3.LUT R4, R207, 0x38, R6, 0xf8, !PT ;  /* 0x00000038cf047812 */ /* 0x000fc600078ef806 */
[----:B------:R-:W-:Y:S01]  /*10220*/  IMAD.SHL.U32 R5, R5, 0x400, RZ ;  /* 0x0000040005057824 */ /* 0x000fe200078e00ff */
[----:B------:R-:W-:-:S04]  /*10230*/  LOP3.LUT R4, R4, R60, RZ, 0x3c, !PT ;  /* 0x0000003c04047212 */ /* 0x000fc800078e3cff */
[----:B------:R-:W-:-:S04]  /*10240*/  LOP3.LUT R5, R5, 0x7fffe000, RZ, 0xc0, !PT ;  /* 0x7fffe00005057812 */ /* 0x000fc800078ec0ff */
        /* <DEDUP_REMOVED lines=16> */
[-C--:B------:R-:W-:Y:S01]  /*10350*/  FMUL.FTZ R51, R54, R47.reuse ;  /* 0x0000002f36337220 */ /* 0x080fe20000410000 */
[----:B------:R-:W-:Y:S01]  /*10360*/  FMUL.FTZ R47, R52, R47 ;  /* 0x0000002f342f7220 */ /* 0x000fe20000410000 */
[-C--:B------:R-:W-:Y:S01]  /*10370*/  FMUL.FTZ R39, R56, R8.reuse ;  /* 0x0000000838277220 */ /* 0x080fe20000410000 */
[----:B------:R-:W-:Y:S01]  /*10380*/  FMUL.FTZ R53, R32, R8 ;  /* 0x0000000820357220 */ /* 0x000fe20000410000 */
[-C--:B------:R-:W-:Y:S01]  /*10390*/  FFMA.FTZ R51, R52, R38.reuse, -R51 ;  /* 0x0000002634337223 */ /* 0x080fe20000010833 */
[----:B------:R-:W-:Y:S01]  /*103a0*/  FFMA.FTZ R47, R54, R38, R47 ;  /* 0x00000026362f7223 */ /* 0x000fe2000001002f */
[----:B------:R-:W-:-:S02]  /*103b0*/  IMAD.U32 R52, R40, 0x10000, RZ ;  /* 0x0001000028347824 */ /* 0x000fc400078e00ff */
[-C--:B------:R-:W-:Y:S01]  /*103c0*/  FFMA.FTZ R8, R32, R4.reuse, -R39 ;  /* 0x0000000420087223 */ /* 0x080fe20000010827 */
[----:B------:R-:W-:Y:S02]  /*103d0*/  IMAD.U32 R38, R33, 0x10000, RZ ;  /* 0x0001000021267824 */ /* 0x000fe400078e00ff */
[----:B------:R-:W-:Y:S01]  /*103e0*/  FFMA.FTZ R32, R56, R4, R53 ;  /* 0x0000000438207223 */ /* 0x000fe20000010035 */
[-C--:B------:R-:W-:Y:S01]  /*103f0*/  FMUL.FTZ R39, R52, R48.reuse ;  /* 0x0000003034277220 */ /* 0x080fe20000410000 */
[----:B------:R-:W-:Y:S02]  /*10400*/  IMAD.U32 R49, R10, 0x10000, RZ ;  /* 0x000100000a317824 */ /* 0x000fe400078e00ff */
[----:B------:R-:W-:Y:S01]  /*10410*/  FMUL.FTZ R55, R38, R48 ;  /* 0x0000003026377220 */ /* 0x000fe20000410000 */
[----:B------:R-:W-:Y:S02]  /*10420*/  IMAD.U32 R53, R34, 0x10000, RZ ;  /* 0x0001000022357824 */ /* 0x000fe400078e00ff */
[-C--:B------:R-:W-:Y:S01]  /*10430*/  FFMA.FTZ R39, R38, R44.reuse, -R39 ;  /* 0x0000002c26277223 */ /* 0x080fe20000010827 */
[----:B------:R-:W-:Y:S01]  /*10440*/  LOP3.LUT R10, R10, 0xffff0000, RZ, 0xc0, !PT ;  /* 0xffff00000a0a7812 */ /* 0x000fe200078ec0ff */
[----:B------:R-:W-:Y:S01]  /*10450*/  FFMA.FTZ R55, R52, R44, R55 ;  /* 0x0000002c34377223 */ /* 0x000fe20000010037 */
[-C--:B------:R-:W-:Y:S01]  /*10460*/  FMUL.FTZ R4, R57, R49.reuse ;  /* 0x0000003139047220 */ /* 0x080fe20000410000 */
[----:B------:R-:W-:Y:S01]  /*10470*/  LOP3.LUT R44, R34, 0xffff0000, RZ, 0xc0, !PT ;  /* 0xffff0000222c7812 */ /* 0x000fe200078ec0ff */
[----:B------:R-:W-:Y:S01]  /*10480*/  FMUL.FTZ R34, R53, R49 ;  /* 0x0000003135227220 */ /* 0x000fe20000410000 */
[----:B------:R-:W-:Y:S01]  /*10490*/  LOP3.LUT R38, R41, 0xffff0000, RZ, 0xc0, !PT ;  /* 0xffff000029267812 */ /* 0x000fe200078ec0ff */
[----:B------:R-:W-:-:S02]  /*104a0*/  IMAD.U32 R50, R11, 0x10000, RZ ;  /* 0x000100000b327824 */ /* 0x000fc400078e00ff */
[-C--:B------:R-:W-:Y:S01]  /*104b0*/  FFMA.FTZ R41, R53, R45.reuse, -R4 ;  /* 0x0000002d35297223 */ /* 0x080fe20000010804 */
[----:B------:R-:W-:Y:S02]  /*104c0*/  IMAD.U32 R48, R42, 0x10000, RZ ;  /* 0x000100002a307824 */ /* 0x000fe400078e00ff */
[-C--:B------:R-:W-:Y:S01]  /*104d0*/  FMUL.FTZ R53, R44, R10.reuse ;  /* 0x0000000a2c357220 */ /* 0x080fe20000410000 */
[----:B------:R-:W-:Y:S01]  /*104e0*/  FMUL.FTZ R49, R38, R10 ;  /* 0x0000000a26317220 */ /* 0x000fe20000410000 */
[----:B------:R-:W-:Y:S01]  /*104f0*/  FFMA.FTZ R10, R57, R45, R34 ;  /* 0x0000002d390a7223 */ /* 0x000fe20000010022 */
[----:B------:R-:W-:Y:S01]  /*10500*/  LOP3.LUT R11, R11, 0xffff0000, RZ, 0xc0, !PT ;  /* 0xffff00000b0b7812 */ /* 0x000fe200078ec0ff */
[----:B------:R-:W-:Y:S02]  /*10510*/  IMAD.U32 R4, R35, 0x10000, RZ ;  /* 0x0001000023047824 */ /* 0x000fe400078e00ff */
[----:B------:R-:W-:Y:S01]  /*10520*/  FMUL.FTZ R45, R48, R50 ;  /* 0x00000032302d7220 */ /* 0x000fe20000410000 */
[----:B------:R-:W-:Y:S01]  /*10530*/  LOP3.LUT R57, R40, 0xffff0000, RZ, 0xc0, !PT ;  /* 0xffff000028397812 */ /* 0x000fe200078ec0ff */
[----:B------:R-:W-:Y:S01]  /*10540*/  FFMA.FTZ R44, R44, R6, -R49 ;  /* 0x000000062c2c7223 */ /* 0x000fe20000010831 */
[----:B------:R-:W-:Y:S01]  /*10550*/  LOP3.LUT R33, R33, 0xffff0000, RZ, 0xc0, !PT ;  /* 0xffff000021217812 */ /* 0x000fe200078ec0ff */
[C---:B------:R-:W-:Y:S01]  /*10560*/  FMUL.FTZ R49, R4.reuse, R50 ;  /* 0x0000003204317220 */ /* 0x040fe20000410000 */
[----:B------:R-:W-:Y:S01]  /*10570*/  LOP3.LUT R35, R35, 0xffff0000, RZ, 0xc0, !PT ;  /* 0xffff000023237812 */ /* 0x000fe200078ec0ff */
[----:B------:R-:W-:Y:S01]  /*10580*/  FFMA.FTZ R45, R4, R46, -R45 ;  /* 0x0000002e042d7223 */ /* 0x000fe2000001082d */
[----:B------:R-:W-:Y:S01]  /*10590*/  FFMA.FTZ R53, R38, R6, R53 ;  /* 0x0000000626357223 */ /* 0x000fe20000010035 */
[----:B------:R-:W-:Y:S01]  /*105a0*/  FMUL.FTZ R4, R57, R9 ;  /* 0x0000000939047220 */ /* 0x000fe20000410000 */
[----:B------:R-:W-:Y:S01]  /*105b0*/  FMUL.FTZ R40, R59, R11 ;  /* 0x0000000b3b287220 */ /* 0x000fe20000410000 */
[----:B------:R-:W-:Y:S01]  /*105c0*/  FMUL.FTZ R6, R33, R9 ;  /* 0x0000000921067220 */ /* 0x000fe20000410000 */
[----:B------:R-:W-:Y:S01]  /*105d0*/  FMUL.FTZ R42, R35, R11 ;  /* 0x0000000b232a7220 */ /* 0x000fe20000410000 */
[----:B------:R-:W-:Y:S01]  /*105e0*/  FFMA.FTZ R34, R33, R5, -R4 ;  /* 0x0000000521227223 */ /* 0x000fe20000010804 */
[----:B------:R-:W-:Y:S01]  /*105f0*/  FFMA.FTZ R40, R35, R7, -R40 ;  /* 0x0000000723287223 */ /* 0x000fe20000010828 */
[----:B------:R-:W-:Y:S01]  /*10600*/  FFMA.FTZ R49, R48, R46, R49 ;  /* 0x0000002e30317223 */ /* 0x000fe20000010031 */
[----:B------:R-:W-:Y:S01]  /*10610*/  FFMA.FTZ R38, R57, R5, R6 ;  /* 0x0000000539267223 */ /* 0x000fe20000010006 */
[----:B------:R-:W-:Y:S01]  /*10620*/  FFMA.FTZ R42, R59, R7, R42 ;  /* 0x000000073b2a7223 */ /* 0x000fe2000001002a */
[----:B------:R-:W-:-:S02]  /*10630*/  F2FP.BF16.F32.PACK_AB R6, R44, R41 ;  /* 0x000000292c06723e */ /* 0x000fc400000010ff */
[----:B------:R-:W-:Y:S02]  /*10640*/  F2FP.BF16.F32.PACK_AB R4, R8, R51 ;  /* 0x000000330804723e */ /* 0x000fe400000010ff */
[----:B------:R-:W-:Y:S02]  /*10650*/  F2FP.BF16.F32.PACK_AB R5, R34, R39 ;  /* 0x000000272205723e */ /* 0x000fe400000010ff */
[----:B------:R-:W-:Y:S02]  /*10660*/  F2FP.BF16.F32.PACK_AB R7, R40, R45 ;  /* 0x0000002d2807723e */ /* 0x000fe400000010ff */
[----:B------:R-:W-:Y:S02]  /*10670*/  F2FP.BF16.F32.PACK_AB R10, R53, R10 ;  /* 0x0000000a350a723e */ /* 0x000fe400000010ff */
[----:B------:R-:W-:Y:S01]  /*10680*/  F2FP.BF16.F32.PACK_AB R8, R32, R47 ;  /* 0x0000002f2008723e */ /* 0x000fe200000010ff */
[----:B------:R1:W-:Y:S01]  /*10690*/  STS.128 [R58], R4 ;  /* 0x000000043a007388 */ /* 0x0003e20000000c00 */
[----:B------:R-:W-:-:S02]  /*106a0*/  F2FP.BF16.F32.PACK_AB R9, R38, R55 ;  /* 0x000000372609723e */ /* 0x000fc400000010ff */
[----:B------:R-:W-:-:S05]  /*106b0*/  F2FP.BF16.F32.PACK_AB R11, R42, R49 ;  /* 0x000000312a0b723e */ /* 0x000fca00000010ff */
[----:B------:R1:W-:Y:S02]  /*106c0*/  STS.128 [R37+0x15400], R8 ;  /* 0x0154000825007388 */ /* 0x0003e40000000c00 */
.L_x_595:
[----:B------:R-:W-:Y:S05]  /*106d0*/  BSYNC B1 ;  /* 0x0000000000017941 */ /* 0x000fea0003800000 */
.L_x_594:
[----:B------:R-:W-:Y:S04]  /*106e0*/  BSSY B1, `(.L_x_596) ;  /* 0x0000063000017945 */ /* 0x000fe80003800000 */
[----:B------:R-:W-:Y:S05]  /*106f0*/  @P1 BRA `(.L_x_597) ;  /* 0x0000000400841947 */ /* 0x000fea0003800000 */
[----:B-1----:R-:W-:Y:S02]  /*10700*/  IMAD.IADD R4, R22, 0x1, R206 ;  /* 0x0000000116047824 */ /* 0x002fe400078e02ce */
[C---:B------:R-:W-:Y:S01]  /*10710*/  IMAD.U32 R47, R28.reuse, 0x10000, RZ ;  /* 0x000100001c2f7824 */ /* 0x040fe200078e00ff */
[----:B------:R-:W-:Y:S01]  /*10720*/  LOP3.LUT R28, R28, 0xffff0000, RZ, 0xc0, !PT ;  /* 0xffff00001c1c7812 */ /* 0x000fe200078ec0ff */
[----:B------:R-:W-:Y:S01]  /*10730*/  IMAD.U32 R45, R24, 0x10000, RZ ;  /* 0x00010000182d7824 */ /* 0x000fe200078e00ff */
[----:B0-----:R-:W-:Y:S01]  /*10740*/  SHF.R.S32.HI R5, RZ, 0x1f, R4 ;  /* 0x0000001fff057819 */ /* 0x001fe20000011404 */
[----:B------:R-:W-:Y:S01]  /*10750*/  IMAD.U32 R49, R30, 0x10000, RZ ;  /* 0x000100001e317824 */ /* 0x000fe200078e00ff */
[----:B------:R-:W-:Y:S01]  /*10760*/  LOP3.LUT R24, R24, 0xffff0000, RZ, 0xc0, !PT ;  /* 0xffff000018187812 */ /* 0x000fe200078ec0ff */
[----:B------:R-:W-:Y:S01]  /*10770*/  IMAD.U32 R53, R31, 0x10000, RZ ;  /* 0x000100001f357824 */ /* 0x000fe200078e00ff */
[-C--:B------:R-:W-:Y:S01]  /*10780*/  LEA.HI R6, R5, R4.reuse, RZ, 0x3 ;  /* 0x0000000405067211 */ /* 0x080fe200078f18ff */
[----:B------:R-:W-:Y:S01]  /*10790*/  IMAD.U32 R51, R27, 0x10000, RZ ;  /* 0x000100001b337824 */ /* 0x000fe200078e00ff */
[----:B------:R-:W-:-:S02]  /*107a0*/  LEA.HI R5, R5, R4, RZ, 0x6 ;  /* 0x0000000405057211 */ /* 0x000fc400078f30ff */
[--C-:B------:R-:W-:Y:S02]  /*107b0*/  SHF.R.S32.HI R8, RZ, 0x3, R6.reuse ;  /* 0x00000003ff087819 */ /* 0x100fe40000011406 */
[----:B------:R-:W-:Y:S01]  /*107c0*/  LOP3.LUT R6, R207, 0x38, R6, 0xf8, !PT ;  /* 0x00000038cf067812 */ /* 0x000fe200078ef806 */
[----:B------:R-:W-:Y:S01]  /*107d0*/  IMAD.SHL.U32 R7, R5, 0x80, RZ ;  /* 0x0000008005077824 */ /* 0x000fe200078e00ff */
[----:B------:R-:W-:Y:S02]  /*107e0*/  LEA.HI R4, R43, R8, RZ, 0x1d ;  /* 0x000000082b047211 */ /* 0x000fe400078fe8ff */
[----:B------:R-:W-:Y:S02]  /*107f0*/  LOP3.LUT R30, R30, 0xffff0000, RZ, 0xc0, !PT ;  /* 0xffff00001e1e7812 */ /* 0x000fe400078ec0ff */
[----:B------:R-:W-:Y:S02]  /*10800*/  SHF.R.S32.HI R5, RZ, 0x1f, R4 ;  /* 0x0000001fff057819 */ /* 0x000fe40000011404 */
[----:B------:R-:W-:-:S02]  /*10810*/  LOP3.LUT R8, R7, 0xffffe000, RZ, 0xc0, !PT ;  /* 0xffffe00007087812 */ /* 0x000fc400078ec0ff */
[----:B------:R-:W-:Y:S01]  /*10820*/  LOP3.LUT R7, R6, R60, RZ, 0x3c, !PT ;  /* 0x0000003c06077212 */ /* 0x000fe200078e3cff */
[----:B------:R-:W-:Y:S01]  /*10830*/  IMAD.SHL.U32 R6, R4, 0x8, RZ ;  /* 0x0000000804067824 */ /* 0x000fe200078e00ff */
[----:B------:R-:W-:Y:S02]  /*10840*/  LEA.HI R5, R5, R4, RZ, 0x3 ;  /* 0x0000000405057211 */ /* 0x000fe400078f18ff */
[----:B------:R-:W-:Y:S02]  /*10850*/  IADD3 R7, R7, R8, R217 ;  /* 0x0000000807077210 */ /* 0x000fe40007ffe0d9 */
[----:B------:R-:W-:Y:S01]  /*10860*/  LOP3.LUT R4, R207, 0x38, R6, 0xf8, !PT ;  /* 0x00000038cf047812 */ /* 0x000fe200078ef806 */
[----:B------:R-:W-:Y:S01]  /*10870*/  IMAD.SHL.U32 R5, R5, 0x400, RZ ;  /* 0x0000040005057824 */ /* 0x000fe200078e00ff */
[----:B------:R-:W-:Y:S01]  /*10880*/  LOP3.LUT R31, R31, 0xffff0000, RZ, 0xc0, !PT ;  /* 0xffff00001f1f7812 */ /* 0x000fe200078ec0ff */
[----:B------:R-:W-:Y:S01]  /*10890*/  IMAD R44, R7, 0x2, R230 ;  /* 0x00000002072c7824 */ /* 0x000fe200078e02e6 */
[----:B------:R-:W-:-:S02]  /*108a0*/  LOP3.LUT R4, R4, R60, RZ, 0x3c, !PT ;  /* 0x0000003c04047212 */ /* 0x000fc400078e3cff */
[----:B------:R-:W-:Y:S02]  /*108b0*/  LOP3.LUT R5, R5, 0x7fffe000, RZ, 0xc0, !PT ;  /* 0x7fffe00005057812 */ /* 0x000fe400078ec0ff */
[----:B------:R-:W-:Y:S02]  /*108c0*/  LOP3.LUT R27, R27, 0xffff0000, RZ, 0xc0, !PT ;  /* 0xffff00001b1b7812 */ /* 0x000fe400078ec0ff */
        /* <DEDUP_REMOVED lines=18> */
[C---:B------:R-:W-:Y:S01]  /*109f0*/  IMAD.U32 R39, R9.reuse, 0x10000, RZ ;  /* 0x0001000009277824 */ /* 0x040fe200078e00ff */
[----:B------:R-:W-:Y:S01]  /*10a00*/  LOP3.LUT R9, R9, 0xffff0000, RZ, 0xc0, !PT ;  /* 0xffff000009097812 */ /* 0x000fe200078ec0ff */
[-C--:B------:R-:W-:Y:S01]  /*10a10*/  FFMA.FTZ R42, R45, R33.reuse, -R42 ;  /* 0x000000212d2a7223 */ /* 0x080fe2000001082a */
[----:B------:R-:W-:Y:S01]  /*10a20*/  FFMA.FTZ R38, R47, R33, R38 ;  /* 0x000000212f267223 */ /* 0x000fe20000010026 */
[----:B------:R-:W-:-:S02]  /*10a30*/  IMAD.U32 R47, R26, 0x10000, RZ ;  /* 0x000100001a2f7824 */ /* 0x000fc400078e00ff */
[-C--:B------:R-:W-:Y:S01]  /*10a40*/  FMUL.FTZ R45, R28, R8.reuse ;  /* 0x000000081c2d7220 */ /* 0x080fe20000410000 */
[----:B------:R-:W-:Y:S01]  /*10a50*/  FMUL.FTZ R33, R24, R8 ;  /* 0x0000000818217220 */ /* 0x000fe20000410000 */
[-C--:B------:R-:W-:Y:S01]  /*10a60*/  FMUL.FTZ R8, R49, R40.reuse ;  /* 0x0000002831087220 */ /* 0x080fe20000410000 */
[C---:B------:R-:W-:Y:S01]  /*10a70*/  FMUL.FTZ R40, R47.reuse, R40 ;  /* 0x000000282f287220 */ /* 0x040fe20000410000 */
[----:B------:R-:W-:Y:S01]  /*10a80*/  LOP3.LUT R26, R26, 0xffff0000, RZ, 0xc0, !PT ;  /* 0xffff00001a1a7812 */ /* 0x000fe200078ec0ff */
[-C--:B------:R-:W-:Y:S01]  /*10a90*/  FFMA.FTZ R33, R28, R4.reuse, R33 ;  /* 0x000000041c217223 */ /* 0x080fe20000010021 */
[-C--:B------:R-:W-:Y:S01]  /*10aa0*/  FFMA.FTZ R28, R47, R35.reuse, -R8 ;  /* 0x000000232f1c7223 */ /* 0x080fe20000010808 */
[----:B------:R-:W-:Y:S01]  /*10ab0*/  FFMA.FTZ R40, R49, R35, R40 ;  /* 0x0000002331287223 */ /* 0x000fe20000010028 */
[----:B------:R-:W-:Y:S01]  /*10ac0*/  FFMA.FTZ R45, R24, R4, -R45 ;  /* 0x00000004182d7223 */ /* 0x000fe2000001082d */
[----:B------:R-:W-:Y:S01]  /*10ad0*/  FMUL.FTZ R35, R30, R10 ;  /* 0x0000000a1e237220 */ /* 0x000fe20000410000 */
[----:B------:R-:W-:-:S02]  /*10ae0*/  IMAD.U32 R41, R11, 0x10000, RZ ;  /* 0x000100000b297824 */ /* 0x000fc400078e00ff */
[C---:B------:R-:W-:Y:S01]  /*10af0*/  FMUL.FTZ R49, R26.reuse, R10 ;  /* 0x0000000a1a317220 */ /* 0x040fe20000410000 */
[----:B------:R-:W-:Y:S02]  /*10b00*/  IMAD.U32 R24, R29, 0x10000, RZ ;  /* 0x000100001d187824 */ /* 0x000fe400078e00ff */
[-C--:B------:R-:W-:Y:S01]  /*10b10*/  FFMA.FTZ R47, R26, R6.reuse, -R35 ;  /* 0x000000061a2f7223 */ /* 0x080fe20000010823 */
[----:B------:R-:W-:Y:S01]  /*10b20*/  LOP3.LUT R11, R11, 0xffff0000, RZ, 0xc0, !PT ;  /* 0xffff00000b0b7812 */ /* 0x000fe200078ec0ff */
[----:B------:R-:W-:Y:S02]  /*10b30*/  IMAD.U32 R8, R25, 0x10000, RZ ;  /* 0x0001000019087824 */ /* 0x000fe400078e00ff */
[----:B------:R-:W-:Y:S01]  /*10b40*/  FMUL.FTZ R35, R24, R39 ;  /* 0x0000002718237220 */ /* 0x000fe20000410000 */
[----:B------:R-:W-:Y:S01]  /*10b50*/  FFMA.FTZ R49, R30, R6, R49 ;  /* 0x000000061e317223 */ /* 0x000fe20000010031 */
[-C--:B------:R-:W-:Y:S01]  /*10b60*/  FMUL.FTZ R4, R53, R41.reuse ;  /* 0x0000002935047220 */ /* 0x080fe20000410000 */
[----:B------:R-:W-:Y:S01]  /*10b70*/  LOP3.LUT R29, R29, 0xffff0000, RZ, 0xc0, !PT ;  /* 0xffff00001d1d7812 */ /* 0x000fe200078ec0ff */
[----:B------:R-:W-:Y:S01]  /*10b80*/  FMUL.FTZ R6, R51, R41 ;  /* 0x0000002933067220 */ /* 0x000fe20000410000 */
[----:B------:R-:W-:Y:S01]  /*10b90*/  LOP3.LUT R25, R25, 0xffff0000, RZ, 0xc0, !PT ;  /* 0xffff000019197812 */ /* 0x000fe200078ec0ff */
[C---:B------:R-:W-:Y:S01]  /*10ba0*/  FMUL.FTZ R39, R8.reuse, R39 ;  /* 0x0000002708277220 */ /* 0x040fe20000410000 */
[-C--:B------:R-:W-:Y:S01]  /*10bb0*/  FFMA.FTZ R35, R8, R34.reuse, -R35 ;  /* 0x0000002208237223 */ /* 0x080fe20000010823 */
[-C--:B------:R-:W-:Y:S01]  /*10bc0*/  FFMA.FTZ R30, R51, R37.reuse, -R4 ;  /* 0x00000025331e7223 */ /* 0x080fe20000010804 */
[----:B------:R-:W-:Y:S01]  /*10bd0*/  FFMA.FTZ R37, R53, R37, R6 ;  /* 0x0000002535257223 */ /* 0x000fe20000010006 */
[----:B------:R-:W-:Y:S01]  /*10be0*/  FMUL.FTZ R4, R29, R9 ;  /* 0x000000091d047220 */ /* 0x000fe20000410000 */
[----:B------:R-:W-:Y:S01]  /*10bf0*/  FMUL.FTZ R8, R31, R11 ;  /* 0x0000000b1f087220 */ /* 0x000fe20000410000 */
[----:B------:R-:W-:Y:S01]  /*10c00*/  FMUL.FTZ R6, R25, R9 ;  /* 0x0000000919067220 */ /* 0x000fe20000410000 */
[----:B------:R-:W-:Y:S01]  /*10c10*/  FMUL.FTZ R10, R27, R11 ;  /* 0x0000000b1b0a7220 */ /* 0x000fe20000410000 */
[----:B------:R-:W-:Y:S01]  /*10c20*/  FFMA.FTZ R39, R24, R34, R39 ;  /* 0x0000002218277223 */ /* 0x000fe20000010027 */
[----:B------:R-:W-:Y:S01]  /*10c30*/  FFMA.FTZ R24, R25, R5, -R4 ;  /* 0x0000000519187223 */ /* 0x000fe20000010804 */
[----:B------:R-:W-:Y:S01]  /*10c40*/  FFMA.FTZ R11, R27, R7, -R8 ;  /* 0x000000071b0b7223 */ /* 0x000fe20000010808 */
        /* <DEDUP_REMOVED lines=12> */
.L_x_597:
[----:B------:R-:W-:Y:S05]  /*10d10*/  BSYNC B1 ;  /* 0x0000000000017941 */ /* 0x000fea0003800000 */
.L_x_596:
[----:B------:R-:W-:Y:S05]  /*10d20*/  @P2 BRA `(.L_x_572) ;  /* 0x0000000400842947 */ /* 0x000fea0003800000 */
[----:B-12---:R-:W-:Y:S01]  /*10d30*/  IMAD.IADD R4, R22, 0x1, R205 ;  /* 0x0000000116047824 */ /* 0x006fe200078e02cd */
[C---:B------:R-:W-:Y:S01]  /*10d40*/  LOP3.LUT R38, R14.reuse, 0xffff0000, RZ, 0xc0, !PT ;  /* 0xffff00000e267812 */ /* 0x040fe200078ec0ff */
[----:B------:R-:W-:Y:S01]  /*10d50*/  IMAD.U32 R35, R14, 0x10000, RZ ;  /* 0x000100000e237824 */ /* 0x000fe200078e00ff */
[----:B------:R-:W-:Y:S01]  /*10d60*/  LOP3.LUT R40, R20, 0xffff0000, RZ, 0xc0, !PT ;  /* 0xffff000014287812 */ /* 0x000fe200078ec0ff */
[----:B------:R-:W-:Y:S01]  /*10d70*/  IMAD.U32 R33, R0, 0x10000, RZ ;  /* 0x0001000000217824 */ /* 0x000fe200078e00ff */
[----:B0-----:R-:W-:Y:S01]  /*10d80*/  SHF.R.S32.HI R5, RZ, 0x1f, R4 ;  /* 0x0000001fff057819 */ /* 0x001fe20000011404 */
[----:B------:R-:W-:Y:S01]  /*10d90*/  IMAD.U32 R37, R20, 0x10000, RZ ;  /* 0x0001000014257824 */ /* 0x000fe200078e00ff */
[----:B------:R-:W-:Y:S02]  /*10da0*/  LOP3.LUT R0, R0, 0xffff0000, RZ, 0xc0, !PT ;  /* 0xffff000000007812 */ /* 0x000fe400078ec0ff */
[CC--:B------:R-:W-:Y:S02]  /*10db0*/  LEA.HI R6, R5.reuse, R4.reuse, RZ, 0x3 ;  /* 0x0000000405067211 */ /* 0x0c0fe400078f18ff */
[----:B------:R-:W-:-:S02]  /*10dc0*/  LEA.HI R4, R5, R4, RZ, 0x6 ;  /* 0x0000000405047211 */ /* 0x000fc400078f30ff */
[--C-:B------:R-:W-:Y:S02]  /*10dd0*/  SHF.R.S32.HI R8, RZ, 0x3, R6.reuse ;  /* 0x00000003ff087819 */ /* 0x100fe40000011406 */
[----:B------:R-:W-:Y:S01]  /*10de0*/  LOP3.LUT R5, R207, 0x38, R6, 0xf8, !PT ;  /* 0x00000038cf057812 */ /* 0x000fe200078ef806 */
[----:B------:R-:W-:Y:S01]  /*10df0*/  IMAD.SHL.U32 R4, R4, 0x80, RZ ;  /* 0x0000008004047824 */ /* 0x000fe200078e00ff */
[----:B------:R-:W-:Y:S02]  /*10e00*/  LEA.HI R43, R43, R8, RZ, 0x1d ;  /* 0x000000082b2b7211 */ /* 0x000fe400078fe8ff */
[----:B------:R-:W-:Y:S02]  /*10e10*/  LOP3.LUT R5, R5, R60, RZ, 0x3c, !PT ;  /* 0x0000003c05057212 */ /* 0x000fe400078e3cff */
[----:B------:R-:W-:Y:S02]  /*10e20*/  SHF.R.S32.HI R6, RZ, 0x1f, R43 ;  /* 0x0000001fff067819 */ /* 0x000fe4000001142b */
[----:B------:R-:W-:Y:S01]  /*10e30*/  LOP3.LUT R8, R4, 0xffffe000, RZ, 0xc0, !PT ;  /* 0xffffe00004087812 */ /* 0x000fe200078ec0ff */
[----:B------:R-:W-:Y:S01]  /*10e40*/  IMAD.SHL.U32 R4, R43, 0x8, RZ ;  /* 0x000000082b047824 */ /* 0x000fe200078e00ff */
[----:B------:R-:W-:-:S02]  /*10e50*/  LEA.HI R6, R6, R43, RZ, 0x3 ;  /* 0x0000002b06067211 */ /* 0x000fc400078f18ff */
[----:B------:R-:W-:Y:S02]  /*10e60*/  IADD3 R5, R5, R8, R217 ;  /* 0x0000000805057210 */ /* 0x000fe40007ffe0d9 */
[----:B------:R-:W-:Y:S01]  /*10e70*/  LOP3.LUT R4, R207, 0x38, R4, 0xf8, !PT ;  /* 0x00000038cf047812 */ /* 0x000fe200078ef804 */
[----:B------:R-:W-:Y:S02]  /*10e80*/  IMAD.SHL.U32 R6, R6, 0x400, RZ ;  /* 0x0000040006067824 */ /* 0x000fe400078e00ff */
[----:B------:R-:W-:Y:S01]  /*10e90*/  IMAD R41, R5, 0x2, R230 ;  /* 0x0000000205297824 */ /* 0x000fe200078e02e6 */
[----:B------:R-:W-:Y:S02]  /*10ea0*/  LOP3.LUT R4, R4, R60, RZ, 0x3c, !PT ;  /* 0x0000003c04047212 */ /* 0x000fe400078e3cff */
        /* <DEDUP_REMOVED lines=22> */
[----:B------:R-:W-:Y:S02]  /*11010*/  IMAD.U32 R33, R12, 0x10000, RZ ;  /* 0x000100000c217824 */ /* 0x000fe400078e00ff */
[----:B------:R-:W-:Y:S01]  /*11020*/  FFMA.FTZ R14, R35, R25, R14 ;  /* 0x00000019230e7223 */ /* 0x000fe2000001000e */
[C---:B------:R-:W-:Y:S01]  /*11030*/  FMUL.FTZ R25, R0.reuse, R8 ;  /* 0x0000000800197220 */ /* 0x040fe20000410000 */
[----:B------:R-:W-:Y:S01]  /*11040*/  FFMA.FTZ R29, R0, R4, -R29 ;  /* 0x00000004001d7223 */ /* 0x000fe2000001081d */
[-C--:B------:R-:W-:Y:S01]  /*11050*/  FMUL.FTZ R0, R37, R31.reuse ;  /* 0x0000001f25007220 */ /* 0x080fe20000410000 */
[----:B------:R-:W-:Y:S01]  /*11060*/  FMUL.FTZ R8, R33, R31 ;  /* 0x0000001f21087220 */ /* 0x000fe20000410000 */
[----:B------:R-:W-:Y:S01]  /*11070*/  LOP3.LUT R12, R12, 0xffff0000, RZ, 0xc0, !PT ;  /* 0xffff00000c0c7812 */ /* 0x000fe200078ec0ff */
[----:B------:R-:W-:Y:S02]  /*11080*/  IMAD.U32 R32, R11, 0x10000, RZ ;  /* 0x000100000b207824 */ /* 0x000fe400078e00ff */
[-C--:B------:R-:W-:Y:S01]  /*11090*/  FFMA.FTZ R20, R33, R27.reuse, -R0 ;  /* 0x0000001b21147223 */ /* 0x080fe20000010800 */
[----:B------:R-:W-:Y:S01]  /*110a0*/  FFMA.FTZ R33, R37, R27, R8 ;  /* 0x0000001b25217223 */ /* 0x000fe20000010008 */
[----:B------:R-:W-:Y:S01]  /*110b0*/  FMUL.FTZ R27, R40, R10 ;  /* 0x0000000a281b7220 */ /* 0x000fe20000410000 */
[----:B------:R-:W-:-:S02]  /*110c0*/  IMAD.U32 R8, R15, 0x10000, RZ ;  /* 0x000100000f087824 */ /* 0x000fc400078e00ff */
[C---:B------:R-:W-:Y:S01]  /*110d0*/  FMUL.FTZ R37, R12.reuse, R10 ;  /* 0x0000000a0c257220 */ /* 0x040fe20000410000 */
[----:B------:R-:W-:Y:S02]  /*110e0*/  IMAD.U32 R0, R3, 0x10000, RZ ;  /* 0x0001000003007824 */ /* 0x000fe400078e00ff */
[----:B------:R-:W-:Y:S01]  /*110f0*/  FFMA.FTZ R35, R12, R6, -R27 ;  /* 0x000000060c237223 */ /* 0x000fe2000001081b */
[----:B------:R-:W-:Y:S02]  /*11100*/  IMAD.U32 R12, R21, 0x10000, RZ ;  /* 0x00010000150c7824 */ /* 0x000fe400078e00ff */
[----:B------:R-:W-:Y:S01]  /*11110*/  FFMA.FTZ R25, R38, R4, R25 ;  /* 0x0000000426197223 */ /* 0x000fe20000010019 */
[----:B------:R-:W-:Y:S01]  /*11120*/  LOP3.LUT R9, R9, 0xffff0000, RZ, 0xc0, !PT ;  /* 0xffff000009097812 */ /* 0x000fe200078ec0ff */
[----:B------:R-:W-:Y:S01]  /*11130*/  IMAD.U32 R4, R13, 0x10000, RZ ;  /* 0x000100000d047824 */ /* 0x000fe200078e00ff */
[----:B------:R-:W-:Y:S01]  /*11140*/  LOP3.LUT R11, R11, 0xffff0000, RZ, 0xc0, !PT ;  /* 0xffff00000b0b7812 */ /* 0x000fe200078ec0ff */
[----:B------:R-:W-:Y:S01]  /*11150*/  FMUL.FTZ R27, R8, R30 ;  /* 0x0000001e081b7220 */ /* 0x000fe20000410000 */
[----:B------:R-:W-:Y:S01]  /*11160*/  FFMA.FTZ R10, R40, R6, R37 ;  /* 0x00000006280a7223 */ /* 0x000fe20000010025 */
[----:B------:R-:W-:Y:S01]  /*11170*/  LOP3.LUT R15, R15, 0xffff0000, RZ, 0xc0, !PT ;  /* 0xffff00000f0f7812 */ /* 0x000fe200078ec0ff */
[----:B------:R-:W-:Y:S01]  /*11180*/  FMUL.FTZ R31, R0, R30 ;  /* 0x0000001e001f7220 */ /* 0x000fe20000410000 */
[----:B------:R-:W-:Y:S01]  /*11190*/  LOP3.LUT R21, R21, 0xffff0000, RZ, 0xc0, !PT ;  /* 0xffff000015157812 */ /* 0x000fe200078ec0ff */
[----:B------:R-:W-:Y:S01]  /*111a0*/  FMUL.FTZ R37, R12, R32 ;  /* 0x000000200c257220 */ /* 0x000fe20000410000 */
[----:B------:R-:W-:Y:S01]  /*111b0*/  LOP3.LUT R3, R3, 0xffff0000, RZ, 0xc0, !PT ;  /* 0xffff000003037812 */ /* 0x000fe200078ec0ff */
[-C--:B------:R-:W-:Y:S01]  /*111c0*/  FFMA.FTZ R27, R0, R26.reuse, -R27 ;  /* 0x0000001a001b7223 */ /* 0x080fe2000001081b */
[----:B------:R-:W-:Y:S01]  /*111d0*/  LOP3.LUT R13, R13, 0xffff0000, RZ, 0xc0, !PT ;  /* 0xffff00000d0d7812 */ /* 0x000fe200078ec0ff */
[----:B------:R-:W-:Y:S01]  /*111e0*/  FFMA.FTZ R31, R8, R26, R31 ;  /* 0x0000001a081f7223 */ /* 0x000fe2000001001f */
[C---:B------:R-:W-:Y:S01]  /*111f0*/  FMUL.FTZ R39, R4.reuse, R32 ;  /* 0x0000002004277220 */ /* 0x040fe20000410000 */
[-C--:B------:R-:W-:Y:S01]  /*11200*/  FFMA.FTZ R37, R4, R28.reuse, -R37 ;  /* 0x0000001c04257223 */ /* 0x080fe20000010825 */
        /* <DEDUP_REMOVED lines=19> */
.L_x_572:
[----:B------:R-:W-:Y:S05]  /*11340*/  BSYNC B0 ;  /* 0x0000000000007941 */ /* 0x000fea0003800000 */
.L_x_553:
[----:B------:R-:W-:Y:S01]  /*11350*/  @!PT LDS RZ, [RZ] ;  /* 0x00000000fffff984 */ /* 0x000fe20000000800 */
[----:B------:R-:W-:Y:S01]  /*11360*/  @!PT LDS RZ, [RZ] ;  /* 0x00000000fffff984 */ /* 0x000fe20000000800 */
[----:B------:R-:W-:Y:S01]  /*11370*/  @!PT LDS RZ, [RZ] ;  /* 0x00000000fffff984 */ /* 0x000fe20000000800 */
[----:B------:R-:W-:Y:S01]  /*11380*/  @!PT LDS RZ, [RZ] ;  /* 0x00000000fffff984 */ /* 0x000fe20000000800 */
[----:B------:R5:W-:Y:S06]  /*11390*/  MEMBAR.ALL.CTA ;  /* 0x0000000000007992 */ /* 0x000bec0000008000 */
[----:B-----5:R-:W5:Y:S01]  /*113a0*/  FENCE.VIEW.ASYNC.S ;  /* 0x00000000000073c6 */ /* 0x020f620000000000 */
[----:B------:R-:W-:Y:S05]  /*113b0*/  WARPSYNC.ALL ;  /* 0x0000000000007948 */ /* 0x000fea0003800000 */
[----:B-----5:R-:W-:Y:S06]  /*113c0*/  BAR.SYNC.DEFER_BLOCKING 0xd, 0x100 ;  /* 0x0344000000007b1d */ /* 0x020fec0000010000 */
.L_x_551:
[----:B------:R-:W-:-:S13]  /*113d0*/  ISETP.NE.AND P0, PT, R213, 0x3, PT ;  /* 0x00000003d500780c */ /* 0x000fda0003f05270 */
[----:B------:R-:W-:Y:S05]  /*113e0*/  @!P0 BRA `(.L_x_598) ;  /* 0x0000000000048947 */ /* 0x000fea0003800000 */
[----:B------:R-:W-:Y:S01]  /*113f0*/  BPT.TRAP 0x1 ;  /* 0x000000040000795c */ /* 0x000fe20000300000 */
.L_x_598:
[----:B01-3--:R-:W-:Y:S01]  /*11400*/  IMAD R0, R218, 0x8, R2 ;  /* 0x00000008da007824 */ /* 0x00bfe200078e0202 */
[----:B--2-4-:R-:W-:-:S04]  /*11410*/  SHF.L.U32 R3, R219, 0x1f, RZ ;  /* 0x0000001fdb037819 */ /* 0x014fc800000006ff */
[----:B------:R0:W1:Y:S01]  /*11420*/  SYNCS.PHASECHK.TRANS64.TRYWAIT P2, [R0+URZ+0x36830], R3 ;  /* 0x03683003000075a7 */ /* 0x000062000804017f */
[----:B------:R-:W-:Y:S05]  /*11430*/  @!P0 BRA `(.L_x_599) ;  /* 0x0000000000048947 */ /* 0x000fea0003800000 */
[----:B------:R-:W-:Y:S01]  /*11440*/  BPT.TRAP 0x1 ;  /* 0x000000040000795c */ /* 0x000fe20000300000 */
.L_x_599:
[----:B------:R-:W2:Y:S01]  /*11450*/  S2R R4, SR_TID.X ;  /* 0x0000000000047919 */ /* 0x000ea20000002100 */
[----:B------:R-:W-:Y:S01]  /*11460*/  IMAD.MOV.U32 R119, RZ, RZ, RZ ;  /* 0x000000ffff777224 */ /* 0x000fe200078e00ff */
[----:B--2---:R-:W-:-:S04]  /*11470*/  LOP3.LUT R4, R4, 0x7f, RZ, 0xc0, !PT ;  /* 0x0000007f04047812 */ /* 0x004fc800078ec0ff */
[----:B------:R-:W-:Y:S01]  /*11480*/  ISETP.NE.AND P1, PT, R4, RZ, PT ;  /* 0x000000ff0400720c */ /* 0x000fe20003f25270 */
[----:B-1----:R-:W-:-:S12]  /*11490*/  @P2 BRA `(.L_x_600) ;  /* 0x0000000000082947 */ /* 0x002fd80003800000 */
[----:B------:R-:W1:Y:S02]  /*114a0*/  SYNCS.PHASECHK.TRANS64.TRYWAIT P2, [R0+URZ+0x36830], R3 ;  /* 0x03683003000075a7 */ /* 0x000e64000804017f */
[----:B-1----:R-:W-:Y:S05]  /*114b0*/  @!P2 BRA `(.L_x_601) ;  /* 0x0000018400f4a947 */ /* 0x002fea0003800000 */
.L_x_600:
[----:B------:R-:W-:Y:S05]  /*114c0*/  WARPSYNC.ALL ;  /* 0x0000000000007948 */ /* 0x000fea0003800000 */
[----:B------:R-:W-:Y:S01]  /*114d0*/  VIADD R4, R2, 0x21400 ;  /* 0x0002140002047836 */ /* 0x000fe20000000000 */
[----:B------:R-:W-:Y:S01]  /*114e0*/  R2UR UR24, R36 ;  /* 0x00000000241872ca */ /* 0x000fe200000e0000 */
[----:B------:R-:W-:Y:S01]  /*114f0*/  IMAD.MOV.U32 R5, RZ, RZ, 0x40000040 ;  /* 0x40000040ff057424 */ /* 0x000fe200078e00ff */
[----:B------:R-:W-:Y:S01]  /*11500*/  WARPGROUP.ARRIVE ;  /* 0x00000000000079c5 */ /* 0x000fe20000000000 */
[----:B------:R-:W-:Y:S01]  /*11510*/  UMOV UR5, 0x40000040 ;  /* 0x4000004000057882 */ /* 0x000fe20000000000 */
[----:B------:R-:W-:Y:S01]  /*11520*/  SHF.R.U32.HI R4, RZ, 0x4, R4 ;  /* 0x00000004ff047819 */ /* 0x000fe20000011604 */
[----:B------:R-:W-:Y:S01]  /*11530*/  IMAD.MOV.U32 R7, RZ, RZ, 0x40000040 ;  /* 0x40000040ff077424 */ /* 0x000fe200078e00ff */
[----:B------:R-:W-:Y:S01]  /*11540*/  R2UR UR7, R5 ;  /* 0x00000000050772ca */ /* 0x000fe200000e0000 */
[----:B------:R-:W-:Y:S01]  /*11550*/  UMOV UR27, UR5 ;  /* 0x00000005001b7c82 */ /* 0x000fe20008000000 */
[----:B------:R-:W-:Y:S01]  /*11560*/  LOP3.LUT R4, R4, 0x3fff, RZ, 0xc0, !PT ;  /* 0x00003fff04047812 */ /* 0x000fe200078ec0ff */
[----:B------:R-:W-:Y:S01]  /*11570*/  IMAD.U32 R13, RZ, RZ, UR5 ;  /* 0x00000005ff0d7e24 */ /* 0x000fe2000f8e00ff */
[----:B------:R-:W-:Y:S01]  /*11580*/  UMOV UR9, UR27 ;  /* 0x0000001b00097c82 */ /* 0x000fe20008000000 */
[----:B------:R-:W-:Y:S01]  /*11590*/  IMAD.MOV.U32 R9, RZ, RZ, 0x40000040 ;  /* 0x40000040ff097424 */ /* 0x000fe200078e00ff */
[----:B------:R-:W-:Y:S01]  /*115a0*/  LOP3.LUT R221, R4, 0x10000, RZ, 0xfc, !PT ;  /* 0x0001000004dd7812 */ /* 0x000fe200078efcff */
[----:B------:R-:W-:Y:S01]  /*115b0*/  ULOP3.LUT UR24, UR24, 0x10000, URZ, 0xfc, !UPT ;  /* 0x0001000018187892 */ /* 0x000fe2000f8efc3f */
[----:B------:R-:W-:Y:S01]  /*115c0*/  IMAD.MOV.U32 R11, RZ, RZ, 0x40000040 ;  /* 0x40000040ff0b7424 */ /* 0x000fe200078e00ff */
[----:B------:R-:W-:Y:S01]  /*115d0*/  UMOV UR13, UR27 ;  /* 0x0000001b000d7c82 */ /* 0x000fe20008000000 */
[----:B------:R-:W-:Y:S01]  /*115e0*/  R2UR UR11, R9 ;  /* 0x00000000090b72ca */ /* 0x000fe200000e0000 */
[----:B------:R-:W-:Y:S01]  /*115f0*/  IMAD R4, R218, 0xa80, R221 ;  /* 0x00000a80da047824 */ /* 0x000fe200078e02dd */
[----:B------:R-:W-:Y:S01]  /*11600*/  UMOV UR17, UR27 ;  /* 0x0000001b00117c82 */ /* 0x000fe20008000000 */
[----:B------:R-:W-:Y:S01]  /*11610*/  R2UR UR19, R11 ;  /* 0x000000000b1372ca */ /* 0x000fe200000e0000 */
[----:B------:R-:W-:Y:S01]  /*11620*/  UMOV UR4, UR24 ;  /* 0x0000001800047c82 */ /* 0x000fe20008000000 */
[C---:B------:R-:W-:Y:S01]  /*11630*/  VIADD R6, R4.reuse, 0x80 ;  /* 0x0000008004067836 */ /* 0x040fe20000000000 */
[C---:B------:R-:W-:Y:S01]  /*11640*/  R2UR UR6, R4.reuse ;  /* 0x00000000040672ca */ /* 0x040fe200000e0000 */
[----:B------:R-:W-:Y:S01]  /*11650*/  UMOV UR26, UR4 ;  /* 0x00000004001a7c82 */ /* 0x000fe20008000000 */
[----:B------:R-:W-:Y:S01]  /*11660*/  IMAD.U32 R12, RZ, RZ, UR4 ;  /* 0x00000004ff0c7e24 */ /* 0x000fe2000f8e00ff */
[----:B------:R-:W-:Y:S01]  /*11670*/  UMOV UR8, UR26 ;  /* 0x0000001a00087c82 */ /* 0x000fe20008000000 */
[C---:B------:R-:W-:Y:S01]  /*11680*/  VIADD R8, R4.reuse, 0x100 ;  /* 0x0000010004087836 */ /* 0x040fe20000000000 */
[----:B------:R-:W-:Y:S01]  /*11690*/  UMOV UR12, UR26 ;  /* 0x0000001a000c7c82 */ /* 0x000fe20008000000 */
[----:B------:R-:W-:Y:S01]  /*116a0*/  VIADD R10, R4, 0x200 ;  /* 0x00000200040a7836 */ /* 0x000fe20000000000 */
[----:B------:R-:W-:Y:S01]  /*116b0*/  UMOV UR16, UR26 ;  /* 0x0000001a00107c82 */ /* 0x000fe20008000000 */
[----:B------:R-:W-:Y:S01]  /*116c0*/  IMAD.MOV.U32 R9, RZ, RZ, 0x40000040 ;  /* 0x40000040ff097424 */ /* 0x000fe200078e00ff */
[----:B------:R-:W-:Y:S01]  /*116d0*/  R2UR UR10, R8 ;  /* 0x00000000080a72ca */ /* 0x000fe200000e0000 */
[----:B------:R-:W-:Y:S01]  /*116e0*/  VIADD R8, R4, 0x280 ;  /* 0x0000028004087836 */ /* 0x000fe20000000000 */
[----:B------:R-:W-:Y:S01]  /*116f0*/  R2UR UR18, R10 ;  /* 0x000000000a1272ca */ /* 0x000fe200000e0000 */
[----:B------:R-:W-:Y:S01]  /*11700*/  UMOV UR20, UR26 ;  /* 0x0000001a00147c82 */ /* 0x000fe20008000000 */
[----:B------:R-:W-:Y:S01]  /*11710*/  HGMMA.64x16x16.F32.BF16 R72, gdesc[UR4], RZ, !UPT, gsb0 ;  /* 0x00200000044879f0 */ /* 0x000fe2000c0018ff */
[----:B------:R-:W-:Y:S01]  /*11720*/  R2UR UR6, R6 ;  /* 0x00000000060672ca */ /* 0x000fe200000e0000 */
[----:B------:R-:W-:Y:S01]  /*11730*/  UMOV UR4, UR26 ;  /* 0x0000001a00047c82 */ /* 0x000fe20008000000 */
[----:B------:R-:W-:Y:S01]  /*11740*/  R2UR UR7, R7 ;  /* 0x00000000070772ca */ /* 0x000fe200000e0000 */
[----:B------:R-:W-:Y:S01]  /*11750*/  UMOV UR5, UR27 ;  /* 0x0000001b00057c82 */ /* 0x000fe20008000000 */
[----:B------:R-:W-:Y:S01]  /*11760*/  VIADD R6, R4, 0x180 ;  /* 0x0000018004067836 */ /* 0x000fe20000000000 */
[----:B------:R-:W-:Y:S01]  /*11770*/  R2UR UR22, R8 ;  /* 0x00000000081672ca */ /* 0x000fe200000e0000 */
[----:B------:R-:W-:Y:S01]  /*11780*/  IMAD.MOV.U32 R7, RZ, RZ, 0x40000040 ;  /* 0x40000040ff077424 */ /* 0x000fe200078e00ff */
[----:B------:R-:W-:Y:S01]  /*11790*/  R2UR UR23, R9 ;  /* 0x00000000091772ca */ /* 0x000fe200000e0000 */
[----:B------:R-:W-:Y:S01]  /*117a0*/  UMOV UR21, UR27 ;  /* 0x0000001b00157c82 */ /* 0x000fe20008000000 */
[----:B------:R-:W-:Y:S01]  /*117b0*/  R2UR UR14, R6 ;  /* 0x00000000060e72ca */ /* 0x000fe200000e0000 */
[C---:B------:R-:W-:Y:S01]  /*117c0*/  VIADD R6, R4.reuse, 0x300 ;  /* 0x0000030004067836 */ /* 0x040fe20000000000 */
[----:B------:R-:W-:Y:S01]  /*117d0*/  R2UR UR15, R7 ;  /* 0x00000000070f72ca */ /* 0x000fe200000e0000 */
[----:B------:R-:W-:Y:S01]  /*117e0*/  IMAD.MOV.U32 R7, RZ, RZ, 0x40000040 ;  /* 0x40000040ff077424 */ /* 0x000fe200078e00ff */
[----:B------:R-:W-:Y:S01]  /*117f0*/  UMOV UR29, 0x40000040 ;  /* 0x40000040001d7882 */ /* 0x000fe20000000000 */
[C---:B------:R-:W-:Y:S01]  /*11800*/  VIADD R8, R4.reuse, 0x2 ;  /* 0x0000000204087836 */ /* 0x040fe20000000000 */
[----:B------:R2:W-:Y:S01]  /*11810*/  STL.64 [R1+0x50], R12 ;  /* 0x0000500c01007387 */ /* 0x0005e20000100a00 */
[----:B------:R-:W-:Y:S01]  /*11820*/  IMAD.MOV.U32 R9, RZ, RZ, 0x40000040 ;  /* 0x40000040ff097424 */ /* 0x000fe200078e00ff */
[----:B------:R-:W-:Y:S01]  /*11830*/  UIADD3 UR48, UR24, 0x800, URZ ;  /* 0x0000080018307890 */ /* 0x000fe2000fffe03f */
[----:B------:R-:W-:Y:S01]  /*11840*/  VIADD R10, R4, 0x102 ;  /* 0x00000102040a7836 */ /* 0x000fe20000000000 */
[----:B------:R-:W-:Y:S01]  /*11850*/  R2UR UR30, R8 ;  /* 0x00000000081e72ca */ /* 0x000fe200000e0000 */
[----:B------:R-:W-:Y:S01]  /*11860*/  IMAD.MOV.U32 R11, RZ, RZ, 0x40000040 ;  /* 0x40000040ff0b7424 */ /* 0x000fe200078e00ff */
[----:B------:R-:W-:Y:S01]  /*11870*/  R2UR UR31, R9 ;  /* 0x00000000091f72ca */ /* 0x000fe200000e0000 */
[----:B------:R-:W-:Y:S01]  /*11880*/  VIADD R8, R4, 0x182 ;  /* 0x0000018204087836 */ /* 0x000fe20000000000 */
[----:B------:R-:W-:Y:S01]  /*11890*/  UMOV UR49, 0x40000040 ;  /* 0x4000004000317882 */ /* 0x000fe20000000000 */
[----:B------:R-:W-:Y:S01]  /*118a0*/  IMAD.MOV.U32 R9, RZ, RZ, 0x40000040 ;  /* 0x40000040ff097424 */ /* 0x000fe200078e00ff */
[----:B------:R-:W-:Y:S01]  /*118b0*/  UIADD3 UR44, UR24, 0x802, URZ ;  /* 0x00000802182c7890 */ /* 0x000fe2000fffe03f */
[----:B01----:R-:W-:Y:S01]  /*118c0*/  P2R R3, PR, RZ, 0x1 ;  /* 0x00000001ff037803 */ /* 0x003fe20000000000 */
[----:B--2---:R-:W-:Y:S01]  /*118d0*/  IMAD.U32 R13, RZ, RZ, UR29 ;  /* 0x0000001dff0d7e24 */ /* 0x004fe2000f8e00ff */
[----:B------:R-:W-:Y:S01]  /*118e0*/  UMOV UR45, 0x40000040 ;  /* 0x40000040002d7882 */ /* 0x000fe20000000000 */
[----:B------:R-:W-:Y:S01]  /*118f0*/  UIADD3 UR40, UR24, 0x804, URZ ;  /* 0x0000080418287890 */ /* 0x000fe2000fffe03f */
[----:B------:R-:W-:Y:S01]  /*11900*/  BSSY B0, `(.L_x_602) ;  /* 0x0000a99000007945 */ /* 0x000fe20003800000 */
[----:B------:R-:W-:Y:S01]  /*11910*/  UMOV UR41, 0x40000040 ;  /* 0x4000004000297882 */ /* 0x000fe20000000000 */
[----:B------:R-:W-:Y:S01]  /*11920*/  UIADD3 UR36, UR24, 0x806, URZ ;  /* 0x0000080618247890 */ /* 0x000fe2000fffe03f */
[--C-:B------:R-:W-:Y:S01]  /*11930*/  IMAD.MOV.U32 R118, RZ, RZ, R119.reuse ;  /* 0x000000ffff767224 */ /* 0x100fe200078e0077 */
        /* <DEDUP_REMOVED lines=8> */
[--C-:B------:R-:W-:Y:S01]  /*119c0*/  IMAD.MOV.U32 R105, RZ, RZ, R119.reuse ;  /* 0x000000ffff697224 */ /* 0x100fe200078e0077 */
[----:B------:R-:W-:Y:S02]  /*119d0*/  WARPGROUP.DEPBAR.LE gsb0, 0x0 ;  /* 0x00008000000079c5 */ /* 0x000fe40000010000 */
[----:B------:R-:W-:Y:S01]  /*119e0*/  WARPGROUP.ARRIVE ;  /* 0x00000000000079c5 */ /* 0x000fe20000000000 */
[--C-:B------:R-:W-:Y:S02]  /*119f0*/  IMAD.MOV.U32 R103, RZ, RZ, R119.reuse ;  /* 0x000000ffff677224 */ /* 0x100fe400078e0077 */
[--C-:B------:R-:W-:Y:S02]  /*11a00*/  IMAD.MOV.U32 R101, RZ, RZ, R119.reuse ;  /* 0x000000ffff657224 */ /* 0x100fe400078e0077 */
[----:B------:R-:W-:Y:S01]  /*11a10*/  IMAD.MOV.U32 R99, RZ, RZ, R119 ;  /* 0x000000ffff637224 */ /* 0x000fe200078e0077 */
[----:B------:R-:W-:Y:S01]  /*11a20*/  HGMMA.64x16x16.F32.BF16 R64, gdesc[UR4], RZ, !UPT, gsb0 ;  /* 0x00200000044079f0 */ /* 0x000fe2000c0018ff */
[----:B------:R-:W-:Y:S01]  /*11a30*/  R2UR UR6, R6 ;  /* 0x00000000060672ca */ /* 0x000fe200000e0000 */
[----:B------:R-:W-:Y:S01]  /*11a40*/  UMOV UR4, UR26 ;  /* 0x0000001a00047c82 */ /* 0x000fe20008000000 */
[----:B------:R-:W-:Y:S01]  /*11a50*/  R2UR UR7, R7 ;  /* 0x00000000070772ca */ /* 0x000fe200000e0000 */
[----:B------:R-:W-:Y:S01]  /*11a60*/  UMOV UR5, UR27 ;  /* 0x0000001b00057c82 */ /* 0x000fe20008000000 */
[----:B------:R-:W-:Y:S01]  /*11a70*/  VIADD R6, R4, 0x82 ;  /* 0x0000008204067836 */ /* 0x000fe20000000000 */
[----:B------:R-:W-:Y:S01]  /*11a80*/  UMOV UR27, UR29 ;  /* 0x0000001d001b7c82 */ /* 0x000fe20008000000 */
[----:B------:R-:W-:-:S02]  /*11a90*/  IMAD.MOV.U32 R7, RZ, RZ, 0x40000040 ;  /* 0x40000040ff077424 */ /* 0x000fc400078e00ff */
        /* <DEDUP_REMOVED lines=12> */
[----:B------:R-:W-:Y:S01]  /*11b60*/  UIADD3 UR8, UR24, 0x2, URZ ;  /* 0x0000000218087890 */ /* 0x000fe2000fffe03f */
[----:B------:R-:W-:Y:S01]  /*11b70*/  R2UR UR10, R10 ;  /* 0x000000000a0a72ca */ /* 0x000fe200000e0000 */
[----:B------:R-:W-:Y:S01]  /*11b80*/  UMOV UR9, UR27 ;  /* 0x0000001b00097c82 */ /* 0x000fe20008000000 */
[----:B------:R-:W-:Y:S01]  /*11b90*/  R2UR UR11, R11 ;  /* 0x000000000b0b72ca */ /* 0x000fe200000e0000 */
[----:B------:R-:W-:Y:S02]  /*11ba0*/  VIADD R10, R4, 0x282 ;  /* 0x00000282040a7836 */ /* 0x000fe40000000000 */
[----:B------:R-:W-:Y:S01]  /*11bb0*/  IMAD.MOV.U32 R11, RZ, RZ, 0x40000040 ;  /* 0x40000040ff0b7424 */ /* 0x000fe200078e00ff */
[----:B------:R-:W-:Y:S02]  /*11bc0*/  UMOV UR28, UR8 ;  /* 0x00000008001c7c82 */ /* 0x000fe40008000000 */
[----:B------:R-:W-:Y:S01]  /*11bd0*/  UMOV UR26, UR28 ;  /* 0x0000001c001a7c82 */ /* 0x000fe20008000000 */
[----:B------:R-:W-:Y:S01]  /*11be0*/  IMAD.U32 R12, RZ, RZ, UR28 ;  /* 0x0000001cff0c7e24 */ /* 0x000fe2000f8e00ff */
[----:B------:R-:W-:-:S04]  /*11bf0*/  UMOV UR8, UR26 ;  /* 0x0000001a00087c82 */ /* 0x000fc80008000000 */
[----:B------:R0:W-:Y:S01]  /*11c00*/  STL.64 [R1+0x48], R12 ;  /* 0x0000480c01007387 */ /* 0x0001e20000100a00 */
[----:B------:R-:W-:Y:S02]  /*11c10*/  WARPGROUP.DEPBAR.LE gsb0, 0x0 ;  /* 0x00008000000079c5 */ /* 0x000fe40000010000 */
[----:B------:R-:W-:-:S06]  /*11c20*/  WARPGROUP.ARRIVE ;  /* 0x00000000000079c5 */ /* 0x000fcc0000000000 */
[----:B------:R-:W-:Y:S01]  /*11c30*/  HGMMA.64x16x16.F32.BF16 R48, gdesc[UR12], RZ, !UPT, gsb0 ;  /* 0x002000000c3079f0 */ /* 0x000fe2000c0018ff */
[----:B------:R-:W-:Y:S01]  /*11c40*/  R2UR UR14, R8 ;  /* 0x00000000080e72ca */ /* 0x000fe200000e0000 */
[----:B------:R-:W-:Y:S01]  /*11c50*/  UMOV UR12, UR26 ;  /* 0x0000001a000c7c82 */ /* 0x000fe20008000000 */
[----:B------:R-:W-:Y:S01]  /*11c60*/  R2UR UR15, R9 ;  /* 0x00000000090f72ca */ /* 0x000fe200000e0000 */
[----:B------:R-:W-:Y:S01]  /*11c70*/  UMOV UR13, UR27 ;  /* 0x0000001b000d7c82 */ /* 0x000fe20008000000 */
[----:B------:R-:W-:Y:S02]  /*11c80*/  VIADD R8, R4, 0x4 ;  /* 0x0000000404087836 */ /* 0x000fe40000000000 */
[----:B------:R-:W-:Y:S01]  /*11c90*/  IMAD.MOV.U32 R9, RZ, RZ, 0x40000040 ;  /* 0x40000040ff097424 */ /* 0x000fe200078e00ff */
[----:B------:R-:W-:Y:S02]  /*11ca0*/  WARPGROUP.DEPBAR.LE gsb0, 0x0 ;  /* 0x00008000000079c5 */ /* 0x000fe40000010000 */
[----:B------:R-:W-:-:S06]  /*11cb0*/  WARPGROUP.ARRIVE ;  /* 0x00000000000079c5 */ /* 0x000fcc0000000000 */
[----:B------:R-:W-:Y:S01]  /*11cc0*/  HGMMA.64x16x16.F32.BF16 R40, gdesc[UR16], RZ, !UPT, gsb0 ;  /* 0x00200000102879f0 */ /* 0x000fe2000c0018ff */
[----:B------:R-:W-:Y:S01]  /*11cd0*/  UMOV UR16, UR26 ;  /* 0x0000001a00107c82 */ /* 0x000fe20008000000 */
[----:B------:R-:W-:Y:S01]  /*11ce0*/  UMOV UR17, UR27 ;  /* 0x0000001b00117c82 */ /* 0x000fe20008000000 */
        /* <DEDUP_REMOVED lines=17> */
[----:B------:R-:W-:-:S03]  /*11e00*/  IMAD.MOV.U32 R7, RZ, RZ, 0x40000040 ;  /* 0x40000040ff077424 */ /* 0x000fc600078e00ff */
[----:B------:R-:W-:Y:S01]  /*11e10*/  R2UR UR18, R6 ;  /* 0x00000000061272ca */ /* 0x000fe200000e0000 */
[----:B------:R-:W-:Y:S01]  /*11e20*/  VIADD R6, R4, 0x302 ;  /* 0x0000030204067836 */ /* 0x000fe20000000000 */
[----:B------:R-:W-:Y:S01]  /*11e30*/  R2UR UR19, R7 ;  /* 0x00000000071372ca */ /* 0x000fe200000e0000 */
[----:B------:R-:W-:Y:S01]  /*11e40*/  IMAD.MOV.U32 R7, RZ, RZ, 0x40000040 ;  /* 0x40000040ff077424 */ /* 0x000fe200078e00ff */
[----:B------:R-:W-:Y:S02]  /*11e50*/  WARPGROUP.DEPBAR.LE gsb0, 0x0 ;  /* 0x00008000000079c5 */ /* 0x000fe40000010000 */
[----:B------:R-:W-:-:S06]  /*11e60*/  WARPGROUP.ARRIVE ;  /* 0x00000000000079c5 */ /* 0x000fcc0000000000 */
[----:B------:R-:W-:Y:S01]  /*11e70*/  HGMMA.64x16x16.F32.BF16 R72, gdesc[UR28], R72, gsb0 ;  /* 0x002000001c4879f0 */ /* 0x000fe20008001848 */
[----:B------:R-:W-:Y:S01]  /*11e80*/  R2UR UR30, R8 ;  /* 0x00000000081e72ca */ /* 0x000fe200000e0000 */
[----:B------:R-:W-:Y:S01]  /*11e90*/  UMOV UR29, 0x40000040 ;  /* 0x40000040001d7882 */ /* 0x000fe20000000000 */
[----:B------:R-:W-:Y:S01]  /*11ea0*/  R2UR UR31, R9 ;  /* 0x00000000091f72ca */ /* 0x000fe200000e0000 */
[----:B------:R-:W-:Y:S02]  /*11eb0*/  VIADD R8, R4, 0x184 ;  /* 0x0000018404087836 */ /* 0x000fe40000000000 */
[----:B------:R-:W-:Y:S02]  /*11ec0*/  IMAD.MOV.U32 R9, RZ, RZ, 0x40000040 ;  /* 0x40000040ff097424 */ /* 0x000fe400078e00ff */
[----:B0-----:R-:W-:Y:S01]  /*11ed0*/  IMAD.U32 R13, RZ, RZ, UR29 ;  /* 0x0000001dff0d7e24 */ /* 0x001fe2000f8e00ff */
[----:B------:R-:W-:Y:S02]  /*11ee0*/  WARPGROUP.DEPBAR.LE gsb0, 0x0 ;  /* 0x00008000000079c5 */ /* 0x000fe40000010000 */
[----:B------:R-:W-:-:S06]  /*11ef0*/  WARPGROUP.ARRIVE ;  /* 0x00000000000079c5 */ /* 0x000fcc0000000000 */
[----:B------:R-:W-:Y:S01]  /*11f00*/  HGMMA.64x16x16.F32.BF16 R64, gdesc[UR4], R64, gsb0 ;  /* 0x00200000044079f0 */ /* 0x000fe20008001840 */
[----:B------:R-:W-:Y:S01]  /*11f10*/  R2UR UR6, R6 ;  /* 0x00000000060672ca */ /* 0x000fe200000e0000 */
[----:B------:R-:W-:Y:S01]  /*11f20*/  UMOV UR4, UR26 ;  /* 0x0000001a00047c82 */ /* 0x000fe20008000000 */
[----:B------:R-:W-:Y:S01]  /*11f30*/  R2UR UR7, R7 ;  /* 0x00000000070772ca */ /* 0x000fe200000e0000 */
[----:B------:R-:W-:Y:S01]  /*11f40*/  UMOV UR5, UR27 ;  /* 0x0000001b00057c82 */ /* 0x000fe20008000000 */
[----:B------:R-:W-:Y:S01]  /*11f50*/  VIADD R6, R4, 0x84 ;  /* 0x0000008404067836 */ /* 0x000fe20000000000 */
[----:B------:R-:W-:Y:S01]  /*11f60*/  UMOV UR27, UR29 ;  /* 0x0000001d001b7c82 */ /* 0x000fe20008000000 */
[----:B------:R-:W-:Y:S01]  /*11f70*/  IMAD.MOV.U32 R7, RZ, RZ, 0x40000040 ;  /* 0x40000040ff077424 */ /* 0x000fe200078e00ff */
[----:B------:R-:W-:Y:S02]  /*11f80*/  WARPGROUP.DEPBAR.LE gsb0, 0x0 ;  /* 0x00008000000079c5 */ /* 0x000fe40000010000 */
[----:B------:R-:W-:-:S06]  /*11f90*/  WARPGROUP.ARRIVE ;  /* 0x00000000000079c5 */ /* 0x000fcc0000000000 */
[----:B------:R-:W-:Y:S01]  /*11fa0*/  HGMMA.64x16x16.F32.BF16 R56, gdesc[UR8], R56, gsb0 ;  /* 0x00200000083879f0 */ /* 0x000fe20008001838 */
        /* <DEDUP_REMOVED lines=13> */
[----:B------:R-:W-:Y:S01]  /*12080*/  HGMMA.64x16x16.F32.BF16 R48, gdesc[UR12], R48, gsb0 ;  /* 0x002000000c3079f0 */ /* 0x000fe20008001830 */
        /* <DEDUP_REMOVED lines=56> */
[----:B------:R-:W-:-:S06]  /*12410*/  UMOV UR13, UR27 ;  /* 0x0000001b000d7c82 */ /* 0x000fcc0008000000 */
        /* <DEDUP_REMOVED lines=67> */
[----:B------:R-:W-:Y:S01]  /*12850*/  R2UR UR22, R10 ;  /* 0x000000000a1672ca */ /* 0x000fe200000e0000 */
[----:B------:R-:W-:Y:S01]  /*12860*/  UMOV UR21, UR27 ;  /* 0x0000001b00157c82 */ /* 0x000fe20008000000 */
[----:B------:R-:W-:Y:S01]  /*12870*/  R2UR UR23, R11 ;  /* 0x000000000b1772ca */ /* 0x000fe200000e0000 */
[----:B------:R-:W-:Y:S02]  /*12880*/  VIADD R10, R4, 0x600 ;  /* 0x00000600040a7836 */ /* 0x000fe40000000000 */
        /* <DEDUP_REMOVED lines=13> */
[----:B------:R-:W-:Y:S01]  /*12960*/  UMOV UR20, UR26 ;  /* 0x0000001a00147c82 */ /* 0x000fe20008000000 */
[----:B------:R-:W-:-:S03]  /*12970*/  UMOV UR4, UR26 ;  /* 0x0000001a00047c82 */ /* 0x000fc60008000000 */
[----:B------:R0:W-:Y:S01]  /*12980*/  STL.64 [R1+0x30], R12 ;  /* 0x0000300c01007387 */ /* 0x0001e20000100a00 */
[----:B------:R-:W-:Y:S02]  /*12990*/  WARPGROUP.DEPBAR.LE gsb0, 0x0 ;  /* 0x00008000000079c5 */ /* 0x000fe40000010000 */
[----:B------:R-:W-:-:S06]  /*129a0*/  WARPGROUP.ARRIVE ;  /* 0x00000000000079c5 */ /* 0x000fcc0000000000 */
[----:B------:R-:W-:Y:S01]  /*129b0*/  HGMMA.64x16x16.F32.BF16 R40, gdesc[UR8], R40, gsb0 ;  /* 0x00200000082879f0 */ /* 0x000fe20008001828 */
[----:B------:R-:W-:Y:S01]  /*129c0*/  UMOV UR8, UR26 ;  /* 0x0000001a00087c82 */ /* 0x000fe20008000000 */
[----:B------:R-:W-:Y:S01]  /*129d0*/  UMOV UR9, UR27 ;  /* 0x0000001b00097c82 */ /* 0x000fe20008000000 */
        /* <DEDUP_REMOVED lines=199> */
[----:B------:R-:W-:Y:S01]  /*13650*/  UMOV UR20, UR26 ;  /* 0x0000001a00147c82 */ /* 0x000fe20008000000 */
[----:B------:R-:W-:-:S03]  /*13660*/  UMOV UR4, UR26 ;  /* 0x0000001a00047c82 */ /* 0x000fc60008000000 */
[----:B------:R0:W-:Y:S01]  /*13670*/  STL.64 [R1], R12 ;  /* 0x0000000c01007387 */ /* 0x0001e20000100a00 */
        /* <DEDUP_REMOVED lines=33> */
[----:B------:R-:W-:Y:S03]  /*13890*/  HGMMA.64x16x16.F32.BF16 R72, gdesc[UR28], R72, gsb0 ;  /* 0x002000001c4879f0 */ /* 0x000fe60008001848 */
        /* <DEDUP_REMOVED lines=149> */
[----:B------:R-:W-:Y:S02]  /*141f0*/  R2UR UR38, R8 ;  /* 0x00000000082672ca */ /* 0x000fe400000e0000 */
[----:B------:R-:W-:Y:S01]  /*14200*/  R2UR UR39, R9 ;  /* 0x00000000092772ca */ /* 0x000fe200000e0000 */
        /* <DEDUP_REMOVED lines=40> */
[----:B------:R-:W-:Y:S02]  /*14490*/  ULDC UR8, c[0x0][0x9d8] ;  /* 0x0002760000087ab9 */ /* 0x000fe40000000800 */
        /* <DEDUP_REMOVED lines=20> */
[----:B------:R-:W-:Y:S03]  /*145e0*/  HGMMA.64x16x16.F32.BF16 R72, gdesc[UR36], R72, gsb0 ;  /* 0x00200000244879f0 */ /* 0x000fe60008001848 */
[----:B------:R-:W-:Y:S02]  /*145f0*/  WARPGROUP.DEPBAR.LE gsb0, 0x0 ;  /* 0x00008000000079c5 */ /* 0x000fe40000010000 */
[----:B------:R-:W-:Y:S01]  /*14600*/  WARPGROUP.ARRIVE ;  /* 0x00000000000079c5 */ /* 0x000fe20000000000 */
[----:B------:R-:W-:Y:S01]  /*14610*/  FMUL.FTZ R9, R72, UR8 ;  /* 0x0000000848097c20 */ /* 0x000fe20008410000 */
[----:B------:R-:W-:Y:S01]  /*14620*/  FMUL.FTZ R10, R73, UR8 ;  /* 0x00000008490a7c20 */ /* 0x000fe20008410000 */
[----:B------:R-:W-:Y:S01]  /*14630*/  FMUL.FTZ R11, R76, UR8 ;  /* 0x000000084c0b7c20 */ /* 0x000fe20008410000 */
[----:B0-----:R-:W-:Y:S01]  /*14640*/  FMUL.FTZ R13, R77, UR8 ;  /* 0x000000084d0d7c20 */ /* 0x001fe20008410000 */
[----:B------:R-:W-:Y:S01]  /*14650*/  FMUL.FTZ R8, R74, UR8 ;  /* 0x000000084a087c20 */ /* 0x000fe20008410000 */
[----:B------:R-:W-:Y:S01]  /*14660*/  HGMMA.64x16x16.F32.BF16 R64, gdesc[UR4], R64, gsb0 ;  /* 0x00200000044079f0 */ /* 0x000fe20008001840 */
[----:B------:R-:W-:Y:S01]  /*14670*/  R2UR UR6, R6 ;  /* 0x00000000060672ca */ /* 0x000fe200000e0000 */
[----:B------:R-:W-:Y:S01]  /*14680*/  UMOV UR4, UR36 ;  /* 0x0000002400047c82 */ /* 0x000fe20008000000 */
[----:B------:R-:W-:Y:S01]  /*14690*/  R2UR UR7, R7 ;  /* 0x00000000070772ca */ /* 0x000fe200000e0000 */
[----:B------:R-:W-:Y:S01]  /*146a0*/  UMOV UR5, UR37 ;  /* 0x0000002500057c82 */ /* 0x000fe20008000000 */
[----:B------:R-:W-:Y:S01]  /*146b0*/  VIADD R6, R4, 0x886 ;  /* 0x0000088604067836 */ /* 0x000fe20000000000 */
[----:B------:R-:W0:Y:S01]  /*146c0*/  MUFU.TANH R9, R9 ;  /* 0x0000000900097308 */ /* 0x000e220000002400 */
[----:B------:R-:W-:-:S02]  /*146d0*/  IMAD.MOV.U32 R7, RZ, RZ, 0x40000040 ;  /* 0x40000040ff077424 */ /* 0x000fc400078e00ff */
[----:B------:R-:W-:Y:S01]  /*146e0*/  FMUL.FTZ R12, R75, UR8 ;  /* 0x000000084b0c7c20 */ /* 0x000fe20008410000 */
[----:B------:R-:W-:Y:S01]  /*146f0*/  FMUL.FTZ R20, R78, UR8 ;  /* 0x000000084e147c20 */ /* 0x000fe20008410000 */
[----:B------:R-:W-:Y:S01]  /*14700*/  FMUL.FTZ R14, R79, UR8 ;  /* 0x000000084f0e7c20 */ /* 0x000fe20008410000 */
[----:B------:R-:W-:Y:S02]  /*14710*/  IMAD.MOV.U32 R79, RZ, RZ, R119 ;  /* 0x000000ffff4f7224 */ /* 0x000fe400078e0077 */
[----:B------:R-:W1:Y:S08]  /*14720*/  MUFU.TANH R10, R10 ;  /* 0x0000000a000a7308 */ /* 0x000e700000002400 */
[----:B------:R-:W2:Y:S08]  /*14730*/  MUFU.TANH R11, R11 ;  /* 0x0000000b000b7308 */ /* 0x000eb00000002400 */
[----:B------:R-:W3:Y:S08]  /*14740*/  MUFU.TANH R13, R13 ;  /* 0x0000000d000d7308 */ /* 0x000ef00000002400 */
[----:B------:R-:W4:Y:S08]  /*14750*/  MUFU.TANH R8, R8 ;  /* 0x0000000800087308 */ /* 0x000f300000002400 */
[----:B------:R-:W-:Y:S01]  /*14760*/  MUFU.TANH R12, R12 ;  /* 0x0000000c000c7308 */ /* 0x000fe20000002400 */
        /* <DEDUP_REMOVED lines=8> */
[----:B------:R-:W-:Y:S01]  /*147f0*/  R2UR UR6, R6 ;  /* 0x00000000060672ca */ /* 0x000fe200000e0000 */
[----:B------:R-:W-:Y:S01]  /*14800*/  UMOV UR4, UR36 ;  /* 0x0000002400047c82 */ /* 0x000fe20008000000 */
[----:B------:R-:W-:Y:S01]  /*14810*/  R2UR UR7, R7 ;  /* 0x00000000070772ca */ /* 0x000fe200000e0000 */
[----:B------:R-:W-:Y:S01]  /*14820*/  UMOV UR5, UR37 ;  /* 0x0000002500057c82 */ /* 0x000fe20008000000 */
[----:B------:R-:W-:Y:S01]  /*14830*/  VIADD R6, R4, 0x906 ;  /* 0x0000090604067836 */ /* 0x000fe20000000000 */
[----:B------:R-:W5:Y:S01]  /*14840*/  MUFU.TANH R15, R15 ;  /* 0x0000000f000f7308 */ /* 0x000f620000002400 */
[----:B------:R-:W-:-:S02]  /*14850*/  IMAD.MOV.U32 R7, RZ, RZ, 0x40000040 ;  /* 0x40000040ff077424 */ /* 0x000fc400078e00ff */
[----:B------:R-:W-:Y:S01]  /*14860*/  FMUL.FTZ R66, R69, UR8 ;  /* 0x0000000845427c20 */ /* 0x000fe20008410000 */
[----:B------:R-:W-:Y:S01]  /*14870*/  FMUL.FTZ R70, R70, UR8 ;  /* 0x0000000846467c20 */ /* 0x000fe20008410000 */
[----:B------:R-:W-:-:S03]  /*14880*/  FMUL.FTZ R71, R71, UR8 ;  /* 0x0000000847477c20 */ /* 0x000fc60008410000 */
[----:B------:R-:W5:Y:S08]  /*14890*/  MUFU.TANH R21, R21 ;  /* 0x0000001500157308 */ /* 0x000f700000002400 */
[----:B------:R-:W5:Y:S08]  /*148a0*/  MUFU.TANH R20, R20 ;  /* 0x0000001400147308 */ /* 0x000f700000002400 */
[----:B------:R-:W5:Y:S08]  /*148b0*/  MUFU.TANH R64, R64 ;  /* 0x0000004000407308 */ /* 0x000f700000002400 */
[----:B------:R-:W5:Y:S08]  /*148c0*/  MUFU.TANH R14, R14 ;  /* 0x0000000e000e7308 */ /* 0x000f700000002400 */
[----:B------:R-:W5:Y:S01]  /*148d0*/  MUFU.TANH R66, R66 ;  /* 0x0000004200427308 */ /* 0x000f620000002400 */
        /* <DEDUP_REMOVED lines=8> */
[----:B------:R-:W-:Y:S01]  /*14960*/  R2UR UR6, R6 ;  /* 0x00000000060672ca */ /* 0x000fe200000e0000 */
[----:B------:R-:W-:Y:S01]  /*14970*/  UMOV UR4, UR36 ;  /* 0x0000002400047c82 */ /* 0x000fe20008000000 */
[----:B------:R-:W-:Y:S01]  /*14980*/  R2UR UR7, R7 ;  /* 0x00000000070772ca */ /* 0x000fe200000e0000 */
[----:B------:R-:W-:Y:S01]  /*14990*/  UMOV UR5, UR37 ;  /* 0x0000002500057c82 */ /* 0x000fe20008000000 */
[----:B------:R-:W-:-:S02]  /*149a0*/  VIADD R6, R4, 0x986 ;  /* 0x0000098604067836 */ /* 0x000fc40000000000 */
[----:B------:R-:W-:Y:S01]  /*149b0*/  FMUL.FTZ R58, R58, UR8 ;  /* 0x000000083a3a7c20 */ /* 0x000fe20008410000 */
[----:B------:R-:W-:Y:S02]  /*149c0*/  IMAD.MOV.U32 R7, RZ, RZ, 0x40000040 ;  /* 0x40000040ff077424 */ /* 0x000fe400078e00ff */
[----:B------:R-:W-:Y:S01]  /*149d0*/  FMUL.FTZ R59, R60, UR8 ;  /* 0x000000083c3b7c20 */ /* 0x000fe20008410000 */
[----:B------:R-:W-:Y:S01]  /*149e0*/  VIADD R4, R4, 0xa06 ;  /* 0x00000a0604047836 */ /* 0x000fe20000000000 */
[----:B------:R-:W-:Y:S01]  /*149f0*/  MUFU.TANH R69, R58 ;  /* 0x0000003a00457308 */ /* 0x000fe20000002400 */
[----:B------:R-:W-:Y:S01]  /*14a00*/  FMUL.FTZ R62, R62, UR8 ;  /* 0x000000083e3e7c20 */ /* 0x000fe20008410000 */
[----:B------:R-:W-:-:S06]  /*14a10*/  FMUL.FTZ R63, R63, UR8 ;  /* 0x000000083f3f7c20 */ /* 0x000fcc0008410000 */
[----:B------:R-:W5:Y:S08]  /*14a20*/  MUFU.TANH R72, R72 ;  /* 0x0000004800487308 */ /* 0x000f700000002400 */
[----:B------:R-:W5:Y:S08]  /*14a30*/  MUFU.TANH R67, R67 ;  /* 0x0000004300437308 */ /* 0x000f700000002400 */
[----:B------:R-:W-:Y:S08]  /*14a40*/  MUFU.TANH R75, R62 ;  /* 0x0000003e004b7308 */ /* 0x000ff00000002400 */
[----:B------:R-:W5:Y:S08]  /*14a50*/  MUFU.TANH R65, R65 ;  /* 0x0000004100417308 */ /* 0x000f700000002400 */
[----:B------:R-:W5:Y:S01]  /*14a60*/  MUFU.TANH R56, R56 ;  /* 0x0000003800387308 */ /* 0x000f620000002400 */
[----:B------:R-:W-:-:S02]  /*14a70*/  WARPGROUP.DEPBAR.LE gsb0, 0x0 ;  /* 0x00008000000079c5 */ /* 0x000fc40000010000 */
[----:B------:R-:W-:Y:S01]  /*14a80*/  WARPGROUP.ARRIVE ;  /* 0x00000000000079c5 */ /* 0x000fe20000000000 */
[----:B0-----:R-:W-:Y:S01]  /*14a90*/  FMUL.FTZ R5, R50, UR8 ;  /* 0x0000000832057c20 */ /* 0x001fe20008410000 */
[----:B------:R-:W-:Y:S01]  /*14aa0*/  FMUL.FTZ R61, R54, UR8 ;  /* 0x00000008363d7c20 */ /* 0x000fe20008410000 */
[----:B------:R-:W-:Y:S02]  /*14ab0*/  FMUL.FTZ R48, R48, UR8 ;  /* 0x0000000830307c20 */ /* 0x000fe40008410000 */
[----:B------:R-:W0:Y:S01]  /*14ac0*/  MUFU.TANH R70, R70 ;  /* 0x0000004600467308 */ /* 0x000e220000002400 */
[----:B------:R-:W-:Y:S01]  /*14ad0*/  FMUL.FTZ R49, R49, UR8 ;  /* 0x0000000831317c20 */ /* 0x000fe20008410000 */
[----:B------:R-:W-:Y:S01]  /*14ae0*/  HGMMA.64x16x16.F32.BF16 R40, gdesc[UR4], R40, gsb0 ;  /* 0x00200000042879f0 */ /* 0x000fe20008001828 */
[----:B------:R-:W-:Y:S01]  /*14af0*/  R2UR UR6, R6 ;  /* 0x00000000060672ca */ /* 0x000fe200000e0000 */
[----:B------:R-:W-:Y:S01]  /*14b00*/  UMOV UR4, UR36 ;  /* 0x0000002400047c82 */ /* 0x000fe20008000000 */
[----:B------:R-:W-:Y:S01]  /*14b10*/  R2UR UR7, R7 ;  /* 0x00000000070772ca */ /* 0x000fe200000e0000 */
[----:B------:R-:W-:Y:S01]  /*14b20*/  UMOV UR5, UR37 ;  /* 0x0000002500057c82 */ /* 0x000fe20008000000 */
[----:B------:R-:W-:Y:S01]  /*14b30*/  FMUL.FTZ R52, R52, UR8 ;  /* 0x0000000834347c20 */ /* 0x000fe20008410000 */
[----:B------:R1:W-:Y:S01]  /*14b40*/  MUFU.TANH R77, R5 ;  /* 0x00000005004d7308 */ /* 0x0003e20000002400 */
[----:B------:R-:W-:Y:S01]  /*14b50*/  FMUL.FTZ R50, R51, UR8 ;  /* 0x0000000833327c20 */ /* 0x000fe20008410000 */
[----:B------:R-:W-:Y:S01]  /*14b60*/  FMUL.FTZ R51, R53, UR8 ;  /* 0x0000000835337c20 */ /* 0x000fe20008410000 */
[----:B------:R-:W-:-:S05]  /*14b70*/  FMUL.FTZ R55, R55, UR8 ;  /* 0x0000000837377c20 */ /* 0x000fca0008410000 */
[----:B------:R-:W0:Y:S01]  /*14b80*/  MUFU.TANH R59, R59 ;  /* 0x0000003b003b7308 */ /* 0x000e220000002400 */
[----:B-1----:R-:W-:-:S05]  /*14b90*/  IADD3 R5, R156, 0x70, -R223 ;  /* 0x000000709c057810 */ /* 0x002fca0007ffe8df */
[----:B------:R-:W-:Y:S02]  /*14ba0*/  IMAD R6, R154, -0x70, R5 ;  /* 0xffffff909a067824 */ /* 0x000fe400078e0205 */
[----:B------:R-:W-:Y:S01]  /*14bb0*/  IMAD.MOV.U32 R5, RZ, RZ, 0x40000040 ;  /* 0x40000040ff057424 */ /* 0x000fe200078e00ff */
[----:B------:R-:W1:Y:S02]  /*14bc0*/  MUFU.TANH R71, R71 ;  /* 0x0000004700477308 */ /* 0x000e640000002400 */
[C---:B------:R-:W-:Y:S02]  /*14bd0*/  ISETP.GT.AND P4, PT, R6.reuse, RZ, PT ;  /* 0x000000ff0600720c */ /* 0x040fe40003f84270 */
[C---:B------:R-:W-:Y:S02]  /*14be0*/  ISETP.GT.AND P2, PT, R6.reuse, 0x1, PT ;  /* 0x000000010600780c */ /* 0x040fe40003f44270 */
[----:B------:R-:W-:Y:S02]  /*14bf0*/  ISETP.GT.AND P3, PT, R6, 0x8, PT ;  /* 0x000000080600780c */ /* 0x000fe40003f64270 */
[----:B------:R-:W-:Y:S01]  /*14c00*/  FSEL R54, R9, -INF , P4 ;  /* 0xff80000009367808 */ /* 0x000fe20002000000 */
[----:B------:R-:W1:Y:S01]  /*14c10*/  MUFU.TANH R57, R57 ;  /* 0x0000003900397308 */ /* 0x000e620000002400 */
[----:B------:R-:W-:-:S02]  /*14c20*/  FSEL R9, R10, -INF , P2 ;  /* 0xff8000000a097808 */ /* 0x000fc40001000000 */
[----:B--2---:R-:W-:Y:S02]  /*14c30*/  FSEL R58, R11, -INF , P3 ;  /* 0xff8000000b3a7808 */ /* 0x004fe40001800000 */
[----:B------:R-:W-:Y:S02]  /*14c40*/  ISETP.GT.AND P6, PT, R6, 0x9, PT ;  /* 0x000000090600780c */ /* 0x000fe40003fc4270 */
[----:B------:R-:W-:Y:S01]  /*14c50*/  FMNMX.FTZ R11, R54, R9, !PT ;  /* 0x00000009360b7209 */ /* 0x000fe20007810000 */
[----:B------:R-:W2:Y:S01]  /*14c60*/  MUFU.TANH R48, R48 ;  /* 0x0000003000307308 */ /* 0x000ea20000002400 */
[----:B------:R-:W-:Y:S02]  /*14c70*/  ISETP.GT.AND P5, PT, R6, 0x10, PT ;  /* 0x000000100600780c */ /* 0x000fe40003fa4270 */
[----:B---3--:R-:W-:Y:S02]  /*14c80*/  FSEL R60, R13, -INF , P6 ;  /* 0xff8000000d3c7808 */ /* 0x008fe40003000000 */
[----:B------:R-:W-:-:S02]  /*14c90*/  FMNMX.FTZ R11, R58, R11, !PT ;  /* 0x0000000b3a0b7209 */ /* 0x000fc40007810000 */
[----:B----4-:R-:W-:Y:S01]  /*14ca0*/  FSEL R8, R8, -INF , P4 ;  /* 0xff80000008087808 */ /* 0x010fe20002000000 */
[----:B------:R-:W3:Y:S01]  /*14cb0*/  MUFU.TANH R49, R49 ;  /* 0x0000003100317308 */ /* 0x000ee20000002400 */
[----:B------:R-:W-:Y:S02]  /*14cc0*/  ISETP.GT.AND P4, PT, R6, 0x11, PT ;  /* 0x000000110600780c */ /* 0x000fe40003f84270 */
[----:B-----5:R-:W-:Y:S01]  /*14cd0*/  FSEL R62, R15, -INF , P5 ;  /* 0xff8000000f3e7808 */ /* 0x020fe20002800000 */
[----:B------:R-:W-:Y:S02]  /*14ce0*/  WARPGROUP.DEPBAR.LE gsb0, 0x0 ;  /* 0x00008000000079c5 */ /* 0x000fe40000010000 */
[----:B------:R-:W-:Y:S01]  /*14cf0*/  WARPGROUP.ARRIVE ;  /* 0x00000000000079c5 */ /* 0x000fe20000000000 */
[----:B------:R-:W-:Y:S01]  /*14d00*/  FMNMX.FTZ R11, R60, R11, !PT ;  /* 0x0000000b3c0b7209 */ /* 0x000fe20007810000 */
[----:B------:R-:W-:Y:S01]  /*14d10*/  FMUL.FTZ R53, R40, UR8 ;  /* 0x0000000828357c20 */ /* 0x000fe20008410000 */
[----:B------:R-:W-:Y:S01]  /*14d20*/  FSEL R7, R12, -INF , P2 ;  /* 0xff8000000c077808 */ /* 0x000fe20001000000 */
[----:B------:R-:W4:Y:S01]  /*14d30*/  MUFU.TANH R52, R52 ;  /* 0x0000003400347308 */ /* 0x000f220000002400 */
[----:B------:R-:W-:Y:S01]  /*14d40*/  ISETP.GT.AND P2, PT, R6, 0x18, PT ;  /* 0x000000180600780c */ /* 0x000fe20003f44270 */
[----:B------:R-:W-:Y:S01]  /*14d50*/  HGMMA.64x16x16.F32.BF16 R32, gdesc[UR4], R32, gsb0 ;  /* 0x00200000042079f0 */ /* 0x000fe20008001820 */
[----:B------:R-:W-:Y:S01]  /*14d60*/  R2UR UR6, R4 ;  /* 0x00000000040672ca */ /* 0x000fe200000e0000 */
[----:B------:R-:W-:Y:S01]  /*14d70*/  UMOV UR4, UR36 ;  /* 0x0000002400047c82 */ /* 0x000fe20008000000 */
[----:B------:R-:W-:Y:S01]  /*14d80*/  R2UR UR7, R5 ;  /* 0x00000000050772ca */ /* 0x000fe200000e0000 */
[----:B------:R-:W-:Y:S01]  /*14d90*/  UMOV UR5, UR37 ;  /* 0x0000002500057c82 */ /* 0x000fe20008000000 */
[----:B------:R-:W-:Y:S01]  /*14da0*/  FSEL R68, R21, -INF , P4 ;  /* 0xff80000015447808 */ /* 0x000fe20002000000 */
[----:B------:R5:W4:Y:S01]  /*14db0*/  MUFU.TANH R76, R63 ;  /* 0x0000003f004c7308 */ /* 0x000b220000002400 */
[----:B------:R-:W-:Y:S01]  /*14dc0*/  FMNMX.FTZ R13, R62, R11, !PT ;  /* 0x0000000b3e0d7209 */ /* 0x000fe20007810000 */
[----:B------:R-:W-:Y:S01]  /*14dd0*/  FMUL.FTZ R41, R41, UR8 ;  /* 0x0000000829297c20 */ /* 0x000fe20008410000 */
[----:B------:R-:W-:Y:S01]  /*14de0*/  FSEL R10, R20, -INF , P3 ;  /* 0xff800000140a7808 */ /* 0x000fe20001800000 */
[----:B------:R-:W-:Y:S01]  /*14df0*/  FMUL.FTZ R44, R44, UR8 ;  /* 0x000000082c2c7c20 */ /* 0x000fe20008410000 */
[----:B------:R-:W-:Y:S01]  /*14e00*/  ISETP.GT.AND P3, PT, R6, 0x19, PT ;  /* 0x000000190600780c */ /* 0x000fe20003f64270 */
[----:B------:R-:W-:Y:S01]  /*14e10*/  FMUL.FTZ R45, R45, UR8 ;  /* 0x000000082d2d7c20 */ /* 0x000fe20008410000 */
[----:B------:R-:W-:Y:S01]  /*14e20*/  FSEL R64, R64, -INF , P2 ;  /* 0xff80000040407808 */ /* 0x000fe20001000000 */
[----:B------:R-:W4:Y:S01]  /*14e30*/  MUFU.TANH R51, R51 ;  /* 0x0000003300337308 */ /* 0x000f220000002400 */
[----:B------:R-:W-:Y:S01]  /*14e40*/  FMNMX.FTZ R13, R68, R13, !PT ;  /* 0x0000000d440d7209 */ /* 0x000fe20007810000 */
[----:B-----5:R-:W-:Y:S01]  /*14e50*/  FMUL.FTZ R63, R42, UR8 ;  /* 0x000000082a3f7c20 */ /* 0x020fe20008410000 */
[----:B------:R-:W-:Y:S01]  /*14e60*/  FSEL R12, R14, -INF , P6 ;  /* 0xff8000000e0c7808 */ /* 0x000fe20003000000 */
[----:B------:R-:W-:Y:S01]  /*14e70*/  FMUL.FTZ R46, R46, UR8 ;  /* 0x000000082e2e7c20 */ /* 0x000fe20008410000 */
[----:B------:R-:W-:Y:S01]  /*14e80*/  ISETP.GT.AND P6, PT, R6, 0x20, PT ;  /* 0x000000200600780c */ /* 0x000fe20003fc4270 */
[----:B------:R-:W-:Y:S01]  /*14e90*/  FMUL.FTZ R43, R43, UR8 ;  /* 0x000000082b2b7c20 */ /* 0x000fe20008410000 */
[----:B------:R-:W-:Y:S01]  /*14ea0*/  FSEL R66, R66, -INF , P3 ;  /* 0xff80000042427808 */ /* 0x000fe20001800000 */
[----:B------:R-:W5:Y:S01]  /*14eb0*/  MUFU.TANH R53, R53 ;  /* 0x0000003500357308 */ /* 0x000f620000002400 */
[----:B------:R-:W-:Y:S01]  /*14ec0*/  FMNMX.FTZ R13, R64, R13, !PT ;  /* 0x0000000d400d7209 */ /* 0x000fe20007810000 */
[----:B------:R-:W-:Y:S01]  /*14ed0*/  FMUL.FTZ R47, R47, UR8 ;  /* 0x000000082f2f7c20 */ /* 0x000fe20008410000 */
[----:B------:R-:W-:-:S02]  /*14ee0*/  FSEL R14, R72, -INF , P5 ;  /* 0xff800000480e7808 */ /* 0x000fc40002800000 */
[----:B------:R-:W-:Y:S02]  /*14ef0*/  ISETP.GT.AND P5, PT, R6, 0x21, PT ;  /* 0x000000210600780c */ /* 0x000fe40003fa4270 */
[----:B------:R-:W-:Y:S01]  /*14f00*/  FSEL R74, R67, -INF , P6 ;  /* 0xff800000434a7808 */ /* 0x000fe20003000000 */
[----:B------:R-:W5:Y:S01]  /*14f10*/  MUFU.TANH R50, R50 ;  /* 0x0000003200327308 */ /* 0x000f620000002400 */
[----:B------:R-:W-:Y:S01]  /*14f20*/  FMNMX.FTZ R13, R66, R13, !PT ;  /* 0x0000000d420d7209 */ /* 0x000fe20007810000 */
[--C-:B------:R-:W-:Y:S01]  /*14f30*/  IMAD.MOV.U32 R67, RZ, RZ, R119.reuse ;  /* 0x000000ffff437224 */ /* 0x100fe200078e0077 */
[----:B------:R-:W-:Y:S01]  /*14f40*/  FSEL R20, R65, -INF , P4 ;  /* 0xff80000041147808 */ /* 0x000fe20002000000 */
[----:B------:R-:W-:Y:S01]  /*14f50*/  IMAD.MOV.U32 R65, RZ, RZ, R119 ;  /* 0x000000ffff417224 */ /* 0x000fe200078e0077 */
[----:B------:R-:W-:Y:S02]  /*14f60*/  ISETP.GT.AND P4, PT, R6, 0x28, PT ;  /* 0x000000280600780c */ /* 0x000fe40003f84270 */
[----:B------:R-:W-:Y:S01]  /*14f70*/  FSEL R78, R56, -INF , P5 ;  /* 0xff800000384e7808 */ /* 0x000fe20002800000 */
[----:B------:R3:W-:Y:S01]  /*14f80*/  MUFU.TANH R96, R44 ;  /* 0x0000002c00607308 */ /* 0x0007e20000002400 */
[----:B------:R-:W-:-:S02]  /*14f90*/  FMNMX.FTZ R15, R74, R13, !PT ;  /* 0x0000000d4a0f7209 */ /* 0x000fc40007810000 */
[----:B0-----:R-:W-:Y:S02]  /*14fa0*/  FSEL R40, R70, -INF , P2 ;  /* 0xff80000046287808 */ /* 0x001fe40001000000 */
[----:B------:R-:W-:Y:S02]  /*14fb0*/  ISETP.GT.AND P2, PT, R6, 0x29, PT ;  /* 0x000000290600780c */ /* 0x000fe40003f44270 */
[----:B------:R-:W-:Y:S01]  /*14fc0*/  FSEL R80, R59, -INF , P4 ;  /* 0xff8000003b507808 */ /* 0x000fe20002000000 */
[----:B------:R-:W0:Y:S01]  /*14fd0*/  MUFU.TANH R41, R41 ;  /* 0x0000002900297308 */ /* 0x000e220000002400 */
[----:B------:R-:W-:Y:S01]  /*14fe0*/  FMNMX.FTZ R15, R78, R15, !PT ;  /* 0x0000000f4e0f7209 */ /* 0x000fe20007810000 */
[--C-:B------:R-:W-:Y:S01]  /*14ff0*/  IMAD.MOV.U32 R59, RZ, RZ, R119.reuse ;  /* 0x000000ffff3b7224 */ /* 0x100fe200078e0077 */
[----:B-1----:R-:W-:Y:S01]  /*15000*/  FSEL R42, R71, -INF , P3 ;  /* 0xff800000472a7808 */ /* 0x002fe20001800000 */
[----:B------:R-:W-:Y:S01]  /*15010*/  IMAD.MOV.U32 R71, RZ, RZ, R119 ;  /* 0x000000ffff477224 */ /* 0x000fe200078e0077 */
[----:B------:R-:W-:Y:S01]  /*15020*/  ISETP.GT.AND P3, PT, R6, 0x30, PT ;  /* 0x000000300600780c */ /* 0x000fe20003f64270 */
[----:B------:R-:W-:-:S02]  /*15030*/  WARPGROUP.DEPBAR.LE gsb0, 0x0 ;  /* 0x00008000000079c5 */ /* 0x000fc40000010000 */
[----:B------:R-:W-:Y:S01]  /*15040*/  WARPGROUP.ARRIVE ;  /* 0x00000000000079c5 */ /* 0x000fe20000000000 */
[----:B------:R-:W-:Y:S01]  /*15050*/  FSEL R82, R57, -INF , P2 ;  /* 0xff80000039527808 */ /* 0x000fe20001000000 */
[----:B------:R-:W-:Y:S01]  /*15060*/  FMUL.FTZ R5, R32, UR8 ;  /* 0x0000000820057c20 */ /* 0x000fe20008410000 */
[----:B------:R-:W-:Y:S01]  /*15070*/  FMNMX.FTZ R15, R80, R15, !PT ;  /* 0x0000000f500f7209 */ /* 0x000fe20007810000 */
[----:B------:R-:W1:Y:S01]  /*15080*/  MUFU.TANH R61, R61 ;  /* 0x0000003d003d7308 */ /* 0x000e620000002400 */
[----:B------:R-:W-:Y:S01]  /*15090*/  FSEL R32, R69, -INF , P6 ;  /* 0xff80000045207808 */ /* 0x000fe20003000000 */
[----:B------:R-:W-:Y:S01]  /*150a0*/  HGMMA.64x16x16.F32.BF16 R24, gdesc[UR4], R24, gsb0 ;  /* 0x00200000041879f0 */ /* 0x000fe20008001818 */
[----:B------:R-:W-:Y:S01]  /*150b0*/  ISETP.GT.AND P6, PT, R6, 0x31, PT ;  /* 0x000000310600780c */ /* 0x000fe20003fc4270 */
[----:B------:R-:W-:Y:S01]  /*150c0*/  FMUL.FTZ R11, R34, UR8 ;  /* 0x00000008220b7c20 */ /* 0x000fe20008410000 */
[----:B--2---:R-:W-:Y:S01]  /*150d0*/  FSEL R84, R48, -INF , P3 ;  /* 0xff80000030547808 */ /* 0x004fe20001800000 */
[----:B------:R-:W-:Y:S01]  /*150e0*/  FMUL.FTZ R33, R33, UR8 ;  /* 0x0000000821217c20 */ /* 0x000fe20008410000 */
[----:B------:R-:W-:Y:S01]  /*150f0*/  FMNMX.FTZ R15, R82, R15, !PT ;  /* 0x0000000f520f7209 */ /* 0x000fe20007810000 */
[----:B------:R-:W2:Y:S01]  /*15100*/  MUFU.TANH R55, R55 ;  /* 0x0000003700377308 */ /* 0x000ea20000002400 */
[----:B---3--:R-:W-:Y:S01]  /*15110*/  FSEL R44, R73, -INF , P5 ;  /* 0xff800000492c7808 */ /* 0x008fe20002800000 */
[----:B------:R-:W-:Y:S01]  /*15120*/  FMUL.FTZ R13, R36, UR8 ;  /* 0x00000008240d7c20 */ /* 0x000fe20008410000 */
[----:B------:R-:W-:Y:S01]  /*15130*/  ISETP.GT.AND P5, PT, R6, 0x38, PT ;  /* 0x000000380600780c */ /* 0x000fe20003fa4270 */
[----:B------:R-:W-:Y:S01]  /*15140*/  FMUL.FTZ R37, R37, UR8 ;  /* 0x0000000825257c20 */ /* 0x000fe20008410000 */
[----:B------:R-:W-:Y:S01]  /*15150*/  FSEL R86, R49, -INF , P6 ;  /* 0xff80000031567808 */ /* 0x000fe20003000000 */
[----:B------:R-:W-:Y:S01]  /*15160*/  FMUL.FTZ R35, R35, UR8 ;  /* 0x0000000823237c20 */ /* 0x000fe20008410000 */
[----:B------:R-:W-:Y:S01]  /*15170*/  FMNMX.FTZ R21, R84, R15, !PT ;  /* 0x0000000f54157209 */ /* 0x000fe20007810000 */
[----:B------:R3:W-:Y:S01]  /*15180*/  MUFU.TANH R4, R46 ;  /* 0x0000002e00047308 */ /* 0x0007e20000002400 */
[----:B------:R-:W-:Y:S01]  /*15190*/  FSEL R34, R75, -INF , P4 ;  /* 0xff8000004b227808 */ /* 0x000fe20002000000 */
[----:B------:R-:W-:Y:S01]  /*151a0*/  FMUL.FTZ R15, R38, UR8 ;  /* 0x00000008260f7c20 */ /* 0x000fe20008410000 */
[----:B------:R-:W-:Y:S01]  /*151b0*/  ISETP.GT.AND P4, PT, R6, 0x39, PT ;  /* 0x000000390600780c */ /* 0x000fe20003f84270 */
[----:B------:R-:W-:Y:S01]  /*151c0*/  ULDC UR4, c[0x0][0x988] ;  /* 0x0002620000047ab9 */ /* 0x000fe20000000800 */
[----:B----4-:R-:W-:Y:S01]  /*151d0*/  FSEL R88, R52, -INF , P5 ;  /* 0xff80000034587808 */ /* 0x010fe20002800000 */
[----:B------:R-:W-:Y:S01]  /*151e0*/  FMUL.FTZ R39, R39, UR8 ;  /* 0x0000000827277c20 */ /* 0x000fe20008410000 */
[----:B------:R-:W-:Y:S01]  /*151f0*/  FMNMX.FTZ R21, R86, R21, !PT ;  /* 0x0000001556157209 */ /* 0x000fe20007810000 */
[----:B------:R-:W4:Y:S01]  /*15200*/  MUFU.TANH R45, R45 ;  /* 0x0000002d002d7308 */ /* 0x000f220000002400 */
[----:B---3--:R-:W-:Y:S01]  /*15210*/  FSEL R46, R76, -INF , P2 ;  /* 0xff8000004c2e7808 */ /* 0x008fe20001000000 */
[--C-:B------:R-:W-:Y:S01]  /*15220*/  IMAD.MOV.U32 R75, RZ, RZ, R119.reuse ;  /* 0x000000ffff4b7224 */ /* 0x100fe200078e0077 */
[----:B------:R-:W-:Y:S01]  /*15230*/  ISETP.GT.AND P2, PT, R6, 0x40, PT ;  /* 0x000000400600780c */ /* 0x000fe20003f44270 */
[--C-:B------:R-:W-:Y:S01]  /*15240*/  IMAD.MOV.U32 R73, RZ, RZ, R119.reuse ;  /* 0x000000ffff497224 */ /* 0x100fe200078e0077 */
[----:B------:R-:W-:Y:S01]  /*15250*/  FSEL R90, R51, -INF , P4 ;  /* 0xff800000335a7808 */ /* 0x000fe20002000000 */
[--C-:B------:R-:W-:Y:S01]  /*15260*/  IMAD.MOV.U32 R69, RZ, RZ, R119.reuse ;  /* 0x000000ffff457224 */ /* 0x100fe200078e0077 */
[----:B------:R-:W-:Y:S01]  /*15270*/  FMNMX.FTZ R49, R88, R21, !PT ;  /* 0x0000001558317209 */ /* 0x000fe20007810000 */
[----:B------:R-:W3:Y:S01]  /*15280*/  MUFU.TANH R43, R43 ;  /* 0x0000002b002b7308 */ /* 0x000ee20000002400 */
[----:B------:R-:W-:Y:S01]  /*15290*/  FSEL R36, R77, -INF , P3 ;  /* 0xff8000004d247808 */ /* 0x000fe20001800000 */
[--C-:B------:R-:W-:Y:S01]  /*152a0*/  IMAD.MOV.U32 R77, RZ, RZ, R119.reuse ;  /* 0x000000ffff4d7224 */ /* 0x100fe200078e0077 */
[----:B------:R-:W-:Y:S01]  /*152b0*/  ISETP.GT.AND P3, PT, R6, 0x41, PT ;  /* 0x000000410600780c */ /* 0x000fe20003f64270 */
[--C-:B------:R-:W-:Y:S01]  /*152c0*/  IMAD.MOV.U32 R57, RZ, RZ, R119.reuse ;  /* 0x000000ffff397224 */ /* 0x100fe200078e0077 */
[----:B-----5:R-:W-:Y:S01]  /*152d0*/  FSEL R92, R53, -INF , P2 ;  /* 0xff800000355c7808 */ /* 0x020fe20001000000 */
[--C-:B------:R-:W-:Y:S01]  /*152e0*/  IMAD.MOV.U32 R53, RZ, RZ, R119.reuse ;  /* 0x000000ffff357224 */ /* 0x100fe200078e0077 */
[----:B------:R-:W-:Y:S01]  /*152f0*/  FMNMX.FTZ R49, R90, R49, !PT ;  /* 0x000000315a317209 */ /* 0x000fe20007810000 */
[----:B------:R-:W5:Y:S01]  /*15300*/  MUFU.TANH R5, R5 ;  /* 0x0000000500057308 */ /* 0x000f620000002400 */
[----:B------:R-:W-:Y:S01]  /*15310*/  FSEL R48, R50, -INF , P6 ;  /* 0xff80000032307808 */ /* 0x000fe20003000000 */
[----:B------:R-:W-:Y:S01]  /*15320*/  IMAD.MOV.U32 R51, RZ, RZ, R119 ;  /* 0x000000ffff337224 */ /* 0x000fe200078e0077 */
[----:B------:R-:W-:-:S02]  /*15330*/  ISETP.GT.AND P6, PT, R6, 0x48, PT ;  /* 0x000000480600780c */ /* 0x000fc40003fc4270 */
[----:B0-----:R-:W-:Y:S02]  /*15340*/  FSEL R94, R41, -INF , P3 ;  /* 0xff800000295e7808 */ /* 0x001fe40001800000 */
[----:B------:R-:W-:Y:S01]  /*15350*/  FMNMX.FTZ R49, R92, R49, !PT ;  /* 0x000000315c317209 */ /* 0x000fe20007810000 */
[----:B------:R-:W0:Y:S01]  /*15360*/  MUFU.TANH R63, R63 ;  /* 0x0000003f003f7308 */ /* 0x000e220000002400 */
[----:B-1----:R-:W-:Y:S01]  /*15370*/  FSEL R50, R61, -INF , P5 ;  /* 0xff8000003d327808 */ /* 0x002fe20002800000 */
[--C-:B------:R-:W-:Y:S01]  /*15380*/  IMAD.MOV.U32 R61, RZ, RZ, R119.reuse ;  /* 0x000000ffff3d7224 */ /* 0x100fe200078e0077 */
[----:B------:R-:W-:Y:S02]  /*15390*/  ISETP.GT.AND P5, PT, R6, 0x49, PT ;  /* 0x000000490600780c */ /* 0x000fe40003fa4270 */
[----:B------:R-:W-:Y:S01]  /*153a0*/  FSEL R96, R96, -INF , P6 ;  /* 0xff80000060607808 */ /* 0x000fe20003000000 */
[----:B------:R-:W-:Y:S02]  /*153b0*/  WARPGROUP.DEPBAR.LE gsb0, 0x0 ;  /* 0x00008000000079c5 */ /* 0x000fe40000010000 */
[----:B------:R-:W1:Y:S01]  /*153c0*/  MUFU.TANH R33, R33 ;  /* 0x0000002100217308 */ /* 0x000e620000002400 */
[----:B------:R-:W-:Y:S01]  /*153d0*/  FMNMX.FTZ R49, R94, R49, !PT ;  /* 0x000000315e317209 */ /* 0x000fe20007810000 */
[----:B------:R-:W-:Y:S01]  /*153e0*/  FMUL.FTZ R21, R24, UR8 ;  /* 0x0000000818157c20 */ /* 0x000fe20008410000 */
[----:B--2---:R-:W-:Y:S01]  /*153f0*/  FSEL R38, R55, -INF , P4 ;  /* 0xff80000037267808 */ /* 0x004fe20002000000 */
[----:B------:R-:W-:Y:S01]  /*15400*/  FMUL.FTZ R25, R25, UR8 ;  /* 0x0000000819197c20 */ /* 0x000fe20008410000 */
[----:B------:R-:W-:Y:S01]  /*15410*/  ISETP.GT.AND P4, PT, R6, 0x50, PT ;  /* 0x000000500600780c */ /* 0x000fe20003f84270 */
[----:B------:R-:W-:Y:S01]  /*15420*/  FMUL.FTZ R41, R28, UR8 ;  /* 0x000000081c297c20 */ /* 0x000fe20008410000 */
[----:B----4-:R-:W-:Y:S01]  /*15430*/  FSEL R98, R45, -INF , P5 ;  /* 0xff8000002d627808 */ /* 0x010fe20002800000 */
[----:B------:R-:W2:Y:S01]  /*15440*/  MUFU.TANH R13, R13 ;  /* 0x0000000d000d7308 */ /* 0x000ea20000002400 */
[----:B------:R-:W-:Y:S01]  /*15450*/  FMNMX.FTZ R49, R96, R49, !PT ;  /* 0x0000003160317209 */ /* 0x000fe20007810000 */
[----:B------:R-:W-:Y:S01]  /*15460*/  FMUL.FTZ R29, R29, UR8 ;  /* 0x000000081d1d7c20 */ /* 0x000fe20008410000 */
[----:B---3--:R-:W-:Y:S01]  /*15470*/  FSEL R52, R43, -INF , P3 ;  /* 0xff8000002b347808 */ /* 0x008fe20001800000 */
[----:B------:R-:W-:Y:S01]  /*15480*/  FMUL.FTZ R26, R26, UR8 ;  /* 0x000000081a1a7c20 */ /* 0x000fe20008410000 */
[----:B------:R-:W-:Y:S01]  /*15490*/  ISETP.GT.AND P3, PT, R6, 0x51, PT ;  /* 0x000000510600780c */ /* 0x000fe20003f64270 */
[----:B------:R-:W-:Y:S01]  /*154a0*/  FMUL.FTZ R27, R27, UR8 ;  /* 0x000000081b1b7c20 */ /* 0x000fe20008410000 */
[----:B-----5:R-:W-:Y:S01]  /*154b0*/  FSEL R100, R5, -INF , P4 ;  /* 0xff80000005647808 */ /* 0x020fe20002000000 */
[----:B------:R-:W3:Y:S01]  /*154c0*/  MUFU.TANH R47, R47 ;  /* 0x0000002f002f7308 */ /* 0x000ee20000002400 */
[----:B------:R-:W-:Y:S01]  /*154d0*/  FMNMX.FTZ R49, R98, R49, !PT ;  /* 0x0000003162317209 */ /* 0x000fe20007810000 */
[----:B------:R-:W-:Y:S01]  /*154e0*/  IMAD.U32 R5, RZ, RZ, UR4 ;  /* 0x00000004ff057e24 */ /* 0x000fe2000f8e00ff */
[----:B0-----:R-:W-:Y:S01]  /*154f0*/  FSEL R24, R63, -INF , P2 ;  /* 0xff8000003f187808 */ /* 0x001fe20001000000 */
[----:B------:R-:W-:Y:S01]  /*15500*/  FMUL.FTZ R30, R30, UR8 ;  /* 0x000000081e1e7c20 */ /* 0x000fe20008410000 */
[----:B------:R-:W-:Y:S01]  /*15510*/  ISETP.GT.AND P2, PT, R6, 0x58, PT ;  /* 0x000000580600780c */ /* 0x000fe20003f44270 */
[----:B------:R-:W-:Y:S01]  /*15520*/  FMUL.FTZ R31, R31, UR8 ;  /* 0x000000081f1f7c20 */ /* 0x000fe20008410000 */
[----:B-1----:R-:W-:Y:S01]  /*15530*/  FSEL R102, R33, -INF , P3 ;  /* 0xff80000021667808 */ /* 0x002fe20001800000 */
[----:B------:R-:W0:Y:S01]  /*15540*/  MUFU.TANH R37, R37 ;  /* 0x0000002500257308 */ /* 0x000e220000002400 */
[----:B------:R-:W-:Y:S01]  /*15550*/  FMNMX.FTZ R49, R100, R49, !PT ;  /* 0x0000003164317209 */ /* 0x000fe20007810000 */
[--C-:B------:R-:W-:Y:S01]  /*15560*/  IMAD.MOV.U32 R63, RZ, RZ, R119.reuse ;  /* 0x000000ffff3f7224 */ /* 0x100fe200078e0077 */
[----:B------:R-:W-:Y:S01]  /*15570*/  FSEL R28, R4, -INF , P6 ;  /* 0xff800000041c7808 */ /* 0x000fe20003000000 */
[----:B------:R-:W-:Y:S01]  /*15580*/  IMAD.MOV.U32 R55, RZ, RZ, R119 ;  /* 0x000000ffff377224 */ /* 0x000fe200078e0077 */
[----:B------:R-:W-:-:S02]  /*15590*/  ISETP.GT.AND P6, PT, R6, 0x59, PT ;  /* 0x000000590600780c */ /* 0x000fc40003fc4270 */
[----:B--2---:R-:W-:Y:S01]  /*155a0*/  FSEL R104, R13, -INF , P2 ;  /* 0xff8000000d687808 */ /* 0x004fe20001000000 */
[----:B------:R-:W1:Y:S01]  /*155b0*/  MUFU.TANH R11, R11 ;  /* 0x0000000b000b7308 */ /* 0x000e620000002400 */
[----:B------:R-:W-:Y:S02]  /*155c0*/  FMNMX.FTZ R49, R102, R49, !PT ;  /* 0x0000003166317209 */ /* 0x000fe40007810000 */
[----:B---3--:R-:W-:Y:S01]  /*155d0*/  FSEL R56, R47, -INF , P5 ;  /* 0xff8000002f387808 */ /* 0x008fe20002800000 */
[----:B------:R-:W-:Y:S01]  /*155e0*/  IMAD.MOV.U32 R47, RZ, RZ, R119 ;  /* 0x000000ffff2f7224 */ /* 0x000fe200078e0077 */
[----:B------:R-:W-:Y:S02]  /*155f0*/  ISETP.GT.AND P5, PT, R6, 0x60, PT ;  /* 0x000000600600780c */ /* 0x000fe40003fa4270 */
[----:B------:R-:W-:Y:S01]  /*15600*/  FMNMX.FTZ R49, R104, R49, !PT ;  /* 0x0000003168317209 */ /* 0x000fe20007810000 */
[----:B------:R-:W2:Y:S01]  /*15610*/  MUFU.TANH R21, R21 ;  /* 0x0000001500157308 */ /* 0x000ea20000002400 */
[----:B0-----:R-:W-:-:S04]  /*15620*/  FSEL R106, R37, -INF , P6 ;  /* 0xff800000256a7808 */ /* 0x001fc80003000000 */
[----:B------:R-:W-:-:S03]  /*15630*/  FMNMX.FTZ R49, R106, R49, !PT ;  /* 0x000000316a317209 */ /* 0x000fc60007810000 */
[----:B------:R-:W0:Y:S01]  /*15640*/  MUFU.TANH R35, R35 ;  /* 0x0000002300237308 */ /* 0x000e220000002400 */
[----:B-1----:R-:W-:Y:S02]  /*15650*/  FSEL R70, R11, -INF , P4 ;  /* 0xff8000000b467808 */ /* 0x002fe40002000000 */
[----:B------:R-:W-:-:S05]  /*15660*/  ISETP.GT.AND P4, PT, R6, 0x61, PT ;  /* 0x000000610600780c */ /* 0x000fca0003f84270 */
[----:B------:R-:W1:Y:S01]  /*15670*/  MUFU.TANH R25, R25 ;  /* 0x0000001900197308 */ /* 0x000e620000002400 */
[----:B--2---:R-:W-:-:S04]  /*15680*/  FSEL R108, R21, -INF , P5 ;  /* 0xff800000156c7808 */ /* 0x004fc80002800000 */
[----:B------:R-:W-:-:S03]  /*15690*/  FMNMX.FTZ R49, R108, R49, !PT ;  /* 0x000000316c317209 */ /* 0x000fc60007810000 */
[----:B------:R-:W2:Y:S01]  /*156a0*/  MUFU.TANH R15, R15 ;  /* 0x0000000f000f7308 */ /* 0x000ea20000002400 */
[----:B0-----:R-:W-:Y:S02]  /*156b0*/  FSEL R72, R35, -INF , P3 ;  /* 0xff80000023487808 */ /* 0x001fe40001800000 */
[----:B------:R-:W-:-:S05]  /*156c0*/  ISETP.GT.AND P3, PT, R6, 0x68, PT ;  /* 0x000000680600780c */ /* 0x000fca0003f64270 */
[----:B------:R-:W0:Y:S01]  /*156d0*/  MUFU.TANH R41, R41 ;  /* 0x0000002900297308 */ /* 0x000e220000002400 */
[----:B-1----:R-:W-:-:S04]  /*156e0*/  FSEL R110, R25, -INF , P4 ;  /* 0xff800000196e7808 */ /* 0x002fc80002000000 */
[----:B------:R-:W-:-:S03]  /*156f0*/  FMNMX.FTZ R49, R110, R49, !PT ;  /* 0x000000316e317209 */ /* 0x000fc60007810000 */
[----:B------:R-:W1:Y:S01]  /*15700*/  MUFU.TANH R29, R29 ;  /* 0x0000001d001d7308 */ /* 0x000e620000002400 */
[----:B--2---:R-:W-:Y:S02]  /*15710*/  FSEL R76, R15, -INF , P2 ;  /* 0xff8000000f4c7808 */ /* 0x004fe40001000000 */
[----:B------:R-:W-:-:S05]  /*15720*/  ISETP.GT.AND P2, PT, R6, 0x69, PT ;  /* 0x000000690600780c */ /* 0x000fca0003f44270 */
[----:B------:R-:W2:Y:S01]  /*15730*/  MUFU.TANH R39, R39 ;  /* 0x0000002700277308 */ /* 0x000ea20000002400 */
[----:B0-----:R-:W-:-:S04]  /*15740*/  FSEL R112, R41, -INF , P3 ;  /* 0xff80000029707808 */ /* 0x001fc80001800000 */
[----:B------:R-:W-:-:S03]  /*15750*/  FMNMX.FTZ R49, R112, R49, !PT ;  /* 0x0000003170317209 */ /* 0x000fc60007810000 */
[----:B------:R2:W0:Y:S01]  /*15760*/  MUFU.TANH R6, R26 ;  /* 0x0000001a00067308 */ /* 0x0004220000002400 */
[----:B-1----:R-:W-:-:S04]  /*15770*/  FSEL R114, R29, -INF , P2 ;  /* 0xff8000001d727808 */ /* 0x002fc80001000000 */
[----:B------:R-:W-:-:S03]  /*15780*/  FMNMX.FTZ R49, R114, R49, !PT ;  /* 0x0000003172317209 */ /* 0x000fc60007810000 */
[----:B------:R-:W1:Y:S01]  /*15790*/  MUFU.TANH R27, R27 ;  /* 0x0000001b001b7308 */ /* 0x000e620000002400 */
[----:B--2---:R-:W-:Y:S01]  /*157a0*/  FSEL R26, R39, -INF , P6 ;  /* 0xff800000271a7808 */ /* 0x004fe20003000000 */
[----:B------:R-:W2:Y:S06]  /*157b0*/  SHFL.BFLY PT, R4, R49, 0x2, 0x1f ;  /* 0x0c401f0031047f89 */ /* 0x000eac00000e0000 */
[----:B------:R0:W3:Y:S08]  /*157c0*/  MUFU.TANH R29, R30 ;  /* 0x0000001e001d7308 */ /* 0x0000f00000002400 */
[----:B------:R-:W4:Y:S01]  /*157d0*/  MUFU.TANH R31, R31 ;  /* 0x0000001f001f7308 */ /* 0x000f220000002400 */
[----:B0-----:R-:W-:-:S02]  /*157e0*/  FSEL R30, R6, -INF , P5 ;  /* 0xff800000061e7808 */ /* 0x001fc40002800000 */
[----:B--2---:R-:W-:Y:S01]  /*157f0*/  FMNMX.FTZ R11, R49, R4, !PT ;  /* 0x00000004310b7209 */ /* 0x004fe20007810000 */
[----:B------:R-:W-:-:S04]  /*15800*/  IMAD.MOV.U32 R49, RZ, RZ, R119 ;  /* 0x000000ffff317224 */ /* 0x000fc800078e0077 */
[----:B------:R-:W0:Y:S02]  /*15810*/  SHFL.BFLY PT, R4, R11, 0x1, 0x1f ;  /* 0x0c201f000b047f89 */ /* 0x000e2400000e0000 */
[----:B0-----:R-:W-:-:S04]  /*15820*/  FMNMX.FTZ R4, R11, R4, !PT ;  /* 0x000000040b047209 */ /* 0x001fc80007810000 */
[C---:B------:R-:W-:Y:S01]  /*15830*/  FSETP.NEU.FTZ.AND P0, PT, R4.reuse, -INF , PT ;  /* 0xff8000000400780b */ /* 0x040fe20003f1d000 */
[----:B------:R-:W-:-:S05]  /*15840*/  FMUL.FTZ R13, R4, R5 ;  /* 0x00000005040d7220 */ /* 0x000fca0000410000 */
[----:B------:R-:W-:Y:S02]  /*15850*/  FSEL R13, R13, RZ, P0 ;  /* 0x000000ff0d0d7208 */ /* 0x000fe40000000000 */
[----:B------:R-:W-:-:S03]  /*15860*/  ISETP.NE.AND P0, PT, R3, RZ, PT ;  /* 0x000000ff0300720c */ /* 0x000fc60003f05270 */
[--C-:B------:R-:W-:Y:S01]  /*15870*/  FFMA.FTZ R3, R9, R5, -R13.reuse ;  /* 0x0000000509037223 */ /* 0x100fe2000001080d */
[----:B------:R-:W-:Y:S01]  /*15880*/  FMNMX.FTZ R9, R8, R7, !PT ;  /* 0x0000000708097209 */ /* 0x000fe20007810000 */
[-CC-:B------:R-:W-:Y:S01]  /*15890*/  FFMA.FTZ R200, R54, R5.reuse, -R13.reuse ;  /* 0x0000000536c87223 */ /* 0x180fe2000001080d */
[----:B-1----:R-:W-:Y:S01]  /*158a0*/  FSEL R54, R27, -INF , P4 ;  /* 0xff8000001b367808 */ /* 0x002fe20002000000 */
[--C-:B------:R-:W-:Y:S01]  /*158b0*/  FFMA.FTZ R202, R58, R5, -R13.reuse ;  /* 0x000000053aca7223 */ /* 0x100fe2000001080d */
[----:B------:R-:W-:Y:S01]  /*158c0*/  FMNMX.FTZ R9, R10, R9, !PT ;  /* 0x000000090a097209 */ /* 0x000fe20007810000 */
[--C-:B------:R-:W-:Y:S01]  /*158d0*/  FFMA.FTZ R60, R60, R5, -R13.reuse ;  /* 0x000000053c3c7223 */ /* 0x100fe2000001080d */
[----:B---3--:R-:W-:Y:S01]  /*158e0*/  FSEL R58, R29, -INF , P3 ;  /* 0xff8000001d3a7808 */ /* 0x008fe20001800000 */
[----:B------:R-:W-:Y:S01]  /*158f0*/  MUFU.EX2 R200, R200 ;  /* 0x000000c800c87308 */ /* 0x000fe20000000800 */
[----:B------:R-:W-:Y:S01]  /*15900*/  FMNMX.FTZ R9, R12, R9, !PT ;  /* 0x000000090c097209 */ /* 0x000fe20007810000 */
[-CC-:B------:R-:W-:Y:S01]  /*15910*/  FFMA.FTZ R196, R62, R5.reuse, -R13.reuse ;  /* 0x000000053ec47223 */ /* 0x180fe2000001080d */
[-CC-:B------:R-:W-:Y:S01]  /*15920*/  FFMA.FTZ R68, R68, R5.reuse, -R13.reuse ;  /* 0x0000000544447223 */ /* 0x180fe2000001080d */
[--C-:B------:R-:W-:Y:S01]  /*15930*/  FFMA.FTZ R198, R64, R5, -R13.reuse ;  /* 0x0000000540c67223 */ /* 0x100fe2000001080d */
[----:B------:R-:W-:Y:S01]  /*15940*/  FMNMX.FTZ R9, R14, R9, !PT ;  /* 0x000000090e097209 */ /* 0x000fe20007810000 */
[-CC-:B------:R-:W-:Y:S01]  /*15950*/  FFMA.FTZ R66, R66, R5.reuse, -R13.reuse ;  /* 0x0000000542427223 */ /* 0x180fe2000001080d */
[--C-:B------:R-:W-:Y:S01]  /*15960*/  FFMA.FTZ R192, R74, R5, -R13.reuse ;  /* 0x000000054ac07223 */ /* 0x100fe2000001080d */
[----:B------:R-:W0:Y:S01]  /*15970*/  MUFU.EX2 R3, R3 ;  /* 0x0000000300037308 */ /* 0x000e220000000800 */
[----:B------:R-:W-:Y:S01]  /*15980*/  FMNMX.FTZ R11, R20, R9, !PT ;  /* 0x00000009140b7209 */ /* 0x000fe20007810000 */
[-CC-:B------:R-:W-:Y:S01]  /*15990*/  FFMA.FTZ R78, R78, R5.reuse, -R13.reuse ;  /* 0x000000054e4e7223 */ /* 0x180fe2000001080d */
[-CC-:B------:R-:W-:Y:S01]  /*159a0*/  FFMA.FTZ R194, R80, R5.reuse, -R13.reuse ;  /* 0x0000000550c27223 */ /* 0x180fe2000001080d */
[--C-:B------:R-:W-:Y:S01]  /*159b0*/  FFMA.FTZ R82, R82, R5, -R13.reuse ;  /* 0x0000000552527223 */ /* 0x100fe2000001080d */
[----:B------:R-:W-:Y:S01]  /*159c0*/  FMNMX.FTZ R11, R40, R11, !PT ;  /* 0x0000000b280b7209 */ /* 0x000fe20007810000 */
[-CC-:B------:R-:W-:Y:S01]  /*159d0*/  FFMA.FTZ R188, R84, R5.reuse, -R13.reuse ;  /* 0x0000000554bc7223 */ /* 0x180fe2000001080d */
[--C-:B------:R-:W-:Y:S01]  /*159e0*/  FFMA.FTZ R27, R86, R5, -R13.reuse ;  /* 0x00000005561b7223 */ /* 0x100fe2000001080d */
[----:B------:R4:W-:Y:S01]  /*159f0*/  MUFU.EX2 R9, R60 ;  /* 0x0000003c00097308 */ /* 0x0009e20000000800 */
[----:B------:R-:W-:Y:S01]  /*15a00*/  FMNMX.FTZ R11, R42, R11, !PT ;  /* 0x0000000b2a0b7209 */ /* 0x000fe20007810000 */
[-CC-:B------:R-:W-:Y:S01]  /*15a10*/  FFMA.FTZ R190, R88, R5.reuse, -R13.reuse ;  /* 0x0000000558be7223 */ /* 0x180fe2000001080d */
[-CC-:B------:R-:W-:Y:S01]  /*15a20*/  FFMA.FTZ R29, R90, R5.reuse, -R13.reuse ;  /* 0x000000055a1d7223 */ /* 0x180fe2000001080d */
[--C-:B------:R-:W-:Y:S01]  /*15a30*/  FFMA.FTZ R184, R92, R5, -R13.reuse ;  /* 0x000000055cb87223 */ /* 0x100fe2000001080d */
[----:B------:R-:W-:Y:S01]  /*15a40*/  FMNMX.FTZ R11, R32, R11, !PT ;  /* 0x0000000b200b7209 */ /* 0x000fe20007810000 */
[-CC-:B------:R-:W-:Y:S01]  /*15a50*/  FFMA.FTZ R186, R96, R5.reuse, -R13.reuse ;  /* 0x0000000560ba7223 */ /* 0x180fe2000001080d */
[--C-:B------:R-:W-:Y:S01]  /*15a60*/  FFMA.FTZ R180, R100, R5, -R13.reuse ;  /* 0x0000000564b47223 */ /* 0x100fe2000001080d */
[----:B------:R-:W1:Y:S01]  /*15a70*/  MUFU.EX2 R202, R202 ;  /* 0x000000ca00ca7308 */ /* 0x000e620000000800 */
[----:B------:R-:W-:Y:S01]  /*15a80*/  FMNMX.FTZ R15, R44, R11, !PT ;  /* 0x0000000b2c0f7209 */ /* 0x000fe20007810000 */
[-CC-:B------:R-:W-:Y:S01]  /*15a90*/  FFMA.FTZ R182, R104, R5.reuse, -R13.reuse ;  /* 0x0000000568b67223 */ /* 0x180fe2000001080d */
[----:B----4-:R-:W-:Y:S01]  /*15aa0*/  FSEL R60, R31, -INF , P2 ;  /* 0xff8000001f3c7808 */ /* 0x010fe20001000000 */
[--C-:B------:R-:W-:Y:S01]  /*15ab0*/  FFMA.FTZ R31, R94, R5, -R13.reuse ;  /* 0x000000055e1f7223 */ /* 0x100fe2000001080d */
[----:B------:R-:W-:Y:S01]  /*15ac0*/  FMNMX.FTZ R15, R34, R15, !PT ;  /* 0x0000000f220f7209 */ /* 0x000fe20007810000 */
[-CC-:B------:R-:W-:Y:S01]  /*15ad0*/  FFMA.FTZ R37, R106, R5.reuse, -R13.reuse ;  /* 0x000000056a257223 */ /* 0x180fe2000001080d */
[--C-:B------:R-:W-:Y:S01]  /*15ae0*/  FFMA.FTZ R176, R108, R5, -R13.reuse ;  /* 0x000000056cb07223 */ /* 0x100fe2000001080d */
[----:B------:R-:W2:Y:S01]  /*15af0*/  MUFU.EX2 R196, R196 ;  /* 0x000000c400c47308 */ /* 0x000ea20000000800 */
[----:B------:R-:W-:Y:S01]  /*15b00*/  FMNMX.FTZ R15, R46, R15, !PT ;  /* 0x0000000f2e0f7209 */ /* 0x000fe20007810000 */
[-CC-:B------:R-:W-:Y:S01]  /*15b10*/  FFMA.FTZ R110, R110, R5.reuse, -R13.reuse ;  /* 0x000000056e6e7223 */ /* 0x180fe2000001080d */
[----:B------:R-:W-:Y:S01]  /*15b20*/  FFMA.FTZ R178, R112, R5, -R13 ;  /* 0x0000000570b27223 */ /* 0x000fe2000001080d */
[--C-:B------:R-:W-:Y:S01]  /*15b30*/  IMAD.MOV.U32 R112, RZ, RZ, R119.reuse ;  /* 0x000000ffff707224 */ /* 0x100fe200078e0077 */
[----:B------:R-:W-:Y:S01]  /*15b40*/  FMNMX.FTZ R15, R36, R15, !PT ;  /* 0x0000000f240f7209 */ /* 0x000fe20007810000 */
[----:B------:R-:W-:-:S02]  /*15b50*/  IMAD.MOV.U32 R108, RZ, RZ, R119 ;  /* 0x000000ffff6c7224 */ /* 0x000fc400078e0077 */
[----:B------:R3:W4:Y:S01]  /*15b60*/  MUFU.EX2 R11, R68 ;  /* 0x00000044000b7308 */ /* 0x0007220000000800 */
[----:B------:R-:W-:Y:S01]  /*15b70*/  FMNMX.FTZ R21, R48, R15, !PT ;  /* 0x0000000f30157209 */ /* 0x000fe20007810000 */
[--C-:B------:R-:W-:Y:S02]  /*15b80*/  IMAD.MOV.U32 R106, RZ, RZ, R119.reuse ;  /* 0x000000ffff6a7224 */ /* 0x100fe400078e0077 */
[--C-:B------:R-:W-:Y:S01]  /*15b90*/  IMAD.MOV.U32 R104, RZ, RZ, R119.reuse ;  /* 0x000000ffff687224 */ /* 0x100fe200078e0077 */
[----:B------:R-:W-:Y:S01]  /*15ba0*/  FMNMX.FTZ R21, R50, R21, !PT ;  /* 0x0000001532157209 */ /* 0x000fe20007810000 */
[--C-:B------:R-:W-:Y:S02]  /*15bb0*/  IMAD.MOV.U32 R100, RZ, RZ, R119.reuse ;  /* 0x000000ffff647224 */ /* 0x100fe400078e0077 */
[----:B------:R-:W5:Y:S01]  /*15bc0*/  MUFU.EX2 R198, R198 ;  /* 0x000000c600c67308 */ /* 0x000f620000000800 */
[----:B------:R-:W-:Y:S01]  /*15bd0*/  FMNMX.FTZ R21, R38, R21, !PT ;  /* 0x0000001526157209 */ /* 0x000fe20007810000 */
[----:B------:R-:W-:-:S02]  /*15be0*/  IMAD.MOV.U32 R96, RZ, RZ, R119 ;  /* 0x000000ffff607224 */ /* 0x000fc400078e0077 */
[--C-:B------:R-:W-:Y:S01]  /*15bf0*/  IMAD.MOV.U32 R94, RZ, RZ, R119.reuse ;  /* 0x000000ffff5e7224 */ /* 0x100fe200078e0077 */
[----:B------:R-:W-:Y:S01]  /*15c00*/  FMNMX.FTZ R21, R24, R21, !PT ;  /* 0x0000001518157209 */ /* 0x000fe20007810000 */
[--C-:B------:R-:W-:Y:S02]  /*15c10*/  IMAD.MOV.U32 R92, RZ, RZ, R119.reuse ;  /* 0x000000ffff5c7224 */ /* 0x100fe400078e0077 */
[----:B------:R0:W5:Y:S01]  /*15c20*/  MUFU.EX2 R15, R66 ;  /* 0x00000042000f7308 */ /* 0x0001620000000800 */
[----:B------:R-:W-:Y:S01]  /*15c30*/  FMNMX.FTZ R25, R52, R21, !PT ;  /* 0x0000001534197209 */ /* 0x000fe20007810000 */
[--C-:B------:R-:W-:Y:S02]  /*15c40*/  IMAD.MOV.U32 R90, RZ, RZ, R119.reuse ;  /* 0x000000ffff5a7224 */ /* 0x100fe400078e0077 */
[--C-:B------:R-:W-:Y:S01]  /*15c50*/  IMAD.MOV.U32 R88, RZ, RZ, R119.reuse ;  /* 0x000000ffff587224 */ /* 0x100fe200078e0077 */
[----:B------:R-:W-:Y:S01]  /*15c60*/  FMNMX.FTZ R25, R28, R25, !PT ;  /* 0x000000191c197209 */ /* 0x000fe20007810000 */
[----:B------:R-:W-:-:S02]  /*15c70*/  IMAD.MOV.U32 R86, RZ, RZ, R119 ;  /* 0x000000ffff567224 */ /* 0x000fc400078e0077 */
[----:B------:R-:W-:Y:S01]  /*15c80*/  MUFU.EX2 R192, R192 ;  /* 0x000000c000c07308 */ /* 0x000fe20000000800 */
[----:B------:R-:W-:Y:S01]  /*15c90*/  FMNMX.FTZ R25, R56, R25, !PT ;  /* 0x0000001938197209 */ /* 0x000fe20007810000 */
[--C-:B------:R-:W-:Y:S02]  /*15ca0*/  IMAD.MOV.U32 R84, RZ, RZ, R119.reuse ;  /* 0x000000ffff547224 */ /* 0x100fe400078e0077 */
[--C-:B------:R-:W-:Y:S01]  /*15cb0*/  IMAD.MOV.U32 R80, RZ, RZ, R119.reuse ;  /* 0x000000ffff507224 */ /* 0x100fe200078e0077 */
[----:B------:R-:W-:Y:S01]  /*15cc0*/  FMNMX.FTZ R25, R70, R25, !PT ;  /* 0x0000001946197209 */ /* 0x000fe20007810000 */
[--C-:B------:R-:W-:Y:S02]  /*15cd0*/  IMAD.MOV.U32 R74, RZ, RZ, R119.reuse ;  /* 0x000000ffff4a7224 */ /* 0x100fe400078e0077 */
[----:B------:R1:W-:Y:S01]  /*15ce0*/  MUFU.EX2 R21, R78 ;  /* 0x0000004e00157308 */ /* 0x0003e20000000800 */
[----:B------:R-:W-:Y:S01]  /*15cf0*/  FMNMX.FTZ R33, R72, R25, !PT ;  /* 0x0000001948217209 */ /* 0x000fe20007810000 */
[----:B---3--:R-:W-:-:S02]  /*15d00*/  IMAD.MOV.U32 R68, RZ, RZ, R119 ;  /* 0x000000ffff447224 */ /* 0x008fc400078e0077 */
[--C-:B0-----:R-:W-:Y:S01]  /*15d10*/  IMAD.MOV.U32 R66, RZ, RZ, R119.reuse ;  /* 0x000000ffff427224 */ /* 0x101fe200078e0077 */
[----:B------:R-:W-:Y:S01]  /*15d20*/  FMNMX.FTZ R33, R76, R33, !PT ;  /* 0x000000214c217209 */ /* 0x000fe20007810000 */
[--C-:B------:R-:W-:Y:S02]  /*15d30*/  IMAD.MOV.U32 R64, RZ, RZ, R119.reuse ;  /* 0x000000ffff407224 */ /* 0x100fe400078e0077 */
[----:B------:R-:W-:Y:S01]  /*15d40*/  MUFU.EX2 R194, R194 ;  /* 0x000000c200c27308 */ /* 0x000fe20000000800 */
[----:B------:R-:W-:Y:S01]  /*15d50*/  FMNMX.FTZ R33, R26, R33, !PT ;  /* 0x000000211a217209 */ /* 0x000fe20007810000 */
[--C-:B-1----:R-:W-:Y:S02]  /*15d60*/  IMAD.MOV.U32 R78, RZ, RZ, R119.reuse ;  /* 0x000000ffff4e7224 */ /* 0x102fe400078e0077 */
[----:B------:R-:W-:Y:S01]  /*15d70*/  IMAD.MOV.U32 R62, RZ, RZ, R119 ;  /* 0x000000ffff3e7224 */ /* 0x000fe200078e0077 */
[----:B------:R-:W-:-:S03]  /*15d80*/  FMNMX.FTZ R33, R30, R33, !PT ;  /* 0x000000211e217209 */ /* 0x000fc60007810000 */
[----:B------:R0:W-:Y:S01]  /*15d90*/  MUFU.EX2 R25, R82 ;  /* 0x0000005200197308 */ /* 0x0001e20000000800 */
[----:B------:R-:W-:-:S04]  /*15da0*/  FMNMX.FTZ R33, R54, R33, !PT ;  /* 0x0000002136217209 */ /* 0x000fc80007810000 */
[----:B------:R-:W-:-:S03]  /*15db0*/  FMNMX.FTZ R33, R58, R33, !PT ;  /* 0x000000213a217209 */ /* 0x000fc60007810000 */
[----:B------:R-:W-:Y:S01]  /*15dc0*/  MUFU.EX2 R188, R188 ;  /* 0x000000bc00bc7308 */ /* 0x000fe20000000800 */
[----:B------:R-:W-:Y:S01]  /*15dd0*/  FMNMX.FTZ R6, R60, R33, !PT ;  /* 0x000000213c067209 */ /* 0x000fe20007810000 */
[----:B------:R-:W-:Y:S01]  /*15de0*/  FFMA.FTZ R33, R98, R5, -R13 ;  /* 0x0000000562217223 */ /* 0x000fe2000001080d */
[--C-:B------:R-:W-:Y:S02]  /*15df0*/  IMAD.MOV.U32 R98, RZ, RZ, R119.reuse ;  /* 0x000000ffff627224 */ /* 0x100fe400078e0077 */
[----:B0-----:R-:W-:Y:S01]  /*15e00*/  IMAD.MOV.U32 R82, RZ, RZ, R119 ;  /* 0x000000ffff527224 */ /* 0x001fe200078e0077 */
[----:B------:R-:W0:Y:S02]  /*15e10*/  SHFL.BFLY PT, R35, R6, 0x2, 0x1f ;  /* 0x0c401f0006237f89 */ /* 0x000e2400000e0000 */
[----:B------:R-:W-:Y:S08]  /*15e20*/  MUFU.EX2 R27, R27 ;  /* 0x0000001b001b7308 */ /* 0x000ff00000000800 */
[----:B------:R-:W-:Y:S08]  /*15e30*/  MUFU.EX2 R190, R190 ;  /* 0x000000be00be7308 */ /* 0x000ff00000000800 */
[----:B------:R-:W-:Y:S01]  /*15e40*/  MUFU.EX2 R29, R29 ;  /* 0x0000001d001d7308 */ /* 0x000fe20000000800 */
[----:B0-----:R-:W-:Y:S01]  /*15e50*/  FMNMX.FTZ R39, R6, R35, !PT ;  /* 0x0000002306277209 */ /* 0x001fe20007810000 */
[----:B------:R-:W-:-:S06]  /*15e60*/  FFMA.FTZ R35, R102, R5, -R13 ;  /* 0x0000000566237223 */ /* 0x000fcc000001080d */
[----:B------:R-:W-:Y:S01]  /*15e70*/  MUFU.EX2 R184, R184 ;  /* 0x000000b800b87308 */ /* 0x000fe20000000800 */
[----:B------:R-:W-:Y:S01]  /*15e80*/  FFMA.FTZ R13, R114, R5, -R13 ;  /* 0x00000005720d7223 */ /* 0x000fe2000001080d */
[--C-:B------:R-:W-:Y:S01]  /*15e90*/  IMAD.MOV.U32 R114, RZ, RZ, R119.reuse ;  /* 0x000000ffff727224 */ /* 0x100fe200078e0077 */
[----:B------:R-:W0:Y:S01]  /*15ea0*/  SHFL.BFLY PT, R6, R39, 0x1, 0x1f ;  /* 0x0c201f0027067f89 */ /* 0x000e2200000e0000 */
[----:B------:R-:W-:-:S04]  /*15eb0*/  IMAD.MOV.U32 R102, RZ, RZ, R119 ;  /* 0x000000ffff667224 */ /* 0x000fc800078e0077 */
[----:B------:R-:W-:Y:S08]  /*15ec0*/  MUFU.EX2 R31, R31 ;  /* 0x0000001f001f7308 */ /* 0x000ff00000000800 */
[----:B------:R-:W-:Y:S08]  /*15ed0*/  MUFU.EX2 R186, R186 ;  /* 0x000000ba00ba7308 */ /* 0x000ff00000000800 */
[----:B------:R-:W-:Y:S01]  /*15ee0*/  MUFU.EX2 R33, R33 ;  /* 0x0000002100217308 */ /* 0x000fe20000000800 */
[----:B0-----:R-:W-:-:S04]  /*15ef0*/  FMNMX.FTZ R6, R39, R6, !PT ;  /* 0x0000000627067209 */ /* 0x001fc80007810000 */
[C---:B------:R-:W-:Y:S01]  /*15f00*/  FSETP.NEU.FTZ.AND P2, PT, R6.reuse, -INF , PT ;  /* 0xff8000000600780b */ /* 0x040fe20003f5d000 */
[----:B------:R-:W-:Y:S02]  /*15f10*/  FMUL.FTZ R41, R6, R5 ;  /* 0x0000000506297220 */ /* 0x000fe40000410000 */
[----:B------:R-:W-:Y:S03]  /*15f20*/  MUFU.EX2 R180, R180 ;  /* 0x000000b400b47308 */ /* 0x000fe60000000800 */
[----:B------:R-:W-:-:S05]  /*15f30*/  FSEL R41, R41, RZ, P2 ;  /* 0x000000ff29297208 */ /* 0x000fca0001000000 */
[----:B------:R-:W-:Y:S01]  /*15f40*/  MUFU.EX2 R35, R35 ;  /* 0x0000002300237308 */ /* 0x000fe20000000800 */
[-CC-:B------:R-:W-:Y:S01]  /*15f50*/  FFMA.FTZ R201, R8, R5.reuse, -R41.reuse ;  /* 0x0000000508c97223 */ /* 0x180fe20000010829 */
[-CC-:B------:R-:W-:Y:S01]  /*15f60*/  FFMA.FTZ R8, R7, R5.reuse, -R41.reuse ;  /* 0x0000000507087223 */ /* 0x180fe20000010829 */
[-C--:B------:R-:W-:Y:S01]  /*15f70*/  FFMA.FTZ R203, R10, R5.reuse, -R41 ;  /* 0x000000050acb7223 */ /* 0x080fe20000010829 */
[----:B------:R-:W-:Y:S01]  /*15f80*/  FADD.FTZ R7, R200, R3 ;  /* 0x00000003c8077221 */ /* 0x000fe20000010000 */
[-CC-:B------:R-:W-:Y:S01]  /*15f90*/  FFMA.FTZ R10, R12, R5.reuse, -R41.reuse ;  /* 0x000000050c0a7223 */ /* 0x180fe20000010829 */
[-CC-:B------:R-:W-:Y:S01]  /*15fa0*/  FFMA.FTZ R199, R40, R5.reuse, -R41.reuse ;  /* 0x0000000528c77223 */ /* 0x180fe20000010829 */
[-C--:B------:R-:W-:Y:S01]  /*15fb0*/  FFMA.FTZ R197, R14, R5.reuse, -R41 ;  /* 0x000000050ec57223 */ /* 0x080fe20000010829 */
[----:B------:R-:W-:Y:S01]  /*15fc0*/  MUFU.EX2 R201, R201 ;  /* 0x000000c900c97308 */ /* 0x000fe20000000800 */
[----:B------:R-:W-:Y:S01]  /*15fd0*/  FADD.FTZ R40, R202, R7 ;  /* 0x00000007ca287221 */ /* 0x000fe20000010000 */
[-CC-:B------:R-:W-:Y:S01]  /*15fe0*/  FFMA.FTZ R12, R20, R5.reuse, -R41.reuse ;  /* 0x00000005140c7223 */ /* 0x180fe20000010829 */
[-CC-:B------:R-:W-:Y:S01]  /*15ff0*/  FFMA.FTZ R189, R36, R5.reuse, -R41.reuse ;  /* 0x0000000524bd7223 */ /* 0x180fe20000010829 */
[-CC-:B------:R-:W-:Y:S01]  /*16000*/  FFMA.FTZ R36, R38, R5.reuse, -R41.reuse ;  /* 0x0000000526247223 */ /* 0x180fe20000010829 */
[----:B------:R-:W-:Y:S01]  /*16010*/  FADD.FTZ R7, R9, R40 ;  /* 0x0000002809077221 */ /* 0x000fe20000010000 */
[-CC-:B------:R-:W-:Y:S01]  /*16020*/  FFMA.FTZ R14, R42, R5.reuse, -R41.reuse ;  /* 0x000000052a0e7223 */ /* 0x180fe20000010829 */
[-C--:B------:R-:W-:Y:S01]  /*16030*/  FFMA.FTZ R193, R32, R5.reuse, -R41 ;  /* 0x0000000520c17223 */ /* 0x080fe20000010829 */
[----:B------:R-:W0:Y:S01]  /*16040*/  MUFU.EX2 R8, R8 ;  /* 0x0000000800087308 */ /* 0x000e220000000800 */
[----:B--2---:R-:W-:Y:S01]  /*16050*/  FADD.FTZ R38, R196, R7 ;  /* 0x00000007c4267221 */ /* 0x004fe20000010000 */
[-CC-:B------:R-:W-:Y:S01]  /*16060*/  FFMA.FTZ R20, R44, R5.reuse, -R41.reuse ;  /* 0x000000052c147223 */ /* 0x180fe20000010829 */
[-CC-:B------:R-:W-:Y:S01]  /*16070*/  FFMA.FTZ R195, R34, R5.reuse, -R41.reuse ;  /* 0x0000000522c37223 */ /* 0x180fe20000010829 */
[-CC-:B------:R-:W-:Y:S01]  /*16080*/  FFMA.FTZ R187, R28, R5.reuse, -R41.reuse ;  /* 0x000000051cbb7223 */ /* 0x180fe20000010829 */
[----:B----4-:R-:W-:Y:S01]  /*16090*/  FADD.FTZ R7, R11, R38 ;  /* 0x000000260b077221 */ /* 0x010fe20000010000 */
[-CC-:B------:R-:W-:Y:S01]  /*160a0*/  FFMA.FTZ R32, R46, R5.reuse, -R41.reuse ;  /* 0x000000052e207223 */ /* 0x180fe20000010829 */
[-C--:B------:R-:W-:Y:S01]  /*160b0*/  FFMA.FTZ R34, R48, R5.reuse, -R41 ;  /* 0x0000000530227223 */ /* 0x080fe20000010829 */
[----:B------:R-:W1:Y:S01]  /*160c0*/  MUFU.EX2 R203, R203 ;  /* 0x000000cb00cb7308 */ /* 0x000e620000000800 */
[----:B-----5:R-:W-:Y:S01]  /*160d0*/  FADD.FTZ R40, R198, R7 ;  /* 0x00000007c6287221 */ /* 0x020fe20000010000 */
[-CC-:B------:R-:W-:Y:S01]  /*160e0*/  FFMA.FTZ R191, R50, R5.reuse, -R41.reuse ;  /* 0x0000000532bf7223 */ /* 0x180fe20000010829 */
[-CC-:B------:R-:W-:Y:S01]  /*160f0*/  FFMA.FTZ R185, R24, R5.reuse, -R41.reuse ;  /* 0x0000000518b97223 */ /* 0x180fe20000010829 */
[-CC-:B------:R-:W-:Y:S01]  /*16100*/  FFMA.FTZ R24, R52, R5.reuse, -R41.reuse ;  /* 0x0000000534187223 */ /* 0x180fe20000010829 */
[----:B------:R-:W-:Y:S01]  /*16110*/  FADD.FTZ R43, R15, R40 ;  /* 0x000000280f2b7221 */ /* 0x000fe20000010000 */
[-C--:B------:R-:W-:Y:S01]  /*16120*/  FFMA.FTZ R56, R56, R5.reuse, -R41 ;  /* 0x0000000538387223 */ /* 0x080fe20000010829 */
[----:B------:R-:W-:Y:S01]  /*16130*/  F2FP.BF16.F32.PACK_AB R200, R3, R200 ;  /* 0x000000c803c8723e */ /* 0x000fe200000010ff */
[----:B------:R-:W2:Y:S01]  /*16140*/  MUFU.EX2 R10, R10 ;  /* 0x0000000a000a7308 */ /* 0x000ea20000000800 */
[----:B0-----:R-:W-:Y:S01]  /*16150*/  FADD.FTZ R38, R201, R8 ;  /* 0x00000008c9267221 */ /* 0x001fe20000010000 */
[----:B------:R-:W-:Y:S01]  /*16160*/  FADD.FTZ R40, R192, R43 ;  /* 0x0000002bc0287221 */ /* 0x000fe20000010000 */
[-CC-:B------:R-:W-:Y:S01]  /*16170*/  FFMA.FTZ R70, R70, R5.reuse, -R41.reuse ;  /* 0x0000000546467223 */ /* 0x180fe20000010829 */
[-CC-:B------:R-:W-:Y:S01]  /*16180*/  FFMA.FTZ R72, R72, R5.reuse, -R41.reuse ;  /* 0x0000000548487223 */ /* 0x180fe20000010829 */
[-CC-:B------:R-:W-:Y:S01]  /*16190*/  FFMA.FTZ R76, R76, R5.reuse, -R41.reuse ;  /* 0x000000054c4c7223 */ /* 0x180fe20000010829 */
[----:B------:R-:W-:Y:S01]  /*161a0*/  FADD.FTZ R43, R21, R40 ;  /* 0x00000028152b7221 */ /* 0x000fe20000010000 */
[-CC-:B------:R-:W-:Y:S01]  /*161b0*/  FFMA.FTZ R26, R26, R5.reuse, -R41.reuse ;  /* 0x000000051a1a7223 */ /* 0x180fe20000010829 */
[----:B------:R-:W0:Y:S01]  /*161c0*/  MUFU.EX2 R197, R197 ;  /* 0x000000c500c57308 */ /* 0x000e220000000800 */
[----:B-1----:R-:W-:Y:S01]  /*161d0*/  FADD.FTZ R7, R203, R38 ;  /* 0x00000026cb077221 */ /* 0x002fe20000010000 */
[-CC-:B------:R-:W-:Y:S01]  /*161e0*/  FFMA.FTZ R30, R30, R5.reuse, -R41.reuse ;  /* 0x000000051e1e7223 */ /* 0x180fe20000010829 */
[-CC-:B------:R-:W-:Y:S01]  /*161f0*/  FFMA.FTZ R54, R54, R5.reuse, -R41.reuse ;  /* 0x0000000536367223 */ /* 0x180fe20000010829 */
[-CC-:B------:R-:W-:Y:S01]  /*16200*/  FFMA.FTZ R58, R58, R5.reuse, -R41.reuse ;  /* 0x000000053a3a7223 */ /* 0x180fe20000010829 */
[----:B------:R-:W-:Y:S01]  /*16210*/  FFMA.FTZ R41, R60, R5, -R41 ;  /* 0x000000053c297223 */ /* 0x000fe20000010829 */
[----:B------:R-:W-:Y:S01]  /*16220*/  F2FP.BF16.F32.PACK_AB R201, R8, R201 ;  /* 0x000000c908c9723e */ /* 0x000fe200000010ff */
[----:B------:R-:W-:Y:S01]  /*16230*/  IMAD.MOV.U32 R60, RZ, RZ, R119 ;  /* 0x000000ffff3c7224 */ /* 0x000fe200078e0077 */
[----:B------:R-:W1:Y:S01]  /*16240*/  MUFU.EX2 R12, R12 ;  /* 0x0000000c000c7308 */ /* 0x000e620000000800 */
[----:B--2---:R-:W-:Y:S01]  /*16250*/  FADD.FTZ R38, R10, R7 ;  /* 0x000000070a267221 */ /* 0x004fe20000010000 */
[----:B------:R-:W-:Y:S01]  /*16260*/  F2FP.BF16.F32.PACK_AB R202, R9, R202 ;  /* 0x000000ca09ca723e */ /* 0x000fe200000010ff */
[--C-:B------:R-:W-:Y:S01]  /*16270*/  IMAD.MOV.U32 R52, RZ, RZ, R119.reuse ;  /* 0x000000ffff347224 */ /* 0x100fe200078e0077 */
[----:B------:R-:W-:Y:S01]  /*16280*/  F2FP.BF16.F32.PACK_AB R196, R11, R196 ;  /* 0x000000c40bc4723e */ /* 0x000fe200000010ff */
[--C-:B------:R-:W-:Y:S01]  /*16290*/  IMAD.MOV.U32 R50, RZ, RZ, R119.reuse ;  /* 0x000000ffff327224 */ /* 0x100fe200078e0077 */
[----:B------:R-:W-:Y:S01]  /*162a0*/  F2FP.BF16.F32.PACK_AB R198, R15, R198 ;  /* 0x000000c60fc6723e */ /* 0x000fe200000010ff */
[----:B------:R-:W-:Y:S01]  /*162b0*/  IMAD.MOV.U32 R48, RZ, RZ, R119 ;  /* 0x000000ffff307224 */ /* 0x000fe200078e0077 */
[----:B------:R-:W2:Y:S01]  /*162c0*/  MUFU.EX2 R199, R199 ;  /* 0x000000c700c77308 */ /* 0x000ea20000000800 */
[----:B0-----:R-:W-:Y:S01]  /*162d0*/  FADD.FTZ R7, R197, R38 ;  /* 0x00000026c5077221 */ /* 0x001fe20000010000 */
[----:B------:R-:W-:Y:S01]  /*162e0*/  FADD.FTZ R38, R194, R43 ;  /* 0x0000002bc2267221 */ /* 0x000fe20000010000 */
[----:B------:R-:W-:Y:S01]  /*162f0*/  F2FP.BF16.F32.PACK_AB R194, R25, R194 ;  /* 0x000000c219c2723e */ /* 0x000fe200000010ff */
[----:B------:R-:W-:Y:S01]  /*16300*/  IMAD.MOV.U32 R46, RZ, RZ, R119 ;  /* 0x000000ffff2e7224 */ /* 0x000fe200078e0077 */
[----:B------:R-:W-:Y:S01]  /*16310*/  F2FP.BF16.F32.PACK_AB R192, R21, R192 ;  /* 0x000000c015c0723e */ /* 0x000fe200000010ff */
[----:B------:R-:W-:Y:S01]  /*16320*/  FADD.FTZ R45, R25, R38 ;  /* 0x00000026192d7221 */ /* 0x000fe20000010000 */
[----:B------:R-:W-:Y:S01]  /*16330*/  F2FP.BF16.F32.PACK_AB R203, R10, R203 ;  /* 0x000000cb0acb723e */ /* 0x000fe200000010ff */
[----:B------:R-:W0:Y:S01]  /*16340*/  MUFU.EX2 R14, R14 ;  /* 0x0000000e000e7308 */ /* 0x000e220000000800 */
[----:B-1----:R-:W-:Y:S01]  /*16350*/  FADD.FTZ R28, R12, R7 ;  /* 0x000000070c1c7221 */ /* 0x002fe20000010000 */
[----:B------:R-:W-:-:S02]  /*16360*/  @!P1 VIADD R7, R0, 0x36840 ;  /* 0x0003684000079836 */ /* 0x000fc40000000000 */
[----:B------:R-:W-:Y:S01]  /*16370*/  FADD.FTZ R38, R188, R45 ;  /* 0x0000002dbc267221 */ /* 0x000fe20000010000 */
[C---:B------:R-:W-:Y:S01]  /*16380*/  F2FP.BF16.F32.PACK_AB R188, R27.reuse, R188 ;  /* 0x000000bc1bbc723e */ /* 0x040fe200000010ff */
[----:B------:R-:W-:Y:S01]  /*16390*/  IMAD.MOV.U32 R44, RZ, RZ, R119 ;  /* 0x000000ffff2c7224 */ /* 0x000fe200078e0077 */
[----:B------:R-:W-:Y:S01]  /*163a0*/  F2FP.BF16.F32.PACK_AB R197, R12, R197 ;  /* 0x000000c50cc5723e */ /* 0x000fe200000010ff */
[----:B------:R-:W-:Y:S01]  /*163b0*/  FADD.FTZ R45, R27, R38 ;  /* 0x000000261b2d7221 */ /* 0x000fe20000010000 */
[----:B------:R-:W1:Y:S01]  /*163c0*/  MUFU.EX2 R193, R193 ;  /* 0x000000c100c17308 */ /* 0x000e620000000800 */
[----:B--2---:R-:W-:Y:S01]  /*163d0*/  FADD.FTZ R43, R199, R28 ;  /* 0x0000001cc72b7221 */ /* 0x004fe20000010000 */
[----:B------:R-:W-:Y:S01]  /*163e0*/  @!P1 PRMT R7, RZ, 0x654, R7 ;  /* 0x00000654ff079816 */ /* 0x000fe20000000007 */
[----:B------:R-:W-:Y:S01]  /*163f0*/  FADD.FTZ R38, R190, R45 ;  /* 0x0000002dbe267221 */ /* 0x000fe20000010000 */
[----:B------:R-:W-:Y:S01]  /*16400*/  F2FP.BF16.F32.PACK_AB R190, R29, R190 ;  /* 0x000000be1dbe723e */ /* 0x000fe200000010ff */
[--C-:B------:R-:W-:Y:S01]  /*16410*/  IMAD.MOV.U32 R45, RZ, RZ, R119.reuse ;  /* 0x000000ffff2d7224 */ /* 0x100fe200078e0077 */
[----:B------:R2:W-:Y:S01]  /*16420*/  @!P1 SYNCS.ARRIVE.TRANS64.RED.A1T0 RZ, [R7+URZ], RZ ;  /* 0x000000ff07ff99a7 */ /* 0x0005e2000810043f */
[----:B------:R-:W-:Y:S01]  /*16430*/  IMAD.MOV.U32 R42, RZ, RZ, R119 ;  /* 0x000000ffff2a7224 */ /* 0x000fe200078e0077 */
[----:B------:R-:W3:Y:S01]  /*16440*/  MUFU.EX2 R20, R20 ;  /* 0x0000001400147308 */ /* 0x000ee20000000800 */
[C---:B0-----:R-:W-:Y:S01]  /*16450*/  FADD.FTZ R28, R14.reuse, R43 ;  /* 0x0000002b0e1c7221 */ /* 0x041fe20000010000 */
[----:B------:R-:W-:Y:S01]  /*16460*/  F2FP.BF16.F32.PACK_AB R199, R14, R199 ;  /* 0x000000c70ec7723e */ /* 0x000fe200000010ff */
[----:B------:R-:W-:-:S02]  /*16470*/  IMAD.MOV.U32 R40, RZ, RZ, R119 ;  /* 0x000000ffff287224 */ /* 0x000fc400078e0077 */
[--C-:B------:R-:W-:Y:S02]  /*16480*/  IMAD.MOV.U32 R27, RZ, RZ, R119.reuse ;  /* 0x000000ffff1b7224 */ /* 0x100fe400078e0077 */
[----:B------:R-:W-:Y:S01]  /*16490*/  IMAD.MOV.U32 R25, RZ, RZ, R119 ;  /* 0x000000ffff197224 */ /* 0x000fe200078e0077 */
[----:B------:R-:W2:Y:S01]  /*164a0*/  MUFU.EX2 R195, R195 ;  /* 0x000000c300c37308 */ /* 0x000ea20000000800 */
[----:B-1----:R-:W-:-:S07]  /*164b0*/  FADD.FTZ R43, R193, R28 ;  /* 0x0000001cc12b7221 */ /* 0x002fce0000010000 */
[----:B------:R-:W0:Y:S01]  /*164c0*/  MUFU.EX2 R32, R32 ;  /* 0x0000002000207308 */ /* 0x000e220000000800 */
[C---:B---3--:R-:W-:Y:S01]  /*164d0*/  FADD.FTZ R28, R20.reuse, R43 ;  /* 0x0000002b141c7221 */ /* 0x048fe20000010000 */
[----:B------:R-:W-:Y:S01]  /*164e0*/  FADD.FTZ R43, R29, R38 ;  /* 0x000000261d2b7221 */ /* 0x000fe20000010000 */
[----:B------:R-:W-:Y:S01]  /*164f0*/  F2FP.BF16.F32.PACK_AB R193, R20, R193 ;  /* 0x000000c114c1723e */ /* 0x000fe200000010ff */
[----:B------:R-:W-:Y:S02]  /*16500*/  IMAD.MOV.U32 R29, RZ, RZ, R119 ;  /* 0x000000ffff1d7224 */ /* 0x000fe400078e0077 */
[----:B------:R-:W-:Y:S01]  /*16510*/  FADD.FTZ R38, R184, R43 ;  /* 0x0000002bb8267221 */ /* 0x000fe20000010000 */
[----:B------:R-:W-:Y:S01]  /*16520*/  F2FP.BF16.F32.PACK_AB R184, R31, R184 ;  /* 0x000000b81fb8723e */ /* 0x000fe200000010ff */
[----:B------:R-:W1:Y:S01]  /*16530*/  MUFU.EX2 R189, R189 ;  /* 0x000000bd00bd7308 */ /* 0x000e620000000800 */
[----:B--2---:R-:W-:Y:S01]  /*16540*/  FADD.FTZ R7, R195, R28 ;  /* 0x0000001cc3077221 */ /* 0x004fe20000010000 */
[----:B------:R-:W-:Y:S01]  /*16550*/  FADD.FTZ R43, R31, R38 ;  /* 0x000000261f2b7221 */ /* 0x000fe20000010000 */
[----:B------:R-:W-:-:S03]  /*16560*/  IMAD.MOV.U32 R31, RZ, RZ, R119 ;  /* 0x000000ffff1f7224 */ /* 0x000fc600078e0077 */
[----:B------:R-:W-:Y:S01]  /*16570*/  FADD.FTZ R38, R186, R43 ;  /* 0x0000002bba267221 */ /* 0x000fe20000010000 */
[----:B------:R-:W-:Y:S01]  /*16580*/  F2FP.BF16.F32.PACK_AB R186, R33, R186 ;  /* 0x000000ba21ba723e */ /* 0x000fe200000010ff */
[----:B------:R-:W2:Y:S01]  /*16590*/  MUFU.EX2 R34, R34 ;  /* 0x0000002200227308 */ /* 0x000ea20000000800 */
[C---:B0-----:R-:W-:Y:S01]  /*165a0*/  FADD.FTZ R28, R32.reuse, R7 ;  /* 0x00000007201c7221 */ /* 0x041fe20000010000 */
[----:B------:R-:W-:Y:S01]  /*165b0*/  F2FP.BF16.F32.PACK_AB R195, R32, R195 ;  /* 0x000000c320c3723e */ /* 0x000fe200000010ff */
[--C-:B------:R-:W-:Y:S02]  /*165c0*/  IMAD.MOV.U32 R43, RZ, RZ, R119.reuse ;  /* 0x000000ffff2b7224 */ /* 0x100fe400078e0077 */
[----:B------:R-:W-:-:S03]  /*165d0*/  IMAD.MOV.U32 R32, RZ, RZ, R119 ;  /* 0x000000ffff207224 */ /* 0x000fc600078e0077 */
[----:B------:R-:W0:Y:S01]  /*165e0*/  MUFU.EX2 R191, R191 ;  /* 0x000000bf00bf7308 */ /* 0x000e220000000800 */
[----:B-1----:R-:W-:-:S07]  /*165f0*/  FADD.FTZ R7, R189, R28 ;  /* 0x0000001cbd077221 */ /* 0x002fce0000010000 */
[----:B------:R-:W1:Y:S01]  /*16600*/  MUFU.EX2 R36, R36 ;  /* 0x0000002400247308 */ /* 0x000e620000000800 */
[C---:B--2---:R-:W-:Y:S01]  /*16610*/  FADD.FTZ R28, R34.reuse, R7 ;  /* 0x00000007221c7221 */ /* 0x044fe20000010000 */
[----:B------:R-:W-:Y:S01]  /*16620*/  FADD.FTZ R7, R33, R38 ;  /* 0x0000002621077221 */ /* 0x000fe20000010000 */
[----:B------:R-:W-:Y:S01]  /*16630*/  F2FP.BF16.F32.PACK_AB R189, R34, R189 ;  /* 0x000000bd22bd723e */ /* 0x000fe200000010ff */
[----:B------:R-:W-:Y:S02]  /*16640*/  IMAD.MOV.U32 R34, RZ, RZ, R119 ;  /* 0x000000ffff227224 */ /* 0x000fe400078e0077 */
[----:B------:R-:W-:Y:S01]  /*16650*/  FADD.FTZ R38, R180, R7 ;  /* 0x00000007b4267221 */ /* 0x000fe20000010000 */
[----:B------:R-:W-:Y:S01]  /*16660*/  F2FP.BF16.F32.PACK_AB R180, R35, R180 ;  /* 0x000000b423b4723e */ /* 0x000fe200000010ff */
[----:B------:R-:W2:Y:S01]  /*16670*/  MUFU.EX2 R185, R185 ;  /* 0x000000b900b97308 */ /* 0x000ea20000000800 */
[----:B0-----:R-:W-:Y:S01]  /*16680*/  FADD.FTZ R3, R191, R28 ;  /* 0x0000001cbf037221 */ /* 0x001fe20000010000 */
[----:B------:R-:W-:Y:S01]  /*16690*/  FADD.FTZ R7, R35, R38 ;  /* 0x0000002623077221 */ /* 0x000fe20000010000 */
[----:B------:R-:W-:-:S02]  /*166a0*/  IMAD.MOV.U32 R35, RZ, RZ, R119 ;  /* 0x000000ffff237224 */ /* 0x000fc400078e0077 */
[----:B------:R-:W-:-:S03]  /*166b0*/  IMAD.MOV.U32 R33, RZ, RZ, R119 ;  /* 0x000000ffff217224 */ /* 0x000fc600078e0077 */
[----:B------:R-:W0:Y:S01]  /*166c0*/  MUFU.EX2 R24, R24 ;  /* 0x0000001800187308 */ /* 0x000e220000000800 */
[C---:B-1----:R-:W-:Y:S01]  /*166d0*/  FADD.FTZ R28, R36.reuse, R3 ;  /* 0x00000003241c7221 */ /* 0x042fe20000010000 */
[----:B------:R-:W-:Y:S01]  /*166e0*/  F2FP.BF16.F32.PACK_AB R191, R36, R191 ;  /* 0x000000bf24bf723e */ /* 0x000fe200000010ff */
[----:B------:R-:W-:-:S05]  /*166f0*/  IMAD.MOV.U32 R36, RZ, RZ, R119 ;  /* 0x000000ffff247224 */ /* 0x000fca00078e0077 */
[----:B------:R-:W1:Y:S01]  /*16700*/  MUFU.EX2 R182, R182 ;  /* 0x000000b600b67308 */ /* 0x000e620000000800 */
[----:B--2---:R-:W-:-:S07]  /*16710*/  FADD.FTZ R3, R185, R28 ;  /* 0x0000001cb9037221 */ /* 0x004fce0000010000 */
[----:B------:R-:W2:Y:S01]  /*16720*/  MUFU.EX2 R187, R187 ;  /* 0x000000bb00bb7308 */ /* 0x000ea20000000800 */
[C---:B0-----:R-:W-:Y:S01]  /*16730*/  FADD.FTZ R28, R24.reuse, R3 ;  /* 0x00000003181c7221 */ /* 0x041fe20000010000 */
[----:B------:R-:W-:Y:S01]  /*16740*/  F2FP.BF16.F32.PACK_AB R185, R24, R185 ;  /* 0x000000b918b9723e */ /* 0x000fe200000010ff */
[----:B------:R-:W-:-:S05]  /*16750*/  IMAD.MOV.U32 R24, RZ, RZ, R119 ;  /* 0x000000ffff187224 */ /* 0x000fca00078e0077 */
[----:B------:R-:W0:Y:S01]  /*16760*/  MUFU.EX2 R37, R37 ;  /* 0x0000002500257308 */ /* 0x000e220000000800 */
[----:B-1----:R-:W-:-:S07]  /*16770*/  FADD.FTZ R38, R182, R7 ;  /* 0x00000007b6267221 */ /* 0x002fce0000010000 */
[----:B------:R1:W3:Y:S01]  /*16780*/  MUFU.EX2 R0, R56 ;  /* 0x0000003800007308 */ /* 0x0002e20000000800 */
[----:B--2---:R-:W-:-:S07]  /*16790*/  FADD.FTZ R3, R187, R28 ;  /* 0x0000001cbb037221 */ /* 0x004fce0000010000 */
[----:B------:R-:W2:Y:S01]  /*167a0*/  MUFU.EX2 R176, R176 ;  /* 0x000000b000b07308 */ /* 0x000ea20000000800 */
[C---:B0-----:R-:W-:Y:S01]  /*167b0*/  FADD.FTZ R7, R37.reuse, R38 ;  /* 0x0000002625077221 */ /* 0x041fe20000010000 */
[----:B------:R-:W-:Y:S01]  /*167c0*/  F2FP.BF16.F32.PACK_AB R182, R37, R182 ;  /* 0x000000b625b6723e */ /* 0x000fe200000010ff */
[--C-:B-1----:R-:W-:Y:S02]  /*167d0*/  IMAD.MOV.U32 R56, RZ, RZ, R119.reuse ;  /* 0x000000ffff387224 */ /* 0x102fe400078e0077 */
[--C-:B------:R-:W-:Y:S02]  /*167e0*/  IMAD.MOV.U32 R38, RZ, RZ, R119.reuse ;  /* 0x000000ffff267224 */ /* 0x100fe400078e0077 */
[----:B------:R-:W-:Y:S01]  /*167f0*/  IMAD.MOV.U32 R37, RZ, RZ, R119 ;  /* 0x000000ffff257224 */ /* 0x000fe200078e0077 */
[----:B------:R-:W-:Y:S01]  /*16800*/  MUFU.EX2 R70, R70 ;  /* 0x0000004600467308 */ /* 0x000fe20000000800 */
[C---:B---3--:R-:W-:Y:S01]  /*16810*/  FADD.FTZ R3, R0.reuse, R3 ;  /* 0x0000000300037221 */ /* 0x048fe20000010000 */
[----:B------:R-:W-:-:S06]  /*16820*/  F2FP.BF16.F32.PACK_AB R187, R0, R187 ;  /* 0x000000bb00bb723e */ /* 0x000fcc00000010ff */
[----:B------:R0:W1:Y:S01]  /*16830*/  MUFU.EX2 R39, R110 ;  /* 0x0000006e00277308 */ /* 0x0000620000000800 */
[----:B--2---:R-:W-:-:S07]  /*16840*/  FADD.FTZ R28, R176, R7 ;  /* 0x00000007b01c7221 */ /* 0x004fce0000010000 */
[----:B------:R2:W-:Y:S01]  /*16850*/  MUFU.EX2 R181, R72 ;  /* 0x0000004800b57308 */ /* 0x0005e20000000800 */
[----:B0-----:R-:W-:-:S07]  /*16860*/  IMAD.MOV.U32 R110, RZ, RZ, R119 ;  /* 0x000000ffff6e7224 */ /* 0x001fce00078e0077 */
[----:B------:R-:W0:Y:S01]  /*16870*/  MUFU.EX2 R178, R178 ;  /* 0x000000b200b27308 */ /* 0x000e220000000800 */
[C---:B-1----:R-:W-:Y:S01]  /*16880*/  FADD.FTZ R7, R39.reuse, R28 ;  /* 0x0000001c27077221 */ /* 0x042fe20000010000 */
[----:B------:R-:W-:Y:S01]  /*16890*/  F2FP.BF16.F32.PACK_AB R176, R39, R176 ;  /* 0x000000b027b0723e */ /* 0x000fe200000010ff */
[--C-:B--2---:R-:W-:Y:S02]  /*168a0*/  IMAD.MOV.U32 R72, RZ, RZ, R119.reuse ;  /* 0x000000ffff487224 */ /* 0x104fe400078e0077 */
[--C-:B------:R-:W-:Y:S02]  /*168b0*/  IMAD.MOV.U32 R39, RZ, RZ, R119.reuse ;  /* 0x000000ffff277224 */ /* 0x100fe400078e0077 */
[----:B------:R-:W-:Y:S01]  /*168c0*/  IMAD.MOV.U32 R28, RZ, RZ, R119 ;  /* 0x000000ffff1c7224 */ /* 0x000fe200078e0077 */
[----:B------:R-:W1:Y:S08]  /*168d0*/  MUFU.EX2 R76, R76 ;  /* 0x0000004c004c7308 */ /* 0x000e700000000800 */
[----:B------:R2:W3:Y:S01]  /*168e0*/  MUFU.EX2 R183, R26 ;  /* 0x0000001a00b77308 */ /* 0x0004e20000000800 */
[----:B0-----:R-:W-:Y:S01]  /*168f0*/  FADD.FTZ R212, R178, R7 ;  /* 0x00000007b2d47221 */ /* 0x001fe20000010000 */
[----:B------:R-:W-:-:S05]  /*16900*/  VIADD R7, R154, 0xfffffffe ;  /* 0xfffffffe9a077836 */ /* 0x000fca0000000000 */
[----:B------:R-:W-:Y:S01]  /*16910*/  ISETP.GE.AND P2, PT, R7, R220, PT ;  /* 0x000000dc0700720c */ /* 0x000fe20003f46270 */
[----:B------:R-:W0:Y:S01]  /*16920*/  MUFU.EX2 R30, R30 ;  /* 0x0000001e001e7308 */ /* 0x000e220000000800 */
[----:B--2---:R-:W-:-:S04]  /*16930*/  FADD.FTZ R26, R70, R3 ;  /* 0x00000003461a7221 */ /* 0x004fc80000010000 */
[C---:B------:R-:W-:Y:S01]  /*16940*/  FADD.FTZ R3, R181.reuse, R26 ;  /* 0x0000001ab5037221 */ /* 0x040fe20000010000 */
[----:B------:R-:W-:Y:S01]  /*16950*/  F2FP.BF16.F32.PACK_AB R181, R181, R70 ;  /* 0x00000046b5b5723e */ /* 0x000fe200000010ff */
[----:B------:R-:W-:Y:S01]  /*16960*/  IMAD.MOV.U32 R70, RZ, RZ, R119 ;  /* 0x000000ffff467224 */ /* 0x000fe200078e0077 */
[----:B------:R2:W4:Y:S01]  /*16970*/  MUFU.EX2 R177, R54 ;  /* 0x0000003600b17308 */ /* 0x0005220000000800 */
[----:B-1----:R-:W-:-:S04]  /*16980*/  FADD.FTZ R26, R76, R3 ;  /* 0x000000034c1a7221 */ /* 0x002fc80000010000 */
[C---:B---3--:R-:W-:Y:S01]  /*16990*/  FADD.FTZ R3, R183.reuse, R26 ;  /* 0x0000001ab7037221 */ /* 0x048fe20000010000 */
[----:B------:R-:W-:Y:S01]  /*169a0*/  F2FP.BF16.F32.PACK_AB R183, R183, R76 ;  /* 0x0000004cb7b7723e */ /* 0x000fe200000010ff */
[----:B------:R-:W-:Y:S01]  /*169b0*/  IMAD.MOV.U32 R76, RZ, RZ, R119 ;  /* 0x000000ffff4c7224 */ /* 0x000fe200078e0077 */
[----:B------:R-:W1:Y:S01]  /*169c0*/  MUFU.EX2 R58, R58 ;  /* 0x0000003a003a7308 */ /* 0x000e620000000800 */
[----:B0-----:R-:W-:Y:S01]  /*169d0*/  FADD.FTZ R8, R30, R3 ;  /* 0x000000031e087221 */ /* 0x001fe20000010000 */
[--C-:B--2---:R-:W-:Y:S02]  /*169e0*/  IMAD.MOV.U32 R54, RZ, RZ, R119.reuse ;  /* 0x000000ffff367224 */ /* 0x104fe400078e0077 */
[----:B------:R-:W-:-:S04]  /*169f0*/  IMAD.MOV.U32 R26, RZ, RZ, R119 ;  /* 0x000000ffff1a7224 */ /* 0x000fc800078e0077 */
[----:B------:R-:W0:Y:S01]  /*16a00*/  MUFU.EX2 R41, R41 ;  /* 0x0000002900297308 */ /* 0x000e220000000800 */
[C---:B----4-:R-:W-:Y:S01]  /*16a10*/  FADD.FTZ R3, R177.reuse, R8 ;  /* 0x00000008b1037221 */ /* 0x050fe20000010000 */
[----:B------:R-:W-:Y:S01]  /*16a20*/  F2FP.BF16.F32.PACK_AB R177, R177, R30 ;  /* 0x0000001eb1b1723e */ /* 0x000fe200000010ff */
[----:B------:R-:W-:-:S05]  /*16a30*/  IMAD.MOV.U32 R30, RZ, RZ, R119 ;  /* 0x000000ffff1e7224 */ /* 0x000fca00078e0077 */
[----:B------:R-:W2:Y:S01]  /*16a40*/  MUFU.EX2 R13, R13 ;  /* 0x0000000d000d7308 */ /* 0x000ea20000000800 */
[----:B-1----:R-:W-:Y:S01]  /*16a50*/  FADD.FTZ R0, R58, R3 ;  /* 0x000000033a007221 */ /* 0x002fe20000010000 */
[----:B------:R-:W-:-:S03]  /*16a60*/  IMAD.MOV.U32 R3, RZ, RZ, 0x3f800000 ;  /* 0x3f800000ff037424 */ /* 0x000fc600078e00ff */
[C---:B0-----:R-:W-:Y:S01]  /*16a70*/  FADD.FTZ R211, R41.reuse, R0 ;  /* 0x0000000029d37221 */ /* 0x041fe20000010000 */
[----:B------:R-:W-:Y:S01]  /*16a80*/  F2FP.BF16.F32.PACK_AB R179, R41, R58 ;  /* 0x0000003a29b3723e */ /* 0x000fe200000010ff */
[----:B------:R-:W-:Y:S02]  /*16a90*/  IMAD.MOV.U32 R0, RZ, RZ, 0x3f800000 ;  /* 0x3f800000ff007424 */ /* 0x000fe400078e00ff */
[--C-:B------:R-:W-:Y:S02]  /*16aa0*/  IMAD.MOV.U32 R58, RZ, RZ, R119.reuse ;  /* 0x000000ffff3a7224 */ /* 0x100fe400078e0077 */
[----:B------:R-:W-:Y:S02]  /*16ab0*/  IMAD.MOV.U32 R41, RZ, RZ, R119 ;  /* 0x000000ffff297224 */ /* 0x000fe400078e0077 */
[C---:B--2---:R-:W-:Y:S01]  /*16ac0*/  FADD.FTZ R212, R13.reuse, R212 ;  /* 0x000000d40dd47221 */ /* 0x044fe20000010000 */
[----:B------:R-:W-:Y:S01]  /*16ad0*/  F2FP.BF16.F32.PACK_AB R178, R13, R178 ;  /* 0x000000b20db2723e */ /* 0x000fe200000010ff */
[----:B------:R-:W-:Y:S06]  /*16ae0*/  @!P2 BRA `(.L_x_603) ;  /* 0x0000005400e8a947 */ /* 0x000fec0003800000 */
[----:B------:R-:W-:Y:S01]  /*16af0*/  IMAD.MOV.U32 R8, RZ, RZ, R6 ;  /* 0x000000ffff087224 */ /* 0x000fe200078e0006 */
        /* <DEDUP_REMOVED lines=51> */
[----:B------:R-:W-:-:S07]  /*16e30*/  CS2R R24, SRZ ;  /* 0x0000000000187805 */ /* 0x000fce000001ff00 */
.L_x_614:
[----:B------:R-:W-:-:S05]  /*16e40*/  VIADD R4, R11, 0x1 ;  /* 0x000000010b047836 */ /* 0x000fca0000000000 */
[----:B------:R-:W-:-:S04]  /*16e50*/  ISETP.NE.AND P2, PT, R4, 0x2, PT ;  /* 0x000000020400780c */ /* 0x000fc80003f45270 */
[----:B------:R-:W-:Y:S02]  /*16e60*/  SEL R219, RZ, 0x1, P2 ;  /* 0x00000001ffdb7807 */ /* 0x000fe40001000000 */
[----:B------:R-:W-:Y:S02]  /*16e70*/  SEL R218, R4, RZ, P2 ;  /* 0x000000ff04da7207 */ /* 0x000fe40001000000 */
[----:B------:R-:W-:Y:S01]  /*16e80*/  LOP3.LUT R219, R10, R219, RZ, 0x3c, !PT ;  /* 0x000000db0adb7212 */ /* 0x000fe200078e3cff */
[----:B------:R-:W-:Y:S06]  /*16e90*/  @!P0 BRA `(.L_x_604) ;  /* 0x0000000000048947 */ /* 0x000fec0003800000 */
[----:B------:R-:W-:Y:S01]  /*16ea0*/  BPT.TRAP 0x1 ;  /* 0x000000040000795c */ /* 0x000fe20000300000 */
.L_x_604:
[----:B------:R-:W-:Y:S01]  /*16eb0*/  IMAD R12, R218, 0x8, R2 ;  /* 0x00000008da0c7824 */ /* 0x000fe200078e0202 */
[----:B------:R-:W-:-:S04]  /*16ec0*/  SHF.L.U32 R4, R219, 0x1f, RZ ;  /* 0x0000001fdb047819 */ /* 0x000fc800000006ff */
[----:B------:R0:W1:Y:S01]  /*16ed0*/  SYNCS.PHASECHK.TRANS64.TRYWAIT P2, [R12+URZ+0x36830], R4 ;  /* 0x036830040c0075a7 */ /* 0x000062000804017f */
[----:B------:R-:W-:Y:S05]  /*16ee0*/  @!P0 BRA `(.L_x_605) ;  /* 0x0000000000048947 */ /* 0x000fea0003800000 */
[----:B------:R-:W-:Y:S01]  /*16ef0*/  BPT.TRAP 0x1 ;  /* 0x000000040000795c */ /* 0x000fe20000300000 */
.L_x_605:
[----:B------:R-:W-:Y:S01]  /*16f00*/  IMAD R6, R218, 0xa80, R221 ;  /* 0x00000a80da067824 */ /* 0x000fe200078e02dd */
[----:B------:R-:W-:Y:S03]  /*16f10*/  BSSY B1, `(.L_x_606) ;  /* 0x0000006000017945 */ /* 0x000fe60003800000 */
[C---:B------:R-:W-:Y:S02]  /*16f20*/  VIADD R120, R6.reuse, 0x80 ;  /* 0x0000008006787836 */ /* 0x040fe40000000000 */
[----:B------:R-:W-:Y:S01]  /*16f30*/  VIADD R15, R6, 0x100 ;  /* 0x00000100060f7836 */ /* 0x000fe20000000000 */
[----:B-1----:R-:W-:Y:S06]  /*16f40*/  @P2 BRA `(.L_x_607) ;  /* 0x0000000000082947 */ /* 0x002fec0003800000 */
[----:B------:R-:W1:Y:S02]  /*16f50*/  SYNCS.PHASECHK.TRANS64.TRYWAIT P2, [R12+URZ+0x36830], R4 ;  /* 0x036830040c0075a7 */ /* 0x000e64000804017f */
[----:B-1----:R-:W-:Y:S05]  /*16f60*/  @!P2 BRA `(.L_x_608) ;  /* 0x0000012c005ca947 */ /* 0x002fea0003800000 */
.L_x_607:
[----:B------:R-:W-:Y:S05]  /*16f70*/  BSYNC B1 ;  /* 0x0000000000017941 */ /* 0x000fea0003800000 */
.L_x_606:
[----:B------:R-:W2:Y:S04]  /*16f80*/  LDL.64 R20, [R1+0x48] ;  /* 0x0000480001147983 */ /* 0x000ea80000100a00 */
[----:B------:R-:W3:Y:S01]  /*16f90*/  LDL.64 R124, [R1+0x50] ;  /* 0x00005000017c7983 */ /* 0x000ee20000100a00 */
[----:B------:R-:W-:Y:S01]  /*16fa0*/  WARPGROUP.ARRIVE ;  /* 0x00000000000079c5 */ /* 0x000fe20000000000 */
[----:B------:R-:W-:Y:S01]  /*16fb0*/  IMAD.MOV.U32 R121, RZ, RZ, 0x40000040 ;  /* 0x40000040ff797424 */ /* 0x000fe200078e00ff */
[----:B------:R-:W-:-:S04]  /*16fc0*/  R2UR UR22, R120 ;  /* 0x00000000781672ca */ /* 0x000fc800000e0000 */
[C---:B------:R-:W-:Y:S01]  /*16fd0*/  R2UR UR23, R121.reuse ;  /* 0x00000000791772ca */ /* 0x040fe200000e0000 */
[----:B------:R-:W-:Y:S01]  /*16fe0*/  IMAD.MOV.U32 R120, RZ, RZ, R15 ;  /* 0x000000ffff787224 */ /* 0x000fe200078e000f */
[----:B------:R-:W-:-:S04]  /*16ff0*/  R2UR UR27, R121 ;  /* 0x00000000791b72ca */ /* 0x000fc800000e0000 */
[----:B------:R-:W-:Y:S01]  /*17000*/  R2UR UR26, R120 ;  /* 0x00000000781a72ca */ /* 0x000fe200000e0000 */
[----:B------:R-:W-:Y:S02]  /*17010*/  VIADD R122, R6, 0x200 ;  /* 0x00000200067a7836 */ /* 0x000fe40000000000 */
[----:B------:R-:W-:-:S03]  /*17020*/  IMAD.MOV.U32 R123, RZ, RZ, 0x40000040 ;  /* 0x40000040ff7b7424 */ /* 0x000fc600078e00ff */
[----:B------:R-:W-:Y:S02]  /*17030*/  R2UR UR34, R122 ;  /* 0x000000007a2272ca */ /* 0x000fe400000e0000 */
[----:B------:R-:W-:Y:S02]  /*17040*/  R2UR UR35, R123 ;  /* 0x000000007b2372ca */ /* 0x000fe400000e0000 */
[----:B--2---:R-:W-:Y:S01]  /*17050*/  R2UR UR42, R20 ;  /* 0x00000000142a72ca */ /* 0x004fe200000e0000 */
[----:B------:R-:W-:Y:S01]  /*17060*/  IMAD.MOV.U32 R20, RZ, RZ, R6 ;  /* 0x000000ffff147224 */ /* 0x000fe200078e0006 */
[----:B------:R-:W-:Y:S01]  /*17070*/  R2UR UR43, R21 ;  /* 0x00000000152b72ca */ /* 0x000fe200000e0000 */
[----:B------:R-:W-:Y:S01]  /*17080*/  IMAD.MOV.U32 R21, RZ, RZ, 0x40000040 ;  /* 0x40000040ff157424 */ /* 0x000fe200078e00ff */
[----:B---3--:R-:W-:Y:S02]  /*17090*/  R2UR UR4, R124 ;  /* 0x000000007c0472ca */ /* 0x008fe400000e0000 */
[----:B------:R-:W-:-:S02]  /*170a0*/  R2UR UR5, R125 ;  /* 0x000000007d0572ca */ /* 0x000fc400000e0000 */
[----:B------:R-:W-:Y:S02]  /*170b0*/  R2UR UR18, R20 ;  /* 0x00000000141272ca */ /* 0x000fe400000e0000 */
[----:B------:R-:W-:-:S07]  /*170c0*/  R2UR UR19, R21 ;  /* 0x00000000151372ca */ /* 0x000fce00000e0000 */
[----:B------:R-:W-:Y:S02]  /*170d0*/  UMOV UR16, UR4 ;  /* 0x0000000400107c82 */ /* 0x000fe40008000000 */
[----:B------:R-:W-:-:S04]  /*170e0*/  UMOV UR17, UR5 ;  /* 0x0000000500117c82 */ /* 0x000fc80008000000 */
[----:B------:R-:W-:Y:S01]  /*170f0*/  HGMMA.64x16x16.F32.BF16 R168, gdesc[UR16], RZ, !UPT, gsb0 ;  /* 0x0020000010a879f0 */ /* 0x000fe2000c0018ff */
[----:B------:R-:W-:Y:S01]  /*17100*/  UMOV UR20, UR4 ;  /* 0x0000000400147c82 */ /* 0x000fe20008000000 */
[----:B------:R-:W-:Y:S01]  /*17110*/  UMOV UR21, UR5 ;  /* 0x0000000500157c82 */ /* 0x000fe20008000000 */
[----:B------:R-:W-:Y:S02]  /*17120*/  WARPGROUP.DEPBAR.LE gsb0, 0x0 ;  /* 0x00008000000079c5 */ /* 0x000fe40000010000 */
[----:B------:R-:W-:-:S06]  /*17130*/  WARPGROUP.ARRIVE ;  /* 0x00000000000079c5 */ /* 0x000fcc0000000000 */
[----:B------:R-:W-:Y:S01]  /*17140*/  HGMMA.64x16x16.F32.BF16 R160, gdesc[UR20], RZ, !UPT, gsb0 ;  /* 0x0020000014a079f0 */ /* 0x000fe2000c0018ff */
[----:B------:R-:W-:Y:S01]  /*17150*/  UMOV UR24, UR4 ;  /* 0x0000000400187c82 */ /* 0x000fe20008000000 */
[----:B------:R-:W-:Y:S01]  /*17160*/  UMOV UR25, UR5 ;  /* 0x0000000500197c82 */ /* 0x000fe20008000000 */
[----:B------:R-:W-:Y:S01]  /*17170*/  VIADD R20, R6, 0x180 ;  /* 0x0000018006147836 */ /* 0x000fe20000000000 */
[----:B------:R-:W-:Y:S02]  /*17180*/  WARPGROUP.DEPBAR.LE gsb0, 0x0 ;  /* 0x00008000000079c5 */ /* 0x000fe40000010000 */
[----:B------:R-:W-:-:S06]  /*17190*/  WARPGROUP.ARRIVE ;  /* 0x00000000000079c5 */ /* 0x000fcc0000000000 */
[----:B------:R-:W-:Y:S01]  /*171a0*/  HGMMA.64x16x16.F32.BF16 R152, gdesc[UR24], RZ, !UPT, gsb0 ;  /* 0x00200000189879f0 */ /* 0x000fe2000c0018ff */
[----:B------:R-:W-:Y:S02]  /*171b0*/  R2UR UR30, R20 ;  /* 0x00000000141e72ca */ /* 0x000fe400000e0000 */
[----:B------:R-:W-:Y:S01]  /*171c0*/  R2UR UR31, R21 ;  /* 0x00000000151f72ca */ /* 0x000fe200000e0000 */
[----:B------:R-:W-:Y:S01]  /*171d0*/  UMOV UR28, UR4 ;  /* 0x00000004001c7c82 */ /* 0x000fe20008000000 */
[----:B------:R-:W-:Y:S01]  /*171e0*/  UMOV UR29, UR5 ;  /* 0x00000005001d7c82 */ /* 0x000fe20008000000 */
[----:B------:R-:W-:Y:S02]  /*171f0*/  WARPGROUP.DEPBAR.LE gsb0, 0x0 ;  /* 0x00008000000079c5 */ /* 0x000fe40000010000 */
[----:B------:R-:W-:-:S08]  /*17200*/  WARPGROUP.ARRIVE ;  /* 0x00000000000079c5 */ /* 0x000fd00000000000 */
        /* <DEDUP_REMOVED lines=8> */
[C---:B------:R-:W-:Y:S01]  /*17290*/  R2UR UR55, R121.reuse ;  /* 0x00000000793772ca */ /* 0x040fe200000e0000 */
[----:B------:R-:W-:Y:S01]  /*172a0*/  UMOV UR52, UR4 ;  /* 0x0000000400347c82 */ /* 0x000fe20008000000 */
[----:B------:R-:W-:Y:S01]  /*172b0*/  UMOV UR53, UR5 ;  /* 0x0000000500357c82 */ /* 0x000fe20008000000 */
[----:B------:R-:W-:Y:S01]  /*172c0*/  VIADD R120, R6, 0x2 ;  /* 0x0000000206787836 */ /* 0x000fe20000000000 */
[----:B------:R-:W-:Y:S01]  /*172d0*/  R2UR UR7, R121 ;  /* 0x00000000790772ca */ /* 0x000fe200000e0000 */
[----:B------:R-:W-:-:S03]  /*172e0*/  IMAD.MOV.U32 R121, RZ, RZ, 0x40000040 ;  /* 0x40000040ff797424 */ /* 0x000fc600078e00ff */
[----:B------:R-:W-:Y:S01]  /*172f0*/  R2UR UR6, R120 ;  /* 0x00000000780672ca */ /* 0x000fe200000e0000 */
[----:B------:R-:W-:Y:S02]  /*17300*/  WARPGROUP.DEPBAR.LE gsb0, 0x0 ;  /* 0x00008000000079c5 */ /* 0x000fe40000010000 */
[----:B------:R-:W-:-:S06]  /*17310*/  WARPGROUP.ARRIVE ;  /* 0x00000000000079c5 */ /* 0x000fcc0000000000 */
[----:B------:R-:W-:Y:S01]  /*17320*/  HGMMA.64x16x16.F32.BF16 R128, gdesc[UR52], RZ, !UPT, gsb0 ;  /* 0x00200000348079f0 */ /* 0x000fe2000c0018ff */
[C---:B------:R-:W-:Y:S01]  /*17330*/  VIADD R120, R6.reuse, 0x182 ;  /* 0x0000018206787836 */ /* 0x040fe20000000000 */
[----:B------:R-:W-:Y:S01]  /*17340*/  R2UR UR19, R121 ;  /* 0x00000000791372ca */ /* 0x000fe200000e0000 */
[----:B------:R-:W-:Y:S02]  /*17350*/  VIADD R20, R6, 0x300 ;  /* 0x0000030006147836 */ /* 0x000fe40000000000 */
[----:B------:R-:W-:Y:S01]  /*17360*/  IMAD.MOV.U32 R121, RZ, RZ, 0x40000040 ;  /* 0x40000040ff797424 */ /* 0x000fe200078e00ff */
[----:B------:R-:W-:Y:S01]  /*17370*/  R2UR UR18, R120 ;  /* 0x00000000781272ca */ /* 0x000fe200000e0000 */
[----:B------:R-:W-:Y:S01]  /*17380*/  VIADD R120, R6, 0x282 ;  /* 0x0000028206787836 */ /* 0x000fe20000000000 */
[----:B------:R-:W-:Y:S01]  /*17390*/  R2UR UR58, R20 ;  /* 0x00000000143a72ca */ /* 0x000fe200000e0000 */
[----:B------:R-:W-:Y:S01]  /*173a0*/  VIADD R122, R6, 0x82 ;  /* 0x00000082067a7836 */ /* 0x000fe20000000000 */
[----:B------:R-:W-:-:S02]  /*173b0*/  R2UR UR59, R21 ;  /* 0x00000000153b72ca */ /* 0x000fc400000e0000 */
[----:B------:R-:W-:Y:S01]  /*173c0*/  R2UR UR46, R120 ;  /* 0x00000000782e72ca */ /* 0x000fe200000e0000 */
[----:B------:R-:W-:Y:S01]  /*173d0*/  VIADD R120, R6, 0x4 ;  /* 0x0000000406787836 */ /* 0x000fe20000000000 */
[----:B------:R-:W-:Y:S01]  /*173e0*/  R2UR UR47, R121 ;  /* 0x00000000792f72ca */ /* 0x000fe200000e0000 */
[----:B------:R-:W-:Y:S01]  /*173f0*/  IMAD.MOV.U32 R121, RZ, RZ, 0x40000040 ;  /* 0x40000040ff797424 */ /* 0x000fe200078e00ff */
[----:B------:R-:W-:Y:S02]  /*17400*/  R2UR UR10, R122 ;  /* 0x000000007a0a72ca */ /* 0x000fe400000e0000 */
[----:B------:R-:W-:Y:S02]  /*17410*/  R2UR UR11, R123 ;  /* 0x000000007b0b72ca */ /* 0x000fe400000e0000 */
[----:B------:R-:W-:Y:S02]  /*17420*/  R2UR UR30, R120 ;  /* 0x00000000781e72ca */ /* 0x000fe400000e0000 */
[----:B------:R-:W-:Y:S01]  /*17430*/  R2UR UR31, R121 ;  /* 0x00000000791f72ca */ /* 0x000fe200000e0000 */
[----:B------:R-:W-:Y:S01]  /*17440*/  UMOV UR56, UR4 ;  /* 0x0000000400387c82 */ /* 0x000fe20008000000 */
[----:B------:R-:W-:Y:S01]  /*17450*/  UMOV UR57, UR5 ;  /* 0x0000000500397c82 */ /* 0x000fe20008000000 */
[----:B------:R-:W-:-:S02]  /*17460*/  WARPGROUP.DEPBAR.LE gsb0, 0x0 ;  /* 0x00008000000079c5 */ /* 0x000fc40000010000 */
[----:B------:R-:W-:-:S06]  /*17470*/  WARPGROUP.ARRIVE ;  /* 0x00000000000079c5 */ /* 0x000fcc0000000000 */
[----:B------:R-:W-:Y:S01]  /*17480*/  HGMMA.64x16x16.F32.BF16 R120, gdesc[UR56], RZ, !UPT, gsb0 ;  /* 0x00200000387879f0 */ /* 0x000fe2000c0018ff */
[----:B------:R-:W-:Y:S01]  /*17490*/  UMOV UR4, UR42 ;  /* 0x0000002a00047c82 */ /* 0x000fe20008000000 */
[----:B------:R-:W-:Y:S01]  /*174a0*/  UMOV UR5, UR43 ;  /* 0x0000002b00057c82 */ /* 0x000fe20008000000 */
[----:B------:R-:W-:Y:S02]  /*174b0*/  WARPGROUP.DEPBAR.LE gsb0, 0x0 ;  /* 0x00008000000079c5 */ /* 0x000fe40000010000 */
[----:B------:R-:W-:-:S06]  /*174c0*/  WARPGROUP.ARRIVE ;  /* 0x00000000000079c5 */ /* 0x000fcc0000000000 */
[----:B------:R-:W-:Y:S01]  /*174d0*/  HGMMA.64x16x16.F32.BF16 R168, gdesc[UR4], R168, gsb0 ;  /* 0x0020000004a879f0 */ /* 0x000fe200080018a8 */
[----:B------:R-:W-:Y:S01]  /*174e0*/  UMOV UR8, UR42 ;  /* 0x0000002a00087c82 */ /* 0x000fe20008000000 */
[----:B------:R-:W-:Y:S01]  /*174f0*/  UMOV UR9, UR43 ;  /* 0x0000002b00097c82 */ /* 0x000fe20008000000 */
[----:B------:R2:W-:Y:S01]  /*17500*/  STL.64 [R1+0x80], R8 ;  /* 0x0000800801007387 */ /* 0x0005e20000100a00 */
[----:B------:R-:W-:Y:S01]  /*17510*/  VIADD R20, R6, 0x102 ;  /* 0x0000010206147836 */ /* 0x000fe20000000000 */
[----:B------:R-:W-:Y:S02]  /*17520*/  R2UR UR15, R21 ;  /* 0x00000000150f72ca */ /* 0x000fe400000e0000 */
[----:B--2---:R-:W2:Y:S01]  /*17530*/  LDL.64 R8, [R1+0x40] ;  /* 0x0000400001087983 */ /* 0x004ea20000100a00 */
[----:B------:R-:W-:Y:S02]  /*17540*/  WARPGROUP.DEPBAR.LE gsb0, 0x0 ;  /* 0x00008000000079c5 */ /* 0x000fe40000010000 */
[----:B------:R-:W-:-:S06]  /*17550*/  WARPGROUP.ARRIVE ;  /* 0x00000000000079c5 */ /* 0x000fcc0000000000 */
[----:B------:R-:W-:Y:S01]  /*17560*/  HGMMA.64x16x16.F32.BF16 R160, gdesc[UR8], R160, gsb0 ;  /* 0x0020000008a079f0 */ /* 0x000fe200080018a0 */
[----:B------:R-:W-:Y:S01]  /*17570*/  R2UR UR14, R20 ;  /* 0x00000000140e72ca */ /* 0x000fe200000e0000 */
[----:B------:R-:W-:Y:S01]  /*17580*/  UMOV UR12, UR42 ;  /* 0x0000002a000c7c82 */ /* 0x000fe20008000000 */
[----:B------:R-:W-:Y:S01]  /*17590*/  UMOV UR13, UR43 ;  /* 0x0000002b000d7c82 */ /* 0x000fe20008000000 */
[----:B------:R-:W-:Y:S02]  /*175a0*/  WARPGROUP.DEPBAR.LE gsb0, 0x0 ;  /* 0x00008000000079c5 */ /* 0x000fe40000010000 */
[----:B------:R-:W-:-:S08]  /*175b0*/  WARPGROUP.ARRIVE ;  /* 0x00000000000079c5 */ /* 0x000fd00000000000 */
[----:B------:R-:W-:Y:S01]  /*175c0*/  HGMMA.64x16x16.F32.BF16 R152, gdesc[UR12], R152, gsb0 ;  /* 0x002000000c9879f0 */ /* 0x000fe20008001898 */
[----:B------:R-:W-:Y:S01]  /*175d0*/  UMOV UR16, UR42 ;  /* 0x0000002a00107c82 */ /* 0x000fe20008000000 */
[----:B------:R-:W-:Y:S01]  /*175e0*/  UMOV UR17, UR43 ;  /* 0x0000002b00117c82 */ /* 0x000fe20008000000 */
[----:B------:R-:W-:Y:S01]  /*175f0*/  VIADD R20, R6, 0x202 ;  /* 0x0000020206147836 */ /* 0x000fe20000000000 */
[----:B------:R-:W-:Y:S02]  /*17600*/  WARPGROUP.DEPBAR.LE gsb0, 0x0 ;  /* 0x00008000000079c5 */ /* 0x000fe40000010000 */
[----:B------:R-:W-:-:S06]  /*17610*/  WARPGROUP.ARRIVE ;  /* 0x00000000000079c5 */ /* 0x000fcc0000000000 */
[----:B------:R-:W-:Y:S01]  /*17620*/  HGMMA.64x16x16.F32.BF16 R144, gdesc[UR16], R144, gsb0 ;  /* 0x00200000109079f0 */ /* 0x000fe20008001890 */
[----:B------:R-:W-:Y:S01]  /*17630*/  IMAD.MOV.U32 R21, RZ, RZ, 0x40000040 ;  /* 0x40000040ff157424 */ /* 0x000fe200078e00ff */
[----:B------:R-:W-:-:S04]  /*17640*/  R2UR UR22, R20 ;  /* 0x00000000141672ca */ /* 0x000fc800000e0000 */
[----:B------:R-:W-:Y:S01]  /*17650*/  R2UR UR23, R21 ;  /* 0x00000000151772ca */ /* 0x000fe200000e0000 */
[----:B------:R-:W-:Y:S01]  /*17660*/  UMOV UR20, UR42 ;  /* 0x0000002a00147c82 */ /* 0x000fe20008000000 */
[----:B------:R-:W-:Y:S01]  /*17670*/  UMOV UR21, UR43 ;  /* 0x0000002b00157c82 */ /* 0x000fe20008000000 */
[----:B------:R-:W-:Y:S02]  /*17680*/  WARPGROUP.DEPBAR.LE gsb0, 0x0 ;  /* 0x00008000000079c5 */ /* 0x000fe40000010000 */
[----:B------:R-:W-:-:S08]  /*17690*/  WARPGROUP.ARRIVE ;  /* 0x00000000000079c5 */ /* 0x000fd00000000000 */
[----:B------:R-:W-:Y:S01]  /*176a0*/  HGMMA.64x16x16.F32.BF16 R136, gdesc[UR20], R136, gsb0 ;  /* 0x00200000148879f0 */ /* 0x000fe20008001888 */
[----:B------:R-:W-:Y:S01]  /*176b0*/  MOV R14, UR45 ;  /* 0x0000002d000e7c02 */ /* 0x000fe20008000f00 */
[----:B------:R-:W-:Y:S01]  /*176c0*/  UMOV UR45, UR43 ;  /* 0x0000002b002d7c82 */ /* 0x000fe20008000000 */
[----:B01----:R-:W-:Y:S01]  /*176d0*/  MOV R4, UR44 ;  /* 0x0000002c00047c02 */ /* 0x003fe20008000f00 */
[----:B------:R-:W-:Y:S01]  /*176e0*/  UMOV UR44, UR42 ;  /* 0x0000002a002c7c82 */ /* 0x000fe20008000000 */
[----:B------:R-:W-:Y:S02]  /*176f0*/  WARPGROUP.DEPBAR.LE gsb0, 0x0 ;  /* 0x00008000000079c5 */ /* 0x000fe40000010000 */
[----:B------:R-:W-:-:S06]  /*17700*/  WARPGROUP.ARRIVE ;  /* 0x00000000000079c5 */ /* 0x000fcc0000000000 */
[----:B------:R-:W-:Y:S01]  /*17710*/  HGMMA.64x16x16.F32.BF16 R128, gdesc[UR44], R128, gsb0 ;  /* 0x002000002c8079f0 */ /* 0x000fe20008001880 */
[----:B------:R-:W-:Y:S02]  /*17720*/  VIADD R20, R6, 0x302 ;  /* 0x0000030206147836 */ /* 0x000fe40000000000 */
[----:B------:R-:W-:-:S03]  /*17730*/  IMAD.MOV.U32 R21, RZ, RZ, 0x40000040 ;  /* 0x40000040ff157424 */ /* 0x000fc600078e00ff */
[----:B------:R-:W-:Y:S02]  /*17740*/  R2UR UR26, R20 ;  /* 0x00000000141a72ca */ /* 0x000fe400000e0000 */
[----:B------:R-:W-:Y:S01]  /*17750*/  R2UR UR27, R21 ;  /* 0x00000000151b72ca */ /* 0x000fe200000e0000 */
[----:B------:R-:W-:Y:S01]  /*17760*/  UMOV UR24, UR42 ;  /* 0x0000002a00187c82 */ /* 0x000fe20008000000 */
[----:B------:R-:W-:Y:S01]  /*17770*/  UMOV UR25, UR43 ;  /* 0x0000002b00197c82 */ /* 0x000fe20008000000 */
[----:B------:R-:W-:Y:S02]  /*17780*/  WARPGROUP.DEPBAR.LE gsb0, 0x0 ;  /* 0x00008000000079c5 */ /* 0x000fe40000010000 */
[----:B------:R-:W-:-:S08]  /*17790*/  WARPGROUP.ARRIVE ;  /* 0x00000000000079c5 */ /* 0x000fd00000000000 */
[----:B------:R-:W-:Y:S01]  /*177a0*/  HGMMA.64x16x16.F32.BF16 R120, gdesc[UR24], R120, gsb0 ;  /* 0x00200000187879f0 */ /* 0x000fe20008001878 */
[----:B--2---:R-:W-:Y:S02]  /*177b0*/  R2UR UR38, R8 ;  /* 0x00000000082672ca */ /* 0x004fe400000e0000 */
[----:B------:R-:W-:Y:S01]  /*177c0*/  R2UR UR39, R9 ;  /* 0x00000000092772ca */ /* 0x000fe200000e0000 */
[----:B------:R-:W-:Y:S01]  /*177d0*/  VIADD R20, R6, 0x84 ;  /* 0x0000008406147836 */ /* 0x000fe20000000000 */
[----:B------:R-:W2:Y:S09]  /*177e0*/  LDL.64 R8, [R1+0x38] ;  /* 0x0000380001087983 */ /* 0x000eb20000100a00 */
[----:B------:R-:W-:-:S02]  /*177f0*/  UMOV UR28, UR38 ;  /* 0x00000026001c7c82 */ /* 0x000fc40008000000 */
[----:B------:R-:W-:Y:S01]  /*17800*/  UMOV UR29, UR39 ;  /* 0x00000027001d7c82 */ /* 0x000fe20008000000 */
        /* <DEDUP_REMOVED lines=57> */
[----:B------:R-:W-:Y:S01]  /*17ba0*/  IMAD.MOV.U32 R21, RZ, RZ, 0x40000040 ;  /* 0x40000040ff157424 */ /* 0x000fe200078e00ff */
[----:B------:R-:W-:Y:S02]  /*17bb0*/  MOV R13, UR41 ;  /* 0x00000029000d7c02 */ /* 0x000fe40008000f00 */
[----:B------:R-:W-:Y:S02]  /*17bc0*/  MOV R5, UR40 ;  /* 0x0000002800057c02 */ /* 0x000fe40008000f00 */
[----:B--2---:R-:W-:Y:S02]  /*17bd0*/  R2UR UR40, R8 ;  /* 0x00000000082872ca */ /* 0x004fe400000e0000 */
[----:B------:R-:W-:-:S02]  /*17be0*/  R2UR UR41, R9 ;  /* 0x00000000092972ca */ /* 0x000fc400000e0000 */
[----:B------:R-:W-:Y:S01]  /*17bf0*/  R2UR UR18, R20 ;  /* 0x00000000141272ca */ /* 0x000fe200000e0000 */
[----:B------:R-:W2:Y:S01]  /*17c00*/  LDL.64 R8, [R1+0x30] ;  /* 0x0000300001087983 */ /* 0x000ea20000100a00 */
[----:B------:R-:W-:-:S07]  /*17c10*/  R2UR UR19, R21 ;  /* 0x00000000151372ca */ /* 0x000fce00000e0000 */
[----:B------:R-:W-:Y:S02]  /*17c20*/  UMOV UR16, UR40 ;  /* 0x0000002800107c82 */ /* 0x000fe40008000000 */
        /* <DEDUP_REMOVED lines=60> */
[----:B--2---:R-:W-:Y:S02]  /*17ff0*/  R2UR UR38, R8 ;  /* 0x00000000082672ca */ /* 0x004fe400000e0000 */
[----:B------:R-:W-:Y:S02]  /*18000*/  R2UR UR39, R9 ;  /* 0x00000000092772ca */ /* 0x000fe400000e0000 */
        /* <DEDUP_REMOVED lines=67> */
[----:B------:R0:W5:Y:S01]  /*18440*/  LDL.LU.64 R8, [R1+0x80] ;  /* 0x0000800001087983 */ /* 0x0001620000300a00 */
        /* <DEDUP_REMOVED lines=10> */
[----:B------:R-:W-:Y:S02]  /*184f0*/  VIADD R20, R6, 0x482 ;  /* 0x0000048206147836 */ /* 0x000fe40000000000 */
[----:B------:R-:W-:Y:S01]  /*18500*/  IMAD.MOV.U32 R21, RZ, RZ, 0x40000040 ;  /* 0x40000040ff157424 */ /* 0x000fe200078e00ff */
[----:B------:R-:W-:Y:S02]  /*18510*/  UMOV UR28, UR40 ;  /* 0x00000028001c7c82 */ /* 0x000fe40008000000 */
[----:B------:R-:W-:Y:S01]  /*18520*/  R2UR UR34, R20 ;  /* 0x00000000142272ca */ /* 0x000fe200000e0000 */
[----:B------:R-:W-:Y:S01]  /*18530*/  VIADD R20, R6, 0x502 ;  /* 0x0000050206147836 */ /* 0x000fe20000000000 */
[----:B------:R-:W-:Y:S01]  /*18540*/  R2UR UR35, R21 ;  /* 0x00000000152372ca */ /* 0x000fe200000e0000 */
[----:B------:R-:W-:Y:S01]  /*18550*/  IMAD.MOV.U32 R21, RZ, RZ, 0x40000040 ;  /* 0x40000040ff157424 */ /* 0x000fe200078e00ff */
[----:B------:R-:W-:-:S02]  /*18560*/  UMOV UR29, UR41 ;  /* 0x00000029001d7c82 */ /* 0x000fc40008000000 */
[----:B------:R-:W-:Y:S01]  /*18570*/  R2UR UR54, R20 ;  /* 0x00000000143672ca */ /* 0x000fe200000e0000 */
[----:B------:R-:W-:Y:S01]  /*18580*/  VIADD R20, R6, 0x582 ;  /* 0x0000058206147836 */ /* 0x000fe20000000000 */
[----:B------:R-:W-:Y:S01]  /*18590*/  R2UR UR55, R21 ;  /* 0x00000000153772ca */ /* 0x000fe200000e0000 */
        /* <DEDUP_REMOVED lines=9> */
[----:B------:R-:W-:Y:S01]  /*18630*/  VIADD R20, R6, 0x682 ;  /* 0x0000068206147836 */ /* 0x000fe20000000000 */
[----:B------:R-:W-:Y:S01]  /*18640*/  R2UR UR7, R21 ;  /* 0x00000000150772ca */ /* 0x000fe200000e0000 */
[----:B------:R-:W-:-:S03]  /*18650*/  IMAD.MOV.U32 R21, RZ, RZ, 0x40000040 ;  /* 0x40000040ff157424 */ /* 0x000fc600078e00ff */
        /* <DEDUP_REMOVED lines=12> */
[----:B------:R-:W-:Y:S02]  /*18720*/  R2UR UR22, R20 ;  /* 0x00000000141672ca */ /* 0x000fe400000e0000 */
[----:B------:R-:W-:Y:S02]  /*18730*/  R2UR UR23, R21 ;  /* 0x00000000151772ca */ /* 0x000fe400000e0000 */
[----:B------:R-:W2:Y:S01]  /*18740*/  LDL.64 R20, [R1+0x20] ;  /* 0x0000200001147983 */ /* 0x000ea20000100a00 */
[----:B------:R-:W-:Y:S01]  /*18750*/  UMOV UR32, UR40 ;  /* 0x0000002800207c82 */ /* 0x000fe20008000000 */
[----:B------:R-:W-:Y:S01]  /*18760*/  UMOV UR33, UR41 ;  /* 0x0000002900217c82 */ /* 0x000fe20008000000 */
        /* <DEDUP_REMOVED lines=23> */
[----:B--2---:R-:W-:Y:S02]  /*188e0*/  R2UR UR38, R20 ;  /* 0x00000000142672ca */ /* 0x004fe400000e0000 */
[----:B------:R-:W-:Y:S02]  /*188f0*/  R2UR UR39, R21 ;  /* 0x00000000152772ca */ /* 0x000fe400000e0000 */
[----:B------:R-:W2:Y:S09]  /*18900*/  LDL.64 R20, [R1] ;  /* 0x0000000001147983 */ /* 0x000eb20000100a00 */
[----:B------:R-:W-:-:S02]  /*18910*/  UMOV UR12, UR38 ;  /* 0x00000026000c7c82 */ /* 0x000fc40008000000 */
        /* <DEDUP_REMOVED lines=11> */
[----:B------:R-:W-:Y:S01]  /*189d0*/  R2UR UR45, R14 ;  /* 0x000000000e2d72ca */ /* 0x000fe200000e0000 */
        /* <DEDUP_REMOVED lines=43> */
[----:B------:R-:W-:Y:S02]  /*18c90*/  R2UR UR54, R14 ;  /* 0x000000000e3672ca */ /* 0x000fe400000e0000 */
        /* <DEDUP_REMOVED lines=55> */
[----:B------:R-:W-:Y:S02]  /*19010*/  WARPGROUP.DEPBAR.LE gsb0, 0x0 ;  /* 0x00008000000079c5 */ /* 0x000fe40000010000 */
[----:B------:R-:W-:-:S10]  /*19020*/  WARPGROUP.ARRIVE ;  /* 0x00000000000079c5 */ /* 0x000fd40000000000 */
[----:B------:R-:W-:Y:S01]  /*19030*/  HGMMA.64x16x16.F32.BF16 R120, gdesc[UR20], R120, gsb0 ;  /* 0x00200000147879f0 */ /* 0x000fe20008001878 */
[----:B------:R-:W-:Y:S01]  /*19040*/  R2UR UR44, R4 ;  /* 0x00000000042c72ca */ /* 0x000fe200000e0000 */
[----:B------:R-:W-:Y:S01]  /*19050*/  VIADD R4, R6, 0x700 ;  /* 0x0000070006047836 */ /* 0x000fe20000000000 */
[----:B------:R-:W-:Y:S01]  /*19060*/  R2UR UR40, R5 ;  /* 0x00000000052872ca */ /* 0x000fe200000e0000 */
[----:B------:R-:W-:-:S03]  /*19070*/  IMAD.MOV.U32 R5, RZ, RZ, 0x40000040 ;  /* 0x40000040ff057424 */ /* 0x000fc600078e00ff */
[----:B------:R-:W-:Y:S02]  /*19080*/  R2UR UR50, R4 ;  /* 0x00000000043272ca */ /* 0x000fe400000e0000 */
[----:B------:R-:W-:Y:S01]  /*19090*/  R2UR UR51, R5 ;  /* 0x00000000053372ca */ /* 0x000fe200000e0000 */
[----:B------:R-:W-:Y:S02]  /*190a0*/  WARPGROUP.DEPBAR.LE gsb0, 0x0 ;  /* 0x00008000000079c5 */ /* 0x000fe40000010000 */
[----:B------:R-:W-:-:S10]  /*190b0*/  WARPGROUP.ARRIVE ;  /* 0x00000000000079c5 */ /* 0x000fd40000000000 */
        /* <DEDUP_REMOVED lines=118> */
[----:B------:R-:W-:Y:S02]  /*19820*/  R2UR UR41, R13 ;  /* 0x000000000d2972ca */ /* 0x000fe400000e0000 */
[----:B------:R-:W-:Y:S02]  /*19830*/  R2UR UR34, R4 ;  /* 0x00000000042272ca */ /* 0x000fe400000e0000 */
[----:B------:R-:W-:Y:S01]  /*19840*/  R2UR UR35, R5 ;  /* 0x00000000052372ca */ /* 0x000fe200000e0000 */
[----:B------:R-:W-:-:S08]  /*19850*/  UMOV UR32, UR40 ;  /* 0x0000002800207c82 */ /* 0x000fd00008000000 */
        /* <DEDUP_REMOVED lines=165> */
[----:B------:R-:W-:Y:S01]  /*1a2b0*/  FMUL.FTZ R26, R26, R0 ;  /* 0x000000001a1a7220 */ /* 0x000fe20000410000 */
[----:B------:R-:W-:-:S02]  /*1a2c0*/  WARPGROUP.DEPBAR.LE gsb0, 0x0 ;  /* 0x00008000000079c5 */ /* 0x000fc40000010000 */
        /* <DEDUP_REMOVED lines=47> */
[----:B0-----:R-:W-:Y:S06]  /*1a5c0*/  @!P0 BRA `(.L_x_609) ;  /* 0x0000000000048947 */ /* 0x001fec0003800000 */
[----:B------:R-:W-:Y:S01]  /*1a5d0*/  BPT.TRAP 0x1 ;  /* 0x000000040000795c */ /* 0x000fe20000300000 */
.L_x_609:
[----:B------:R-:W-:Y:S01]  /*1a5e0*/  SHF.L.U32 R0, R10, 0x1f, RZ ;  /* 0x0000001f0a007819 */ /* 0x000fe200000006ff */
[----:B------:R-:W-:-:S04]  /*1a5f0*/  IMAD R13, R11, 0x8, R2 ;  /* 0x000000080b0d7824 */ /* 0x000fc800078e0202 */
[----:B------:R0:W1:Y:S01]  /*1a600*/  SYNCS.PHASECHK.TRANS64.TRYWAIT P2, [R13+URZ+0x36850], R0 ;  /* 0x036850000d0075a7 */ /* 0x000062000804017f */
[----:B------:R-:W-:Y:S05]  /*1a610*/  @!P0 BRA `(.L_x_610) ;  /* 0x0000000000048947 */ /* 0x000fea0003800000 */
[----:B------:R-:W-:Y:S01]  /*1a620*/  BPT.TRAP 0x1 ;  /* 0x000000040000795c */ /* 0x000fe20000300000 */
.L_x_610:
[----:B------:R-:W-:Y:S04]  /*1a630*/  BSSY B1, `(.L_x_611) ;  /* 0x0000004000017945 */ /* 0x000fe80003800000 */
[----:B-1----:R-:W-:Y:S05]  /*1a640*/  @P2 BRA `(.L_x_612) ;  /* 0x0000000000082947 */ /* 0x002fea0003800000 */
[----:B------:R-:W1:Y:S02]  /*1a650*/  SYNCS.PHASECHK.TRANS64.TRYWAIT P2, [R13+URZ+0x36850], R0 ;  /* 0x036850000d0075a7 */ /* 0x000e64000804017f */
[----:B-1----:R-:W-:Y:S05]  /*1a660*/  @!P2 BRA `(.L_x_613) ;  /* 0x000000f400b0a947 */ /* 0x002fea0003800000 */
.L_x_612:
[----:B------:R-:W-:Y:S05]  /*1a670*/  BSYNC B1 ;  /* 0x0000000000017941 */ /* 0x000fea0003800000 */
.L_x_611:
[----:B01----:R-:W-:Y:S01]  /*1a680*/  VIADD R0, R2, 0x400 ;  /* 0x0000040002007836 */ /* 0x003fe20000000000 */
[----:B------:R-:W-:Y:S01]  /*1a690*/  WARPGROUP.ARRIVE ;  /* 0x00000000000079c5 */ /* 0x000fe20000000000 */
[----:B------:R-:W-:Y:S01]  /*1a6a0*/  IMAD.MOV.U32 R5, RZ, RZ, 0x40000040 ;  /* 0x40000040ff057424 */ /* 0x000fe200078e00ff */
[----:B------:R-:W-:Y:S01]  /*1a6b0*/  ULDC UR5, c[0x0][0x9d8] ;  /* 0x0002760000057ab9 */ /* 0x000fe20000000800 */
[----:B------:R-:W-:Y:S01]  /*1a6c0*/  ULDC UR4, c[0x0][0x988] ;  /* 0x0002620000047ab9 */ /* 0x000fe20000000800 */
[----:B------:R-:W-:Y:S01]  /*1a6d0*/  SHF.R.U32.HI R0, RZ, 0x4, R0 ;  /* 0x00000004ff007819 */ /* 0x000fe20000011600 */
[----:B------:R-:W-:Y:S01]  /*1a6e0*/  FMUL.FTZ R6, R169, UR5 ;  /* 0x00000005a9067c20 */ /* 0x000fe20008410000 */
[----:B------:R-:W-:Y:S01]  /*1a6f0*/  FMUL.FTZ R20, R172, UR5 ;  /* 0x00000005ac147c20 */ /* 0x000fe20008410000 */
[----:B------:R-:W-:Y:S01]  /*1a700*/  FMUL.FTZ R21, R173, UR5 ;  /* 0x00000005ad157c20 */ /* 0x000fe20008410000 */
[----:B------:R-:W-:Y:S01]  /*1a710*/  LOP3.LUT R0, R0, 0x3fff, RZ, 0xc0, !PT ;  /* 0x00003fff00007812 */ /* 0x000fe200078ec0ff */
[----:B------:R-:W-:Y:S01]  /*1a720*/  FMUL.FTZ R169, R160, UR5 ;  /* 0x00000005a0a97c20 */ /* 0x000fe20008410000 */
[----:B------:R-:W-:Y:S01]  /*1a730*/  FMUL.FTZ R161, R161, UR5 ;  /* 0x00000005a1a17c20 */ /* 0x000fe20008410000 */
[----:B------:R-:W-:Y:S01]  /*1a740*/  MUFU.TANH R6, R6 ;  /* 0x0000000600067308 */ /* 0x000fe20000002400 */
[----:B------:R-:W-:Y:S01]  /*1a750*/  LOP3.LUT R0, R0, 0x3800000, RZ, 0xfc, !PT ;  /* 0x0380000000007812 */ /* 0x000fe200078efcff */
[----:B------:R-:W-:Y:S01]  /*1a760*/  FMUL.FTZ R164, R164, UR5 ;  /* 0x00000005a4a47c20 */ /* 0x000fe20008410000 */
[----:B------:R-:W-:Y:S01]  /*1a770*/  FMUL.FTZ R160, R162, UR5 ;  /* 0x00000005a2a07c20 */ /* 0x000fe20008410000 */
[----:B------:R-:W-:Y:S01]  /*1a780*/  FMUL.FTZ R165, R165, UR5 ;  /* 0x00000005a5a57c20 */ /* 0x000fe20008410000 */
[----:B------:R-:W-:Y:S01]  /*1a790*/  FMUL.FTZ R162, R163, UR5 ;  /* 0x00000005a3a27c20 */ /* 0x000fe20008410000 */
[----:B------:R-:W-:-:S02]  /*1a7a0*/  IMAD R10, R11, 0xa80, R0 ;  /* 0x00000a800b0a7824 */ /* 0x000fc400078e0200 */
[----:B------:R-:W-:Y:S01]  /*1a7b0*/  FMUL.FTZ R0, R168, UR5 ;  /* 0x00000005a8007c20 */ /* 0x000fe20008410000 */
[----:B------:R-:W-:Y:S01]  /*1a7c0*/  IMAD.MOV.U32 R11, RZ, RZ, 0x40000040 ;  /* 0x40000040ff0b7424 */ /* 0x000fe200078e00ff */
[----:B------:R-:W-:Y:S01]  /*1a7d0*/  MUFU.TANH R20, R20 ;  /* 0x0000001400147308 */ /* 0x000fe20000002400 */
[C---:B------:R-:W-:Y:S01]  /*1a7e0*/  VIADD R4, R10.reuse, 0x80 ;  /* 0x000000800a047836 */ /* 0x040fe20000000000 */
[----:B------:R-:W-:Y:S01]  /*1a7f0*/  R2UR UR6, R10 ;  /* 0x000000000a0672ca */ /* 0x000fe200000e0000 */
        /* <DEDUP_REMOVED lines=8> */
[----:B------:R-:W-:Y:S01]  /*1a880*/  FMUL.FTZ R157, R157, UR5 ;  /* 0x000000059d9d7c20 */ /* 0x000fe20008410000 */
[----:B------:R-:W-:Y:S01]  /*1a890*/  FMUL.FTZ R154, R155, UR5 ;  /* 0x000000059b9a7c20 */ /* 0x000fe20008410000 */
[----:B------:R-:W-:Y:S01]  /*1a8a0*/  FMUL.FTZ R155, R158, UR5 ;  /* 0x000000059e9b7c20 */ /* 0x000fe20008410000 */
[----:B------:R-:W-:Y:S01]  /*1a8b0*/  FMUL.FTZ R158, R159, UR5 ;  /* 0x000000059f9e7c20 */ /* 0x000fe20008410000 */
[----:B------:R-:W-:Y:S01]  /*1a8c0*/  FMUL.FTZ R159, R144, UR5 ;  /* 0x00000005909f7c20 */ /* 0x000fe20008410000 */
[----:B------:R-:W1:Y:S01]  /*1a8d0*/  MUFU.TANH R21, R21 ;  /* 0x0000001500157308 */ /* 0x000e620000002400 */
[----:B------:R-:W-:Y:S01]  /*1a8e0*/  HGMMA.64x192x16.F32.BF16 R24, R200, gdesc[UR4].tnspB, R24, gsb0 ;  /* 0x42e00004c8187df0 */ /* 0x000fe20008001818 */
[----:B------:R-:W-:Y:S01]  /*1a8f0*/  R2UR UR6, R4 ;  /* 0x00000000040672ca */ /* 0x000fe200000e0000 */
[----:B------:R-:W-:Y:S01]  /*1a900*/  VIADD R4, R10, 0x100 ;  /* 0x000001000a047836 */ /* 0x000fe20000000000 */
[----:B------:R-:W-:Y:S01]  /*1a910*/  R2UR UR7, R5 ;  /* 0x00000000050772ca */ /* 0x000fe200000e0000 */
[----:B------:R-:W-:-:S02]  /*1a920*/  IMAD.MOV.U32 R5, RZ, RZ, 0x40000040 ;  /* 0x40000040ff057424 */ /* 0x000fc400078e00ff */
[----:B------:R-:W-:Y:S01]  /*1a930*/  FMUL.FTZ R11, R170, UR5 ;  /* 0x00000005aa0b7c20 */ /* 0x000fe20008410000 */
[----:B------:R-:W-:Y:S01]  /*1a940*/  FMUL.FTZ R170, R145, UR5 ;  /* 0x0000000591aa7c20 */ /* 0x000fe20008410000 */
[----:B------:R-:W2:Y:S01]  /*1a950*/  MUFU.TANH R169, R169 ;  /* 0x000000a900a97308 */ /* 0x000ea20000002400 */
[----:B0----5:R-:W-:Y:S01]  /*1a960*/  FMNMX.FTZ R3, R0, R9, !PT ;  /* 0x0000000900037209 */ /* 0x021fe20007810000 */
[----:B------:R-:W-:Y:S01]  /*1a970*/  FMUL.FTZ R145, R147, UR5 ;  /* 0x0000000593917c20 */ /* 0x000fe20008410000 */
[----:B------:R-:W-:Y:S01]  /*1a980*/  FMUL.FTZ R147, R148, UR5 ;  /* 0x0000000594937c20 */ /* 0x000fe20008410000 */
[----:B------:R-:W-:Y:S01]  /*1a990*/  FMUL.FTZ R148, R149, UR5 ;  /* 0x0000000595947c20 */ /* 0x000fe20008410000 */
[----:B------:R-:W-:Y:S01]  /*1a9a0*/  FMNMX.FTZ R3, R6, R3, !PT ;  /* 0x0000000306037209 */ /* 0x000fe20007810000 */
[----:B------:R-:W-:Y:S01]  /*1a9b0*/  FMUL.FTZ R136, R136, UR5 ;  /* 0x0000000588887c20 */ /* 0x000fe20008410000 */
[----:B------:R-:W-:Y:S01]  /*1a9c0*/  FMUL.FTZ R137, R137, UR5 ;  /* 0x0000000589897c20 */ /* 0x000fe20008410000 */
[----:B------:R-:W0:Y:S01]  /*1a9d0*/  MUFU.TANH R161, R161 ;  /* 0x000000a100a17308 */ /* 0x000e220000002400 */
[----:B------:R-:W-:Y:S01]  /*1a9e0*/  FMNMX.FTZ R3, R20, R3, !PT ;  /* 0x0000000314037209 */ /* 0x000fe20007810000 */
[----:B------:R-:W-:Y:S01]  /*1a9f0*/  FMUL.FTZ R140, R140, UR5 ;  /* 0x000000058c8c7c20 */ /* 0x000fe20008410000 */
[----:B------:R-:W-:Y:S01]  /*1aa00*/  FMUL.FTZ R141, R141, UR5 ;  /* 0x000000058d8d7c20 */ /* 0x000fe20008410000 */
[----:B------:R-:W-:Y:S01]  /*1aa10*/  FMUL.FTZ R128, R128, UR5 ;  /* 0x0000000580807c20 */ /* 0x000fe20008410000 */
[----:B-1----:R-:W-:Y:S01]  /*1aa20*/  FMNMX.FTZ R3, R21, R3, !PT ;  /* 0x0000000315037209 */ /* 0x002fe20007810000 */
[----:B------:R-:W-:Y:S01]  /*1aa30*/  FMUL.FTZ R129, R129, UR5 ;  /* 0x0000000581817c20 */ /* 0x000fe20008410000 */
[----:B------:R-:W-:Y:S01]  /*1aa40*/  FMUL.FTZ R132, R132, UR5 ;  /* 0x0000000584847c20 */ /* 0x000fe20008410000 */
        /* <DEDUP_REMOVED lines=15> */
[----:B------:R-:W-:Y:S01]  /*1ab40*/  VIADD R120, R10, 0x280 ;  /* 0x000002800a787836 */ /* 0x000fe20000000000 */
[----:B------:R-:W0:Y:S01]  /*1ab50*/  MUFU.TANH R167, R167 ;  /* 0x000000a700a77308 */ /* 0x000e220000002400 */
[----:B-1----:R-:W-:Y:S01]  /*1ab60*/  FMNMX.FTZ R3, R164, R3, !PT ;  /* 0x00000003a4037209 */ /* 0x002fe20007810000 */
[----:B------:R-:W-:-:S02]  /*1ab70*/  IMAD.MOV.U32 R121, RZ, RZ, 0x40000040 ;  /* 0x40000040ff797424 */ /* 0x000fc400078e00ff */
        /* <DEDUP_REMOVED lines=16> */
[----:B------:R-:W-:Y:S01]  /*1ac80*/  @!P1 VIADD R12, R12, 0x36840 ;  /* 0x000368400c0c9836 */ /* 0x000fe20000000000 */
[----:B------:R-:W-:Y:S01]  /*1ac90*/  ISETP.GT.AND P2, PT, R7, R220, PT ;  /* 0x000000dc0700720c */ /* 0x000fe20003f44270 */
[----:B------:R-:W-:-:S02]  /*1aca0*/  @!P1 VIADD R13, R13, 0x36860 ;  /* 0x000368600d0d9836 */ /* 0x000fc40000000000 */
[----:B------:R-:W-:Y:S01]  /*1acb0*/  VIADD R7, R7, 0xffffffff ;  /* 0xffffffff07077836 */ /* 0x000fe20000000000 */
[----:B------:R-:W0:Y:S01]  /*1acc0*/  MUFU.TANH R157, R157 ;  /* 0x0000009d009d7308 */ /* 0x000e220000002400 */
[----:B-1----:R-:W-:Y:S02]  /*1acd0*/  FMNMX.FTZ R3, R153, R3, !PT ;  /* 0x0000000399037209 */ /* 0x002fe40007810000 */
[----:B------:R-:W-:Y:S02]  /*1ace0*/  @!P1 PRMT R12, RZ, 0x654, R12 ;  /* 0x00000654ff0c9816 */ /* 0x000fe4000000000c */
[----:B------:R-:W-:-:S03]  /*1acf0*/  @!P1 PRMT R13, RZ, 0x654, R13 ;  /* 0x00000654ff0d9816 */ /* 0x000fc6000000000d */
        /* <DEDUP_REMOVED lines=35> */
[----:B------:R-:W-:-:S04]  /*1af30*/  WARPGROUP.ARRIVE ;  /* 0x00000000000079c5 */ /* 0x000fc80000000000 */
[----:B------:R-:W0:Y:S02]  /*1af40*/  MUFU.TANH R14, R14 ;  /* 0x0000000e000e7308 */ /* 0x000e240000002400 */
[----:B------:R-:W-:Y:S01]  /*1af50*/  HGMMA.64x192x16.F32.BF16 R24, R196, gdesc[UR4].tnspB, R24, gsb0 ;  /* 0x42e00004c4187df0 */ /* 0x000fe20008001818 */
[----:B------:R-:W-:Y:S01]  /*1af60*/  R2UR UR6, R4 ;  /* 0x00000000040672ca */ /* 0x000fe200000e0000 */
[----:B------:R-:W-:Y:S01]  /*1af70*/  VIADD R4, R10, 0x180 ;  /* 0x000001800a047836 */ /* 0x000fe20000000000 */
[----:B------:R-:W-:Y:S01]  /*1af80*/  R2UR UR7, R5 ;  /* 0x00000000050772ca */ /* 0x000fe200000e0000 */
[----:B------:R-:W-:Y:S02]  /*1af90*/  IMAD.MOV.U32 R5, RZ, RZ, 0x40000040 ;  /* 0x40000040ff057424 */ /* 0x000fe400078e00ff */
[----:B------:R-:W3:Y:S08]  /*1afa0*/  MUFU.TANH R15, R15 ;  /* 0x0000000f000f7308 */ /* 0x000ef00000002400 */
[----:B------:R-:W4:Y:S08]  /*1afb0*/  MUFU.TANH R168, R168 ;  /* 0x000000a800a87308 */ /* 0x000f300000002400 */
[----:B------:R-:W4:Y:S08]  /*1afc0*/  MUFU.TANH R160, R160 ;  /* 0x000000a000a07308 */ /* 0x000f300000002400 */
[----:B------:R-:W4:Y:S08]  /*1afd0*/  MUFU.TANH R162, R162 ;  /* 0x000000a200a27308 */ /* 0x000f300000002400 */
[----:B------:R-:W4:Y:S08]  /*1afe0*/  MUFU.TANH R163, R163 ;  /* 0x000000a300a37308 */ /* 0x000f300000002400 */
[----:B------:R-:W4:Y:S08]  /*1aff0*/  MUFU.TANH R166, R166 ;  /* 0x000000a600a67308 */ /* 0x000f300000002400 */
        /* <DEDUP_REMOVED lines=20> */
[----:B------:R-:W-:-:S06]  /*1b140*/  WARPGROUP.ARRIVE ;  /* 0x00000000000079c5 */ /* 0x000fcc0000000000 */
        /* <DEDUP_REMOVED lines=9> */
[----:B------:R-:W-:Y:S02]  /*1b1e0*/  R2UR UR6, R4 ;  /* 0x00000000040672ca */ /* 0x000fe400000e0000 */
[----:B------:R-:W-:Y:S01]  /*1b1f0*/  R2UR UR7, R5 ;  /* 0x00000000050772ca */ /* 0x000fe200000e0000 */
[----:B------:R-:W-:Y:S01]  /*1b200*/  IMAD.U32 R5, RZ, RZ, UR4 ;  /* 0x00000004ff057e24 */ /* 0x000fe2000f8e00ff */
[----:B-1----:R-:W-:-:S05]  /*1b210*/  FMNMX.FTZ R4, R171, R3, !PT ;  /* 0x00000003ab047209 */ /* 0x002fca0007810000 */
[----:B------:R-:W1:Y:S02]  /*1b220*/  SHFL.BFLY PT, R3, R4, 0x2, 0x1f ;  /* 0x0c401f0004037f89 */ /* 0x000e6400000e0000 */
[----:B-1----:R-:W-:-:S05]  /*1b230*/  FMNMX.FTZ R4, R4, R3, !PT ;  /* 0x0000000304047209 */ /* 0x002fca0007810000 */
[----:B------:R-:W1:Y:S02]  /*1b240*/  SHFL.BFLY PT, R3, R4, 0x1, 0x1f ;  /* 0x0c201f0004037f89 */ /* 0x000e6400000e0000 */
[----:B-1----:R-:W-:-:S05]  /*1b250*/  FMNMX.FTZ R4, R4, R3, !PT ;  /* 0x0000000304047209 */ /* 0x002fca0007810000 */
[C---:B------:R-:W-:Y:S01]  /*1b260*/  FMUL.FTZ R172, R4.reuse, R5 ;  /* 0x0000000504ac7220 */ /* 0x040fe20000410000 */
[----:B------:R-:W-:-:S03]  /*1b270*/  FADD.FTZ R3, -R4, R9 ;  /* 0x0000000904037221 */ /* 0x000fc60000010100 */
[-CC-:B------:R-:W-:Y:S01]  /*1b280*/  FFMA.FTZ R200, R0, R5.reuse, -R172.reuse ;  /* 0x0000000500c87223 */ /* 0x180fe200000108ac */
[----:B--2---:R-:W-:Y:S01]  /*1b290*/  FMNMX.FTZ R0, R11, R8, !PT ;  /* 0x000000080b007209 */ /* 0x004fe20007810000 */
[-CC-:B------:R-:W-:Y:S01]  /*1b2a0*/  FFMA.FTZ R173, R6, R5.reuse, -R172.reuse ;  /* 0x0000000506ad7223 */ /* 0x180fe200000108ac */
[-C--:B------:R-:W-:Y:S01]  /*1b2b0*/  FMUL.FTZ R3, R3, R5.reuse ;  /* 0x0000000503037220 */ /* 0x080fe20000410000 */
[-CC-:B------:R-:W-:Y:S01]  /*1b2c0*/  FFMA.FTZ R202, R20, R5.reuse, -R172.reuse ;  /* 0x0000000514ca7223 */ /* 0x180fe200000108ac */
[----:B0-----:R-:W-:Y:S01]  /*1b2d0*/  FMNMX.FTZ R0, R14, R0, !PT ;  /* 0x000000000e007209 */ /* 0x001fe20007810000 */
[----:B------:R-:W-:Y:S01]  /*1b2e0*/  MUFU.EX2 R200, R200 ;  /* 0x000000c800c87308 */ /* 0x000fe20000000800 */
[-CC-:B------:R-:W-:Y:S01]  /*1b2f0*/  FFMA.FTZ R174, R21, R5.reuse, -R172.reuse ;  /* 0x0000000515ae7223 */ /* 0x180fe200000108ac */
[-CC-:B------:R-:W-:Y:S01]  /*1b300*/  FFMA.FTZ R196, R169, R5.reuse, -R172.reuse ;  /* 0x00000005a9c47223 */ /* 0x180fe200000108ac */
[----:B---3--:R-:W-:Y:S01]  /*1b310*/  FMNMX.FTZ R0, R15, R0, !PT ;  /* 0x000000000f007209 */ /* 0x008fe20007810000 */
[-CC-:B------:R-:W-:Y:S01]  /*1b320*/  FFMA.FTZ R21, R161, R5.reuse, -R172.reuse ;  /* 0x00000005a1157223 */ /* 0x180fe200000108ac */
[-CC-:B------:R-:W-:Y:S01]  /*1b330*/  FFMA.FTZ R198, R164, R5.reuse, -R172.reuse ;  /* 0x00000005a4c67223 */ /* 0x180fe200000108ac */
[-CC-:B------:R-:W-:Y:S01]  /*1b340*/  FFMA.FTZ R151, R165, R5.reuse, -R172.reuse ;  /* 0x00000005a5977223 */ /* 0x180fe200000108ac */
[----:B----4-:R-:W-:Y:S01]  /*1b350*/  FMNMX.FTZ R0, R168, R0, !PT ;  /* 0x00000000a8007209 */ /* 0x010fe20007810000 */
[----:B------:R-:W0:Y:S01]  /*1b360*/  MUFU.EX2 R3, R3 ;  /* 0x0000000300037308 */ /* 0x000e220000000800 */
[-CC-:B------:R-:W-:Y:S01]  /*1b370*/  FFMA.FTZ R192, R167, R5.reuse, -R172.reuse ;  /* 0x00000005a7c07223 */ /* 0x180fe200000108ac */
[-CC-:B------:R-:W-:Y:S01]  /*1b380*/  FFMA.FTZ R161, R153, R5.reuse, -R172.reuse ;  /* 0x0000000599a17223 */ /* 0x180fe200000108ac */
[----:B------:R-:W-:Y:S01]  /*1b390*/  FMNMX.FTZ R0, R160, R0, !PT ;  /* 0x00000000a0007209 */ /* 0x000fe20007810000 */
[-CC-:B------:R-:W-:Y:S01]  /*1b3a0*/  FFMA.FTZ R194, R156, R5.reuse, -R172.reuse ;  /* 0x000000059cc27223 */ /* 0x180fe200000108ac */
[-CC-:B------:R-:W-:Y:S01]  /*1b3b0*/  FFMA.FTZ R153, R170, R5.reuse, -R172.reuse ;  /* 0x00000005aa997223 */ /* 0x180fe200000108ac */
[-CC-:B------:R-:W-:Y:S01]  /*1b3c0*/  FFMA.FTZ R20, R148, R5.reuse, -R172.reuse ;  /* 0x0000000594147223 */ /* 0x180fe200000108ac */
[----:B------:R-:W-:Y:S01]  /*1b3d0*/  FMNMX.FTZ R0, R162, R0, !PT ;  /* 0x00000000a2007209 */ /* 0x000fe20007810000 */
[----:B------:R-:W1:Y:S01]  /*1b3e0*/  MUFU.EX2 R173, R173 ;  /* 0x000000ad00ad7308 */ /* 0x000e620000000800 */
[-CC-:B------:R-:W-:Y:S01]  /*1b3f0*/  FFMA.FTZ R9, R149, R5.reuse, -R172.reuse ;  /* 0x0000000595097223 */ /* 0x180fe200000108ac */
[-CC-:B------:R-:W-:Y:S01]  /*1b400*/  FFMA.FTZ R124, R124, R5.reuse, -R172.reuse ;  /* 0x000000057c7c7223 */ /* 0x180fe200000108ac */
[----:B------:R-:W-:Y:S01]  /*1b410*/  FMNMX.FTZ R0, R163, R0, !PT ;  /* 0x00000000a3007209 */ /* 0x000fe20007810000 */
[----:B------:R-:W-:-:S03]  /*1b420*/  FFMA.FTZ R171, R171, R5, -R172 ;  /* 0x00000005abab7223 */ /* 0x000fc600000108ac */
[----:B------:R-:W-:Y:S01]  /*1b430*/  FMNMX.FTZ R0, R166, R0, !PT ;  /* 0x00000000a6007209 */ /* 0x000fe20007810000 */
[----:B------:R-:W2:Y:S01]  /*1b440*/  MUFU.EX2 R202, R202 ;  /* 0x000000ca00ca7308 */ /* 0x000ea20000000800 */
[----:B0-----:R-:W-:Y:S02]  /*1b450*/  FFMA.FTZ R212, R3, R212, R200 ;  /* 0x000000d403d47223 */ /* 0x001fe400000100c8 */
[----:B------:R-:W-:-:S04]  /*1b460*/  FMNMX.FTZ R0, R152, R0, !PT ;  /* 0x0000000098007209 */ /* 0x000fc80007810000 */
[----:B------:R-:W-:Y:S01]  /*1b470*/  FMNMX.FTZ R0, R154, R0, !PT ;  /* 0x000000009a007209 */ /* 0x000fe20007810000 */
[----:B------:R-:W0:Y:S01]  /*1b480*/  MUFU.EX2 R174, R174 ;  /* 0x000000ae00ae7308 */ /* 0x000e220000000800 */
[C---:B-1----:R-:W-:Y:S01]  /*1b490*/  FADD.FTZ R212, R173.reuse, R212 ;  /* 0x000000d4add47221 */ /* 0x042fe20000010000 */
[----:B------:R-:W-:Y:S02]  /*1b4a0*/  F2FP.BF16.F32.PACK_AB R200, R173, R200 ;  /* 0x000000c8adc8723e */ /* 0x000fe400000010ff */
[----:B------:R-:W-:-:S04]  /*1b4b0*/  FMNMX.FTZ R0, R155, R0, !PT ;  /* 0x000000009b007209 */ /* 0x000fc80007810000 */
[----:B------:R-:W-:Y:S01]  /*1b4c0*/  FMNMX.FTZ R0, R158, R0, !PT ;  /* 0x000000009e007209 */ /* 0x000fe20007810000 */
[----:B------:R-:W1:Y:S01]  /*1b4d0*/  MUFU.EX2 R196, R196 ;  /* 0x000000c400c47308 */ /* 0x000e620000000800 */
[----:B--2---:R-:W-:Y:S02]  /*1b4e0*/  FADD.FTZ R212, R202, R212 ;  /* 0x000000d4cad47221 */ /* 0x004fe40000010000 */
[----:B------:R-:W-:-:S04]  /*1b4f0*/  FMNMX.FTZ R0, R144, R0, !PT ;  /* 0x0000000090007209 */ /* 0x000fc80007810000 */
[----:B------:R-:W-:Y:S01]  /*1b500*/  FMNMX.FTZ R0, R145, R0, !PT ;  /* 0x0000000091007209 */ /* 0x000fe20007810000 */
[----:B------:R-:W2:Y:S01]  /*1b510*/  MUFU.EX2 R21, R21 ;  /* 0x0000001500157308 */ /* 0x000ea20000000800 */
[C---:B0-----:R-:W-:Y:S01]  /*1b520*/  FADD.FTZ R212, R174.reuse, R212 ;  /* 0x000000d4aed47221 */ /* 0x041fe20000010000 */
[----:B------:R-:W-:Y:S02]  /*1b530*/  F2FP.BF16.F32.PACK_AB R202, R174, R202 ;  /* 0x000000caaeca723e */ /* 0x000fe400000010ff */
[----:B------:R-:W-:-:S04]  /*1b540*/  FMNMX.FTZ R0, R146, R0, !PT ;  /* 0x0000000092007209 */ /* 0x000fc80007810000 */
[----:B------:R-:W-:Y:S01]  /*1b550*/  FMNMX.FTZ R0, R125, R0, !PT ;  /* 0x000000007d007209 */ /* 0x000fe20007810000 */
[----:B------:R-:W0:Y:S01]  /*1b560*/  MUFU.EX2 R198, R198 ;  /* 0x000000c600c67308 */ /* 0x000e220000000800 */
[----:B-1----:R-:W-:Y:S02]  /*1b570*/  FADD.FTZ R212, R196, R212 ;  /* 0x000000d4c4d47221 */ /* 0x002fe40000010000 */
[----:B------:R-:W-:-:S04]  /*1b580*/  FMNMX.FTZ R0, R138, R0, !PT ;  /* 0x000000008a007209 */ /* 0x000fc80007810000 */
[----:B------:R-:W-:Y:S01]  /*1b590*/  FMNMX.FTZ R0, R139, R0, !PT ;  /* 0x000000008b007209 */ /* 0x000fe20007810000 */
[----:B------:R-:W1:Y:S01]  /*1b5a0*/  MUFU.EX2 R151, R151 ;  /* 0x0000009700977308 */ /* 0x000e620000000800 */
[C---:B--2---:R-:W-:Y:S01]  /*1b5b0*/  FADD.FTZ R212, R21.reuse, R212 ;  /* 0x000000d415d47221 */ /* 0x044fe20000010000 */
[----:B------:R-:W-:Y:S02]  /*1b5c0*/  F2FP.BF16.F32.PACK_AB R196, R21, R196 ;  /* 0x000000c415c4723e */ /* 0x000fe400000010ff */
[----:B------:R-:W-:-:S04]  /*1b5d0*/  FMNMX.FTZ R0, R142, R0, !PT ;  /* 0x000000008e007209 */ /* 0x000fc80007810000 */
[----:B------:R-:W-:Y:S01]  /*1b5e0*/  FMNMX.FTZ R0, R143, R0, !PT ;  /* 0x000000008f007209 */ /* 0x000fe20007810000 */
[----:B------:R-:W2:Y:S01]  /*1b5f0*/  MUFU.EX2 R192, R192 ;  /* 0x000000c000c07308 */ /* 0x000ea20000000800 */
[----:B0-----:R-:W-:Y:S02]  /*1b600*/  FADD.FTZ R212, R198, R212 ;  /* 0x000000d4c6d47221 */ /* 0x001fe40000010000 */
        /* <DEDUP_REMOVED lines=11> */
[----:B------:R-:W-:Y:S01]  /*1b6c0*/  MUFU.EX2 R153, R153 ;  /* 0x0000009900997308 */ /* 0x000fe20000000800 */
[C---:B0-----:R-:W-:Y:S01]  /*1b6d0*/  FADD.FTZ R212, R161.reuse, R212 ;  /* 0x000000d4a1d47221 */ /* 0x041fe20000010000 */
[----:B------:R-:W-:Y:S02]  /*1b6e0*/  F2FP.BF16.F32.PACK_AB R192, R161, R192 ;  /* 0x000000c0a1c0723e */ /* 0x000fe400000010ff */
[----:B------:R-:W-:-:S04]  /*1b6f0*/  FMNMX.FTZ R0, R126, R0, !PT ;  /* 0x000000007e007209 */ /* 0x000fc80007810000 */
[----:B------:R-:W-:Y:S01]  /*1b700*/  MUFU.EX2 R20, R20 ;  /* 0x0000001400147308 */ /* 0x000fe20000000800 */
[----:B-1----:R-:W-:-:S07]  /*1b710*/  FADD.FTZ R212, R194, R212 ;  /* 0x000000d4c2d47221 */ /* 0x002fce0000010000 */
[----:B------:R-:W-:Y:S08]  /*1b720*/  MUFU.EX2 R9, R9 ;  /* 0x0000000900097308 */ /* 0x000ff00000000800 */
[----:B------:R-:W-:Y:S01]  /*1b730*/  MUFU.EX2 R124, R124 ;  /* 0x0000007c007c7308 */ /* 0x000fe20000000800 */
[----:B------:R-:W-:Y:S02]  /*1b740*/  WARPGROUP.DEPBAR.LE gsb0, 0x0 ;  /* 0x00008000000079c5 */ /* 0x000fe40000010000 */
[----:B------:R-:W-:Y:S01]  /*1b750*/  WARPGROUP.ARRIVE ;  /* 0x00000000000079c5 */ /* 0x000fe20000000000 */
[-CC-:B------:R-:W-:Y:S01]  /*1b760*/  FFMA.FTZ R190, R147, R5.reuse, -R172.reuse ;  /* 0x0000000593be7223 */ /* 0x180fe200000108ac */
[----:B------:R-:W-:-:S04]  /*1b770*/  FFMA.FTZ R188, R159, R5, -R172 ;  /* 0x000000059fbc7223 */ /* 0x000fc800000108ac */
[----:B------:R-:W-:Y:S01]  /*1b780*/  HGMMA.64x192x16.F32.BF16 R24, R184, gdesc[UR4].tnspB, R24, gsb0 ;  /* 0x42e00004b8187df0 */ /* 0x000fe20008001818 */
[----:B------:R-:W-:Y:S01]  /*1b790*/  R2UR UR6, R120 ;  /* 0x00000000780672ca */ /* 0x000fe200000e0000 */
[----:B------:R-:W-:Y:S01]  /*1b7a0*/  MUFU.EX2 R188, R188 ;  /* 0x000000bc00bc7308 */ /* 0x000fe20000000800 */
[----:B------:R-:W-:Y:S01]  /*1b7b0*/  R2UR UR7, R121 ;  /* 0x00000000790772ca */ /* 0x000fe200000e0000 */
[----:B------:R-:W-:-:S06]  /*1b7c0*/  FFMA.FTZ R121, R157, R5, -R172 ;  /* 0x000000059d797223 */ /* 0x000fcc00000108ac */
[----:B------:R0:W1:Y:S08]  /*1b7d0*/  MUFU.TANH R120, R127 ;  /* 0x0000007f00787308 */ /* 0x0000700000002400 */
[----:B------:R-:W2:Y:S01]  /*1b7e0*/  MUFU.EX2 R121, R121 ;  /* 0x0000007900797308 */ /* 0x000ea20000000800 */
[----:B0-----:R-:W-:-:S07]  /*1b7f0*/  FFMA.FTZ R127, R137, R5, -R172 ;  /* 0x00000005897f7223 */ /* 0x001fce00000108ac */
[----:B------:R-:W0:Y:S01]  /*1b800*/  MUFU.EX2 R190, R190 ;  /* 0x000000be00be7308 */ /* 0x000e220000000800 */
[----:B-1----:R-:W-:-:S05]  /*1b810*/  FMNMX.FTZ R0, R120, R0, !PT ;  /* 0x0000000078007209 */ /* 0x002fca0007810000 */
[----:B------:R-:W1:Y:S02]  /*1b820*/  SHFL.BFLY PT, R6, R0, 0x2, 0x1f ;  /* 0x0c401f0000067f89 */ /* 0x000e6400000e0000 */
[----:B------:R-:W-:Y:S01]  /*1b830*/  MUFU.EX2 R127, R127 ;  /* 0x0000007f007f7308 */ /* 0x000fe20000000800 */
[C---:B--2---:R-:W-:Y:S01]  /*1b840*/  FADD.FTZ R212, R121.reuse, R212 ;  /* 0x000000d479d47221 */ /* 0x044fe20000010000 */
[----:B------:R-:W-:-:S03]  /*1b850*/  F2FP.BF16.F32.PACK_AB R194, R121, R194 ;  /* 0x000000c279c2723e */ /* 0x000fc600000010ff */
[----:B------:R-:W-:Y:S01]  /*1b860*/  FADD.FTZ R212, R188, R212 ;  /* 0x000000d4bcd47221 */ /* 0x000fe20000010000 */
[----:B------:R-:W-:-:S03]  /*1b870*/  F2FP.BF16.F32.PACK_AB R188, R153, R188 ;  /* 0x000000bc99bc723e */ /* 0x000fc600000010ff */
[----:B------:R-:W-:-:S04]  /*1b880*/  FADD.FTZ R212, R153, R212 ;  /* 0x000000d499d47221 */ /* 0x000fc80000010000 */
[----:B0-----:R-:W-:Y:S01]  /*1b890*/  FADD.FTZ R212, R190, R212 ;  /* 0x000000d4bed47221 */ /* 0x001fe20000010000 */
[----:B------:R-:W-:-:S03]  /*1b8a0*/  F2FP.BF16.F32.PACK_AB R190, R20, R190 ;  /* 0x000000be14be723e */ /* 0x000fc600000010ff */
[----:B------:R-:W-:Y:S01]  /*1b8b0*/  FADD.FTZ R212, R20, R212 ;  /* 0x000000d414d47221 */ /* 0x000fe20000010000 */
[----:B-1----:R-:W-:-:S05]  /*1b8c0*/  FMNMX.FTZ R0, R0, R6, !PT ;  /* 0x0000000600007209 */ /* 0x002fca0007810000 */
[----:B------:R-:W0:Y:S02]  /*1b8d0*/  SHFL.BFLY PT, R6, R0, 0x1, 0x1f ;  /* 0x0c201f0000067f89 */ /* 0x000e2400000e0000 */
[----:B0-----:R-:W-:-:S05]  /*1b8e0*/  FMNMX.FTZ R6, R0, R6, !PT ;  /* 0x0000000600067209 */ /* 0x001fca0007810000 */
[----:B------:R-:W-:Y:S02]  /*1b8f0*/  FADD.FTZ R0, -R6, R8 ;  /* 0x0000000806007221 */ /* 0x000fe40000010100 */
[----:B------:R-:W-:Y:S02]  /*1b900*/  MUFU.EX2 R8, R171 ;  /* 0x000000ab00087308 */ /* 0x000fe40000000800 */
[----:B------:R-:W-:-:S06]  /*1b910*/  FMUL.FTZ R0, R0, R5 ;  /* 0x0000000500007220 */ /* 0x000fcc0000410000 */
[----:B------:R-:W-:Y:S01]  /*1b920*/  MUFU.EX2 R0, R0 ;  /* 0x0000000000007308 */ /* 0x000fe20000000800 */
[----:B------:R-:W-:Y:S02]  /*1b930*/  WARPGROUP.DEPBAR.LE gsb0, 0x0 ;  /* 0x00008000000079c5 */ /* 0x000fe40000010000 */
[----:B------:R-:W-:Y:S01]  /*1b940*/  WARPGROUP.ARRIVE ;  /* 0x00000000000079c5 */ /* 0x000fe20000000000 */
[-CC-:B------:R-:W-:Y:S01]  /*1b950*/  FFMA.FTZ R186, R140, R5.reuse, -R172.reuse ;  /* 0x000000058cba7223 */ /* 0x180fe200000108ac */
[-C--:B------:R-:W-:Y:S01]  /*1b960*/  FMUL.FTZ R140, R6, R5.reuse ;  /* 0x00000005068c7220 */ /* 0x080fe20000410000 */
[-CC-:B------:R-:W-:Y:S01]  /*1b970*/  FFMA.FTZ R184, R136, R5.reuse, -R172.reuse ;  /* 0x0000000588b87223 */ /* 0x180fe200000108ac */
[-C--:B------:R-:W-:Y:S02]  /*1b980*/  FFMA.FTZ R136, R141, R5.reuse, -R172 ;  /* 0x000000058d887223 */ /* 0x080fe400000108ac */
[----:B------:R-:W-:Y:S01]  /*1b990*/  HGMMA.64x192x16.F32.BF16 R24, R180, gdesc[UR4].tnspB, R24, gsb0 ;  /* 0x42e00004b4187df0 */ /* 0x000fe20008001818 */
[-CC-:B------:R-:W-:Y:S01]  /*1b9a0*/  FFMA.FTZ R201, R11, R5.reuse, -R140.reuse ;  /* 0x000000050bc97223 */ /* 0x180fe2000001088c */
[----:B------:R-:W-:Y:S01]  /*1b9b0*/  IMAD.MOV.U32 R11, RZ, RZ, 0x40000040 ;  /* 0x40000040ff0b7424 */ /* 0x000fe200078e00ff */
[----:B------:R-:W-:Y:S01]  /*1b9c0*/  R2UR UR6, R10 ;  /* 0x000000000a0672ca */ /* 0x000fe200000e0000 */
[-CC-:B------:R-:W-:Y:S01]  /*1b9d0*/  FFMA.FTZ R14, R14, R5.reuse, -R140.reuse ;  /* 0x000000050e0e7223 */ /* 0x180fe2000001088c */
[-CC-:B------:R-:W-:Y:S01]  /*1b9e0*/  FFMA.FTZ R203, R15, R5.reuse, -R140.reuse ;  /* 0x000000050fcb7223 */ /* 0x180fe2000001088c */
[-CC-:B------:R-:W-:Y:S01]  /*1b9f0*/  FFMA.FTZ R141, R168, R5.reuse, -R140.reuse ;  /* 0x00000005a88d7223 */ /* 0x180fe2000001088c */
[----:B------:R-:W-:Y:S01]  /*1ba00*/  R2UR UR7, R11 ;  /* 0x000000000b0772ca */ /* 0x000fe200000e0000 */
        /* <DEDUP_REMOVED lines=15> */
[--C-:B------:R-:W-:Y:S01]  /*1bb00*/  FFMA.FTZ R131, R131, R5, -R140.reuse ;  /* 0x0000000583837223 */ /* 0x100fe2000001088c */
[----:B------:R-:W2:Y:S01]  /*1bb10*/  MUFU.EX2 R203, R203 ;  /* 0x000000cb00cb7308 */ /* 0x000ea20000000800 */
[----:B0-----:R-:W-:Y:S01]  /*1bb20*/  FFMA.FTZ R211, R0, R211, R201 ;  /* 0x000000d300d37223 */ /* 0x001fe200000100c9 */
[-CC-:B------:R-:W-:Y:S01]  /*1bb30*/  FFMA.FTZ R125, R122, R5.reuse, -R140.reuse ;  /* 0x000000057a7d7223 */ /* 0x180fe2000001088c */
[-CC-:B------:R-:W-:Y:S01]  /*1bb40*/  FFMA.FTZ R135, R135, R5.reuse, -R140.reuse ;  /* 0x0000000587877223 */ /* 0x180fe2000001088c */
[-CC-:B------:R-:W-:Y:S01]  /*1bb50*/  FFMA.FTZ R123, R123, R5.reuse, -R140.reuse ;  /* 0x000000057b7b7223 */ /* 0x180fe2000001088c */
[-CC-:B------:R-:W-:Y:S01]  /*1bb60*/  FFMA.FTZ R126, R126, R5.reuse, -R140.reuse ;  /* 0x000000057e7e7223 */ /* 0x180fe2000001088c */
[----:B------:R-:W-:-:S02]  /*1bb70*/  FFMA.FTZ R120, R120, R5, -R140 ;  /* 0x0000000578787223 */ /* 0x000fc4000001088c */
[----:B------:R-:W0:Y:S01]  /*1bb80*/  MUFU.EX2 R141, R141 ;  /* 0x0000008d008d7308 */ /* 0x000e220000000800 */
[C---:B-1----:R-:W-:Y:S01]  /*1bb90*/  FADD.FTZ R211, R14.reuse, R211 ;  /* 0x000000d30ed37221 */ /* 0x042fe20000010000 */
[----:B------:R-:W-:-:S06]  /*1bba0*/  F2FP.BF16.F32.PACK_AB R201, R14, R201 ;  /* 0x000000c90ec9723e */ /* 0x000fcc00000010ff */
[----:B------:R-:W1:Y:S01]  /*1bbb0*/  MUFU.EX2 R197, R197 ;  /* 0x000000c500c57308 */ /* 0x000e620000000800 */
[----:B--2---:R-:W-:-:S07]  /*1bbc0*/  FADD.FTZ R211, R203, R211 ;  /* 0x000000d3cbd37221 */ /* 0x004fce0000010000 */
[----:B------:R-:W-:Y:S01]  /*1bbd0*/  MUFU.EX2 R199, R199 ;  /* 0x000000c700c77308 */ /* 0x000fe20000000800 */
[C---:B0-----:R-:W-:Y:S01]  /*1bbe0*/  FADD.FTZ R211, R141.reuse, R211 ;  /* 0x000000d38dd37221 */ /* 0x041fe20000010000 */
[----:B------:R-:W-:-:S06]  /*1bbf0*/  F2FP.BF16.F32.PACK_AB R203, R141, R203 ;  /* 0x000000cb8dcb723e */ /* 0x000fcc00000010ff */
[----:B------:R-:W-:Y:S01]  /*1bc00*/  MUFU.EX2 R147, R147 ;  /* 0x0000009300937308 */ /* 0x000fe20000000800 */
[----:B-1----:R-:W-:-:S07]  /*1bc10*/  FADD.FTZ R211, R197, R211 ;  /* 0x000000d3c5d37221 */ /* 0x002fce0000010000 */
        /* <DEDUP_REMOVED lines=10> */
[----:B------:R-:W1:Y:S01]  /*1bcc0*/  MUFU.EX2 R186, R186 ;  /* 0x000000ba00ba7308 */ /* 0x000e620000000800 */
[----:B0-----:R-:W-:Y:S01]  /*1bcd0*/  FADD.FTZ R212, R184, R212 ;  /* 0x000000d4b8d47221 */ /* 0x001fe20000010000 */
[----:B------:R-:W-:-:S03]  /*1bce0*/  F2FP.BF16.F32.PACK_AB R184, R127, R184 ;  /* 0x000000b87fb8723e */ /* 0x000fc600000010ff */
[----:B------:R-:W-:-:S03]  /*1bcf0*/  FADD.FTZ R212, R127, R212 ;  /* 0x000000d47fd47221 */ /* 0x000fc60000010000 */
[----:B------:R-:W-:Y:S08]  /*1bd00*/  MUFU.EX2 R187, R187 ;  /* 0x000000bb00bb7308 */ /* 0x000ff00000000800 */
[----:B------:R-:W0:Y:S01]  /*1bd10*/  MUFU.EX2 R136, R136 ;  /* 0x0000008800887308 */ /* 0x000e220000000800 */
[----:B-1----:R-:W-:-:S07]  /*1bd20*/  FADD.FTZ R212, R186, R212 ;  /* 0x000000d4bad47221 */ /* 0x002fce0000010000 */
[----:B------:R-:W-:Y:S08]  /*1bd30*/  MUFU.EX2 R122, R131 ;  /* 0x00000083007a7308 */ /* 0x000ff00000000800 */
[----:B------:R-:W-:Y:S01]  /*1bd40*/  MUFU.EX2 R135, R135 ;  /* 0x0000008700877308 */ /* 0x000fe20000000800 */
[C---:B0-----:R-:W-:Y:S01]  /*1bd50*/  FADD.FTZ R212, R136.reuse, R212 ;  /* 0x000000d488d47221 */ /* 0x041fe20000010000 */
[----:B------:R-:W-:-:S06]  /*1bd60*/  F2FP.BF16.F32.PACK_AB R186, R136, R186 ;  /* 0x000000ba88ba723e */ /* 0x000fcc00000010ff */
[----:B------:R-:W-:Y:S08]  /*1bd70*/  MUFU.EX2 R125, R125 ;  /* 0x0000007d007d7308 */ /* 0x000ff00000000800 */
[----:B------:R-:W-:Y:S08]  /*1bd80*/  MUFU.EX2 R123, R123 ;  /* 0x0000007b007b7308 */ /* 0x000ff00000000800 */
[----:B------:R-:W-:Y:S01]  /*1bd90*/  MUFU.EX2 R126, R126 ;  /* 0x0000007e007e7308 */ /* 0x000fe20000000800 */
[----:B------:R-:W-:-:S02]  /*1bda0*/  WARPGROUP.DEPBAR.LE gsb0, 0x0 ;  /* 0x00008000000079c5 */ /* 0x000fc40000010000 */
[----:B------:R-:W-:Y:S01]  /*1bdb0*/  WARPGROUP.ARRIVE ;  /* 0x00000000000079c5 */ /* 0x000fe20000000000 */
[-CC-:B------:R-:W-:Y:S01]  /*1bdc0*/  FFMA.FTZ R180, R128, R5.reuse, -R172.reuse ;  /* 0x0000000580b47223 */ /* 0x180fe200000108ac */
[-CC-:B------:R-:W-:Y:S01]  /*1bdd0*/  FFMA.FTZ R128, R129, R5.reuse, -R172.reuse ;  /* 0x0000000581807223 */ /* 0x180fe200000108ac */
[-C--:B------:R-:W-:Y:S01]  /*1bde0*/  FFMA.FTZ R129, R133, R5.reuse, -R172 ;  /* 0x0000000585817223 */ /* 0x080fe200000108ac */
[-CC-:B------:R-:W-:Y:S01]  /*1bdf0*/  FFMA.FTZ R133, R162, R5.reuse, -R140.reuse ;  /* 0x00000005a2857223 */ /* 0x180fe2000001088c */
[-C--:B------:R-:W-:Y:S01]  /*1be00*/  FFMA.FTZ R181, R130, R5.reuse, -R140 ;  /* 0x0000000582b57223 */ /* 0x080fe2000001088c */
[----:B------:R-:W-:Y:S01]  /*1be10*/  HGMMA.64x192x16.F32.BF16 R24, R176, gdesc[UR4].tnspB, R24, gsb0 ;  /* 0x42e00004b0187df0 */ /* 0x000fe20008001818 */
[----:B------:R-:W0:Y:S01]  /*1be20*/  MUFU.EX2 R180, R180 ;  /* 0x000000b400b47308 */ /* 0x000e220000000800 */
[-C--:B------:R-:W-:Y:S01]  /*1be30*/  FFMA.FTZ R182, R132, R5.reuse, -R172 ;  /* 0x0000000584b67223 */ /* 0x080fe200000108ac */
[-C--:B------:R-:W-:Y:S01]  /*1be40*/  FFMA.FTZ R183, R134, R5.reuse, -R140 ;  /* 0x0000000586b77223 */ /* 0x080fe2000001088c */
[----:B------:R-:W-:-:S05]  /*1be50*/  FFMA.FTZ R132, R150, R5, -R172 ;  /* 0x0000000596847223 */ /* 0x000fca00000108ac */
[----:B------:R-:W1:Y:S08]  /*1be60*/  MUFU.EX2 R133, R133 ;  /* 0x0000008500857308 */ /* 0x000e700000000800 */
[----:B------:R-:W-:Y:S01]  /*1be70*/  MUFU.EX2 R181, R181 ;  /* 0x000000b500b57308 */ /* 0x000fe20000000800 */
[----:B0-----:R-:W-:-:S07]  /*1be80*/  FADD.FTZ R212, R180, R212 ;  /* 0x000000d4b4d47221 */ /* 0x001fce0000010000 */
[----:B------:R-:W0:Y:S01]  /*1be90*/  MUFU.EX2 R128, R128 ;  /* 0x0000008000807308 */ /* 0x000e220000000800 */
[C---:B-1----:R-:W-:Y:S01]  /*1bea0*/  FADD.FTZ R211, R133.reuse, R211 ;  /* 0x000000d385d37221 */ /* 0x042fe20000010000 */
[----:B------:R-:W-:-:S03]  /*1beb0*/  F2FP.BF16.F32.PACK_AB R197, R133, R197 ;  /* 0x000000c585c5723e */ /* 0x000fc600000010ff */
[----:B------:R-:W-:Y:S01]  /*1bec0*/  FADD.FTZ R211, R199, R211 ;  /* 0x000000d3c7d37221 */ /* 0x000fe20000010000 */
[C---:B------:R-:W-:Y:S02]  /*1bed0*/  F2FP.BF16.F32.PACK_AB R199, R147.reuse, R199 ;  /* 0x000000c793c7723e */ /* 0x040fe400000010ff */
[----:B------:R-:W1:Y:S01]  /*1bee0*/  MUFU.EX2 R182, R182 ;  /* 0x000000b600b67308 */ /* 0x000e620000000800 */
[----:B------:R-:W-:-:S04]  /*1bef0*/  FADD.FTZ R211, R147, R211 ;  /* 0x000000d393d37221 */ /* 0x000fc80000010000 */
[----:B------:R-:W-:Y:S01]  /*1bf00*/  FADD.FTZ R211, R193, R211 ;  /* 0x000000d3c1d37221 */ /* 0x000fe20000010000 */
[C---:B------:R-:W-:Y:S02]  /*1bf10*/  F2FP.BF16.F32.PACK_AB R193, R15.reuse, R193 ;  /* 0x000000c10fc1723e */ /* 0x040fe400000010ff */
[----:B------:R-:W-:Y:S01]  /*1bf20*/  MUFU.EX2 R183, R183 ;  /* 0x000000b700b77308 */ /* 0x000fe20000000800 */
[----:B------:R-:W-:Y:S01]  /*1bf30*/  FADD.FTZ R211, R15, R211 ;  /* 0x000000d30fd37221 */ /* 0x000fe20000010000 */
[C---:B0-----:R-:W-:Y:S01]  /*1bf40*/  FADD.FTZ R212, R128.reuse, R212 ;  /* 0x000000d480d47221 */ /* 0x041fe20000010000 */
[----:B------:R-:W-:Y:S02]  /*1bf50*/  F2FP.BF16.F32.PACK_AB R180, R128, R180 ;  /* 0x000000b480b4723e */ /* 0x000fe400000010ff */
[----:B------:R-:W-:Y:S01]  /*1bf60*/  FADD.FTZ R211, R195, R211 ;  /* 0x000000d3c3d37221 */ /* 0x000fe20000010000 */
[C---:B------:R-:W-:Y:S02]  /*1bf70*/  F2FP.BF16.F32.PACK_AB R195, R137.reuse, R195 ;  /* 0x000000c389c3723e */ /* 0x040fe400000010ff */
[----:B------:R-:W0:Y:S01]  /*1bf80*/  MUFU.EX2 R129, R129 ;  /* 0x0000008100817308 */ /* 0x000e220000000800 */
[----:B------:R-:W-:Y:S01]  /*1bf90*/  FADD.FTZ R211, R137, R211 ;  /* 0x000000d389d37221 */ /* 0x000fe20000010000 */
[----:B-1----:R-:W-:-:S03]  /*1bfa0*/  FADD.FTZ R212, R182, R212 ;  /* 0x000000d4b6d47221 */ /* 0x002fc60000010000 */
[----:B------:R-:W-:Y:S01]  /*1bfb0*/  FADD.FTZ R211, R189, R211 ;  /* 0x000000d3bdd37221 */ /* 0x000fe20000010000 */
[C---:B------:R-:W-:Y:S02]  /*1bfc0*/  F2FP.BF16.F32.PACK_AB R189, R10.reuse, R189 ;  /* 0x000000bd0abd723e */ /* 0x040fe400000010ff */
[----:B------:R-:W1:Y:S01]  /*1bfd0*/  MUFU.EX2 R132, R132 ;  /* 0x0000008400847308 */ /* 0x000e620000000800 */
[----:B------:R-:W-:Y:S01]  /*1bfe0*/  FADD.FTZ R211, R10, R211 ;  /* 0x000000d30ad37221 */ /* 0x000fe20000010000 */
[----:B------:R-:W-:-:S03]  /*1bff0*/  IMAD.MOV.U32 R10, RZ, RZ, R219 ;  /* 0x000000ffff0a7224 */ /* 0x000fc600078e00db */
[----:B------:R-:W-:Y:S01]  /*1c000*/  FADD.FTZ R211, R191, R211 ;  /* 0x000000d3bfd37221 */ /* 0x000fe20000010000 */
[C---:B------:R-:W-:Y:S02]  /*1c010*/  F2FP.BF16.F32.PACK_AB R191, R11.reuse, R191 ;  /* 0x000000bf0bbf723e */ /* 0x040fe400000010ff */
[----:B------:R-:W2:Y:S01]  /*1c020*/  MUFU.EX2 R120, R120 ;  /* 0x0000007800787308 */ /* 0x000ea20000000800 */
[----:B------:R-:W-:Y:S01]  /*1c030*/  FADD.FTZ R211, R11, R211 ;  /* 0x000000d30bd37221 */ /* 0x000fe20000010000 */
[C---:B0-----:R-:W-:Y:S01]  /*1c040*/  FADD.FTZ R212, R129.reuse, R212 ;  /* 0x000000d481d47221 */ /* 0x041fe20000010000 */
[----:B------:R-:W-:Y:S01]  /*1c050*/  F2FP.BF16.F32.PACK_AB R182, R129, R182 ;  /* 0x000000b681b6723e */ /* 0x000fe200000010ff */
[----:B------:R-:W-:Y:S02]  /*1c060*/  IMAD.MOV.U32 R11, RZ, RZ, R218 ;  /* 0x000000ffff0b7224 */ /* 0x000fe400078e00da */
[----:B------:R-:W-:Y:S01]  /*1c070*/  FADD.FTZ R211, R185, R211 ;  /* 0x000000d3b9d37221 */ /* 0x000fe20000010000 */
[----:B------:R-:W-:-:S04]  /*1c080*/  FADD.FTZ R212, R9, R212 ;  /* 0x000000d409d47221 */ /* 0x000fc80000010000 */
[----:B-1----:R-:W-:-:S04]  /*1c090*/  FADD.FTZ R212, R132, R212 ;  /* 0x000000d484d47221 */ /* 0x002fc80000010000 */
[----:B------:R-:W-:-:S04]  /*1c0a0*/  FADD.FTZ R212, R124, R212 ;  /* 0x000000d47cd47221 */ /* 0x000fc80000010000 */
[----:B------:R-:W-:Y:S01]  /*1c0b0*/  FADD.FTZ R212, R8, R212 ;  /* 0x000000d408d47221 */ /* 0x000fe20000010000 */
[----:B------:R-:W-:Y:S02]  /*1c0c0*/  WARPGROUP.DEPBAR.LE gsb0, 0x0 ;  /* 0x00008000000079c5 */ /* 0x000fe40000010000 */
[----:B------:R0:W-:Y:S01]  /*1c0d0*/  @!P1 SYNCS.ARRIVE.TRANS64.RED.A1T0 RZ, [R12+URZ], RZ ;  /* 0x000000ff0cff99a7 */ /* 0x0001e2000810043f */
[----:B------:R-:W-:Y:S01]  /*1c0e0*/  F2FP.BF16.F32.PACK_AB R176, R132, R9 ;  /* 0x0000000984b0723e */ /* 0x000fe200000010ff */
[----:B------:R-:W-:Y:S01]  /*1c0f0*/  IMAD.MOV.U32 R9, RZ, RZ, R4 ;  /* 0x000000ffff097224 */ /* 0x000fe200078e0004 */
[----:B------:R-:W-:Y:S01]  /*1c100*/  F2FP.BF16.F32.PACK_AB R178, R8, R124 ;  /* 0x0000007c08b2723e */ /* 0x000fe200000010ff */
[----:B------:R-:W-:Y:S01]  /*1c110*/  IMAD.MOV.U32 R8, RZ, RZ, R6 ;  /* 0x000000ffff087224 */ /* 0x000fe200078e0006 */
[----:B------:R-:W-:Y:S02]  /*1c120*/  F2FP.BF16.F32.PACK_AB R177, R123, R125 ;  /* 0x0000007d7bb1723e */ /* 0x000fe400000010ff */
[----:B--2---:R-:W-:Y:S01]  /*1c130*/  F2FP.BF16.F32.PACK_AB R179, R120, R126 ;  /* 0x0000007e78b3723e */ /* 0x004fe200000010ff */
[-CC-:B0-----:R-:W-:Y:S01]  /*1c140*/  FFMA.FTZ R12, R139, R5.reuse, -R140.reuse ;  /* 0x000000058b0c7223 */ /* 0x181fe2000001088c */
[----:B------:R0:W-:Y:S05]  /*1c150*/  @!P1 SYNCS.ARRIVE.TRANS64.RED.A1T0 RZ, [R13+URZ], RZ ;  /* 0x000000ff0dff99a7 */ /* 0x0001ea000810043f */
[----:B------:R-:W1:Y:S01]  /*1c160*/  MUFU.EX2 R12, R12 ;  /* 0x0000000c000c7308 */ /* 0x000e620000000800 */
[----:B0-----:R-:W-:-:S07]  /*1c170*/  FFMA.FTZ R13, R143, R5, -R140 ;  /* 0x000000058f0d7223 */ /* 0x001fce000001088c */
[----:B------:R-:W0:Y:S01]  /*1c180*/  MUFU.EX2 R13, R13 ;  /* 0x0000000d000d7308 */ /* 0x000e220000000800 */
[C---:B-1----:R-:W-:Y:S01]  /*1c190*/  FADD.FTZ R211, R12.reuse, R211 ;  /* 0x000000d30cd37221 */ /* 0x042fe20000010000 */
[----:B------:R-:W-:-:S03]  /*1c1a0*/  F2FP.BF16.F32.PACK_AB R185, R12, R185 ;  /* 0x000000b90cb9723e */ /* 0x000fc600000010ff */
[----:B------:R-:W-:-:S04]  /*1c1b0*/  FADD.FTZ R211, R187, R211 ;  /* 0x000000d3bbd37221 */ /* 0x000fc80000010000 */
[C---:B0-----:R-:W-:Y:S01]  /*1c1c0*/  FADD.FTZ R211, R13.reuse, R211 ;  /* 0x000000d30dd37221 */ /* 0x041fe20000010000 */
[----:B------:R-:W-:-:S03]  /*1c1d0*/  F2FP.BF16.F32.PACK_AB R187, R13, R187 ;  /* 0x000000bb0dbb723e */ /* 0x000fc600000010ff */
[----:B------:R-:W-:Y:S01]  /*1c1e0*/  FADD.FTZ R211, R181, R211 ;  /* 0x000000d3b5d37221 */ /* 0x000fe20000010000 */
[----:B------:R-:W-:-:S03]  /*1c1f0*/  F2FP.BF16.F32.PACK_AB R181, R122, R181 ;  /* 0x000000b57ab5723e */ /* 0x000fc600000010ff */
[----:B------:R-:W-:-:S04]  /*1c200*/  FADD.FTZ R211, R122, R211 ;  /* 0x000000d37ad37221 */ /* 0x000fc80000010000 */
[----:B------:R-:W-:Y:S01]  /*1c210*/  FADD.FTZ R211, R183, R211 ;  /* 0x000000d3b7d37221 */ /* 0x000fe20000010000 */
[----:B------:R-:W-:-:S03]  /*1c220*/  F2FP.BF16.F32.PACK_AB R183, R135, R183 ;  /* 0x000000b787b7723e */ /* 0x000fc600000010ff */
[----:B------:R-:W-:-:S04]  /*1c230*/  FADD.FTZ R211, R135, R211 ;  /* 0x000000d387d37221 */ /* 0x000fc80000010000 */
[----:B------:R-:W-:-:S04]  /*1c240*/  FADD.FTZ R211, R125, R211 ;  /* 0x000000d37dd37221 */ /* 0x000fc80000010000 */
[----:B------:R-:W-:-:S04]  /*1c250*/  FADD.FTZ R211, R123, R211 ;  /* 0x000000d37bd37221 */ /* 0x000fc80000010000 */
[----:B------:R-:W-:-:S04]  /*1c260*/  FADD.FTZ R211, R126, R211 ;  /* 0x000000d37ed37221 */ /* 0x000fc80000010000 */
[----:B------:R-:W-:Y:S01]  /*1c270*/  FADD.FTZ R211, R120, R211 ;  /* 0x000000d378d37221 */ /* 0x000fe20000010000 */
[----:B------:R-:W-:Y:S06]  /*1c280*/  @P2 BRA `(.L_x_614) ;  /* 0xffffffa800ec2947 */ /* 0x000fec000383ffff */
.L_x_603:
[----:B------:R-:W-:Y:S05]  /*1c290*/  BSYNC B0 ;  /* 0x0000000000007941 */ /* 0x000fea0003800000 */
.L_x_602:
        /* <DEDUP_REMOVED lines=99> */
.L_x_615:
[----:B------:R-:W-:Y:S01]  /*1c8d0*/  IMAD R0, R218, 0x8, R2 ;  /* 0x00000008da007824 */ /* 0x000fe200078e0202 */
[----:B------:R-:W-:-:S04]  /*1c8e0*/  SHF.L.U32 R3, R219, 0x1f, RZ ;  /* 0x0000001fdb037819 */ /* 0x000fc800000006ff */
[----:B------:R0:W1:Y:S01]  /*1c8f0*/  SYNCS.PHASECHK.TRANS64.TRYWAIT P2, [R0+URZ+0x36850], R3 ;  /* 0x03685003000075a7 */ /* 0x000062000804017f */
[----:B------:R-:W-:Y:S05]  /*1c900*/  @!P0 BRA `(.L_x_616) ;  /* 0x0000000000048947 */ /* 0x000fea0003800000 */
[----:B------:R-:W-:Y:S01]  /*1c910*/  BPT.TRAP 0x1 ;  /* 0x000000040000795c */ /* 0x000fe20000300000 */
.L_x_616:
[----:B------:R-:W-:Y:S01]  /*1c920*/  VIADD R2, R2, 0x400 ;  /* 0x0000040002027836 */ /* 0x000fe20000000000 */
[----:B------:R-:W-:Y:S04]  /*1c930*/  BSSY B0, `(.L_x_617) ;  /* 0x0000008000007945 */ /* 0x000fe80003800000 */
[----:B------:R-:W-:-:S04]  /*1c940*/  SHF.R.U32.HI R2, RZ, 0x4, R2 ;  /* 0x00000004ff027819 */ /* 0x000fc80000011602 */
[----:B------:R-:W-:-:S04]  /*1c950*/  LOP3.LUT R2, R2, 0x3fff, RZ, 0xc0, !PT ;  /* 0x00003fff02027812 */ /* 0x000fc800078ec0ff */
[----:B------:R-:W-:-:S05]  /*1c960*/  LOP3.LUT R7, R2, 0x3800000, RZ, 0xfc, !PT ;  /* 0x0380000002077812 */ /* 0x000fca00078efcff */
[----:B------:R-:W-:Y:S01]  /*1c970*/  IMAD R7, R218, 0xa80, R7 ;  /* 0x00000a80da077824 */ /* 0x000fe200078e0207 */
[----:B-1----:R-:W-:Y:S06]  /*1c980*/  @P2 BRA `(.L_x_618) ;  /* 0x0000000000082947 */ /* 0x002fec0003800000 */
[----:B------:R-:W1:Y:S02]  /*1c990*/  SYNCS.PHASECHK.TRANS64.TRYWAIT P0, [R0+URZ+0x36850], R3 ;  /* 0x03685003000075a7 */ /* 0x000e64000800017f */
[----:B-1----:R-:W-:Y:S05]  /*1c9a0*/  @!P0 BRA `(.L_x_619) ;  /* 0x000000d000f48947 */ /* 0x002fea0003800000 */
.L_x_618:
[----:B------:R-:W-:Y:S05]  /*1c9b0*/  BSYNC B0 ;  /* 0x0000000000007941 */ /* 0x000fea0003800000 */
.L_x_617:
[----:B------:R-:W-:Y:S01]  /*1c9c0*/  IMAD.MOV.U32 R2, RZ, RZ, R7 ;  /* 0x000000ffff027224 */ /* 0x000fe200078e0007 */
[----:B------:R-:W-:Y:S01]  /*1c9d0*/  WARPGROUP.ARRIVE ;  /* 0x00000000000079c5 */ /* 0x000fe20000000000 */
[----:B01----:R-:W-:Y:S02]  /*1c9e0*/  IMAD.MOV.U32 R3, RZ, RZ, 0x40000040 ;  /* 0x40000040ff037424 */ /* 0x003fe400078e00ff */
[----:B------:R-:W-:Y:S01]  /*1c9f0*/  VIADD R218, R218, 0x1 ;  /* 0x00000001dada7836 */ /* 0x000fe20000000000 */
[----:B------:R-:W-:Y:S01]  /*1ca00*/  R2UR UR6, R2 ;  /* 0x00000000020672ca */ /* 0x000fe200000e0000 */
[----:B------:R-:W-:Y:S01]  /*1ca10*/  VIADD R2, R7, 0x80 ;  /* 0x0000008007027836 */ /* 0x000fe20000000000 */
[----:B------:R-:W-:Y:S01]  /*1ca20*/  R2UR UR7, R3 ;  /* 0x00000000030772ca */ /* 0x000fe200000e0000 */
[----:B------:R-:W-:Y:S01]  /*1ca30*/  IMAD.MOV.U32 R3, RZ, RZ, 0x40000040 ;  /* 0x40000040ff037424 */ /* 0x000fe200078e00ff */
[----:B------:R-:W-:Y:S01]  /*1ca40*/  ISETP.NE.AND P2, PT, R218, 0x2, PT ;  /* 0x00000002da00780c */ /* 0x000fe20003f45270 */
[----:B------:R-:W-:-:S03]  /*1ca50*/  VIADD R228, R228, 0x1 ;  /* 0x00000001e4e47836 */ /* 0x000fc60000000000 */
[----:B------:R-:W-:-:S07]  /*1ca60*/  SEL R218, R218, RZ, P2 ;  /* 0x000000ffdada7207 */ /* 0x000fce0001000000 */
        /* <DEDUP_REMOVED lines=36> */
[----:B------:R-:W-:Y:S02]  /*1ccb0*/  R2UR UR6, R2 ;  /* 0x00000000020672ca */ /* 0x000fe400000e0000 */
[----:B------:R-:W-:Y:S01]  /*1ccc0*/  R2UR UR7, R3 ;  /* 0x00000000030772ca */ /* 0x000fe200000e0000 */
[----:B------:R-:W0:Y:S04]  /*1ccd0*/  SHFL.BFLY PT, R2, R211, 0x2, 0x1f ;  /* 0x0c401f00d3027f89 */ /* 0x000e2800000e0000 */
[----:B------:R-:W1:Y:S01]  /*1cce0*/  SHFL.BFLY PT, R3, R212, 0x2, 0x1f ;  /* 0x0c401f00d4037f89 */ /* 0x000e6200000e0000 */
[----:B0-----:R-:W-:Y:S01]  /*1ccf0*/  FADD.FTZ R8, R2, R211 ;  /* 0x000000d302087221 */ /* 0x001fe20000010000 */
[----:B-1----:R-:W-:-:S04]  /*1cd00*/  FADD.FTZ R3, R3, R212 ;  /* 0x000000d403037221 */ /* 0x002fc80000010000 */
[----:B------:R-:W0:Y:S04]  /*1cd10*/  SHFL.BFLY PT, R7, R8, 0x1, 0x1f ;  /* 0x0c201f0008077f89 */ /* 0x000e2800000e0000 */
[----:B------:R-:W1:Y:S01]  /*1cd20*/  SHFL.BFLY PT, R2, R3, 0x1, 0x1f ;  /* 0x0c201f0003027f89 */ /* 0x000e6200000e0000 */
[----:B0-----:R-:W-:Y:S01]  /*1cd30*/  FADD.FTZ R13, R8, R7 ;  /* 0x00000007080d7221 */ /* 0x001fe20000010000 */
[----:B------:R-:W-:Y:S02]  /*1cd40*/  @!P1 VIADD R8, R0, 0x36860 ;  /* 0x0003686000089836 */ /* 0x000fe40000000000 */
[----:B------:R-:W-:Y:S02]  /*1cd50*/  IMAD.MOV.U32 R7, RZ, RZ, RZ ;  /* 0x000000ffff077224 */ /* 0x000fe400078e00ff */
[----:B-1----:R-:W-:Y:S01]  /*1cd60*/  FADD.FTZ R12, R3, R2 ;  /* 0x00000002030c7221 */ /* 0x002fe20000010000 */
[----:B------:R-:W-:Y:S01]  /*1cd70*/  FSETP.NE.FTZ.AND P3, PT, R13, RZ, PT ;  /* 0x000000ff0d00720b */ /* 0x000fe20003f75000 */
[----:B------:R-:W-:Y:S01]  /*1cd80*/  IMAD.MOV.U32 R3, RZ, RZ, -0x800000 ;  /* 0xff800000ff037424 */ /* 0x000fe200078e00ff */
[----:B------:R-:W-:Y:S01]  /*1cd90*/  SEL R2, RZ, 0x1, P2 ;  /* 0x00000001ff027807 */ /* 0x000fe20001000000 */
[----:B------:R-:W-:Y:S01]  /*1cda0*/  IMAD.MOV.U32 R0, RZ, RZ, -0x800000 ;  /* 0xff800000ff007424 */ /* 0x000fe200078e00ff */
[----:B------:R-:W-:-:S02]  /*1cdb0*/  FSETP.NE.FTZ.AND P0, PT, R12, RZ, PT ;  /* 0x000000ff0c00720b */ /* 0x000fc40003f15000 */
[----:B------:R-:W-:Y:S01]  /*1cdc0*/  LOP3.LUT R219, R219, R2, RZ, 0x3c, !PT ;  /* 0x00000002dbdb7212 */ /* 0x000fe200078e3cff */
[----:B------:R-:W-:Y:S01]  /*1cdd0*/  IMAD.MOV.U32 R2, RZ, RZ, RZ ;  /* 0x000000ffff027224 */ /* 0x000fe200078e00ff */
[----:B------:R-:W-:-:S05]  /*1cde0*/  @!P1 PRMT R8, RZ, 0x654, R8 ;  /* 0x00000654ff089816 */ /* 0x000fca0000000008 */
[----:B------:R-:W0:Y:S01]  /*1cdf0*/  @P3 MUFU.LG2 R11, R13 ;  /* 0x0000000d000b3308 */ /* 0x000e220000000c00 */
[----:B------:R-:W-:-:S03]  /*1ce00*/  @P3 FMUL.FTZ R14, R5, 0.69314718246459960938 ;  /* 0x3f317218050e3820 */ /* 0x000fc60000410000 */
[----:B------:R-:W-:-:S04]  /*1ce10*/  @P0 FMUL.FTZ R9, R5, 0.69314718246459960938 ;  /* 0x3f31721805090820 */ /* 0x000fc80000410000 */
[----:B------:R-:W1:Y:S08]  /*1ce20*/  @P0 MUFU.LG2 R10, R12 ;  /* 0x0000000c000a0308 */ /* 0x000e700000000c00 */
[----:B------:R-:W2:Y:S01]  /*1ce30*/  @P0 MUFU.RCP R7, R12 ;  /* 0x0000000c00070308 */ /* 0x000ea20000001000 */
[----:B0-----:R-:W-:-:S04]  /*1ce40*/  @P3 FMUL.FTZ R11, R11, 0.69314718246459960938 ;  /* 0x3f3172180b0b3820 */ /* 0x001fc80000410000 */
[----:B------:R-:W-:-:S03]  /*1ce50*/  @P3 FFMA.FTZ R0, R14, R6, R11 ;  /* 0x000000060e003223 */ /* 0x000fc6000001000b */
[----:B------:R-:W0:Y:S01]  /*1ce60*/  @P3 MUFU.RCP R2, R13 ;  /* 0x0000000d00023308 */ /* 0x000e220000001000 */
[----:B-1----:R-:W-:-:S04]  /*1ce70*/  @P0 FMUL.FTZ R10, R10, 0.69314718246459960938 ;  /* 0x3f3172180a0a0820 */ /* 0x002fc80000410000 */
[----:B------:R-:W-:Y:S01]  /*1ce80*/  @P0 FFMA.FTZ R3, R9, R4, R10 ;  /* 0x0000000409030223 */ /* 0x000fe2000001000a */
[----:B------:R-:W-:Y:S01]  /*1ce90*/  PLOP3.LUT P0, PT, PT, PT, PT, 0x8, 0x0 ;  /* 0x000000000000781c */ /* 0x000fe20003f0e170 */
[----:B------:R-:W-:Y:S02]  /*1cea0*/  WARPGROUP.DEPBAR.LE gsb0, 0x0 ;  /* 0x00008000000079c5 */ /* 0x000fe40000010000 */
[----:B------:R-:W-:-:S06]  /*1ceb0*/  WARPGROUP.ARRIVE ;  /* 0x00000000000079c5 */ /* 0x000fcc0000000000 */
        /* <DEDUP_REMOVED lines=99> */
.L_x_545:
[----:B------:R-:W0:Y:S08]  /*1d4f0*/  S2UR UR5, SR_CgaCtaId ;  /* 0x00000000000579c3 */ /* 0x000e300000008800 */
[----:B------:R-:W-:Y:S06]  /*1d500*/  BAR.SYNC.DEFER_BLOCKING 0x5, 0x180 ;  /* 0x0146000000007b1d */ /* 0x000fec0000010000 */
[----:B------:R-:W-:Y:S01]  /*1d510*/  UMOV UR4, 0x400 ;  /* 0x0000040000047882 */ /* 0x000fe20000000000 */
[----:B------:R-:W-:Y:S01]  /*1d520*/  BSSY B0, `(.L_x_620) ;  /* 0x00003c6000007945 */ /* 0x000fe20003800000 */
[----:B0-----:R-:W-:-:S06]  /*1d530*/  ULEA UR4, UR5, UR4, 0x18 ;  /* 0x0000000405047291 */ /* 0x001fcc000f8ec03f */
[----:B------:R-:W-:-:S05]  /*1d540*/  IMAD.U32 R2, RZ, RZ, UR4 ;  /* 0x00000004ff027e24 */ /* 0x000fca000f8e00ff */
[----:B------:R0:W1:Y:S01]  /*1d550*/  LDS.128 R148, [R2+0x368d0] ;  /* 0x0368d00002947984 */ /* 0x0000620000000c00 */
[----:B------:R-:W-:Y:S06]  /*1d560*/  BAR.ARV 0x4, 0x180 ;  /* 0x0106000000007b1d */ /* 0x000fec0000002000 */
[----:B------:R-:W-:Y:S05]  /*1d570*/  @P0 BRA `(.L_x_621) ;  /* 0x0000002c00a80947 */ /* 0x000fea0003800000 */
[----:B------:R-:W2:Y:S01]  /*1d580*/  LDL R4, [R1+0x7c] ;  /* 0x00007c0001047983 */ /* 0x000ea20000100800 */
[----:B------:R-:W-:Y:S01]  /*1d590*/  ULDC.64 UR6, c[0x0][0xc00] ;  /* 0x0003000000067ab9 */ /* 0x000fe20000000a00 */
[----:B------:R-:W-:Y:S01]  /*1d5a0*/  ULDC.64 UR4, c[0x0][0xc08] ;  /* 0x0003020000047ab9 */ /* 0x000fe20000000a00 */
[----:B------:R-:W3:Y:S01]  /*1d5b0*/  S2R R5, SR_SWINHI ;  /* 0x0000000000057919 */ /* 0x000ee20000002f00 */
[----:B------:R-:W4:Y:S04]  /*1d5c0*/  LDL.LU R142, [R1+0x6c] ;  /* 0x00006c00018e7983 */ /* 0x000f280000300800 */
[----:B------:R-:W4:Y:S01]  /*1d5d0*/  LDL R141, [R1+0x78] ;  /* 0x00007800018d7983 */ /* 0x000f220000100800 */
[----:B------:R-:W-:Y:S02]  /*1d5e0*/  MOV R134, R2 ;  /* 0x0000000200867202 */ /* 0x000fe40000000f00 */
[----:B---3--:R-:W-:Y:S01]  /*1d5f0*/  MOV R135, R5 ;  /* 0x0000000500877202 */ /* 0x008fe20000000f00 */
[----:B------:R-:W-:Y:S02]  /*1d600*/  BAR.SYNC.DEFER_BLOCKING 0x1, 0x100 ;  /* 0x0044000000007b1d */ /* 0x000fe40000010000 */
[----:B--2---:R-:W-:-:S03]  /*1d610*/  IMAD.WIDE R4, R4, 0x2, R134 ;  /* 0x0000000204047825 */ /* 0x004fc600078e0286 */
[C---:B------:R-:W-:Y:S02]  /*1d620*/  IADD3 R12, P1, R4.reuse, 0x40, RZ ;  /* 0x00000040040c7810 */ /* 0x040fe40007f3e0ff */
[C---:B------:R-:W-:Y:S02]  /*1d630*/  IADD3 R14, P6, R4.reuse, 0x60, RZ ;  /* 0x00000060040e7810 */ /* 0x040fe40007fde0ff */
[----:B------:R-:W-:Y:S02]  /*1d640*/  IADD3 R80, P5, R4, 0x4000, RZ ;  /* 0x0000400004507810 */ /* 0x000fe40007fbe0ff */
[----:B------:R-:W-:Y:S02]  /*1d650*/  LOP3.LUT R95, R12, 0x380, RZ, 0xc0, !PT ;  /* 0x000003800c5f7812 */ /* 0x000fe400078ec0ff */
[----:B------:R-:W-:Y:S02]  /*1d660*/  LOP3.LUT R82, R14, 0x380, RZ, 0xc0, !PT ;  /* 0x000003800e527812 */ /* 0x000fe400078ec0ff */
[----:B------:R-:W-:-:S02]  /*1d670*/  IADD3 R10, P2, R4, 0x20, RZ ;  /* 0x00000020040a7810 */ /* 0x000fc40007f5e0ff */
[----:B------:R-:W-:Y:S02]  /*1d680*/  LOP3.LUT R88, R80, 0x380, RZ, 0xc0, !PT ;  /* 0x0000038050587812 */ /* 0x000fe400078ec0ff */
[----:B------:R-:W-:Y:S02]  /*1d690*/  SHF.R.U64 R95, R95, 0x3, RZ ;  /* 0x000000035f5f7819 */ /* 0x000fe400000012ff */
[----:B------:R-:W-:Y:S02]  /*1d6a0*/  IADD3 R6, P0, R4, 0x4020, RZ ;  /* 0x0000402004067810 */ /* 0x000fe40007f1e0ff */
[----:B------:R-:W-:Y:S01]  /*1d6b0*/  SHF.R.U64 R82, R82, 0x3, RZ ;  /* 0x0000000352527819 */ /* 0x000fe200000012ff */
[----:B------:R-:W-:Y:S01]  /*1d6c0*/  IMAD.X R11, RZ, RZ, R5, P2 ;  /* 0x000000ffff0b7224 */ /* 0x000fe200010e0605 */
[----:B------:R-:W-:Y:S02]  /*1d6d0*/  IADD3 R86, P3, R4, 0x4060, RZ ;  /* 0x0000406004567810 */ /* 0x000fe40007f7e0ff */
[----:B------:R-:W-:-:S02]  /*1d6e0*/  SHF.R.U64 R88, R88, 0x3, RZ ;  /* 0x0000000358587819 */ /* 0x000fc400000012ff */
[C---:B------:R-:W-:Y:S02]  /*1d6f0*/  LOP3.LUT R9, R4.reuse, 0x380, RZ, 0xc0, !PT ;  /* 0x0000038004097812 */ /* 0x040fe400078ec0ff */
[----:B------:R-:W-:Y:S02]  /*1d700*/  IADD3 R7, P2, R4, 0x8000, RZ ;  /* 0x0000800004077810 */ /* 0x000fe40007f5e0ff */
[----:B------:R-:W-:Y:S02]  /*1d710*/  LOP3.LUT R12, R95, R12, RZ, 0x3c, !PT ;  /* 0x0000000c5f0c7212 */ /* 0x000fe400078e3cff */
[----:B------:R-:W-:Y:S02]  /*1d720*/  LOP3.LUT R14, R82, R14, RZ, 0x3c, !PT ;  /* 0x0000000e520e7212 */ /* 0x000fe400078e3cff */
[----:B------:R-:W-:Y:S02]  /*1d730*/  LOP3.LUT R95, R6, 0x380, RZ, 0xc0, !PT ;  /* 0x00000380065f7812 */ /* 0x000fe400078ec0ff */
[----:B------:R-:W-:-:S02]  /*1d740*/  LOP3.LUT R82, R86, 0x380, RZ, 0xc0, !PT ;  /* 0x0000038056527812 */ /* 0x000fc400078ec0ff */
[----:B------:R-:W-:Y:S01]  /*1d750*/  LOP3.LUT R80, R88, R80, RZ, 0x3c, !PT ;  /* 0x0000005058507212 */ /* 0x000fe200078e3cff */
[--C-:B------:R-:W-:Y:S01]  /*1d760*/  IMAD.X R13, RZ, RZ, R5.reuse, P1 ;  /* 0x000000ffff0d7224 */ /* 0x100fe200008e0605 */
[----:B------:R-:W-:Y:S02]  /*1d770*/  SHF.R.U64 R9, R9, 0x3, RZ ;  /* 0x0000000309097819 */ /* 0x000fe400000012ff */
[----:B------:R-:W-:Y:S01]  /*1d780*/  LOP3.LUT R88, R7, 0x380, RZ, 0xc0, !PT ;  /* 0x0000038007587812 */ /* 0x000fe200078ec0ff */
[--C-:B------:R-:W-:Y:S01]  /*1d790*/  IMAD.X R15, RZ, RZ, R5.reuse, P6 ;  /* 0x000000ffff0f7224 */ /* 0x100fe200030e0605 */
[C---:B------:R-:W-:Y:S01]  /*1d7a0*/  IADD3 R84, P4, R4.reuse, 0x4040, RZ ;  /* 0x0000404004547810 */ /* 0x040fe20007f9e0ff */
[----:B------:R-:W-:Y:S01]  /*1d7b0*/  IMAD.X R81, RZ, RZ, R5, P5 ;  /* 0x000000ffff517224 */ /* 0x000fe200028e0605 */
[----:B------:R-:W-:Y:S02]  /*1d7c0*/  SHF.R.U64 R95, R95, 0x3, RZ ;  /* 0x000000035f5f7819 */ /* 0x000fe400000012ff */
[----:B------:R-:W-:-:S02]  /*1d7d0*/  IADD3 R8, P1, R4, 0x8020, RZ ;  /* 0x0000802004087810 */ /* 0x000fc40007f3e0ff */
[----:B------:R-:W-:Y:S02]  /*1d7e0*/  SHF.R.U64 R139, R82, 0x3, RZ ;  /* 0x00000003528b7819 */ /* 0x000fe400000012ff */
[C---:B------:R-:W-:Y:S02]  /*1d7f0*/  IADD3 R92, P6, R4.reuse, 0x8040, RZ ;  /* 0x00008040045c7810 */ /* 0x040fe40007fde0ff */
[----:B------:R-:W-:Y:S02]  /*1d800*/  IADD3 R94, P5, R4, 0x8060, RZ ;  /* 0x00008060045e7810 */ /* 0x000fe40007fbe0ff */
[----:B------:R-:W-:Y:S02]  /*1d810*/  LOP3.LUT R4, R9, R4, RZ, 0x3c, !PT ;  /* 0x0000000409047212 */ /* 0x000fe400078e3cff */
[----:B------:R-:W-:Y:S02]  /*1d820*/  LOP3.LUT R90, R10, 0x380, RZ, 0xc0, !PT ;  /* 0x000003800a5a7812 */ /* 0x000fe400078ec0ff */
[----:B------:R-:W-:-:S02]  /*1d830*/  SHF.R.U64 R88, R88, 0x3, RZ ;  /* 0x0000000358587819 */ /* 0x000fc400000012ff */
[----:B------:R-:W-:Y:S02]  /*1d840*/  LOP3.LUT R137, R84, 0x380, RZ, 0xc0, !PT ;  /* 0x0000038054897812 */ /* 0x000fe400078ec0ff */
[----:B------:R-:W-:Y:S02]  /*1d850*/  LOP3.LUT R82, R95, R6, RZ, 0x3c, !PT ;  /* 0x000000065f527212 */ /* 0x000fe400078e3cff */
[----:B------:R-:W-:Y:S02]  /*1d860*/  LOP3.LUT R86, R139, R86, RZ, 0x3c, !PT ;  /* 0x000000568b567212 */ /* 0x000fe400078e3cff */
[----:B------:R-:W-:Y:S01]  /*1d870*/  LOP3.LUT R95, R8, 0x380, RZ, 0xc0, !PT ;  /* 0x00000380085f7812 */ /* 0x000fe200078ec0ff */
[--C-:B------:R-:W-:Y:S01]  /*1d880*/  IMAD.X R83, RZ, RZ, R5.reuse, P0 ;  /* 0x000000ffff537224 */ /* 0x100fe200000e0605 */
[----:B------:R-:W-:Y:S01]  /*1d890*/  LOP3.LUT R139, R94, 0x380, RZ, 0xc0, !PT ;  /* 0x000003805e8b7812 */ /* 0x000fe200078ec0ff */
[--C-:B------:R-:W-:Y:S01]  /*1d8a0*/  IMAD.X R85, RZ, RZ, R5.reuse, P4 ;  /* 0x000000ffff557224 */ /* 0x100fe200020e0605 */
[----:B------:R-:W-:Y:S01]  /*1d8b0*/  SHF.R.U64 R90, R90, 0x3, RZ ;  /* 0x000000035a5a7819 */ /* 0x000fe200000012ff */
[--C-:B------:R-:W-:Y:S01]  /*1d8c0*/  IMAD.X R87, RZ, RZ, R5.reuse, P3 ;  /* 0x000000ffff577224 */ /* 0x100fe200018e0605 */
[----:B------:R-:W-:Y:S01]  /*1d8d0*/  LOP3.LUT R88, R88, R7, RZ, 0x3c, !PT ;  /* 0x0000000758587212 */ /* 0x000fe200078e3cff */
[--C-:B------:R-:W-:Y:S01]  /*1d8e0*/  IMAD.X R89, RZ, RZ, R5.reuse, P2 ;  /* 0x000000ffff597224 */ /* 0x100fe200010e0605 */
[----:B------:R-:W-:Y:S01]  /*1d8f0*/  MOV R138, R4 ;  /* 0x00000004008a7202 */ /* 0x000fe20000000f00 */
[--C-:B------:R-:W-:Y:S01]  /*1d900*/  IMAD.X R91, RZ, RZ, R5.reuse, P1 ;  /* 0x000000ffff5b7224 */ /* 0x100fe200008e0605 */
[----:B------:R-:W-:Y:S01]  /*1d910*/  SHF.R.U64 R137, R137, 0x3, RZ ;  /* 0x0000000389897819 */ /* 0x000fe200000012ff */
[--C-:B------:R-:W-:Y:S01]  /*1d920*/  IMAD.X R93, RZ, RZ, R5.reuse, P6 ;  /* 0x000000ffff5d7224 */ /* 0x100fe200030e0605 */
[----:B------:R-:W-:Y:S01]  /*1d930*/  F2FP.BF16.F32.PACK_AB R4, R25, R24 ;  /* 0x000000181904723e */ /* 0x000fe200000010ff */
[----:B------:R-:W-:Y:S01]  /*1d940*/  IMAD.X R9, RZ, RZ, R5, P5 ;  /* 0x000000ffff097224 */ /* 0x000fe200028e0605 */
[----:B------:R-:W-:-:S02]  /*1d950*/  F2FP.BF16.F32.PACK_AB R5, R27, R26 ;  /* 0x0000001a1b05723e */ /* 0x000fc400000010ff */
[----:B------:R-:W-:Y:S02]  /*1d960*/  F2FP.BF16.F32.PACK_AB R6, R29, R28 ;  /* 0x0000001c1d06723e */ /* 0x000fe400000010ff */
[----:B------:R-:W-:Y:S02]  /*1d970*/  F2FP.BF16.F32.PACK_AB R7, R31, R30 ;  /* 0x0000001e1f07723e */ /* 0x000fe400000010ff */
[----:B------:R-:W-:Y:S02]  /*1d980*/  SHF.R.U64 R95, R95, 0x3, RZ ;  /* 0x000000035f5f7819 */ /* 0x000fe400000012ff */
[----:B------:R-:W-:Y:S02]  /*1d990*/  SHF.R.U64 R139, R139, 0x3, RZ ;  /* 0x000000038b8b7819 */ /* 0x000fe400000012ff */
[----:B------:R-:W-:Y:S01]  /*1d9a0*/  LOP3.LUT R10, R90, R10, RZ, 0x3c, !PT ;  /* 0x0000000a5a0a7212 */ /* 0x000fe200078e3cff */
[----:B------:R2:W-:Y:S01]  /*1d9b0*/  STSM.16.M88.4 [R138], R4 ;  /* 0x000000048a007844 */ /* 0x0005e20000000200 */
[----:B------:R-:W-:-:S02]  /*1d9c0*/  LOP3.LUT R84, R137, R84, RZ, 0x3c, !PT ;  /* 0x0000005489547212 */ /* 0x000fc400078e3cff */
[----:B------:R-:W-:Y:S02]  /*1d9d0*/  LOP3.LUT R90, R95, R8, RZ, 0x3c, !PT ;  /* 0x000000085f5a7212 */ /* 0x000fe400078e3cff */
[----:B------:R-:W-:Y:S02]  /*1d9e0*/  LOP3.LUT R8, R139, R94, RZ, 0x3c, !PT ;  /* 0x0000005e8b087212 */ /* 0x000fe400078e3cff */
[----:B------:R-:W-:Y:S02]  /*1d9f0*/  MOV R10, R10 ;  /* 0x0000000a000a7202 */ /* 0x000fe40000000f00 */
[----:B------:R-:W-:Y:S02]  /*1da00*/  MOV R94, R80 ;  /* 0x00000050005e7202 */ /* 0x000fe40000000f00 */
[----:B------:R-:W-:Y:S02]  /*1da10*/  MOV R95, R82 ;  /* 0x00000052005f7202 */ /* 0x000fe40000000f00 */
[----:B------:R-:W-:-:S02]  /*1da20*/  MOV R139, R84 ;  /* 0x00000054008b7202 */ /* 0x000fc40000000f00 */
[----:B--2---:R-:W-:Y:S02]  /*1da30*/  MOV R4, R12 ;  /* 0x0000000c00047202 */ /* 0x004fe40000000f00 */
[----:B------:R-:W-:Y:S02]  /*1da40*/  MOV R5, R14 ;  /* 0x0000000e00057202 */ /* 0x000fe40000000f00 */
[----:B------:R-:W-:Y:S02]  /*1da50*/  F2FP.BF16.F32.PACK_AB R12, R33, R32 ;  /* 0x00000020210c723e */ /* 0x000fe400000010ff */
[----:B------:R-:W-:Y:S02]  /*1da60*/  F2FP.BF16.F32.PACK_AB R13, R35, R34 ;  /* 0x00000022230d723e */ /* 0x000fe400000010ff */
[----:B------:R-:W-:Y:S02]  /*1da70*/  F2FP.BF16.F32.PACK_AB R14, R37, R36 ;  /* 0x00000024250e723e */ /* 0x000fe400000010ff */
[----:B------:R-:W-:-:S02]  /*1da80*/  F2FP.BF16.F32.PACK_AB R15, R39, R38 ;  /* 0x00000026270f723e */ /* 0x000fc400000010ff */
[----:B------:R-:W-:Y:S02]  /*1da90*/  MOV R140, R86 ;  /* 0x00000056008c7202 */ /* 0x000fe40000000f00 */
[----:B------:R-:W-:Y:S02]  /*1daa0*/  F2FP.BF16.F32.PACK_AB R80, R41, R40 ;  /* 0x000000282950723e */ /* 0x000fe400000010ff */
[----:B------:R-:W-:Y:S02]  /*1dab0*/  F2FP.BF16.F32.PACK_AB R81, R43, R42 ;  /* 0x0000002a2b51723e */ /* 0x000fe400000010ff */
[----:B------:R-:W-:Y:S02]  /*1dac0*/  F2FP.BF16.F32.PACK_AB R82, R45, R44 ;  /* 0x0000002c2d52723e */ /* 0x000fe400000010ff */
[----:B------:R-:W-:Y:S02]  /*1dad0*/  F2FP.BF16.F32.PACK_AB R83, R47, R46 ;  /* 0x0000002e2f53723e */ /* 0x000fe400000010ff */
[----:B------:R-:W-:-:S02]  /*1dae0*/  F2FP.BF16.F32.PACK_AB R84, R49, R48 ;  /* 0x000000303154723e */ /* 0x000fc400000010ff */
[----:B------:R-:W-:Y:S02]  /*1daf0*/  F2FP.BF16.F32.PACK_AB R85, R51, R50 ;  /* 0x000000323355723e */ /* 0x000fe400000010ff */
[----:B------:R-:W-:Y:S02]  /*1db00*/  F2FP.BF16.F32.PACK_AB R86, R53, R52 ;  /* 0x000000343556723e */ /* 0x000fe400000010ff */
[----:B------:R-:W-:Y:S01]  /*1db10*/  F2FP.BF16.F32.PACK_AB R87, R55, R54 ;  /* 0x000000363757723e */ /* 0x000fe200000010ff */
[----:B------:R2:W-:Y:S01]  /*1db20*/  STSM.16.M88.4 [R10], R12 ;  /* 0x0000000c0a007844 */ /* 0x0005e20000000200 */
[----:B------:R-:W-:-:S03]  /*1db30*/  LOP3.LUT R137, R92, 0x380, RZ, 0xc0, !PT ;  /* 0x000003805c897812 */ /* 0x000fc600078ec0ff */
[----:B------:R3:W-:Y:S01]  /*1db40*/  STSM.16.M88.4 [R4], R80 ;  /* 0x0000005004007844 */ /* 0x0007e20000000200 */
[----:B------:R-:W-:Y:S02]  /*1db50*/  MOV R138, R8 ;  /* 0x00000008008a7202 */ /* 0x000fe40000000f00 */
[----:B------:R-:W-:Y:S01]  /*1db60*/  F2FP.BF16.F32.PACK_AB R6, R61, R60 ;  /* 0x0000003c3d06723e */ /* 0x000fe200000010ff */
[----:B------:R0:W-:Y:S01]  /*1db70*/  STSM.16.M88.4 [R5], R84 ;  /* 0x0000005405007844 */ /* 0x0001e20000000200 */
[----:B------:R-:W-:Y:S02]  /*1db80*/  F2FP.BF16.F32.PACK_AB R7, R63, R62 ;  /* 0x0000003e3f07723e */ /* 0x000fe400000010ff */
[----:B------:R-:W-:Y:S02]  /*1db90*/  F2FP.BF16.F32.PACK_AB R8, R65, R64 ;  /* 0x000000404108723e */ /* 0x000fe400000010ff */
[----:B------:R-:W-:Y:S02]  /*1dba0*/  F2FP.BF16.F32.PACK_AB R9, R67, R66 ;  /* 0x000000424309723e */ /* 0x000fe400000010ff */
[----:B------:R-:W-:-:S02]  /*1dbb0*/  F2FP.BF16.F32.PACK_AB R11, R71, R70 ;  /* 0x00000046470b723e */ /* 0x000fc400000010ff */
[----:B--2---:R-:W-:Y:S02]  /*1dbc0*/  F2FP.BF16.F32.PACK_AB R10, R69, R68 ;  /* 0x00000044450a723e */ /* 0x004fe400000010ff */
[----:B---3--:R-:W-:Y:S02]  /*1dbd0*/  F2FP.BF16.F32.PACK_AB R4, R57, R56 ;  /* 0x000000383904723e */ /* 0x008fe400000010ff */
[----:B------:R-:W-:Y:S02]  /*1dbe0*/  SHF.R.U64 R137, R137, 0x3, RZ ;  /* 0x0000000389897819 */ /* 0x000fe400000012ff */
[----:B0-----:R-:W-:Y:S02]  /*1dbf0*/  F2FP.BF16.F32.PACK_AB R5, R59, R58 ;  /* 0x0000003a3b05723e */ /* 0x001fe400000010ff */
[----:B------:R-:W-:Y:S02]  /*1dc00*/  F2FP.BF16.F32.PACK_AB R12, R73, R72 ;  /* 0x00000048490c723e */ /* 0x000fe400000010ff */
[----:B------:R-:W-:-:S02]  /*1dc10*/  F2FP.BF16.F32.PACK_AB R13, R75, R74 ;  /* 0x0000004a4b0d723e */ /* 0x000fc400000010ff */
[----:B------:R-:W-:Y:S02]  /*1dc20*/  F2FP.BF16.F32.PACK_AB R14, R77, R76 ;  /* 0x0000004c4d0e723e */ /* 0x000fe400000010ff */
[----:B------:R-:W-:Y:S02]  /*1dc30*/  F2FP.BF16.F32.PACK_AB R15, R79, R78 ;  /* 0x0000004e4f0f723e */ /* 0x000fe400000010ff */
[----:B------:R-:W-:Y:S02]  /*1dc40*/  F2FP.BF16.F32.PACK_AB R80, R21, R20 ;  /* 0x000000141550723e */ /* 0x000fe400000010ff */
[----:B------:R-:W-:Y:S02]  /*1dc50*/  F2FP.BF16.F32.PACK_AB R81, R127, R126 ;  /* 0x0000007e7f51723e */ /* 0x000fe400000010ff */
[----:B------:R-:W-:Y:S02]  /*1dc60*/  F2FP.BF16.F32.PACK_AB R82, R121, R120 ;  /* 0x000000787952723e */ /* 0x000fe400000010ff */
[----:B------:R-:W-:Y:S01]  /*1dc70*/  F2FP.BF16.F32.PACK_AB R83, R129, R128 ;  /* 0x000000808153723e */ /* 0x000fe200000010ff */
[----:B------:R-:W-:Y:S01]  /*1dc80*/  STSM.16.M88.4 [R94], R4 ;  /* 0x000000045e007844 */ /* 0x000fe20000000200 */
[----:B------:R-:W-:-:S02]  /*1dc90*/  MOV R88, R88 ;  /* 0x0000005800587202 */ /* 0x000fc40000000f00 */
[----:B------:R-:W-:Y:S02]  /*1dca0*/  F2FP.BF16.F32.PACK_AB R84, R123, R122 ;  /* 0x0000007a7b54723e */ /* 0x000fe400000010ff */
[----:B------:R-:W-:Y:S02]  /*1dcb0*/  F2FP.BF16.F32.PACK_AB R85, R131, R130 ;  /* 0x000000828355723e */ /* 0x000fe400000010ff */
[----:B------:R-:W-:Y:S02]  /*1dcc0*/  F2FP.BF16.F32.PACK_AB R86, R125, R124 ;  /* 0x0000007c7d56723e */ /* 0x000fe400000010ff */
[----:B------:R-:W-:Y:S01]  /*1dcd0*/  F2FP.BF16.F32.PACK_AB R87, R133, R132 ;  /* 0x000000848557723e */ /* 0x000fe200000010ff */
[----:B------:R-:W-:Y:S01]  /*1dce0*/  STSM.16.M88.4 [R95], R8 ;  /* 0x000000085f007844 */ /* 0x000fe20000000200 */
[----:B------:R-:W-:-:S03]  /*1dcf0*/  LOP3.LUT R92, R137, R92, RZ, 0x3c, !PT ;  /* 0x0000005c895c7212 */ /* 0x000fc600078e3cff */
[----:B------:R0:W-:Y:S01]  /*1dd00*/  STSM.16.M88.4 [R139], R12 ;  /* 0x0000000c8b007844 */ /* 0x0001e20000000200 */
[----:B------:R-:W-:-:S03]  /*1dd10*/  MOV R136, R90 ;  /* 0x0000005a00887202 */ /* 0x000fc60000000f00 */
[----:B------:R-:W-:Y:S01]  /*1dd20*/  STSM.16.M88.4 [R140], R80 ;  /* 0x000000508c007844 */ /* 0x000fe20000000200 */
[----:B------:R-:W-:Y:S02]  /*1dd30*/  MOV R137, R92 ;  /* 0x0000005c00897202 */ /* 0x000fe40000000f00 */
[----:B------:R-:W-:Y:S01]  /*1dd40*/  F2FP.BF16.F32.PACK_AB R89, R99, R98 ;  /* 0x000000626359723e */ /* 0x000fe200000010ff */
[----:B------:R2:W-:Y:S01]  /*1dd50*/  STSM.16.M88.4 [R88], R84 ;  /* 0x0000005458007844 */ /* 0x0005e20000000200 */
[----:B------:R-:W-:Y:S02]  /*1dd60*/  F2FP.BF16.F32.PACK_AB R90, R101, R100 ;  /* 0x00000064655a723e */ /* 0x000fe400000010ff */
[----:B------:R-:W-:Y:S02]  /*1dd70*/  F2FP.BF16.F32.PACK_AB R91, R103, R102 ;  /* 0x00000066675b723e */ /* 0x000fe400000010ff */
[----:B------:R-:W-:Y:S02]  /*1dd80*/  F2FP.BF16.F32.PACK_AB R92, R105, R104 ;  /* 0x00000068695c723e */ /* 0x000fe400000010ff */
[----:B------:R-:W-:Y:S01]  /*1dd90*/  F2FP.BF16.F32.PACK_AB R93, R107, R106 ;  /* 0x0000006a6b5d723e */ /* 0x000fe200000010ff */
[----:B0-----:R-:W0:Y:S01]  /*1dda0*/  LDC.64 R14, c[0x0][0xba8] ;  /* 0x0002ea00ff0e7b82 */ /* 0x001e220000000a00 */
[----:B------:R-:W-:-:S02]  /*1ddb0*/  F2FP.BF16.F32.PACK_AB R94, R109, R108 ;  /* 0x0000006c6d5e723e */ /* 0x000fc400000010ff */
[----:B------:R-:W-:Y:S02]  /*1ddc0*/  F2FP.BF16.F32.PACK_AB R95, R111, R110 ;  /* 0x0000006e6f5f723e */ /* 0x000fe400000010ff */
[----:B------:R-:W-:Y:S02]  /*1ddd0*/  F2FP.BF16.F32.PACK_AB R4, R113, R112 ;  /* 0x000000707104723e */ /* 0x000fe400000010ff */
[----:B--2---:R-:W-:Y:S02]  /*1dde0*/  F2FP.BF16.F32.PACK_AB R88, R97, R96 ;  /* 0x000000606158723e */ /* 0x004fe400000010ff */
[----:B------:R-:W-:Y:S02]  /*1ddf0*/  F2FP.BF16.F32.PACK_AB R5, R115, R114 ;  /* 0x000000727305723e */ /* 0x000fe400000010ff */
[----:B------:R-:W-:Y:S02]  /*1de00*/  F2FP.BF16.F32.PACK_AB R6, R117, R116 ;  /* 0x000000747506723e */ /* 0x000fe400000010ff */
[----:B------:R-:W-:Y:S01]  /*1de10*/  F2FP.BF16.F32.PACK_AB R7, R119, R118 ;  /* 0x000000767707723e */ /* 0x000fe200000010ff */
[----:B------:R-:W-:Y:S01]  /*1de20*/  STSM.16.M88.4 [R136], R88 ;  /* 0x0000005888007844 */ /* 0x000fe20000000200 */
[----:B------:R-:W-:-:S02]  /*1de30*/  ISETP.NE.U32.AND P0, PT, RZ, UR6, PT ;  /* 0x00000006ff007c0c */ /* 0x000fc4000bf05070 */
[----:B------:R-:W-:Y:S01]  /*1de40*/  IADD3 R8, P1, R226, UR6, RZ ;  /* 0x00000006e2087c10 */ /* 0x000fe2000ff3e0ff */
[----:B------:R-:W-:Y:S01]  /*1de50*/  STSM.16.M88.4 [R137], R92 ;  /* 0x0000005c89007844 */ /* 0x000fe20000000200 */
[----:B------:R-:W-:Y:S01]  /*1de60*/  IMAD.MOV.U32 R80, RZ, RZ, RZ ;  /* 0x000000ffff507224 */ /* 0x000fe200078e00ff */
[----:B------:R-:W2:Y:S02]  /*1de70*/  LDC R83, c[0x0][0xbe8] ;  /* 0x0002fa00ff537b82 */ /* 0x000ea40000000800 */
[----:B------:R3:W-:Y:S06]  /*1de80*/  STSM.16.M88.4 [R138], R4 ;  /* 0x000000048a007844 */ /* 0x0007ec0000000200 */
[----:B------:R-:W-:Y:S01]  /*1de90*/  BAR.SYNC.DEFER_BLOCKING 0x1, 0x100 ;  /* 0x0044000000007b1d */ /* 0x000fe20000010000 */
[----:B------:R-:W-:-:S02]  /*1dea0*/  ISETP.NE.AND.EX P0, PT, RZ, UR7, PT, P0 ;  /* 0x00000007ff007c0c */ /* 0x000fc4000bf05300 */
[----:B------:R-:W-:Y:S02]  /*1deb0*/  IADD3.X R9, R227, UR7, RZ, P1, !PT ;  /* 0x00000007e3097c10 */ /* 0x000fe40008ffe4ff */
[----:B------:R-:W-:-:S09]  /*1dec0*/  ISETP.NE.U32.AND P1, PT, RZ, UR4, PT ;  /* 0x00000004ff007c0c */ /* 0x000fd2000bf25070 */
[----:B------:R-:W4:Y:S01]  /*1ded0*/  @P0 LDG.E R80, desc[UR60][R8.64] ;  /* 0x0000003c08500981 */ /* 0x000f22000c1e1900 */
[----:B------:R-:W-:-:S13]  /*1dee0*/  ISETP.NE.AND.EX P1, PT, RZ, UR5, PT, P1 ;  /* 0x00000005ff007c0c */ /* 0x000fda000bf25310 */
[----:B------:R-:W-:Y:S01]  /*1def0*/  @P1 IADD3 R226, P2, R226, UR4, RZ ;  /* 0x00000004e2e21c10 */ /* 0x000fe2000ff5e0ff */
[----:B------:R-:W-:Y:S02]  /*1df00*/  ULDC UR4, c[0x0][0xa88] ;  /* 0x0002a20000047ab9 */ /* 0x000fe40000000800 */
[----:B------:R-:W-:Y:S01]  /*1df10*/  IMAD.U32 R82, RZ, RZ, UR4 ;  /* 0x00000004ff527e24 */ /* 0x000fe2000f8e00ff */
[----:B------:R-:W-:Y:S01]  /*1df20*/  @P1 IADD3.X R227, R227, UR5, RZ, P2, !PT ;  /* 0x00000005e3e31c10 */ /* 0x000fe200097fe4ff */
[----:B------:R-:W-:-:S04]  /*1df30*/  ULDC UR4, c[0x0][0xad4] ;  /* 0x0002b50000047ab9 */ /* 0x000fc80000000800 */
[----:B------:R0:W5:Y:S01]  /*1df40*/  @P1 LDG.E R82, desc[UR60][R226.64] ;  /* 0x0000003ce2521981 */ /* 0x000162000c1e1900 */
[----:B------:R-:W-:Y:S01]  /*1df50*/  ISETP.NE.AND P2, PT, R224, RZ, PT ;  /* 0x000000ffe000720c */ /* 0x000fe20003f45270 */
[----:B------:R-:W-:-:S03]  /*1df60*/  IMAD.MOV.U32 R86, RZ, RZ, 0x9b8 ;  /* 0x000009b8ff567424 */ /* 0x000fc600078e00ff */
[----:B------:R-:W-:-:S04]  /*1df70*/  SEL R224, R224, UR4, P2 ;  /* 0x00000004e0e07c07 */ /* 0x000fc80009000000 */
[----:B------:R-:W-:-:S04]  /*1df80*/  ISETP.GT.AND P3, PT, R224, 0x1, PT ;  /* 0x00000001e000780c */ /* 0x000fc80003f64270 */
[----:B------:R-:W-:-:S04]  /*1df90*/  SEL R86, R86, 0x978, P3 ;  /* 0x0000097856567807 */ /* 0x000fc80001800000 */
[----:B---3--:R-:W3:Y:S08]  /*1dfa0*/  LDC.64 R6, c[0x0][R86+0x220] ;  /* 0x0000880056067b82 */ /* 0x008ef00000000a00 */
[----:B------:R-:W1:Y:S01]  /*1dfb0*/  LDC.64 R10, c[0x0][R86+0x218] ;  /* 0x00008600560a7b82 */ /* 0x000e620000000a00 */
[----:B--2---:R-:W-:-:S07]  /*1dfc0*/  ISETP.NE.AND P4, PT, R83, 0x1, PT ;  /* 0x000000015300780c */ /* 0x004fce0003f85270 */
[----:B------:R-:W2:Y:S01]  /*1dfd0*/  LDC.64 R12, c[0x0][R86+0x228] ;  /* 0x00008a00560c7b82 */ /* 0x000ea20000000a00 */
[----:B------:R-:W-:-:S07]  /*1dfe0*/  ISETP.NE.U32.AND P2, PT, RZ, UR6, PT ;  /* 0x00000006ff007c0c */ /* 0x000fce000bf45070 */
[----:B------:R-:W2:Y:S01]  /*1dff0*/  LDC.64 R4, c[0x0][R86+0x210] ;  /* 0x0000840056047b82 */ /* 0x000ea20000000a00 */
[----:B------:R-:W-:-:S07]  /*1e000*/  ISETP.NE.AND.EX P2, PT, RZ, UR7, PT, P2 ;  /* 0x00000007ff007c0c */ /* 0x000fce000bf45320 */
[----:B------:R-:W2:Y:S01]  /*1e010*/  @P4 LDC R89, c[0x0][0xbec] ;  /* 0x0002fb00ff594b82 */ /* 0x000ea20000000800 */
[----:B------:R-:W-:-:S07]  /*1e020*/  SEL R225, R225, RZ, !P2 ;  /* 0x000000ffe1e17207 */ /* 0x000fce0005000000 */
[----:B------:R-:W2:Y:S01]  /*1e030*/  @P4 LDC R91, c[0x0][0xbf0] ;  /* 0x0002fc00ff5b4b82 */ /* 0x000ea20000000800 */
[----:B----4-:R-:W-:Y:S01]  /*1e040*/  SEL R81, R142, RZ, !P2 ;  /* 0x000000ff8e517207 */ /* 0x010fe20005000000 */
[----:B---3--:R-:W-:-:S06]  /*1e050*/  IMAD R7, R7, R225, RZ ;  /* 0x000000e107077224 */ /* 0x008fcc00078e02ff */
[----:B0-----:R-:W0:Y:S01]  /*1e060*/  @!P3 LDC R14, c[0x0][0xb50] ;  /* 0x0002d400ff0ebb82 */ /* 0x001e220000000800 */
[C---:B------:R-:W-:Y:S02]  /*1e070*/  IMAD R87, R6.reuse, R81, R7 ;  /* 0x0000005106577224 */ /* 0x040fe400078e0207 */
[----:B------:R-:W-:-:S05]  /*1e080*/  IMAD.WIDE.U32 R6, R6, R225, RZ ;  /* 0x000000e106067225 */ /* 0x000fca00078e00ff */
[----:B------:R-:W3:Y:S01]  /*1e090*/  @!P3 LDC R15, c[0x0][0xb54] ;  /* 0x0002d500ff0fbb82 */ /* 0x000ee20000000800 */
[-C--:B-1----:R-:W-:Y:S02]  /*1e0a0*/  IMAD R81, R11, R222.reuse, RZ ;  /* 0x000000de0b517224 */ /* 0x082fe400078e02ff */
[----:B------:R-:W-:-:S04]  /*1e0b0*/  IMAD.WIDE.U32 R10, R10, R222, RZ ;  /* 0x000000de0a0a7225 */ /* 0x000fc800078e00ff */
[----:B------:R-:W-:Y:S01]  /*1e0c0*/  IMAD R84, R232, 0x80, R141 ;  /* 0x00000080e8547824 */ /* 0x000fe200078e028d */
[----:B------:R-:W-:Y:S01]  /*1e0d0*/  SEL R85, R233, RZ, P3 ;  /* 0x000000ffe9557207 */ /* 0x000fe20001800000 */
[----:B------:R-:W-:Y:S02]  /*1e0e0*/  IMAD.IADD R88, R11, 0x1, R81 ;  /* 0x000000010b587824 */ /* 0x000fe400078e0251 */
[----:B------:R-:W-:Y:S02]  /*1e0f0*/  IMAD.IADD R11, R7, 0x1, R87 ;  /* 0x00000001070b7824 */ /* 0x000fe400078e0257 */
[----:B------:R-:W-:Y:S02]  /*1e100*/  IMAD.MOV.U32 R7, RZ, RZ, R84 ;  /* 0x000000ffff077224 */ /* 0x000fe400078e0054 */
[-C--:B--2---:R-:W-:Y:S02]  /*1e110*/  IMAD R87, R13, R85.reuse, RZ ;  /* 0x000000550d577224 */ /* 0x084fe400078e02ff */
[----:B------:R-:W-:-:S04]  /*1e120*/  IMAD.WIDE.U32 R12, R12, R85, RZ ;  /* 0x000000550c0c7225 */ /* 0x000fc800078e00ff */
[----:B------:R-:W-:Y:S01]  /*1e130*/  IMAD.IADD R87, R13, 0x1, R87 ;  /* 0x000000010d577824 */ /* 0x000fe200078e0257 */
[--C-:B------:R-:W-:Y:S01]  /*1e140*/  IADD3 R10, P2, P5, R6, R10, R80.reuse ;  /* 0x0000000a060a7210 */ /* 0x100fe20007d5e050 */
[----:B------:R-:W-:Y:S01]  /*1e150*/  @P4 IMAD.HI.U32 R6, R84, R89, RZ ;  /* 0x0000005954064227 */ /* 0x000fe200078e00ff */
[----:B------:R-:W-:-:S04]  /*1e160*/  SHF.R.S32.HI R81, RZ, 0x1f, R80 ;  /* 0x0000001fff517819 */ /* 0x000fc80000011450 */
[----:B------:R-:W-:Y:S02]  /*1e170*/  @P4 SHF.R.U32.HI R7, RZ, R91, R6 ;  /* 0x0000005bff074219 */ /* 0x000fe40000011606 */
[----:B------:R-:W-:-:S03]  /*1e180*/  IADD3.X R11, R11, R88, R81, P2, P5 ;  /* 0x000000580b0b7210 */ /* 0x000fc600017ea451 */
[--C-:B------:R-:W-:Y:S01]  /*1e190*/  IMAD.MOV R85, RZ, RZ, -R7.reuse ;  /* 0x000000ffff557224 */ /* 0x100fe200078e0a07 */
[----:B------:R-:W-:Y:S02]  /*1e1a0*/  IADD3 R12, P2, P5, R7, R10, R12 ;  /* 0x0000000a070c7210 */ /* 0x000fe40007d5e00c */
[----:B------:R-:W-:Y:S01]  /*1e1b0*/  SHF.R.S32.HI R6, RZ, 0x1f, R7 ;  /* 0x0000001fff067819 */ /* 0x000fe20000011407 */
[----:B------:R-:W-:-:S03]  /*1e1c0*/  IMAD R7, R83, R85, R84 ;  /* 0x0000005553077224 */ /* 0x000fc600078e0254 */
[----:B------:R-:W-:Y:S01]  /*1e1d0*/  IADD3.X R13, R6, R11, R87, P2, P5 ;  /* 0x0000000b060d7210 */ /* 0x000fe200017ea457 */
[-C--:B------:R-:W-:Y:S01]  /*1e1e0*/  IMAD R5, R5, R7.reuse, RZ ;  /* 0x0000000705057224 */ /* 0x080fe200078e02ff */
[----:B------:R-:W-:Y:S01]  /*1e1f0*/  SHF.R.S32.HI R11, RZ, 0x1f, R7 ;  /* 0x0000001fff0b7819 */ /* 0x000fe20000011407 */
[----:B------:R-:W-:-:S04]  /*1e200*/  IMAD.WIDE.U32 R12, R4, R7, R12 ;  /* 0x00000007040c7225 */ /* 0x000fc800078e000c */
[----:B------:R-:W-:Y:S01]  /*1e210*/  IMAD R5, R4, R11, R5 ;  /* 0x0000000b04057224 */ /* 0x000fe200078e0205 */
[----:B0-----:R-:W-:-:S03]  /*1e220*/  LEA R14, P2, R12, R14, 0x2 ;  /* 0x0000000e0c0e7211 */ /* 0x001fc600078410ff */
[----:B------:R-:W-:-:S05]  /*1e230*/  IMAD.IADD R4, R13, 0x1, R5 ;  /* 0x000000010d047824 */ /* 0x000fca00078e0205 */
[----:B---3--:R-:W-:Y:S01]  /*1e240*/  LEA.HI.X R15, R12, R15, R4, 0x2, P2 ;  /* 0x0000000f0c0f7211 */ /* 0x008fe200010f1404 */
[----:B------:R-:W-:Y:S06]  /*1e250*/  @P1 BRA `(.L_x_622) ;  /* 0x0000000000101947 */ /* 0x000fec0003800000 */
[----:B------:R-:W-:Y:S05]  /*1e260*/  @!P0 BRA `(.L_x_622) ;  /* 0x00000000000c8947 */ /* 0x000fea0003800000 */
[----:B------:R-:W2:Y:S04]  /*1e270*/  LDG.E R5, desc[UR60][R8.64] ;  /* 0x0000003c08057981 */ /* 0x000ea8000c1e1900 */
[----:B-----5:R-:W2:Y:S02]  /*1e280*/  LDG.E R82, desc[UR60][R8.64+0x4] ;  /* 0x0000043c08527981 */ /* 0x020ea4000c1e1900 */
[----:B--2---:R-:W-:-:S07]  /*1e290*/  IMAD.IADD R82, R82, 0x1, -R5 ;  /* 0x0000000152527824 */ /* 0x004fce00078e0a05 */
.L_x_622:
[----:B------:R-:W2:Y:S04]  /*1e2a0*/  LDL R9, [R1+0x74] ;  /* 0x0000740001097983 */ /* 0x000ea80000100800 */
[----:B------:R-:W3:Y:S01]  /*1e2b0*/  LDL R8, [R1+0x70] ;  /* 0x0000700001087983 */ /* 0x000ee20000100800 */
[----:B-----5:R-:W-:-:S03]  /*1e2c0*/  IMAD R82, R82, R83, RZ ;  /* 0x0000005352527224 */ /* 0x020fc600078e02ff */
[----:B------:R-:W-:Y:S04]  /*1e2d0*/  SHFL.IDX PT, R4, R14, RZ, 0x1c1f ;  /* 0x001c1fff0e047589 */ /* 0x000fe800000e0000 */
[----:B------:R-:W0:Y:S04]  /*1e2e0*/  SHFL.IDX PT, R5, R15, RZ, 0x1c1f ;  /* 0x001c1fff0f057589 */ /* 0x000e2800000e0000 */
[----:B------:R-:W-:Y:S04]  /*1e2f0*/  SHFL.IDX PT, R6, R14, 0x1, 0x1c1f ;  /* 0x003c1f000e067f89 */ /* 0x000fe800000e0000 */
[----:B------:R-:W1:Y:S01]  /*1e300*/  SHFL.IDX PT, R7, R15, 0x1, 0x1c1f ;  /* 0x003c1f000f077f89 */ /* 0x000e6200000e0000 */
[----:B--2---:R-:W-:Y:S01]  /*1e310*/  IMAD R9, R232, 0x80, R9 ;  /* 0x00000080e8097824 */ /* 0x004fe200078e0209 */
[----:B---3--:R-:W-:-:S03]  /*1e320*/  LOP3.LUT P0, RZ, R8, 0x3, RZ, 0xc0, !PT ;  /* 0x0000000308ff7812 */ /* 0x008fc6000780c0ff */
[C---:B------:R-:W-:Y:S01]  /*1e330*/  VIADD R12, R9.reuse, 0x8 ;  /* 0x00000008090c7836 */ /* 0x040fe20000000000 */
[----:B------:R-:W-:-:S04]  /*1e340*/  ISETP.GE.OR P1, PT, R9, R82, P0 ;  /* 0x000000520900720c */ /* 0x000fc80000726670 */
[----:B------:R-:W-:-:S09]  /*1e350*/  ISETP.GE.OR P0, PT, R12, R82, P0 ;  /* 0x000000520c00720c */ /* 0x000fd20000706670 */
[----:B0-----:R0:W-:Y:S04]  /*1e360*/  @!P1 ST.E desc[UR60][R4.64], R3 ;  /* 0x0000000304009985 */ /* 0x0011e8000c10193c */
[----:B-1----:R0:W-:Y:S01]  /*1e370*/  @!P0 ST.E desc[UR60][R6.64], R0 ;  /* 0x0000000006008985 */ /* 0x0021e2000c10193c */
[----:B------:R-:W-:Y:S05]  /*1e380*/  @P3 BRA `(.L_x_623) ;  /* 0x0000000c00503947 */ /* 0x000fea0003800000 */
[----:B0-----:R-:W0:Y:S01]  /*1e390*/  S2R R0, SR_TID.X ;  /* 0x0000000000007919 */ /* 0x001e220000002100 */
[----:B------:R-:W1:Y:S01]  /*1e3a0*/  @P4 LDC R63, c[0x0][0xbec] ;  /* 0x0002fb00ff3f4b82 */ /* 0x000e620000000800 */
[----:B------:R-:W-:-:S07]  /*1e3b0*/  ULDC.64 UR4, c[0x0][0xaa0] ;  /* 0x0002a80000047ab9 */ /* 0x000fce0000000a00 */
[----:B------:R-:W2:Y:S01]  /*1e3c0*/  @P4 LDC R65, c[0x0][0xbf0] ;  /* 0x0002fc00ff414b82 */ /* 0x000ea20000000800 */
[----:B0-----:R-:W-:-:S05]  /*1e3d0*/  VIADD R0, R0, 0xffffff80 ;  /* 0xffffff8000007836 */ /* 0x001fca0000000000 */
[----:B------:R-:W-:-:S04]  /*1e3e0*/  SHF.R.S32.HI R3, RZ, 0x1f, R0 ;  /* 0x0000001fff037819 */ /* 0x000fc80000011400 */
[----:B------:R-:W-:-:S04]  /*1e3f0*/  LEA.HI R3, R3, R0, RZ, 0x3 ;  /* 0x0000000003037211 */ /* 0x000fc800078f18ff */
[----:B------:R-:W-:Y:S02]  /*1e400*/  LOP3.LUT R5, R3, 0xfffffff8, RZ, 0xc0, !PT ;  /* 0xfffffff803057812 */ /* 0x000fe400078ec0ff */
[----:B------:R-:W-:-:S03]  /*1e410*/  SHF.R.S32.HI R3, RZ, 0x3, R3 ;  /* 0x00000003ff037819 */ /* 0x000fc60000011403 */
[----:B------:R-:W-:-:S04]  /*1e420*/  IMAD.IADD R20, R0, 0x1, -R5 ;  /* 0x0000000100147824 */ /* 0x000fc800078e0a05 */
[----:B------:R-:W-:-:S04]  /*1e430*/  IMAD.SHL.U32 R0, R20, 0x8, RZ ;  /* 0x0000000814007824 */ /* 0x000fc800078e00ff */
[----:B------:R-:W-:Y:S02]  /*1e440*/  IMAD R5, R3, 0x40, R0 ;  /* 0x0000004003057824 */ /* 0x000fe400078e0200 */
[----:B------:R-:W-:Y:S02]  /*1e450*/  IMAD R81, R81, UR4, RZ ;  /* 0x0000000451517c24 */ /* 0x000fe4000f8e02ff */
[----:B------:R-:W-:-:S04]  /*1e460*/  IMAD.WIDE R134, R5, 0x2, R134 ;  /* 0x0000000205867825 */ /* 0x000fc800078e0286 */
[----:B------:R-:W-:Y:S01]  /*1e470*/  IMAD R21, R80, UR5, R81 ;  /* 0x0000000550157c24 */ /* 0x000fe2000f8e0251 */
[----:B------:R-:W-:Y:S01]  /*1e480*/  IADD3 R9, P3, R134, 0x1000, RZ ;  /* 0x0000100086097810 */ /* 0x000fe20007f7e0ff */
[----:B------:R-:W-:Y:S01]  /*1e490*/  IMAD.WIDE.U32 R80, R80, UR4, RZ ;  /* 0x0000000450507c25 */ /* 0x000fe2000f8e00ff */
[C---:B------:R-:W-:Y:S01]  /*1e4a0*/  IADD3 R13, P2, R134.reuse, 0x2000, RZ ;  /* 0x00002000860d7810 */ /* 0x040fe20007f5e0ff */
[----:B------:R-:W-:Y:S01]  /*1e4b0*/  ULDC.64 UR4, c[0x0][0xae8] ;  /* 0x0002ba0000047ab9 */ /* 0x000fe20000000a00 */
[----:B------:R-:W-:Y:S01]  /*1e4c0*/  IADD3 R25, P6, R134, 0x3000, RZ ;  /* 0x0000300086197810 */ /* 0x000fe20007fde0ff */
[----:B------:R-:W-:Y:S01]  /*1e4d0*/  IMAD R61, R20, 0x20, R3 ;  /* 0x00000020143d7824 */ /* 0x000fe200078e0203 */
[C---:B------:R-:W-:Y:S02]  /*1e4e0*/  IADD3 R29, P5, R134.reuse, 0x4000, RZ ;  /* 0x00004000861d7810 */ /* 0x040fe40007fbe0ff */
[----:B------:R-:W-:Y:S01]  /*1e4f0*/  IADD3 R33, P1, R134, 0x5000, RZ ;  /* 0x0000500086217810 */ /* 0x000fe20007f3e0ff */
[----:B------:R-:W-:Y:S01]  /*1e500*/  IMAD.IADD R81, R81, 0x1, R21 ;  /* 0x0000000151517824 */ /* 0x000fe200078e0215 */
[----:B------:R-:W-:Y:S01]  /*1e510*/  LOP3.LUT R8, R9, 0x380, RZ, 0xc0, !PT ;  /* 0x0000038009087812 */ /* 0x000fe200078ec0ff */
[----:B------:R-:W-:Y:S01]  /*1e520*/  IMAD R64, R232, 0x80, R61 ;  /* 0x00000080e8407824 */ /* 0x000fe200078e023d */
[----:B------:R-:W-:-:S02]  /*1e530*/  LOP3.LUT R12, R13, 0x380, RZ, 0xc0, !PT ;  /* 0x000003800d0c7812 */ /* 0x000fc400078ec0ff */
[----:B------:R-:W-:Y:S02]  /*1e540*/  LOP3.LUT R24, R25, 0x380, RZ, 0xc0, !PT ;  /* 0x0000038019187812 */ /* 0x000fe400078ec0ff */
[----:B------:R-:W-:Y:S02]  /*1e550*/  LOP3.LUT R28, R29, 0x380, RZ, 0xc0, !PT ;  /* 0x000003801d1c7812 */ /* 0x000fe400078ec0ff */
[----:B------:R-:W-:Y:S01]  /*1e560*/  LOP3.LUT R32, R33, 0x380, RZ, 0xc0, !PT ;  /* 0x0000038021207812 */ /* 0x000fe200078ec0ff */
[----:B------:R-:W-:Y:S01]  /*1e570*/  IMAD.WIDE.U32 R20, R222, UR4, R80 ;  /* 0x00000004de147c25 */ /* 0x000fe2000f8e0050 */
[----:B------:R-:W-:Y:S02]  /*1e580*/  SHF.R.U64 R8, R8, 0x3, RZ ;  /* 0x0000000308087819 */ /* 0x000fe400000012ff */
[----:B------:R-:W-:Y:S01]  /*1e590*/  SHF.R.U64 R12, R12, 0x3, RZ ;  /* 0x000000030c0c7819 */ /* 0x000fe200000012ff */
[----:B-1----:R-:W-:Y:S01]  /*1e5a0*/  @P4 IMAD.HI.U32 R60, R64, R63, RZ ;  /* 0x0000003f403c4227 */ /* 0x002fe200078e00ff */
[----:B------:R-:W-:-:S02]  /*1e5b0*/  SHF.R.U64 R24, R24, 0x3, RZ ;  /* 0x0000000318187819 */ /* 0x000fc400000012ff */
[----:B------:R-:W-:Y:S02]  /*1e5c0*/  SHF.R.U64 R28, R28, 0x3, RZ ;  /* 0x000000031c1c7819 */ /* 0x000fe400000012ff */
[----:B------:R-:W-:Y:S02]  /*1e5d0*/  SHF.R.U64 R32, R32, 0x3, RZ ;  /* 0x0000000320207819 */ /* 0x000fe400000012ff */
[----:B------:R-:W-:Y:S01]  /*1e5e0*/  SHF.R.S32.HI R62, RZ, 0x1f, R225 ;  /* 0x0000001fff3e7819 */ /* 0x000fe200000114e1 */
[----:B------:R-:W-:Y:S01]  /*1e5f0*/  IMAD R21, R222, UR5, R21 ;  /* 0x00000005de157c24 */ /* 0x000fe2000f8e0215 */
[----:B------:R-:W-:Y:S01]  /*1e600*/  LOP3.LUT R8, R8, R9, RZ, 0x3c, !PT ;  /* 0x0000000908087212 */ /* 0x000fe200078e3cff */
[----:B------:R-:W-:Y:S01]  /*1e610*/  ULDC.64 UR4, c[0x0][0xaf0] ;  /* 0x0002bc0000047ab9 */ /* 0x000fe20000000a00 */
        /* <DEDUP_REMOVED lines=8> */
[C---:B------:R-:W-:Y:S01]  /*1e6a0*/  IADD3 R37, P0, R134.reuse, 0x6000, RZ ;  /* 0x0000600086257810 */ /* 0x040fe20007f1e0ff */
[----:B------:R-:W-:Y:S01]  /*1e6b0*/  IMAD.MOV.U32 R61, RZ, RZ, R64 ;  /* 0x000000ffff3d7224 */ /* 0x000fe200078e0040 */
[C---:B------:R-:W-:Y:S01]  /*1e6c0*/  IADD3 R41, P3, R134.reuse, 0x7000, RZ ;  /* 0x0000700086297810 */ /* 0x040fe20007f7e0ff */
[----:B------:R-:W-:Y:S01]  /*1e6d0*/  IMAD.X R33, RZ, RZ, R135, P1 ;  /* 0x000000ffff217224 */ /* 0x000fe200008e0687 */
[----:B------:R-:W-:Y:S01]  /*1e6e0*/  IADD3 R45, P2, R134, 0x8000, RZ ;  /* 0x00008000862d7810 */ /* 0x000fe20007f5e0ff */
[----:B------:R-:W-:Y:S01]  /*1e6f0*/  IMAD R62, R62, UR4, RZ ;  /* 0x000000043e3e7c24 */ /* 0x000fe2000f8e02ff */
[C---:B------:R-:W-:Y:S01]  /*1e700*/  IADD3 R49, P6, R134.reuse, 0x9000, RZ ;  /* 0x0000900086317810 */ /* 0x040fe20007fde0ff */
[----:B------:R-:W-:Y:S01]  /*1e710*/  IMAD.WIDE.U32 R20, R225, UR4, R20 ;  /* 0x00000004e1147c25 */ /* 0x000fe2000f8e0014 */
[----:B------:R-:W-:Y:S01]  /*1e720*/  IADD3 R53, P5, R134, 0xa000, RZ ;  /* 0x0000a00086357810 */ /* 0x000fe20007fbe0ff */
[----:B------:R-:W5:Y:S01]  /*1e730*/  LD.E.128 R8, desc[UR60][R8.64] ;  /* 0x0000003c08087980 */ /* 0x000f62000c101d00 */
[----:B--2---:R-:W-:-:S02]  /*1e740*/  @P4 SHF.R.U32.HI R61, RZ, R65, R60 ;  /* 0x00000041ff3d4219 */ /* 0x004fc4000001163c */
[----:B------:R-:W-:Y:S01]  /*1e750*/  IADD3 R5, P1, R134, 0xb000, RZ ;  /* 0x0000b00086057810 */ /* 0x000fe20007f3e0ff */
[----:B------:R-:W-:Y:S01]  /*1e760*/  IMAD R63, R225, UR5, R62 ;  /* 0x00000005e13f7c24 */ /* 0x000fe2000f8e023e */
[----:B------:R-:W-:Y:S01]  /*1e770*/  LOP3.LUT R36, R37, 0x380, RZ, 0xc0, !PT ;  /* 0x0000038025247812 */ /* 0x000fe200078ec0ff */
[----:B------:R-:W-:Y:S01]  /*1e780*/  IMAD.MOV R62, RZ, RZ, -R61 ;  /* 0x000000ffff3e7224 */ /* 0x000fe200078e0a3d */
[----:B------:R-:W-:Y:S01]  /*1e790*/  LOP3.LUT R40, R41, 0x380, RZ, 0xc0, !PT ;  /* 0x0000038029287812 */ /* 0x000fe200078ec0ff */
[----:B------:R-:W-:Y:S01]  /*1e7a0*/  ULDC.64 UR4, c[0x0][0xae0] ;  /* 0x0002b80000047ab9 */ /* 0x000fe20000000a00 */
[----:B------:R-:W-:Y:S01]  /*1e7b0*/  LOP3.LUT R44, R45, 0x380, RZ, 0xc0, !PT ;  /* 0x000003802d2c7812 */ /* 0x000fe200078ec0ff */
[----:B------:R-:W-:Y:S01]  /*1e7c0*/  IMAD.X R57, RZ, RZ, R135, P1 ;  /* 0x000000ffff397224 */ /* 0x000fe200008e0687 */
[----:B------:R-:W-:Y:S01]  /*1e7d0*/  LOP3.LUT R48, R49, 0x380, RZ, 0xc0, !PT ;  /* 0x0000038031307812 */ /* 0x000fe200078ec0ff */
[----:B------:R-:W5:Y:S01]  /*1e7e0*/  LD.E.128 R12, desc[UR60][R12.64] ;  /* 0x0000003c0c0c7980 */ /* 0x000f62000c101d00 */
[----:B------:R-:W-:-:S02]  /*1e7f0*/  LOP3.LUT R52, R53, 0x380, RZ, 0xc0, !PT ;  /* 0x0000038035347812 */ /* 0x000fc400078ec0ff */
[----:B------:R-:W-:Y:S01]  /*1e800*/  SHF.R.S32.HI R60, RZ, 0x1f, R61 ;  /* 0x0000001fff3c7819 */ /* 0x000fe2000001143d */
[----:B------:R-:W5:Y:S01]  /*1e810*/  LD.E.128 R24, desc[UR60][R24.64] ;  /* 0x0000003c18187980 */ /* 0x000f62000c101d00 */
[----:B------:R-:W-:Y:S02]  /*1e820*/  LOP3.LUT R4, R5, 0x380, RZ, 0xc0, !PT ;  /* 0x0000038005047812 */ /* 0x000fe400078ec0ff */
[----:B------:R-:W-:Y:S01]  /*1e830*/  LOP3.LUT R7, R134, 0x380, RZ, 0xc0, !PT ;  /* 0x0000038086077812 */ /* 0x000fe200078ec0ff */
[----:B------:R-:W-:Y:S01]  /*1e840*/  IMAD.IADD R21, R21, 0x1, R63 ;  /* 0x0000000115157824 */ /* 0x000fe200078e023f */
[----:B------:R-:W-:Y:S01]  /*1e850*/  SHF.R.U64 R36, R36, 0x3, RZ ;  /* 0x0000000324247819 */ /* 0x000fe200000012ff */
[----:B------:R-:W-:Y:S01]  /*1e860*/  IMAD R60, R60, UR4, RZ ;  /* 0x000000043c3c7c24 */ /* 0x000fe2000f8e02ff */
[----:B------:R-:W-:Y:S01]  /*1e870*/  SHF.R.U64 R40, R40, 0x3, RZ ;  /* 0x0000000328287819 */ /* 0x000fe200000012ff */
[----:B------:R-:W-:Y:S01]  /*1e880*/  IMAD R83, R83, R62, R64 ;  /* 0x0000003e53537224 */ /* 0x000fe200078e0240 */
[----:B------:R-:W-:Y:S01]  /*1e890*/  SHF.R.U64 R44, R44, 0x3, RZ ;  /* 0x000000032c2c7819 */ /* 0x000fe200000012ff */
[----:B------:R-:W5:Y:S01]  /*1e8a0*/  LD.E.128 R28, desc[UR60][R28.64] ;  /* 0x0000003c1c1c7980 */ /* 0x000f62000c101d00 */
[----:B------:R-:W-:-:S02]  /*1e8b0*/  SHF.R.U64 R48, R48, 0x3, RZ ;  /* 0x0000000330307819 */ /* 0x000fc400000012ff */
[----:B------:R-:W-:Y:S01]  /*1e8c0*/  SHF.R.U64 R52, R52, 0x3, RZ ;  /* 0x0000000334347819 */ /* 0x000fe200000012ff */
[----:B------:R-:W5:Y:S01]  /*1e8d0*/  LD.E.128 R32, desc[UR60][R32.64] ;  /* 0x0000003c20207980 */ /* 0x000f62000c101d00 */
[----:B------:R-:W-:Y:S02]  /*1e8e0*/  SHF.R.U64 R4, R4, 0x3, RZ ;  /* 0x0000000304047819 */ /* 0x000fe400000012ff */
[----:B------:R-:W-:Y:S01]  /*1e8f0*/  SHF.R.U64 R7, R7, 0x3, RZ ;  /* 0x0000000307077819 */ /* 0x000fe200000012ff */
[----:B------:R-:W-:Y:S01]  /*1e900*/  IMAD.WIDE.U32 R20, R61, UR4, R20 ;  /* 0x000000043d147c25 */ /* 0x000fe2000f8e0014 */
[----:B------:R-:W-:Y:S02]  /*1e910*/  LOP3.LUT R36, R36, R37, RZ, 0x3c, !PT ;  /* 0x0000002524247212 */ /* 0x000fe400078e3cff */
        /* <DEDUP_REMOVED lines=11> */
[----:B------:R-:W-:Y:S01]  /*1e9d0*/  IMAD R61, R61, UR5, R60 ;  /* 0x000000053d3d7c24 */ /* 0x000fe2000f8e023c */
[----:B------:R-:W-:Y:S01]  /*1e9e0*/  SHF.R.S32.HI R60, RZ, 0x1f, R83 ;  /* 0x0000001fff3c7819 */ /* 0x000fe20000011453 */
[----:B------:R-:W-:Y:S01]  /*1e9f0*/  ULDC.64 UR4, c[0x0][0xad8] ;  /* 0x0002b60000047ab9 */ /* 0x000fe20000000a00 */
[----:B------:R-:W5:Y:S01]  /*1ea00*/  LD.E.128 R36, desc[UR60][R36.64] ;  /* 0x0000003c24247980 */ /* 0x000f62000c101d00 */
[----:B------:R-:W-:-:S02]  /*1ea10*/  IMAD.IADD R21, R21, 0x1, R61 ;  /* 0x0000000115157824 */ /* 0x000fc400078e023d */
[----:B------:R-:W-:Y:S01]  /*1ea20*/  IMAD R60, R60, UR4, RZ ;  /* 0x000000043c3c7c24 */ /* 0x000fe2000f8e02ff */
[----:B------:R0:W5:Y:S01]  /*1ea30*/  LD.E.128 R4, desc[UR60][R134.64] ;  /* 0x0000003c86047980 */ /* 0x000162000c101d00 */
[----:B------:R-:W-:-:S03]  /*1ea40*/  IMAD R67, R232, 0x80, R3 ;  /* 0x00000080e8437824 */ /* 0x000fc600078e0203 */
[----:B------:R-:W5:Y:S04]  /*1ea50*/  LD.E.128 R40, desc[UR60][R40.64] ;  /* 0x0000003c28287980 */ /* 0x000f68000c101d00 */
[----:B------:R-:W5:Y:S04]  /*1ea60*/  LD.E.128 R44, desc[UR60][R44.64] ;  /* 0x0000003c2c2c7980 */ /* 0x000f68000c101d00 */
[----:B------:R-:W5:Y:S04]  /*1ea70*/  LD.E.128 R48, desc[UR60][R48.64] ;  /* 0x0000003c30307980 */ /* 0x000f68000c101d00 */
[----:B------:R-:W5:Y:S04]  /*1ea80*/  LD.E.128 R52, desc[UR60][R52.64] ;  /* 0x0000003c34347980 */ /* 0x000f68000c101d00 */
[----:B------:R-:W5:Y:S01]  /*1ea90*/  LD.E.128 R56, desc[UR60][R56.64] ;  /* 0x0000003c38387980 */ /* 0x000f62000c101d00 */
[C---:B------:R-:W-:Y:S01]  /*1eaa0*/  IMAD R3, R83.reuse, UR5, R60 ;  /* 0x0000000553037c24 */ /* 0x040fe2000f8e023c */
[----:B------:R-:W-:Y:S01]  /*1eab0*/  @!PT LDS RZ, [RZ] ;  /* 0x00000000fffff984 */ /* 0x000fe20000000800 */
[----:B------:R-:W-:Y:S01]  /*1eac0*/  @!PT LDS RZ, [RZ] ;  /* 0x00000000fffff984 */ /* 0x000fe20000000800 */
[----:B------:R-:W-:Y:S01]  /*1ead0*/  @!PT LDS RZ, [RZ] ;  /* 0x00000000fffff984 */ /* 0x000fe20000000800 */
[----:B------:R-:W-:Y:S01]  /*1eae0*/  @!PT LDS RZ, [RZ] ;  /* 0x00000000fffff984 */ /* 0x000fe20000000800 */
[----:B------:R1:W-:Y:S06]  /*1eaf0*/  MEMBAR.ALL.CTA ;  /* 0x0000000000007992 */ /* 0x0003ec0000008000 */
[----:B-1----:R-:W1:Y:S01]  /*1eb00*/  FENCE.VIEW.ASYNC.S ;  /* 0x00000000000073c6 */ /* 0x002e620000000000 */
[----:B------:R-:W-:Y:S01]  /*1eb10*/  IMAD.WIDE.U32 R20, R83, UR4, R20 ;  /* 0x0000000453147c25 */ /* 0x000fe2000f8e0014 */
[----:B------:R-:W-:-:S03]  /*1eb20*/  ULDC.64 UR4, c[0x0][0xa80] ;  /* 0x0002a00000047ab9 */ /* 0x000fc60000000a00 */
[----:B------:R-:W-:Y:S01]  /*1eb30*/  IMAD.IADD R21, R21, 0x1, R3 ;  /* 0x0000000115157824 */ /* 0x000fe200078e0203 */
[----:B------:R-:W-:Y:S01]  /*1eb40*/  LEA R64, P2, R20, UR4, 0x1 ;  /* 0x0000000414407c11 */ /* 0x000fe2000f8408ff */
[----:B------:R-:W-:-:S03]  /*1eb50*/  VIADD R3, R2, 0x36820 ;  /* 0x0003682002037836 */ /* 0x000fc60000000000 */
[----:B------:R-:W-:Y:S02]  /*1eb60*/  LEA.HI.X R65, R20, UR5, R21, 0x1, P2 ;  /* 0x0000000514417c11 */ /* 0x000fe400090f0c15 */
[CC--:B------:R-:W-:Y:S01]  /*1eb70*/  ISETP.GE.AND P2, PT, R67.reuse, R82.reuse, PT ;  /* 0x000000524300720c */ /* 0x0c0fe20003f46270 */
[C---:B------:R-:W-:Y:S01]  /*1eb80*/  VIADD R63, R67.reuse, 0x40 ;  /* 0x00000040433f7836 */ /* 0x040fe20000000000 */
[----:B------:R-:W-:Y:S01]  /*1eb90*/  PRMT R3, RZ, 0x654, R3 ;  /* 0x00000654ff037816 */ /* 0x000fe20000000003 */
[----:B------:R-:W-:Y:S02]  /*1eba0*/  VIADD R61, R67, 0x20 ;  /* 0x00000020433d7836 */ /* 0x000fe40000000000 */
[C---:B------:R-:W-:Y:S01]  /*1ebb0*/  VIADD R66, R0.reuse, 0x40 ;  /* 0x0000004000427836 */ /* 0x040fe20000000000 */
[-C--:B------:R-:W-:Y:S01]  /*1ebc0*/  ISETP.GE.AND P0, PT, R63, R82.reuse, PT ;  /* 0x000000523f00720c */ /* 0x080fe20003f06270 */
[----:B------:R-:W-:Y:S01]  /*1ebd0*/  VIADD R70, R0, 0x80 ;  /* 0x0000008000467836 */ /* 0x000fe20000000000 */
[----:B-1----:R0:W1:Y:S01]  /*1ebe0*/  SHFL.IDX PT, R63, R64, RZ, 0x181f ;  /* 0x00181fff403f7589 */ /* 0x00206200000e0000 */
[----:B------:R-:W-:Y:S01]  /*1ebf0*/  BSSY B1, `(.L_x_624) ;  /* 0x0000015000017945 */ /* 0x000fe20003800000 */
[----:B------:R2:W-:Y:S01]  /*1ec00*/  SYNCS.ARRIVE.TRANS64.RED.A1T0 RZ, [R3+URZ], RZ ;  /* 0x000000ff03ff79a7 */ /* 0x0005e2000810043f */
[----:B------:R-:W-:-:S02]  /*1ec10*/  ISETP.GE.AND P1, PT, R61, R82, PT ;  /* 0x000000523d00720c */ /* 0x000fc40003f26270 */
[----:B------:R-:W-:Y:S02]  /*1ec20*/  SHF.R.S32.HI R69, RZ, 0x1f, R0 ;  /* 0x0000001fff457819 */ /* 0x000fe40000011400 */
[----:B------:R-:W-:Y:S01]  /*1ec30*/  SHF.R.S32.HI R68, RZ, 0x1f, R66 ;  /* 0x0000001fff447819 */ /* 0x000fe20000011442 */
[----:B--2---:R0:W2:Y:S01]  /*1ec40*/  SHFL.IDX PT, R3, R65, RZ, 0x181f ;  /* 0x00181fff41037589 */ /* 0x0040a200000e0000 */
[----:B------:R-:W-:Y:S01]  /*1ec50*/  SHF.R.S32.HI R71, RZ, 0x1f, R70 ;  /* 0x0000001fff477819 */ /* 0x000fe20000011446 */
[----:B------:R-:W-:Y:S06]  /*1ec60*/  @P2 BRA `(.L_x_625) ;  /* 0x0000000000342947 */ /* 0x000fec0003800000 */
[----:B------:R-:W-:Y:S02]  /*1ec70*/  ULDC UR4, c[0x0][0xac8] ;  /* 0x0002b20000047ab9 */ /* 0x000fe40000000800 */
        /* <DEDUP_REMOVED lines=12> */
.L_x_625:
[----:B------:R-:W-:Y:S05]  /*1ed40*/  BSYNC B1 ;  /* 0x0000000000017941 */ /* 0x000fea0003800000 */
.L_x_624:
[----:B--2---:R2:W4:Y:S01]  /*1ed50*/  SHFL.IDX PT, R3, R65, 0x1, 0x181f ;  /* 0x00381f0041037f89 */ /* 0x00452200000e0000 */
[----:B------:R-:W-:Y:S03]  /*1ed60*/  BSSY B1, `(.L_x_626) ;  /* 0x0000010000017945 */ /* 0x000fe60003800000 */
[----:B---3--:R2:W3:Y:S01]  /*1ed70*/  SHFL.IDX PT, R21, R64, 0x1, 0x181f ;  /* 0x00381f0040157f89 */ /* 0x0084e200000e0000 */
[----:B------:R-:W-:Y:S05]  /*1ed80*/  @P1 BRA `(.L_x_627) ;  /* 0x0000000000341947 */ /* 0x000fea0003800000 */
[----:B------:R-:W-:Y:S02]  /*1ed90*/  ULDC UR4, c[0x0][0xac8] ;  /* 0x0002b20000047ab9 */ /* 0x000fe40000000800 */
[----:B------:R-:W-:Y:S02]  /*1eda0*/  ISETP.GE.AND P4, PT, R0, UR4, PT ;  /* 0x0000000400007c0c */ /* 0x000fe4000bf86270 */
[----:B------:R-:W-:Y:S02]  /*1edb0*/  ISETP.GE.AND P5, PT, R66, UR4, PT ;  /* 0x0000000442007c0c */ /* 0x000fe4000bfa6270 */
[----:B------:R-:W-:-:S09]  /*1edc0*/  ISETP.GE.AND P6, PT, R70, UR4, PT ;  /* 0x0000000446007c0c */ /* 0x000fd2000bfc6270 */
[-C--:B---3-5:R-:W-:Y:S02]  /*1edd0*/  @!P4 LEA R4, P1, R0, R21.reuse, 0x1 ;  /* 0x000000150004c211 */ /* 0x0a8fe400078208ff */
[-C--:B------:R-:W-:Y:S02]  /*1ede0*/  @!P5 LEA R6, P2, R66, R21.reuse, 0x1 ;  /* 0x000000154206d211 */ /* 0x080fe400078408ff */
[----:B------:R-:W-:Y:S02]  /*1edf0*/  @!P6 LEA R20, P3, R70, R21, 0x1 ;  /* 0x000000154614e211 */ /* 0x000fe400078608ff */
[-C--:B----4-:R-:W-:Y:S02]  /*1ee00*/  @!P4 LEA.HI.X R5, R0, R3.reuse, R69, 0x1, P1 ;  /* 0x000000030005c211 */ /* 0x090fe400008f0c45 */
[-C--:B------:R-:W-:Y:S02]  /*1ee10*/  @!P5 LEA.HI.X R7, R66, R3.reuse, R68, 0x1, P2 ;  /* 0x000000034207d211 */ /* 0x080fe400010f0c44 */
[----:B------:R-:W-:Y:S01]  /*1ee20*/  @!P6 LEA.HI.X R21, R70, R3, R71, 0x1, P3 ;  /* 0x000000034615e211 */ /* 0x000fe200018f0c47 */
[----:B------:R3:W-:Y:S04]  /*1ee30*/  @!P4 ST.E.128 desc[UR60][R4.64], R8 ;  /* 0x000000080400c985 */ /* 0x0007e8000c101d3c */
[----:B------:R3:W-:Y:S04]  /*1ee40*/  @!P5 ST.E.128 desc[UR60][R6.64], R32 ;  /* 0x000000200600d985 */ /* 0x0007e8000c101d3c */
[----:B------:R3:W-:Y:S02]  /*1ee50*/  @!P6 ST.E.128 desc[UR60][R20.64], R48 ;  /* 0x000000301400e985 */ /* 0x0007e4000c101d3c */
.L_x_627:
[----:B------:R-:W-:Y:S05]  /*1ee60*/  BSYNC B1 ;  /* 0x0000000000017941 */ /* 0x000fea0003800000 */
.L_x_626:
[----:B----4-:R4:W0:Y:S01]  /*1ee70*/  SHFL.IDX PT, R3, R65, 0x2, 0x181f ;  /* 0x00581f0041037f89 */ /* 0x01082200000e0000 */
[----:B------:R-:W-:Y:S03]  /*1ee80*/  BSSY B1, `(.L_x_628) ;  /* 0x0000010000017945 */ /* 0x000fe60003800000 */
[----:B---3-5:R4:W3:Y:S01]  /*1ee90*/  SHFL.IDX PT, R9, R64, 0x2, 0x181f ;  /* 0x00581f0040097f89 */ /* 0x0288e200000e0000 */
[----:B------:R-:W-:Y:S05]  /*1eea0*/  @P0 BRA `(.L_x_629) ;  /* 0x0000000000340947 */ /* 0x000fea0003800000 */
[----:B------:R-:W-:Y:S02]  /*1eeb0*/  ULDC UR4, c[0x0][0xac8] ;  /* 0x0002b20000047ab9 */ /* 0x000fe40000000800 */
[----:B------:R-:W-:Y:S02]  /*1eec0*/  ISETP.GE.AND P3, PT, R0, UR4, PT ;  /* 0x0000000400007c0c */ /* 0x000fe4000bf66270 */
[----:B------:R-:W-:Y:S02]  /*1eed0*/  ISETP.GE.AND P4, PT, R66, UR4, PT ;  /* 0x0000000442007c0c */ /* 0x000fe4000bf86270 */
[----:B------:R-:W-:-:S09]  /*1eee0*/  ISETP.GE.AND P5, PT, R70, UR4, PT ;  /* 0x0000000446007c0c */ /* 0x000fd2000bfa6270 */
[-C--:B---3--:R-:W-:Y:S02]  /*1eef0*/  @!P3 LEA R4, P0, R0, R9.reuse, 0x1 ;  /* 0x000000090004b211 */ /* 0x088fe400078008ff */
        /* <DEDUP_REMOVED lines=8> */
.L_x_629:
[----:B------:R-:W-:Y:S05]  /*1ef80*/  BSYNC B1 ;  /* 0x0000000000017941 */ /* 0x000fea0003800000 */
.L_x_628:
[----:B0-----:R-:W-:Y:S01]  /*1ef90*/  VIADD R3, R67, 0x60 ;  /* 0x0000006043037836 */ /* 0x001fe20000000000 */
[----:B--2-4-:R-:W4:Y:S04]  /*1efa0*/  SHFL.IDX PT, R65, R65, 0x3, 0x181f ;  /* 0x00781f0041417f89 */ /* 0x014f2800000e0000 */
[----:B------:R-:W-:Y:S01]  /*1efb0*/  ISETP.GE.AND P0, PT, R3, R82, PT ;  /* 0x000000520300720c */ /* 0x000fe20003f06270 */
[----:B---3--:R3:W0:-:S12]  /*1efc0*/  SHFL.IDX PT, R9, R64, 0x3, 0x181f ;  /* 0x00781f0040097f89 */ /* 0x00861800000e0000 */
[----:B---3--:R-:W-:Y:S05]  /*1efd0*/  @P0 BRA `(.L_x_630) ;  /* 0x0000002000680947 */ /* 0x008fea0003800000 */
[----:B------:R-:W-:Y:S02]  /*1efe0*/  ULDC UR4, c[0x0][0xac8] ;  /* 0x0002b20000047ab9 */ /* 0x000fe40000000800 */
[----:B------:R-:W-:Y:S02]  /*1eff0*/  ISETP.GE.AND P2, PT, R0, UR4, PT ;  /* 0x0000000400007c0c */ /* 0x000fe4000bf46270 */
[----:B------:R-:W-:-:S11]  /*1f000*/  ISETP.GE.AND P3, PT, R66, UR4, PT ;  /* 0x0000000442007c0c */ /* 0x000fd6000bf66270 */
[-C--:B0-----:R-:W-:Y:S02]  /*1f010*/  @!P2 LEA R4, P0, R0, R9.reuse, 0x1 ;  /* 0x000000090004a211 */ /* 0x081fe400078008ff */
[----:B------:R-:W-:Y:S02]  /*1f020*/  @!P3 LEA R6, P1, R66, R9, 0x1 ;  /* 0x000000094206b211 */ /* 0x000fe400078208ff */
[-C--:B----4-:R-:W-:Y:S02]  /*1f030*/  @!P2 LEA.HI.X R5, R0, R65.reuse, R69, 0x1, P0 ;  /* 0x000000410005a211 */ /* 0x090fe400000f0c45 */
[----:B------:R-:W-:Y:S02]  /*1f040*/  @!P3 LEA.HI.X R7, R66, R65, R68, 0x1, P1 ;  /* 0x000000414207b211 */ /* 0x000fe400008f0c44 */
[----:B------:R-:W-:Y:S01]  /*1f050*/  ISETP.GE.AND P0, PT, R70, UR4, PT ;  /* 0x0000000446007c0c */ /* 0x000fe2000bf06270 */
[----:B------:R3:W-:Y:S04]  /*1f060*/  @!P2 ST.E.128 desc[UR60][R4.64], R24 ;  /* 0x000000180400a985 */ /* 0x0007e8000c101d3c */
[----:B------:R3:W-:Y:S08]  /*1f070*/  @!P3 ST.E.128 desc[UR60][R6.64], R40 ;  /* 0x000000280600b985 */ /* 0x0007f0000c101d3c */
[----:B------:R-:W-:Y:S05]  /*1f080*/  @P0 BRA `(.L_x_630) ;  /* 0x00000020003c0947 */ /* 0x000fea0003800000 */
[----:B---3--:R-:W-:-:S04]  /*1f090*/  LEA R4, P0, R70, R9, 0x1 ;  /* 0x0000000946047211 */ /* 0x008fc800078008ff */
[----:B------:R-:W-:-:S05]  /*1f0a0*/  LEA.HI.X R5, R70, R65, R71, 0x1, P0 ;  /* 0x0000004146057211 */ /* 0x000fca00000f0c47 */
[----:B------:R0:W-:Y:S01]  /*1f0b0*/  ST.E.128 desc[UR60][R4.64], R56 ;  /* 0x0000003804007985 */ /* 0x0001e2000c101d3c */
[----:B------:R-:W-:Y:S05]  /*1f0c0*/  BRA `(.L_x_630) ;  /* 0x00000020002c7947 */ /* 0x000fea0003800000 */
.L_x_623:
[----:B------:R-:W-:Y:S01]  /*1f0d0*/  ULDC.64 UR4, c[0x0][0xb08] ;  /* 0x0002c20000047ab9 */ /* 0x000fe20000000a00 */
[----:B0-----:R-:W0:Y:S01]  /*1f0e0*/  @P4 LDC R3, c[0x0][0xbec] ;  /* 0x0002fb00ff034b82 */ /* 0x001e220000000800 */
[----:B------:R-:W-:Y:S01]  /*1f0f0*/  IMAD R81, R81, UR4, RZ ;  /* 0x0000000451517c24 */ /* 0x000fe2000f8e02ff */
[----:B------:R-:W-:Y:S01]  /*1f100*/  SHF.R.S32.HI R0, RZ, 0x1f, R225 ;  /* 0x0000001fff007819 */ /* 0x000fe200000114e1 */
[C---:B------:R-:W-:Y:S01]  /*1f110*/  IMAD.WIDE.U32 R4, R80.reuse, UR4, RZ ;  /* 0x0000000450047c25 */ /* 0x040fe2000f8e00ff */
[----:B------:R-:W-:Y:S01]  /*1f120*/  ULDC.64 UR6, c[0x0][0xb30] ;  /* 0x0002cc0000067ab9 */ /* 0x000fe20000000a00 */
[----:B------:R-:W-:Y:S01]  /*1f130*/  ISETP.GE.AND P0, PT, R9, R82, PT ;  /* 0x000000520900720c */ /* 0x000fe20003f06270 */
[----:B------:R-:W-:Y:S01]  /*1f140*/  BSSY B1, `(.L_x_631) ;  /* 0x00000c0000017945 */ /* 0x000fe20003800000 */
[----:B------:R-:W-:Y:S01]  /*1f150*/  IMAD R81, R80, UR5, R81 ;  /* 0x0000000550517c24 */ /* 0x000fe2000f8e0251 */
[----:B------:R-:W1:Y:S01]  /*1f160*/  @P4 LDC R11, c[0x0][0xbf0] ;  /* 0x0002fc00ff0b4b82 */ /* 0x000e620000000800 */
[----:B------:R-:W-:Y:S01]  /*1f170*/  ULDC.64 UR4, c[0x0][0xb38] ;  /* 0x0002ce0000047ab9 */ /* 0x000fe20000000a00 */
[----:B------:R-:W-:Y:S01]  /*1f180*/  VIADD R90, R223, 0x78 ;  /* 0x00000078df5a7836 */ /* 0x000fe20000000000 */
[----:B------:R-:W-:Y:S01]  /*1f190*/  SHF.R.S32.HI R85, RZ, 0x1f, R234 ;  /* 0x0000001fff557819 */ /* 0x000fe200000114ea */
[----:B------:R-:W-:Y:S01]  /*1f1a0*/  IMAD.IADD R5, R5, 0x1, R81 ;  /* 0x0000000105057824 */ /* 0x000fe200078e0251 */
[----:B------:R-:W-:Y:S01]  /*1f1b0*/  SHF.R.S32.HI R86, RZ, 0x1f, R235 ;  /* 0x0000001fff567819 */ /* 0x000fe200000114eb */
[----:B------:R-:W-:Y:S01]  /*1f1c0*/  VIADD R92, R223, 0x70 ;  /* 0x00000070df5c7836 */ /* 0x000fe20000000000 */
[----:B------:R-:W-:Y:S01]  /*1f1d0*/  SHF.R.S32.HI R87, RZ, 0x1f, R236 ;  /* 0x0000001fff577819 */ /* 0x000fe200000114ec */
[----:B------:R-:W-:Y:S01]  /*1f1e0*/  IMAD.WIDE.U32 R4, R222, UR4, R4 ;  /* 0x00000004de047c25 */ /* 0x000fe2000f8e0004 */
[----:B------:R-:W-:-:S02]  /*1f1f0*/  SHF.R.S32.HI R88, RZ, 0x1f, R237 ;  /* 0x0000001fff587819 */ /* 0x000fc400000114ed */
[----:B------:R-:W-:Y:S01]  /*1f200*/  SHF.R.S32.HI R90, RZ, 0x1f, R90 ;  /* 0x0000001fff5a7819 */ /* 0x000fe2000001145a */
[----:B------:R-:W-:Y:S01]  /*1f210*/  IMAD R5, R222, UR5, R5 ;  /* 0x00000005de057c24 */ /* 0x000fe2000f8e0205 */
[----:B------:R-:W-:Y:S01]  /*1f220*/  ULDC.64 UR4, c[0x0][0xb40] ;  /* 0x0002d00000047ab9 */ /* 0x000fe20000000a00 */
[----:B------:R-:W-:Y:S01]  /*1f230*/  VIADD R94, R223, 0x68 ;  /* 0x00000068df5e7836 */ /* 0x000fe20000000000 */
[----:B------:R-:W-:Y:S01]  /*1f240*/  SHF.R.S32.HI R92, RZ, 0x1f, R92 ;  /* 0x0000001fff5c7819 */ /* 0x000fe2000001145c */
[----:B------:R-:W-:Y:S02]  /*1f250*/  IMAD R0, R0, UR4, RZ ;  /* 0x0000000400007c24 */ /* 0x000fe4000f8e02ff */
[----:B------:R-:W-:Y:S01]  /*1f260*/  IMAD.WIDE.U32 R4, R225, UR4, R4 ;  /* 0x00000004e1047c25 */ /* 0x000fe2000f8e0004 */
[----:B------:R-:W-:-:S03]  /*1f270*/  SHF.R.S32.HI R94, RZ, 0x1f, R94 ;  /* 0x0000001fff5e7819 */ /* 0x000fc6000001145e */
[----:B------:R-:W-:Y:S01]  /*1f280*/  IMAD R7, R225, UR5, R0 ;  /* 0x00000005e1077c24 */ /* 0x000fe2000f8e0200 */
[----:B------:R-:W-:Y:S01]  /*1f290*/  ULDC.64 UR4, c[0x0][0xb48] ;  /* 0x0002d20000047ab9 */ /* 0x000fe20000000a00 */
[----:B0-----:R-:W-:-:S04]  /*1f2a0*/  @P4 IMAD.HI.U32 R0, R84, R3, RZ ;  /* 0x0000000354004227 */ /* 0x001fc800078e00ff */
[----:B------:R-:W-:Y:S01]  /*1f2b0*/  IMAD.MOV.U32 R3, RZ, RZ, R84 ;  /* 0x000000ffff037224 */ /* 0x000fe200078e0054 */
[----:B-1----:R-:W-:Y:S01]  /*1f2c0*/  @P4 SHF.R.U32.HI R3, RZ, R11, R0 ;  /* 0x0000000bff034219 */ /* 0x002fe20000011600 */
[----:B------:R-:W-:Y:S02]  /*1f2d0*/  IMAD.IADD R5, R5, 0x1, R7 ;  /* 0x0000000105057824 */ /* 0x000fe400078e0207 */
[----:B------:R-:W-:Y:S01]  /*1f2e0*/  VIADD R134, R223, 0x60 ;  /* 0x00000060df867836 */ /* 0x000fe20000000000 */
[--C-:B------:R-:W-:Y:S01]  /*1f2f0*/  SHF.R.S32.HI R0, RZ, 0x1f, R3.reuse ;  /* 0x0000001fff007819 */ /* 0x100fe20000011403 */
[----:B------:R-:W-:Y:S02]  /*1f300*/  IMAD.MOV R6, RZ, RZ, -R3 ;  /* 0x000000ffff067224 */ /* 0x000fe400078e0a03 */
[----:B------:R-:W-:Y:S01]  /*1f310*/  IMAD.WIDE.U32 R4, R233, UR4, R4 ;  /* 0x00000004e9047c25 */ /* 0x000fe2000f8e0004 */
[----:B------:R-:W-:-:S03]  /*1f320*/  SHF.R.S32.HI R134, RZ, 0x1f, R134 ;  /* 0x0000001fff867819 */ /* 0x000fc60000011486 */
[----:B------:R-:W-:Y:S02]  /*1f330*/  IMAD R83, R83, R6, R84 ;  /* 0x0000000653537224 */ /* 0x000fe400078e0254 */
[----:B------:R-:W-:Y:S02]  /*1f340*/  IMAD R0, R0, UR6, RZ ;  /* 0x0000000600007c24 */ /* 0x000fe4000f8e02ff */
[----:B------:R-:W-:Y:S01]  /*1f350*/  IMAD R5, R233, UR5, R5 ;  /* 0x00000005e9057c24 */ /* 0x000fe2000f8e0205 */
[----:B------:R-:W-:Y:S01]  /*1f360*/  ULDC.64 UR4, c[0x0][0xb28] ;  /* 0x0002ca0000047ab9 */ /* 0x000fe20000000a00 */
[C---:B------:R-:W-:Y:S01]  /*1f370*/  IMAD R7, R3.reuse, UR7, R0 ;  /* 0x0000000703077c24 */ /* 0x040fe2000f8e0200 */
[----:B------:R-:W-:Y:S01]  /*1f380*/  SHF.R.S32.HI R0, RZ, 0x1f, R83 ;  /* 0x0000001fff007819 */ /* 0x000fe20000011453 */
[----:B------:R-:W-:-:S04]  /*1f390*/  IMAD.WIDE.U32 R4, R3, UR6, R4 ;  /* 0x0000000603047c25 */ /* 0x000fc8000f8e0004 */
[----:B------:R-:W-:Y:S02]  /*1f3a0*/  IMAD R0, R0, UR4, RZ ;  /* 0x0000000400007c24 */ /* 0x000fe4000f8e02ff */
[----:B------:R-:W-:Y:S02]  /*1f3b0*/  IMAD.IADD R5, R5, 0x1, R7 ;  /* 0x0000000105057824 */ /* 0x000fe400078e0207 */
[C---:B------:R-:W-:Y:S02]  /*1f3c0*/  IMAD R3, R83.reuse, UR5, R0 ;  /* 0x0000000553037c24 */ /* 0x040fe4000f8e0200 */
[----:B------:R-:W-:Y:S01]  /*1f3d0*/  IMAD.WIDE.U32 R4, R83, UR4, R4 ;  /* 0x0000000453047c25 */ /* 0x000fe2000f8e0004 */
[----:B------:R-:W-:-:S03]  /*1f3e0*/  ULDC.64 UR4, c[0x0][0xb00] ;  /* 0x0002c00000047ab9 */ /* 0x000fc60000000a00 */
[----:B------:R-:W-:Y:S01]  /*1f3f0*/  IMAD.IADD R3, R5, 0x1, R3 ;  /* 0x0000000105037824 */ /* 0x000fe200078e0203 */
[----:B------:R-:W-:Y:S01]  /*1f400*/  LEA R0, P1, R4, UR4, 0x2 ;  /* 0x0000000404007c11 */ /* 0x000fe2000f8210ff */
[----:B------:R-:W-:Y:S02]  /*1f410*/  VIADD R6, R2, 0x36820 ;  /* 0x0003682002067836 */ /* 0x000fe40000000000 */
[C---:B------:R-:W-:Y:S01]  /*1f420*/  VIADD R136, R223.reuse, 0x58 ;  /* 0x00000058df887836 */ /* 0x040fe20000000000 */
[----:B------:R-:W-:Y:S01]  /*1f430*/  LEA.HI.X R3, R4, UR5, R3, 0x2, P1 ;  /* 0x0000000504037c11 */ /* 0x000fe200088f1403 */
[C---:B------:R-:W-:Y:S01]  /*1f440*/  VIADD R138, R223.reuse, 0x50 ;  /* 0x00000050df8a7836 */ /* 0x040fe20000000000 */
[----:B------:R-:W-:Y:S01]  /*1f450*/  PRMT R6, RZ, 0x654, R6 ;  /* 0x00000654ff067816 */ /* 0x000fe20000000006 */
[C---:B------:R-:W-:Y:S01]  /*1f460*/  VIADD R140, R223.reuse, 0x48 ;  /* 0x00000048df8c7836 */ /* 0x040fe20000000000 */
[----:B------:R0:W1:Y:S01]  /*1f470*/  SHFL.IDX PT, R4, R0, RZ, 0x1c1f ;  /* 0x001c1fff00047589 */ /* 0x00006200000e0000 */
[C---:B------:R-:W-:Y:S01]  /*1f480*/  VIADD R142, R223.reuse, 0x40 ;  /* 0x00000040df8e7836 */ /* 0x040fe20000000000 */
[----:B------:R0:W-:Y:S01]  /*1f490*/  SYNCS.ARRIVE.TRANS64.RED.A1T0 RZ, [R6+URZ], RZ ;  /* 0x000000ff06ff79a7 */ /* 0x0001e2000810043f */
[C---:B------:R-:W-:Y:S01]  /*1f4a0*/  VIADD R144, R223.reuse, 0x38 ;  /* 0x00000038df907836 */ /* 0x040fe20000000000 */
[----:B------:R0:W2:Y:S01]  /*1f4b0*/  SHFL.IDX PT, R5, R3, RZ, 0x1c1f ;  /* 0x001c1fff03057589 */ /* 0x0000a200000e0000 */
        /* <DEDUP_REMOVED lines=23> */
[C---:B------:R-:W-:Y:S02]  /*1f630*/  VIADD R139, R223.reuse, 0x48 ;  /* 0x00000048df8b7836 */ /* 0x040fe40000000000 */
[C---:B------:R-:W-:Y:S02]  /*1f640*/  VIADD R141, R223.reuse, 0x40 ;  /* 0x00000040df8d7836 */ /* 0x040fe40000000000 */
[C---:B------:R-:W-:Y:S02]  /*1f650*/  VIADD R143, R223.reuse, 0x38 ;  /* 0x00000038df8f7836 */ /* 0x040fe40000000000 */
[C---:B------:R-:W-:Y:S02]  /*1f660*/  VIADD R145, R223.reuse, 0x30 ;  /* 0x00000030df917836 */ /* 0x040fe40000000000 */
[C---:B------:R-:W-:Y:S02]  /*1f670*/  VIADD R147, R223.reuse, 0x28 ;  /* 0x00000028df937836 */ /* 0x040fe40000000000 */
[----:B------:R-:W-:-:S02]  /*1f680*/  VIADD R152, R223, 0x20 ;  /* 0x00000020df987836 */ /* 0x000fc40000000000 */
[C---:B------:R-:W-:Y:S02]  /*1f690*/  VIADD R154, R223.reuse, 0x18 ;  /* 0x00000018df9a7836 */ /* 0x040fe40000000000 */
[C---:B------:R-:W-:Y:S02]  /*1f6a0*/  VIADD R156, R223.reuse, 0x10 ;  /* 0x00000010df9c7836 */ /* 0x040fe40000000000 */
[----:B------:R-:W-:Y:S01]  /*1f6b0*/  VIADD R158, R223, 0x8 ;  /* 0x00000008df9e7836 */ /* 0x000fe20000000000 */
[----:B012---:R-:W-:Y:S06]  /*1f6c0*/  @P0 BRA `(.L_x_632) ;  /* 0x00000004009c0947 */ /* 0x007fec0003800000 */
[----:B------:R-:W-:Y:S01]  /*1f6d0*/  ULDC UR4, c[0x0][0xac8] ;  /* 0x0002b20000047ab9 */ /* 0x000fe20000000800 */
[----:B------:R-:W-:Y:S02]  /*1f6e0*/  SHF.R.S32.HI R13, RZ, 0x1f, R231 ;  /* 0x0000001fff0d7819 */ /* 0x000fe400000114e7 */
[----:B------:R-:W-:Y:S02]  /*1f6f0*/  ISETP.GE.AND P0, PT, R223, UR4, PT ;  /* 0x00000004df007c0c */ /* 0x000fe4000bf06270 */
[----:B------:R-:W-:Y:S02]  /*1f700*/  ISETP.GE.AND P5, PT, R158, UR4, PT ;  /* 0x000000049e007c0c */ /* 0x000fe4000bfa6270 */
[----:B------:R-:W-:Y:S02]  /*1f710*/  ISETP.GE.AND P4, PT, R156, UR4, PT ;  /* 0x000000049c007c0c */ /* 0x000fe4000bf86270 */
[----:B------:R-:W-:-:S07]  /*1f720*/  ISETP.GE.AND P3, PT, R154, UR4, PT ;  /* 0x000000049a007c0c */ /* 0x000fce000bf66270 */
[----:B------:R-:W-:-:S04]  /*1f730*/  @!P0 IMAD.WIDE R6, R223, 0x4, R4 ;  /* 0x00000004df068825 */ /* 0x000fc800078e0204 */
[-C--:B------:R-:W-:Y:S01]  /*1f740*/  @!P4 LEA R8, P2, R156, R4.reuse, 0x2 ;  /* 0x000000049c08c211 */ /* 0x080fe200078410ff */
[----:B------:R0:W-:Y:S01]  /*1f750*/  @!P0 ST.E.64 desc[UR60][R6.64], R24 ;  /* 0x0000001806008985 */ /* 0x0001e2000c101b3c */
[----:B------:R-:W-:Y:S02]  /*1f760*/  ISETP.GE.AND P0, PT, R152, UR4, PT ;  /* 0x0000000498007c0c */ /* 0x000fe4000bf06270 */
[----:B------:R-:W-:Y:S02]  /*1f770*/  @!P3 LEA R10, P6, R154, R4, 0x2 ;  /* 0x000000049a0ab211 */ /* 0x000fe400078c10ff */
[-C--:B------:R-:W-:Y:S02]  /*1f780*/  @!P4 LEA.HI.X R9, R156, R5.reuse, R157, 0x2, P2 ;  /* 0x000000059c09c211 */ /* 0x080fe400010f149d */
[----:B------:R-:W-:Y:S02]  /*1f790*/  ISETP.GE.AND P2, PT, R145, UR4, PT ;  /* 0x0000000491007c0c */ /* 0x000fe4000bf46270 */
[----:B------:R-:W-:-:S02]  /*1f7a0*/  @!P3 LEA.HI.X R11, R154, R5, R155, 0x2, P6 ;  /* 0x000000059a0bb211 */ /* 0x000fc400030f149b */
[----:B0-----:R-:W-:Y:S01]  /*1f7b0*/  @!P5 LEA R6, P1, R158, R4, 0x2 ;  /* 0x000000049e06d211 */ /* 0x001fe200078210ff */
[----:B------:R-:W-:-:S03]  /*1f7c0*/  VIADD R25, R223, 0xa8 ;  /* 0x000000a8df197836 */ /* 0x000fc60000000000 */
[----:B------:R-:W-:Y:S02]  /*1f7d0*/  @!P5 LEA.HI.X R7, R158, R5, R159, 0x2, P1 ;  /* 0x000000059e07d211 */ /* 0x000fe400008f149f */
[----:B------:R-:W-:-:S03]  /*1f7e0*/  ISETP.GE.AND P1, PT, R147, UR4, PT ;  /* 0x0000000493007c0c */ /* 0x000fc6000bf26270 */
[----:B------:R0:W-:Y:S04]  /*1f7f0*/  @!P5 ST.E.64 desc[UR60][R6.64], R28 ;  /* 0x0000001c0600d985 */ /* 0x0001e8000c101b3c */
[----:B------:R1:W-:Y:S01]  /*1f800*/  @!P4 ST.E.64 desc[UR60][R8.64], R32 ;  /* 0x000000200800c985 */ /* 0x0003e2000c101b3c */
[----:B------:R-:W-:-:S03]  /*1f810*/  ISETP.GE.AND P4, PT, R141, UR4, PT ;  /* 0x000000048d007c0c */ /* 0x000fc6000bf86270 */
[----:B------:R2:W-:Y:S01]  /*1f820*/  @!P3 ST.E.64 desc[UR60][R10.64], R36 ;  /* 0x000000240a00b985 */ /* 0x0005e2000c101b3c */
[----:B------:R-:W-:Y:S02]  /*1f830*/  ISETP.GE.AND P3, PT, R143, UR4, PT ;  /* 0x000000048f007c0c */ /* 0x000fe4000bf66270 */
[CC--:B0-----:R-:W-:Y:S01]  /*1f840*/  @!P0 LEA R6, P6, R152.reuse, R4.reuse, 0x2 ;  /* 0x0000000498068211 */ /* 0x0c1fe200078c10ff */
[----:B------:R-:W-:Y:S01]  /*1f850*/  VIADD R29, R223, 0xb8 ;  /* 0x000000b8df1d7836 */ /* 0x000fe20000000000 */
[-C--:B-1----:R-:W-:Y:S01]  /*1f860*/  @!P1 LEA R8, P5, R147, R4.reuse, 0x2 ;  /* 0x0000000493089211 */ /* 0x082fe200078a10ff */
[----:B------:R-:W-:Y:S01]  /*1f870*/  VIADD R33, R223, 0xb0 ;  /* 0x000000b0df217836 */ /* 0x000fe20000000000 */
[-C--:B------:R-:W-:Y:S02]  /*1f880*/  @!P0 LEA.HI.X R7, R152, R5.reuse, R153, 0x2, P6 ;  /* 0x0000000598078211 */ /* 0x080fe400030f1499 */
[----:B------:R-:W-:Y:S02]  /*1f890*/  @!P1 LEA.HI.X R9, R147, R5, R148, 0x2, P5 ;  /* 0x0000000593099211 */ /* 0x000fe400028f1494 */
[----:B------:R-:W-:Y:S01]  /*1f8a0*/  ISETP.GE.AND P5, PT, R139, UR4, PT ;  /* 0x000000048b007c0c */ /* 0x000fe2000bfa6270 */
[----:B------:R0:W-:Y:S01]  /*1f8b0*/  @!P0 ST.E.64 desc[UR60][R6.64], R40 ;  /* 0x0000002806008985 */ /* 0x0001e2000c101b3c */
[----:B--2---:R-:W-:-:S02]  /*1f8c0*/  @!P2 LEA R10, P6, R145, R4, 0x2 ;  /* 0x00000004910aa211 */ /* 0x004fc400078c10ff */
[----:B------:R-:W-:Y:S01]  /*1f8d0*/  ISETP.GE.AND P0, PT, R137, UR4, PT ;  /* 0x0000000489007c0c */ /* 0x000fe2000bf06270 */
[----:B------:R1:W-:Y:S01]  /*1f8e0*/  @!P1 ST.E.64 desc[UR60][R8.64], R44 ;  /* 0x0000002c08009985 */ /* 0x0003e2000c101b3c */
[----:B------:R-:W-:Y:S02]  /*1f8f0*/  @!P2 LEA.HI.X R11, R145, R5, R146, 0x2, P6 ;  /* 0x00000005910ba211 */ /* 0x000fe400030f1492 */
[----:B------:R-:W-:-:S03]  /*1f900*/  ISETP.GE.AND P1, PT, R135, UR4, PT ;  /* 0x0000000487007c0c */ /* 0x000fc6000bf26270 */
[----:B------:R2:W-:Y:S01]  /*1f910*/  @!P2 ST.E.64 desc[UR60][R10.64], R48 ;  /* 0x000000300a00a985 */ /* 0x0005e2000c101b3c */
[-C--:B0-----:R-:W-:Y:S02]  /*1f920*/  @!P3 LEA R6, P6, R143, R4.reuse, 0x2 ;  /* 0x000000048f06b211 */ /* 0x081fe400078c10ff */
[-C--:B-1----:R-:W-:Y:S02]  /*1f930*/  @!P4 LEA R8, P2, R141, R4.reuse, 0x2 ;  /* 0x000000048d08c211 */ /* 0x082fe400078410ff */
[-C--:B------:R-:W-:Y:S02]  /*1f940*/  @!P3 LEA.HI.X R7, R143, R5.reuse, R144, 0x2, P6 ;  /* 0x000000058f07b211 */ /* 0x080fe400030f1490 */
[----:B------:R-:W-:Y:S02]  /*1f950*/  @!P4 LEA.HI.X R9, R141, R5, R142, 0x2, P2 ;  /* 0x000000058d09c211 */ /* 0x000fe400010f148e */
[----:B--2---:R-:W-:Y:S01]  /*1f960*/  @!P5 LEA R10, P6, R139, R4, 0x2 ;  /* 0x000000048b0ad211 */ /* 0x004fe200078c10ff */
[----:B------:R0:W-:Y:S01]  /*1f970*/  @!P3 ST.E.64 desc[UR60][R6.64], R52 ;  /* 0x000000340600b985 */ /* 0x0001e2000c101b3c */
[----:B------:R-:W-:-:S02]  /*1f980*/  ISETP.GE.AND P2, PT, R95, UR4, PT ;  /* 0x000000045f007c0c */ /* 0x000fc4000bf46270 */
[----:B------:R-:W-:Y:S01]  /*1f990*/  @!P5 LEA.HI.X R11, R139, R5, R140, 0x2, P6 ;  /* 0x000000058b0bd211 */ /* 0x000fe200030f148c */
[----:B------:R1:W-:Y:S04]  /*1f9a0*/  @!P4 ST.E.64 desc[UR60][R8.64], R56 ;  /* 0x000000380800c985 */ /* 0x0003e8000c101b3c */
[----:B------:R2:W-:Y:S01]  /*1f9b0*/  @!P5 ST.E.64 desc[UR60][R10.64], R60 ;  /* 0x0000003c0a00d985 */ /* 0x0005e2000c101b3c */
[----:B------:R-:W-:Y:S02]  /*1f9c0*/  ISETP.GE.AND P5, PT, R93, UR4, PT ;  /* 0x000000045d007c0c */ /* 0x000fe4000bfa6270 */
[-C--:B0-----:R-:W-:Y:S02]  /*1f9d0*/  @!P0 LEA R6, P4, R137, R4.reuse, 0x2 ;  /* 0x0000000489068211 */ /* 0x081fe400078810ff */
[----:B-1----:R-:W-:-:S02]  /*1f9e0*/  @!P1 LEA R8, P3, R135, R4, 0x2 ;  /* 0x0000000487089211 */ /* 0x002fc400078610ff */
[-C--:B------:R-:W-:Y:S02]  /*1f9f0*/  @!P0 LEA.HI.X R7, R137, R5.reuse, R138, 0x2, P4 ;  /* 0x0000000589078211 */ /* 0x080fe400020f148a */
[----:B------:R-:W-:Y:S02]  /*1fa00*/  ISETP.GE.AND P4, PT, R91, UR4, PT ;  /* 0x000000045b007c0c */ /* 0x000fe4000bf86270 */
[----:B------:R-:W-:Y:S01]  /*1fa10*/  @!P1 LEA.HI.X R9, R135, R5, R136, 0x2, P3 ;  /* 0x0000000587099211 */ /* 0x000fe200018f1488 */
[----:B------:R0:W-:Y:S01]  /*1fa20*/  @!P0 ST.E.64 desc[UR60][R6.64], R64 ;  /* 0x0000004006008985 */ /* 0x0001e2000c101b3c */
[----:B------:R-:W-:Y:S02]  /*1fa30*/  ISETP.GE.AND P3, PT, R89, UR4, PT ;  /* 0x0000000459007c0c */ /* 0x000fe4000bf66270 */
[----:B--2---:R-:W-:Y:S01]  /*1fa40*/  @!P2 LEA R10, P6, R95, R4, 0x2 ;  /* 0x000000045f0aa211 */ /* 0x004fe200078c10ff */
[----:B------:R1:W-:Y:S01]  /*1fa50*/  @!P1 ST.E.64 desc[UR60][R8.64], R68 ;  /* 0x0000004408009985 */ /* 0x0003e2000c101b3c */
[----:B------:R-:W-:-:S02]  /*1fa60*/  ISETP.GE.AND P0, PT, R237, UR4, PT ;  /* 0x00000004ed007c0c */ /* 0x000fc4000bf06270 */
[----:B------:R-:W-:Y:S02]  /*1fa70*/  @!P2 LEA.HI.X R11, R95, R5, R134, 0x2, P6 ;  /* 0x000000055f0ba211 */ /* 0x000fe400030f1486 */
[----:B------:R-:W-:-:S03]  /*1fa80*/  ISETP.GE.AND P1, PT, R236, UR4, PT ;  /* 0x00000004ec007c0c */ /* 0x000fc6000bf26270 */
[----:B------:R2:W-:Y:S01]  /*1fa90*/  @!P2 ST.E.64 desc[UR60][R10.64], R72 ;  /* 0x000000480a00a985 */ /* 0x0005e2000c101b3c */
[-C--:B0-----:R-:W-:Y:S02]  /*1faa0*/  @!P5 LEA R6, P6, R93, R4.reuse, 0x2 ;  /* 0x000000045d06d211 */ /* 0x081fe400078c10ff */
[----:B-1----:R-:W-:Y:S02]  /*1fab0*/  @!P4 LEA R8, P2, R91, R4, 0x2 ;  /* 0x000000045b08c211 */ /* 0x002fe400078410ff */
[-C--:B------:R-:W-:Y:S02]  /*1fac0*/  @!P5 LEA.HI.X R7, R93, R5.reuse, R94, 0x2, P6 ;  /* 0x000000055d07d211 */ /* 0x080fe400030f145e */
[----:B------:R-:W-:-:S03]  /*1fad0*/  @!P4 LEA.HI.X R9, R91, R5, R92, 0x2, P2 ;  /* 0x000000055b09c211 */ /* 0x000fc600010f145c */
[----:B------:R0:W-:Y:S01]  /*1fae0*/  @!P5 ST.E.64 desc[UR60][R6.64], R76 ;  /* 0x0000004c0600d985 */ /* 0x0001e2000c101b3c */
[----:B--2---:R-:W-:-:S03]  /*1faf0*/  @!P3 LEA R10, P6, R89, R4, 0x2 ;  /* 0x00000004590ab211 */ /* 0x004fc600078c10ff */
[----:B------:R1:W-:Y:S01]  /*1fb00*/  @!P4 ST.E.64 desc[UR60][R8.64], R20 ;  /* 0x000000140800c985 */ /* 0x0003e2000c101b3c */
[----:B------:R-:W-:Y:S02]  /*1fb10*/  @!P3 LEA.HI.X R11, R89, R5, R90, 0x2, P6 ;  /* 0x00000005590bb211 */ /* 0x000fe400030f145a */
[----:B------:R-:W-:-:S03]  /*1fb20*/  ISETP.GE.AND P4, PT, R235, UR4, PT ;  /* 0x00000004eb007c0c */ /* 0x000fc6000bf86270 */
[----:B------:R2:W-:Y:S01]  /*1fb30*/  @!P3 ST.E.64 desc[UR60][R10.64], R120 ;  /* 0x000000780a00b985 */ /* 0x0005e2000c101b3c */
[----:B------:R-:W-:Y:S02]  /*1fb40*/  ISETP.GE.AND P3, PT, R234, UR4, PT ;  /* 0x00000004ea007c0c */ /* 0x000fe4000bf66270 */
[CC--:B0-----:R-:W-:Y:S02]  /*1fb50*/  @!P0 LEA R6, P2, R237.reuse, R4.reuse, 0x2 ;  /* 0x00000004ed068211 */ /* 0x0c1fe400078410ff */
[CC--:B-1----:R-:W-:Y:S02]  /*1fb60*/  @!P1 LEA R8, P5, R236.reuse, R4.reuse, 0x2 ;  /* 0x00000004ec089211 */ /* 0x0c2fe400078a10ff */
[-C--:B------:R-:W-:Y:S02]  /*1fb70*/  @!P0 LEA.HI.X R7, R237, R5.reuse, R88, 0x2, P2 ;  /* 0x00000005ed078211 */ /* 0x080fe400010f1458 */
[----:B------:R-:W-:Y:S02]  /*1fb80*/  @!P1 LEA.HI.X R9, R236, R5, R87, 0x2, P5 ;  /* 0x00000005ec099211 */ /* 0x000fe400028f1457 */
[----:B------:R-:W-:Y:S01]  /*1fb90*/  ISETP.GE.AND P2, PT, R231, UR4, PT ;  /* 0x00000004e7007c0c */ /* 0x000fe2000bf46270 */
[----:B------:R0:W-:Y:S01]  /*1fba0*/  @!P0 ST.E.64 desc[UR60][R6.64], R122 ;  /* 0x0000007a06008985 */ /* 0x0001e2000c101b3c */
[----:B------:R-:W-:-:S02]  /*1fbb0*/  @!P4 LEA R20, P5, R235, R4, 0x2 ;  /* 0x00000004eb14c211 */ /* 0x000fc400078a10ff */
[CC--:B------:R-:W-:Y:S01]  /*1fbc0*/  @!P3 LEA R14, P6, R234.reuse, R4.reuse, 0x2 ;  /* 0x00000004ea0eb211 */ /* 0x0c0fe200078c10ff */
[----:B------:R1:W-:Y:S01]  /*1fbd0*/  @!P1 ST.E.64 desc[UR60][R8.64], R124 ;  /* 0x0000007c08009985 */ /* 0x0003e2000c101b3c */
[----:B------:R-:W-:Y:S02]  /*1fbe0*/  ISETP.GE.AND P1, PT, R25, UR4, PT ;  /* 0x0000000419007c0c */ /* 0x000fe4000bf26270 */
[----:B------:R-:W-:Y:S02]  /*1fbf0*/  ISETP.GE.AND P0, PT, R33, UR4, PT ;  /* 0x0000000421007c0c */ /* 0x000fe4000bf06270 */
[-C--:B------:R-:W-:Y:S02]  /*1fc00*/  @!P4 LEA.HI.X R21, R235, R5.reuse, R86, 0x2, P5 ;  /* 0x00000005eb15c211 */ /* 0x080fe400028f1456 */
[----:B------:R-:W-:Y:S02]  /*1fc10*/  @!P3 LEA.HI.X R15, R234, R5, R85, 0x2, P6 ;  /* 0x00000005ea0fb211 */ /* 0x000fe400030f1455 */
[----:B--2---:R-:W-:Y:S01]  /*1fc20*/  @!P2 LEA R10, P5, R231, R4, 0x2 ;  /* 0x00000004e70aa211 */ /* 0x004fe200078a10ff */
[----:B------:R2:W-:Y:S01]  /*1fc30*/  @!P4 ST.E.64 desc[UR60][R20.64], R96 ;  /* 0x000000601400c985 */ /* 0x0005e2000c101b3c */
[----:B------:R-:W-:-:S02]  /*1fc40*/  ISETP.GE.AND P6, PT, R29, UR4, PT ;  /* 0x000000041d007c0c */ /* 0x000fc4000bfc6270 */
[-C--:B------:R-:W-:Y:S01]  /*1fc50*/  @!P2 LEA.HI.X R11, R231, R5.reuse, R13, 0x2, P5 ;  /* 0x00000005e70ba211 */ /* 0x080fe200028f140d */
[----:B------:R2:W-:Y:S01]  /*1fc60*/  @!P3 ST.E.64 desc[UR60][R14.64], R100 ;  /* 0x000000640e00b985 */ /* 0x0005e2000c101b3c */
[----:B0-----:R-:W-:Y:S02]  /*1fc70*/  SHF.R.S32.HI R6, RZ, 0x1f, R25 ;  /* 0x0000001fff067819 */ /* 0x001fe40000011419 */
[CC--:B-1----:R-:W-:Y:S01]  /*1fc80*/  @!P1 LEA R8, P5, R25.reuse, R4.reuse, 0x2 ;  /* 0x0000000419089211 */ /* 0x0c2fe200078a10ff */
[----:B------:R2:W-:Y:S01]  /*1fc90*/  @!P2 ST.E.64 desc[UR60][R10.64], R104 ;  /* 0x000000680a00a985 */ /* 0x0005e2000c101b3c */
[----:B------:R-:W-:Y:S02]  /*1fca0*/  SHF.R.S32.HI R7, RZ, 0x1f, R33 ;  /* 0x0000001fff077819 */ /* 0x000fe40000011421 */
[----:B------:R-:W-:Y:S02]  /*1fcb0*/  @!P1 LEA.HI.X R9, R25, R5, R6, 0x2, P5 ;  /* 0x0000000519099211 */ /* 0x000fe400028f1406 */
[----:B------:R-:W-:-:S02]  /*1fcc0*/  @!P0 LEA R6, P5, R33, R4, 0x2 ;  /* 0x0000000421068211 */ /* 0x000fc400078a10ff */
[----:B------:R-:W-:Y:S01]  /*1fcd0*/  SHF.R.S32.HI R13, RZ, 0x1f, R29 ;  /* 0x0000001fff0d7819 */ /* 0x000fe2000001141d */
[----:B------:R2:W-:Y:S01]  /*1fce0*/  @!P1 ST.E.64 desc[UR60][R8.64], R108 ;  /* 0x0000006c08009985 */ /* 0x0005e2000c101b3c */
[----:B------:R-:W-:Y:S02]  /*1fcf0*/  @!P0 LEA.HI.X R7, R33, R5, R7, 0x2, P5 ;  /* 0x0000000521078211 */ /* 0x000fe400028f1407 */
[----:B------:R-:W-:-:S03]  /*1fd00*/  @!P6 LEA R4, P5, R29, R4, 0x2 ;  /* 0x000000041d04e211 */ /* 0x000fc600078a10ff */
[----:B------:R2:W-:Y:S01]  /*1fd10*/  @!P0 ST.E.64 desc[UR60][R6.64], R112 ;  /* 0x0000007006008985 */ /* 0x0005e2000c101b3c */
[----:B------:R-:W-:-:S05]  /*1fd20*/  @!P6 LEA.HI.X R5, R29, R5, R13, 0x2, P5 ;  /* 0x000000051d05e211 */ /* 0x000fca00028f140d */
[----:B------:R2:W-:Y:S04]  /*1fd30*/  @!P6 ST.E.64 desc[UR60][R4.64], R116 ;  /* 0x000000740400e985 */ /* 0x0005e8000c101b3c */
.L_x_632:
[----:B------:R-:W-:Y:S05]  /*1fd40*/  BSYNC B1 ;  /* 0x0000000000017941 */ /* 0x000fea0003800000 */
.L_x_631:
[----:B------:R-:W-:Y:S01]  /*1fd50*/  ISETP.GE.AND P0, PT, R12, R82, PT ;  /* 0x000000520c00720c */ /* 0x000fe20003f06270 */
[----:B--2---:R0:W1:Y:S04]  /*1fd60*/  SHFL.IDX PT, R5, R3, 0x1, 0x1c1f ;  /* 0x003c1f0003057f89 */ /* 0x00406800000e0000 */
[----:B------:R0:W2:Y:S08]  /*1fd70*/  SHFL.IDX PT, R4, R0, 0x1, 0x1c1f ;  /* 0x003c1f0000047f89 */ /* 0x0000b000000e0000 */
[----:B0-----:R-:W-:Y:S05]  /*1fd80*/  @P0 BRA `(.L_x_630) ;  /* 0x0000001000fc0947 */ /* 0x001fea0003800000 */
[----:B------:R-:W-:Y:S01]  /*1fd90*/  ULDC UR4, c[0x0][0xac8] ;  /* 0x0002b20000047ab9 */ /* 0x000fe20000000800 */
[C---:B------:R-:W-:Y:S01]  /*1fda0*/  VIADD R3, R223.reuse, 0xa8 ;  /* 0x000000a8df037836 */ /* 0x040fe20000000000 */
[----:B------:R-:W-:Y:S02]  /*1fdb0*/  ISETP.GE.AND P4, PT, R158, UR4, PT ;  /* 0x000000049e007c0c */ /* 0x000fe4000bf86270 */
[----:B------:R-:W-:Y:S02]  /*1fdc0*/  ISETP.GE.AND P3, PT, R156, UR4, PT ;  /* 0x000000049c007c0c */ /* 0x000fe4000bf66270 */
[----:B------:R-:W-:Y:S02]  /*1fdd0*/  ISETP.GE.AND P5, PT, R223, UR4, PT ;  /* 0x00000004df007c0c */ /* 0x000fe4000bfa6270 */
[----:B------:R-:W-:Y:S02]  /*1fde0*/  ISETP.GE.AND P1, PT, R152, UR4, PT ;  /* 0x0000000498007c0c */ /* 0x000fe4000bf26270 */
[----:B------:R-:W-:-:S02]  /*1fdf0*/  ISETP.GE.AND P0, PT, R154, UR4, PT ;  /* 0x000000049a007c0c */ /* 0x000fc4000bf06270 */
[----:B------:R-:W-:-:S03]  /*1fe00*/  SHF.R.S32.HI R0, RZ, 0x1f, R3 ;  /* 0x0000001fff007819 */ /* 0x000fc60000011403 */
[-C--:B--2---:R-:W-:Y:S02]  /*1fe10*/  @!P4 LEA R8, P2, R158, R4.reuse, 0x2 ;  /* 0x000000049e08c211 */ /* 0x084fe400078410ff */
[-C--:B------:R-:W-:Y:S02]  /*1fe20*/  @!P3 LEA R10, P6, R156, R4.reuse, 0x2 ;  /* 0x000000049c0ab211 */ /* 0x080fe400078c10ff */
[----:B-1----:R-:W-:Y:S01]  /*1fe30*/  @!P5 IMAD.WIDE R6, R223, 0x4, R4 ;  /* 0x00000004df06d825 */ /* 0x002fe200078e0204 */
[-C--:B------:R-:W-:Y:S02]  /*1fe40*/  @!P4 LEA.HI.X R9, R158, R5.reuse, R159, 0x2, P2 ;  /* 0x000000059e09c211 */ /* 0x080fe400010f149f */
[----:B------:R-:W-:Y:S02]  /*1fe50*/  ISETP.GE.AND P2, PT, R147, UR4, PT ;  /* 0x0000000493007c0c */ /* 0x000fe4000bf46270 */
[----:B------:R-:W-:Y:S01]  /*1fe60*/  @!P3 LEA.HI.X R11, R156, R5, R157, 0x2, P6 ;  /* 0x000000059c0bb211 */ /* 0x000fe200030f149d */
[----:B------:R0:W-:Y:S01]  /*1fe70*/  @!P5 ST.E.64 desc[UR60][R6.64], R26 ;  /* 0x0000001a0600d985 */ /* 0x0001e2000c101b3c */
[----:B------:R-:W-:-:S02]  /*1fe80*/  @!P1 LEA R14, P5, R152, R4, 0x2 ;  /* 0x00000004980e9211 */ /* 0x000fc400078a10ff */
[-C--:B------:R-:W-:Y:S01]  /*1fe90*/  @!P0 LEA R12, P6, R154, R4.reuse, 0x2 ;  /* 0x000000049a0c8211 */ /* 0x080fe200078c10ff */
[----:B------:R1:W-:Y:S01]  /*1fea0*/  @!P4 ST.E.64 desc[UR60][R8.64], R30 ;  /* 0x0000001e0800c985 */ /* 0x0003e2000c101b3c */
[----:B------:R-:W-:Y:S02]  /*1feb0*/  ISETP.GE.AND P4, PT, R143, UR4, PT ;  /* 0x000000048f007c0c */ /* 0x000fe4000bf86270 */
[-C--:B------:R-:W-:Y:S01]  /*1fec0*/  @!P1 LEA.HI.X R15, R152, R5.reuse, R153, 0x2, P5 ;  /* 0x00000005980f9211 */ /* 0x080fe200028f1499 */
[----:B------:R2:W-:Y:S01]  /*1fed0*/  @!P3 ST.E.64 desc[UR60][R10.64], R34 ;  /* 0x000000220a00b985 */ /* 0x0005e2000c101b3c */
[----:B------:R-:W-:Y:S02]  /*1fee0*/  ISETP.GE.AND P3, PT, R145, UR4, PT ;  /* 0x0000000491007c0c */ /* 0x000fe4000bf66270 */
[----:B------:R-:W-:Y:S02]  /*1fef0*/  ISETP.GE.AND P5, PT, R141, UR4, PT ;  /* 0x000000048d007c0c */ /* 0x000fe4000bfa6270 */
[----:B------:R-:W-:Y:S01]  /*1ff00*/  @!P0 LEA.HI.X R13, R154, R5, R155, 0x2, P6 ;  /* 0x000000059a0d8211 */ /* 0x000fe200030f149b */
[----:B0-----:R-:W-:Y:S01]  /*1ff10*/  VIADD R27, R223, 0xb0 ;  /* 0x000000b0df1b7836 */ /* 0x001fe20000000000 */
[----:B------:R-:W-:-:S03]  /*1ff20*/  @!P2 LEA R20, P6, R147, R4, 0x2 ;  /* 0x000000049314a211 */ /* 0x000fc600078c10ff */
[----:B------:R-:W-:Y:S01]  /*1ff30*/  @!P0 ST.E.64 desc[UR60][R12.64], R38 ;  /* 0x000000260c008985 */ /* 0x000fe2000c101b3c */
[-C--:B------:R-:W-:Y:S02]  /*1ff40*/  @!P2 LEA.HI.X R21, R147, R5.reuse, R148, 0x2, P6 ;  /* 0x000000059315a211 */ /* 0x080fe400030f1494 */
[----:B------:R-:W-:Y:S01]  /*1ff50*/  ISETP.GE.AND P0, PT, R139, UR4, PT ;  /* 0x000000048b007c0c */ /* 0x000fe2000bf06270 */
[----:B------:R0:W-:Y:S01]  /*1ff60*/  @!P1 ST.E.64 desc[UR60][R14.64], R42 ;  /* 0x0000002a0e009985 */ /* 0x0001e2000c101b3c */
[-C--:B------:R-:W-:Y:S02]  /*1ff70*/  @!P3 LEA R6, P6, R145, R4.reuse, 0x2 ;  /* 0x000000049106b211 */ /* 0x080fe400078c10ff */
[----:B------:R-:W-:Y:S01]  /*1ff80*/  ISETP.GE.AND P1, PT, R137, UR4, PT ;  /* 0x0000000489007c0c */ /* 0x000fe2000bf26270 */
[----:B------:R3:W-:Y:S01]  /*1ff90*/  @!P2 ST.E.64 desc[UR60][R20.64], R46 ;  /* 0x0000002e1400a985 */ /* 0x0007e2000c101b3c */
[----:B-1----:R-:W-:Y:S02]  /*1ffa0*/  @!P4 LEA R8, P2, R143, R4, 0x2 ;  /* 0x000000048f08c211 */ /* 0x002fe400078410ff */
[----:B------:R-:W-:-:S02]  /*1ffb0*/  @!P3 LEA.HI.X R7, R145, R5, R146, 0x2, P6 ;  /* 0x000000059107b211 */ /* 0x000fc400030f1492 */
[-C--:B--2---:R-:W-:Y:S02]  /*1ffc0*/  @!P5 LEA R10, P6, R141, R4.reuse, 0x2 ;  /* 0x000000048d0ad211 */ /* 0x084fe400078c10ff */
[-C--:B------:R-:W-:Y:S01]  /*1ffd0*/  @!P4 LEA.HI.X R9, R143, R5.reuse, R144, 0x2, P2 ;  /* 0x000000058f09c211 */ /* 0x080fe200010f1490 */
[----:B------:R1:W-:Y:S01]  /*1ffe0*/  @!P3 ST.E.64 desc[UR60][R6.64], R50 ;  /* 0x000000320600b985 */ /* 0x0003e2000c101b3c */
[----:B------:R-:W-:Y:S02]  /*1fff0*/  @!P5 LEA.HI.X R11, R141, R5, R142, 0x2, P6 ;  /* 0x000000058d0bd211 */ /* 0x000fe400030f148e */
[----:B------:R-:W-:Y:S01]  /*20000*/  ISETP.GE.AND P2, PT, R135, UR4, PT ;  /* 0x0000000487007c0c */ /* 0x000fe2000bf46270 */
[----:B------:R2:W-:Y:S01]  /*20010*/  @!P4 ST.E.64 desc[UR60][R8.64], R54 ;  /* 0x000000360800c985 */ /* 0x0005e2000c101b3c */
[----:B------:R-:W-:Y:S02]  /*20020*/  ISETP.GE.AND P3, PT, R95, UR4, PT ;  /* 0x000000045f007c0c */ /* 0x000fe4000bf66270 */
[-C--:B0-----:R-:W-:Y:S01]  /*20030*/  @!P1 LEA R14, P4, R137, R4.reuse, 0x2 ;  /* 0x00000004890e9211 */ /* 0x081fe200078810ff */
[----:B------:R0:W-:Y:S01]  /*20040*/  @!P5 ST.E.64 desc[UR60][R10.64], R58 ;  /* 0x0000003a0a00d985 */ /* 0x0001e2000c101b3c */
[----:B------:R-:W-:-:S02]  /*20050*/  @!P0 LEA R12, P5, R139, R4, 0x2 ;  /* 0x000000048b0c8211 */ /* 0x000fc400078a10ff */
[-C--:B------:R-:W-:Y:S02]  /*20060*/  @!P1 LEA.HI.X R15, R137, R5.reuse, R138, 0x2, P4 ;  /* 0x00000005890f9211 */ /* 0x080fe400020f148a */
[-C--:B------:R-:W-:Y:S02]  /*20070*/  @!P0 LEA.HI.X R13, R139, R5.reuse, R140, 0x2, P5 ;  /* 0x000000058b0d8211 */ /* 0x080fe400028f148c */
[----:B------:R-:W-:Y:S02]  /*20080*/  ISETP.GE.AND P5, PT, R93, UR4, PT ;  /* 0x000000045d007c0c */ /* 0x000fe4000bfa6270 */
[----:B---3--:R-:W-:Y:S01]  /*20090*/  @!P2 LEA R20, P6, R135, R4, 0x2 ;  /* 0x000000048714a211 */ /* 0x008fe200078c10ff */
[----:B------:R3:W-:Y:S01]  /*200a0*/  @!P0 ST.E.64 desc[UR60][R12.64], R62 ;  /* 0x0000003e0c008985 */ /* 0x0007e2000c101b3c */
[----:B------:R-:W-:Y:S02]  /*200b0*/  ISETP.GE.AND P4, PT, R91, UR4, PT ;  /* 0x000000045b007c0c */ /* 0x000fe4000bf86270 */
[----:B------:R-:W-:Y:S01]  /*200c0*/  @!P2 LEA.HI.X R21, R135, R5, R136, 0x2, P6 ;  /* 0x000000058715a211 */ /* 0x000fe200030f1488 */
[----:B------:R4:W-:Y:S01]  /*200d0*/  @!P1 ST.E.64 desc[UR60][R14.64], R66 ;  /* 0x000000420e009985 */ /* 0x0009e2000c101b3c */
[----:B------:R-:W-:-:S02]  /*200e0*/  ISETP.GE.AND P1, PT, R89, UR4, PT ;  /* 0x0000000459007c0c */ /* 0x000fc4000bf26270 */
[-C--:B-1----:R-:W-:Y:S01]  /*200f0*/  @!P3 LEA R6, P6, R95, R4.reuse, 0x2 ;  /* 0x000000045f06b211 */ /* 0x082fe200078c10ff */
[----:B------:R1:W-:Y:S01]  /*20100*/  @!P2 ST.E.64 desc[UR60][R20.64], R70 ;  /* 0x000000461400a985 */ /* 0x0003e2000c101b3c */
[----:B------:R-:W-:Y:S02]  /*20110*/  ISETP.GE.AND P2, PT, R237, UR4, PT ;  /* 0x00000004ed007c0c */ /* 0x000fe4000bf46270 */
[-C--:B--2---:R-:W-:Y:S02]  /*20120*/  @!P5 LEA R8, P0, R93, R4.reuse, 0x2 ;  /* 0x000000045d08d211 */ /* 0x084fe400078010ff */
[-C--:B------:R-:W-:Y:S02]  /*20130*/  @!P3 LEA.HI.X R7, R95, R5.reuse, R134, 0x2, P6 ;  /* 0x000000055f07b211 */ /* 0x080fe400030f1486 */
[----:B------:R-:W-:Y:S02]  /*20140*/  @!P5 LEA.HI.X R9, R93, R5, R94, 0x2, P0 ;  /* 0x000000055d09d211 */ /* 0x000fe400000f145e */
[----:B------:R-:W-:Y:S01]  /*20150*/  ISETP.GE.AND P0, PT, R236, UR4, PT ;  /* 0x00000004ec007c0c */ /* 0x000fe2000bf06270 */
[----:B------:R2:W-:Y:S01]  /*20160*/  @!P3 ST.E.64 desc[UR60][R6.64], R74 ;  /* 0x0000004a0600b985 */ /* 0x0005e2000c101b3c */
[----:B0-----:R-:W-:-:S02]  /*20170*/  @!P4 LEA R10, P6, R91, R4, 0x2 ;  /* 0x000000045b0ac211 */ /* 0x001fc400078c10ff */
[-C--:B---3--:R-:W-:Y:S01]  /*20180*/  @!P1 LEA R12, P3, R89, R4.reuse, 0x2 ;  /* 0x00000004590c9211 */ /* 0x088fe200078610ff */
[----:B------:R0:W-:Y:S01]  /*20190*/  @!P5 ST.E.64 desc[UR60][R8.64], R78 ;  /* 0x0000004e0800d985 */ /* 0x0001e2000c101b3c */
[-C--:B------:R-:W-:Y:S02]  /*201a0*/  @!P4 LEA.HI.X R11, R91, R5.reuse, R92, 0x2, P6 ;  /* 0x000000055b0bc211 */ /* 0x080fe400030f145c */
[----:B------:R-:W-:Y:S02]  /*201b0*/  @!P1 LEA.HI.X R13, R89, R5, R90, 0x2, P3 ;  /* 0x00000005590d9211 */ /* 0x000fe400018f145a */
[-C--:B----4-:R-:W-:Y:S01]  /*201c0*/  @!P2 LEA R14, P6, R237, R4.reuse, 0x2 ;  /* 0x00000004ed0ea211 */ /* 0x090fe200078c10ff */
[----:B------:R3:W-:Y:S01]  /*201d0*/  @!P4 ST.E.64 desc[UR60][R10.64], R126 ;  /* 0x0000007e0a00c985 */ /* 0x0007e2000c101b3c */
[----:B------:R-:W-:Y:S02]  /*201e0*/  ISETP.GE.AND P3, PT, R235, UR4, PT ;  /* 0x00000004eb007c0c */ /* 0x000fe4000bf66270 */
[----:B------:R-:W-:Y:S01]  /*201f0*/  ISETP.GE.AND P4, PT, R3, UR4, PT ;  /* 0x0000000403007c0c */ /* 0x000fe2000bf86270 */
[----:B------:R4:W-:Y:S01]  /*20200*/  @!P1 ST.E.64 desc[UR60][R12.64], R128 ;  /* 0x000000800c009985 */ /* 0x0009e2000c101b3c */
[----:B-1----:R-:W-:-:S02]  /*20210*/  @!P0 LEA R20, P5, R236, R4, 0x2 ;  /* 0x00000004ec148211 */ /* 0x002fc400078a10ff */
[-C--:B------:R-:W-:Y:S02]  /*20220*/  @!P2 LEA.HI.X R15, R237, R5.reuse, R88, 0x2, P6 ;  /* 0x00000005ed0fa211 */ /* 0x080fe400030f1458 */
[----:B------:R-:W-:Y:S02]  /*20230*/  ISETP.GE.AND P1, PT, R234, UR4, PT ;  /* 0x00000004ea007c0c */ /* 0x000fe4000bf26270 */
[----:B------:R-:W-:Y:S01]  /*20240*/  @!P0 LEA.HI.X R21, R236, R5, R87, 0x2, P5 ;  /* 0x00000005ec158211 */ /* 0x000fe200028f1457 */
[----:B------:R1:W-:Y:S01]  /*20250*/  @!P2 ST.E.64 desc[UR60][R14.64], R130 ;  /* 0x000000820e00a985 */ /* 0x0003e2000c101b3c */
[----:B------:R-:W-:Y:S02]  /*20260*/  ISETP.GE.AND P5, PT, R231, UR4, PT ;  /* 0x00000004e7007c0c */ /* 0x000fe4000bfa6270 */
[----:B------:R-:W-:Y:S01]  /*20270*/  ISETP.GE.AND P2, PT, R27, UR4, PT ;  /* 0x000000041b007c0c */ /* 0x000fe2000bf46270 */
[----:B------:R1:W-:Y:S01]  /*20280*/  @!P0 ST.E.64 desc[UR60][R20.64], R132 ;  /* 0x0000008414008985 */ /* 0x0003e2000c101b3c */
[----:B--2---:R-:W-:-:S02]  /*20290*/  @!P3 LEA R6, P6, R235, R4, 0x2 ;  /* 0x00000004eb06b211 */ /* 0x004fc400078c10ff */
[-C--:B------:R-:W-:Y:S02]  /*202a0*/  @!P4 LEA R24, P0, R3, R4.reuse, 0x2 ;  /* 0x000000040318c211 */ /* 0x080fe400078010ff */
[-C--:B------:R-:W-:Y:S02]  /*202b0*/  @!P3 LEA.HI.X R7, R235, R5.reuse, R86, 0x2, P6 ;  /* 0x00000005eb07b211 */ /* 0x080fe400030f1456 */
[-C--:B0-----:R-:W-:Y:S02]  /*202c0*/  @!P1 LEA R8, P6, R234, R4.reuse, 0x2 ;  /* 0x00000004ea089211 */ /* 0x081fe400078c10ff */
[----:B------:R-:W-:Y:S01]  /*202d0*/  @!P4 LEA.HI.X R25, R3, R5, R0, 0x2, P0 ;  /* 0x000000050319c211 */ /* 0x000fe200000f1400 */
[----:B------:R1:W-:Y:S01]  /*202e0*/  @!P3 ST.E.64 desc[UR60][R6.64], R98 ;  /* 0x000000620600b985 */ /* 0x0003e2000c101b3c */
[----:B------:R-:W-:Y:S02]  /*202f0*/  SHF.R.S32.HI R0, RZ, 0x1f, R231 ;  /* 0x0000001fff007819 */ /* 0x000fe400000114e7 */
[----:B---3--:R-:W-:-:S02]  /*20300*/  @!P5 LEA R10, P0, R231, R4, 0x2 ;  /* 0x00000004e70ad211 */ /* 0x008fc400078010ff */
[-C--:B------:R-:W-:Y:S02]  /*20310*/  @!P1 LEA.HI.X R9, R234, R5.reuse, R85, 0x2, P6 ;  /* 0x00000005ea099211 */ /* 0x080fe400030f1455 */
[----:B------:R-:W-:Y:S02]  /*20320*/  SHF.R.S32.HI R3, RZ, 0x1f, R27 ;  /* 0x0000001fff037819 */ /* 0x000fe4000001141b */
[----:B----4-:R-:W-:Y:S01]  /*20330*/  @!P2 LEA R12, P6, R27, R4, 0x2 ;  /* 0x000000041b0ca211 */ /* 0x010fe200078c10ff */
[----:B------:R1:W-:Y:S01]  /*20340*/  @!P1 ST.E.64 desc[UR60][R8.64], R102 ;  /* 0x0000006608009985 */ /* 0x0003e2000c101b3c */
[-C--:B------:R-:W-:Y:S02]  /*20350*/  @!P5 LEA.HI.X R11, R231, R5.reuse, R0, 0x2, P0 ;  /* 0x00000005e70bd211 */ /* 0x080fe400000f1400 */
[----:B------:R-:W-:Y:S01]  /*20360*/  @!P2 LEA.HI.X R13, R27, R5, R3, 0x2, P6 ;  /* 0x000000051b0da211 */ /* 0x000fe200030f1403 */
[----:B------:R-:W-:Y:S02]  /*20370*/  VIADD R3, R223, 0xb8 ;  /* 0x000000b8df037836 */ /* 0x000fe40000000000 */
[----:B------:R1:W-:Y:S03]  /*20380*/  @!P5 ST.E.64 desc[UR60][R10.64], R106 ;  /* 0x0000006a0a00d985 */ /* 0x0003e6000c101b3c */
[----:B------:R-:W-:Y:S01]  /*20390*/  ISETP.GE.AND P0, PT, R3, UR4, PT ;  /* 0x0000000403007c0c */ /* 0x000fe2000bf06270 */
[----:B------:R1:W-:Y:S04]  /*203a0*/  @!P4 ST.E.64 desc[UR60][R24.64], R110 ;  /* 0x0000006e1800c985 */ /* 0x0003e8000c101b3c */
[----:B------:R1:W-:Y:S08]  /*203b0*/  @!P2 ST.E.64 desc[UR60][R12.64], R114 ;  /* 0x000000720c00a985 */ /* 0x0003f0000c101b3c */
[----:B------:R-:W-:Y:S05]  /*203c0*/  @P0 BRA `(.L_x_630) ;  /* 0x0000000c006c0947 */ /* 0x000fea0003800000 */
[----:B------:R-:W-:Y:S02]  /*203d0*/  LEA R4, P0, R3, R4, 0x2 ;  /* 0x0000000403047211 */ /* 0x000fe400078010ff */
[----:B------:R-:W-:-:S04]  /*203e0*/  SHF.R.S32.HI R0, RZ, 0x1f, R3 ;  /* 0x0000001fff007819 */ /* 0x000fc80000011403 */
[----:B------:R-:W-:-:S05]  /*203f0*/  LEA.HI.X R5, R3, R5, R0, 0x2, P0 ;  /* 0x0000000503057211 */ /* 0x000fca00000f1400 */
[----:B------:R0:W-:Y:S01]  /*20400*/  ST.E.64 desc[UR60][R4.64], R118 ;  /* 0x0000007604007985 */ /* 0x0001e2000c101b3c */
[----:B------:R-:W-:Y:S05]  /*20410*/  BRA `(.L_x_630) ;  /* 0x0000000c00587947 */ /* 0x000fea0003800000 */
.L_x_621:
[----:B------:R-:W-:Y:S01]  /*20420*/  ULDC.64 UR6, c[0x0][0xc08] ;  /* 0x0003020000067ab9 */ /* 0x000fe20000000a00 */
[----:B------:R-:W-:Y:S01]  /*20430*/  ULDC.64 UR4, c[0x0][0xc00] ;  /* 0x0003000000047ab9 */ /* 0x000fe20000000a00 */
[----:B------:R-:W-:Y:S01]  /*20440*/  ISETP.NE.U32.AND P1, PT, RZ, UR6, PT ;  /* 0x00000006ff007c0c */ /* 0x000fe2000bf25070 */
[----:B------:R-:W-:Y:S01]  /*20450*/  IMAD.MOV.U32 R3, RZ, RZ, RZ ;  /* 0x000000ffff037224 */ /* 0x000fe200078e00ff */
[----:B------:R-:W-:Y:S02]  /*20460*/  ISETP.NE.U32.AND P0, PT, RZ, UR4, PT ;  /* 0x00000004ff007c0c */ /* 0x000fe4000bf05070 */
[----:B------:R-:W-:Y:S02]  /*20470*/  ISETP.NE.AND.EX P1, PT, RZ, UR7, PT, P1 ;  /* 0x00000007ff007c0c */ /* 0x000fe4000bf25310 */
[----:B------:R-:W-:Y:S02]  /*20480*/  IADD3 R4, P2, R226, UR4, RZ ;  /* 0x00000004e2047c10 */ /* 0x000fe4000ff5e0ff */
[----:B------:R-:W-:-:S02]  /*20490*/  ISETP.NE.AND.EX P0, PT, RZ, UR5, PT, P0 ;  /* 0x00000005ff007c0c */ /* 0x000fc4000bf05300 */
[----:B------:R-:W-:Y:S01]  /*204a0*/  IADD3.X R5, R227, UR5, RZ, P2, !PT ;  /* 0x00000005e3057c10 */ /* 0x000fe200097fe4ff */
[----:B------:R-:W-:Y:S02]  /*204b0*/  ULDC UR4, c[0x0][0xa88] ;  /* 0x0002a20000047ab9 */ /* 0x000fe40000000800 */
[----:B------:R-:W-:-:S04]  /*204c0*/  IMAD.U32 R0, RZ, RZ, UR4 ;  /* 0x00000004ff007e24 */ /* 0x000fc8000f8e00ff */
[----:B------:R-:W-:-:S04]  /*204d0*/  @P1 IADD3 R226, P2, R226, UR6, RZ ;  /* 0x00000006e2e21c10 */ /* 0x000fc8000ff5e0ff */
[----:B------:R-:W-:Y:S01]  /*204e0*/  @P1 IADD3.X R227, R227, UR7, RZ, P2, !PT ;  /* 0x00000007e3e31c10 */ /* 0x000fe200097fe4ff */
[----:B------:R2:W5:Y:S04]  /*204f0*/  @P0 LDG.E R3, desc[UR60][R4.64] ;  /* 0x0000003c04030981 */ /* 0x000568000c1e1900 */
[----:B------:R2:W5:Y:S01]  /*20500*/  @P1 LDG.E R0, desc[UR60][R226.64] ;  /* 0x0000003ce2001981 */ /* 0x000562000c1e1900 */
[----:B------:R-:W-:Y:S01]  /*20510*/  ISETP.NE.AND P2, PT, R224, RZ, PT ;  /* 0x000000ffe000720c */ /* 0x000fe20003f45270 */
[----:B------:R-:W3:-:S12]  /*20520*/  S2R R9, SR_TID.X ;  /* 0x0000000000097919 */ /* 0x000ed80000002100 */
[----:B------:R-:W4:Y:S01]  /*20530*/  @!P2 LDC R224, c[0x0][0xad4] ;  /* 0x0002b500ffe0ab82 */ /* 0x000f220000000800 */
[----:B---3--:R-:W-:Y:S01]  /*20540*/  VIADD R6, R9, 0xffffff80 ;  /* 0xffffff8009067836 */ /* 0x008fe20000000000 */
[----:B----4-:R-:W-:-:S04]  /*20550*/  ISETP.GT.AND P2, PT, R224, 0x1, PT ;  /* 0x00000001e000780c */ /* 0x010fc80003f44270 */
[----:B------:R-:W-:Y:S01]  /*20560*/  ISETP.GT.AND P3, PT, R6, 0x7f, PT ;  /* 0x0000007f0600780c */ /* 0x000fe20003f64270 */
[----:B--2---:R-:W-:-:S12]  /*20570*/  @P1 BRA `(.L_x_633) ;  /* 0x0000000000101947 */ /* 0x004fd80003800000 */
[----:B------:R-:W-:Y:S05]  /*20580*/  @!P0 BRA `(.L_x_633) ;  /* 0x00000000000c8947 */ /* 0x000fea0003800000 */
[----:B------:R-:W2:Y:S04]  /*20590*/  LDG.E R7, desc[UR60][R4.64] ;  /* 0x0000003c04077981 */ /* 0x000ea8000c1e1900 */
[----:B-----5:R-:W2:Y:S02]  /*205a0*/  LDG.E R0, desc[UR60][R4.64+0x4] ;  /* 0x0000043c04007981 */ /* 0x020ea4000c1e1900 */
[----:B--2---:R-:W-:-:S07]  /*205b0*/  IMAD.IADD R0, R0, 0x1, -R7 ;  /* 0x0000000100007824 */ /* 0x004fce00078e0a07 */
.L_x_633:
[----:B------:R-:W2:Y:S01]  /*205c0*/  LDL.LU R4, [R1+0x6c] ;  /* 0x00006c0001047983 */ /* 0x000ea20000300800 */
[----:B------:R-:W-:Y:S01]  /*205d0*/  BSSY B1, `(.L_x_634) ;  /* 0x0000036000017945 */ /* 0x000fe20003800000 */
[----:B------:R-:W-:Y:S02]  /*205e0*/  SEL R225, R225, RZ, !P0 ;  /* 0x000000ffe1e17207 */ /* 0x000fe40004000000 */
[----:B-----5:R-:W-:Y:S02]  /*205f0*/  SHF.R.S32.HI R26, RZ, 0x1f, R3 ;  /* 0x0000001fff1a7819 */ /* 0x020fe40000011403 */
[----:B--2---:R-:W-:Y:S01]  /*20600*/  SEL R27, R4, RZ, !P0 ;  /* 0x000000ff041b7207 */ /* 0x004fe20004000000 */
[----:B------:R-:W-:Y:S06]  /*20610*/  @P3 BRA `(.L_x_635) ;  /* 0x0000000000c43947 */ /* 0x000fec0003800000 */
[----:B------:R-:W2:Y:S01]  /*20620*/  LDC R29, c[0x0][0xbe8] ;  /* 0x0002fa00ff1d7b82 */ /* 0x000ea20000000800 */
[----:B------:R-:W-:-:S04]  /*20630*/  IMAD R4, R232, 0x80, R9 ;  /* 0x00000080e8047824 */ /* 0x000fc800078e0209 */
[----:B------:R-:W-:Y:S02]  /*20640*/  VIADD R28, R4, 0xffffff80 ;  /* 0xffffff80041c7836 */ /* 0x000fe40000000000 */
[----:B--2---:R-:W-:-:S05]  /*20650*/  IMAD R5, R0, R29, RZ ;  /* 0x0000001d00057224 */ /* 0x004fca00078e02ff */
[----:B------:R-:W-:-:S13]  /*20660*/  ISETP.GE.AND P0, PT, R28, R5, PT ;  /* 0x000000051c00720c */ /* 0x000fda0003f06270 */
[----:B------:R-:W-:Y:S05]  /*20670*/  @P0 BRA `(.L_x_635) ;  /* 0x0000000000ac0947 */ /* 0x000fea0003800000 */
[----:B------:R-:W-:Y:S01]  /*20680*/  IMAD.MOV.U32 R24, RZ, RZ, 0x9b8 ;  /* 0x000009b8ff187424 */ /* 0x000fe200078e00ff */
[----:B------:R-:W-:Y:S01]  /*20690*/  ISETP.GT.AND P0, PT, R224, 0x1, PT ;  /* 0x00000001e000780c */ /* 0x000fe20003f04270 */
[----:B------:R-:W2:Y:S01]  /*206a0*/  LDC.64 R4, c[0x0][0xba8] ;  /* 0x0002ea00ff047b82 */ /* 0x000ea20000000a00 */
[----:B------:R-:W-:Y:S01]  /*206b0*/  ISETP.NE.AND P1, PT, R29, 0x1, PT ;  /* 0x000000011d00780c */ /* 0x000fe20003f25270 */
[----:B------:R-:W-:Y:S01]  /*206c0*/  IMAD.MOV.U32 R21, RZ, RZ, R28 ;  /* 0x000000ffff157224 */ /* 0x000fe200078e001c */
[----:B------:R-:W-:Y:S02]  /*206d0*/  SEL R24, R24, 0x978, P0 ;  /* 0x0000097818187807 */ /* 0x000fe40000000000 */
[----:B------:R-:W-:-:S03]  /*206e0*/  SEL R233, R233, RZ, P0 ;  /* 0x000000ffe9e97207 */ /* 0x000fc60000000000 */
[----:B------:R-:W3:Y:S08]  /*206f0*/  LDC.64 R10, c[0x0][R24+0x220] ;  /* 0x00008800180a7b82 */ /* 0x000ef00000000a00 */
[----:B------:R-:W4:Y:S08]  /*20700*/  LDC.64 R8, c[0x0][R24+0x218] ;  /* 0x0000860018087b82 */ /* 0x000f300000000a00 */
[----:B------:R-:W5:Y:S08]  /*20710*/  LDC.64 R12, c[0x0][R24+0x228] ;  /* 0x00008a00180c7b82 */ /* 0x000f700000000a00 */
[----:B------:R-:W0:Y:S08]  /*20720*/  LDC.64 R6, c[0x0][R24+0x210] ;  /* 0x0000840018067b82 */ /* 0x000e300000000a00 */
[----:B------:R-:W1:Y:S08]  /*20730*/  @P1 LDC R15, c[0x0][0xbec] ;  /* 0x0002fb00ff0f1b82 */ /* 0x000e700000000800 */
[----:B------:R-:W5:Y:S01]  /*20740*/  @P1 LDC R31, c[0x0][0xbf0] ;  /* 0x0002fc00ff1f1b82 */ /* 0x000f620000000800 */
[----:B---3--:R-:W-:-:S07]  /*20750*/  IMAD R11, R11, R225, RZ ;  /* 0x000000e10b0b7224 */ /* 0x008fce00078e02ff */
[----:B--2---:R-:W2:Y:S01]  /*20760*/  @!P0 LDC R4, c[0x0][0xb50] ;  /* 0x0002d400ff048b82 */ /* 0x004ea20000000800 */
[----:B------:R-:W-:Y:S02]  /*20770*/  IMAD R11, R10, R27, R11 ;  /* 0x0000001b0a0b7224 */ /* 0x000fe400078e020b */
[----:B-1----:R-:W-:-:S05]  /*20780*/  @P1 IMAD.HI.U32 R20, R28, R15, RZ ;  /* 0x0000000f1c141227 */ /* 0x002fca00078e00ff */
[----:B------:R-:W1:Y:S01]  /*20790*/  @!P0 LDC R5, c[0x0][0xb54] ;  /* 0x0002d500ff058b82 */ /* 0x000e620000000800 */
[-C--:B----4-:R-:W-:Y:S02]  /*207a0*/  IMAD R25, R9, R222.reuse, RZ ;  /* 0x000000de09197224 */ /* 0x090fe400078e02ff */
[----:B------:R-:W-:Y:S01]  /*207b0*/  IMAD.WIDE.U32 R8, R8, R222, RZ ;  /* 0x000000de08087225 */ /* 0x000fe200078e00ff */
[----:B-----5:R-:W-:-:S03]  /*207c0*/  @P1 SHF.R.U32.HI R21, RZ, R31, R20 ;  /* 0x0000001fff151219 */ /* 0x020fc60000011614 */
[----:B------:R-:W-:-:S04]  /*207d0*/  IMAD.WIDE.U32 R14, R10, R225, RZ ;  /* 0x000000e10a0e7225 */ /* 0x000fc800078e00ff */
[----:B------:R-:W-:Y:S01]  /*207e0*/  IMAD.IADD R25, R9, 0x1, R25 ;  /* 0x0000000109197824 */ /* 0x000fe200078e0219 */
[----:B------:R-:W-:Y:S01]  /*207f0*/  IADD3 R10, P1, P3, R14, R8, R3 ;  /* 0x000000080e0a7210 */ /* 0x000fe20007b3e003 */
[----:B------:R-:W-:Y:S02]  /*20800*/  IMAD.IADD R15, R15, 0x1, R11 ;  /* 0x000000010f0f7824 */ /* 0x000fe400078e020b */
[----:B------:R-:W-:-:S03]  /*20810*/  IMAD.WIDE.U32 R8, R12, R233, RZ ;  /* 0x000000e90c087225 */ /* 0x000fc600078e00ff */
[----:B------:R-:W-:Y:S01]  /*20820*/  IADD3.X R12, R15, R25, R26, P1, P3 ;  /* 0x000000190f0c7210 */ /* 0x000fe20000fe641a */
[----:B------:R-:W-:Y:S01]  /*20830*/  IMAD R13, R13, R233, RZ ;  /* 0x000000e90d0d7224 */ /* 0x000fe200078e02ff */
[----:B------:R-:W-:Y:S01]  /*20840*/  IADD3 R8, P0, P1, R21, R10, R8 ;  /* 0x0000000a15087210 */ /* 0x000fe2000791e008 */
[--C-:B------:R-:W-:Y:S01]  /*20850*/  IMAD.MOV R14, RZ, RZ, -R21.reuse ;  /* 0x000000ffff0e7224 */ /* 0x100fe200078e0a15 */
[----:B------:R-:W-:Y:S01]  /*20860*/  SHF.R.S32.HI R21, RZ, 0x1f, R21 ;  /* 0x0000001fff157819 */ /* 0x000fe20000011415 */
[----:B------:R-:W-:Y:S02]  /*20870*/  IMAD.IADD R13, R9, 0x1, R13 ;  /* 0x00000001090d7824 */ /* 0x000fe400078e020d */
[----:B------:R-:W-:-:S03]  /*20880*/  IMAD R11, R29, R14, R28 ;  /* 0x0000000e1d0b7224 */ /* 0x000fc600078e021c */
[----:B------:R-:W-:Y:S01]  /*20890*/  IADD3.X R9, R21, R12, R13, P0, P1 ;  /* 0x0000000c15097210 */ /* 0x000fe200007e240d */
[----:B0-----:R-:W-:Y:S01]  /*208a0*/  IMAD R7, R7, R11, RZ ;  /* 0x0000000b07077224 */ /* 0x001fe200078e02ff */
[----:B------:R-:W-:-:S05]  /*208b0*/  SHF.R.S32.HI R13, RZ, 0x1f, R11 ;  /* 0x0000001fff0d7819 */ /* 0x000fca000001140b */
[C---:B------:R-:W-:Y:S02]  /*208c0*/  IMAD R13, R6.reuse, R13, R7 ;  /* 0x0000000d060d7224 */ /* 0x040fe400078e0207 */
[----:B------:R-:W-:-:S04]  /*208d0*/  IMAD.WIDE.U32 R6, R6, R11, R8 ;  /* 0x0000000b06067225 */ /* 0x000fc800078e0008 */
[----:B------:R-:W-:Y:S01]  /*208e0*/  IMAD.IADD R7, R7, 0x1, R13 ;  /* 0x0000000107077824 */ /* 0x000fe200078e020d */
[----:B--2---:R-:W-:-:S04]  /*208f0*/  LEA R4, P0, R6, R4, 0x2 ;  /* 0x0000000406047211 */ /* 0x004fc800078010ff */
[----:B-1----:R-:W-:Y:S01]  /*20900*/  LEA.HI.X R5, R6, R5, R7, 0x2, P0 ;  /* 0x0000000506057211 */ /* 0x002fe200000f1407 */
[----:B------:R-:W-:-:S05]  /*20910*/  IMAD.MOV.U32 R7, RZ, RZ, -0x800000 ;  /* 0xff800000ff077424 */ /* 0x000fca00078e00ff */
[----:B------:R2:W-:Y:S03]  /*20920*/  STG.E desc[UR60][R4.64], R7 ;  /* 0x0000000704007986 */ /* 0x0005e6000c10193c */
.L_x_635:
[----:B------:R-:W-:Y:S05]  /*20930*/  BSYNC B1 ;  /* 0x0000000000017941 */ /* 0x000fea0003800000 */
.L_x_634:
[----:B------:R-:W-:Y:S05]  /*20940*/  @P2 BRA `(.L_x_630) ;  /* 0x00000008000c2947 */ /* 0x000fea0003800000 */
[----:B--2---:R-:W2:Y:S01]  /*20950*/  S2R R4, SR_TID.X ;  /* 0x0000000000047919 */ /* 0x004ea20000002100 */
[----:B------:R-:W3:Y:S01]  /*20960*/  LDC R11, c[0x0][0xbe8] ;  /* 0x0002fa00ff0b7b82 */ /* 0x000ee20000000800 */
[----:B------:R-:W-:Y:S01]  /*20970*/  ULDC.64 UR4, c[0x0][0xaa0] ;  /* 0x0002a80000047ab9 */ /* 0x000fe20000000a00 */
[----:B------:R-:W-:Y:S01]  /*20980*/  BSSY B1, `(.L_x_636) ;  /* 0x0000049000017945 */ /* 0x000fe20003800000 */
[----:B---3--:R-:W-:Y:S01]  /*20990*/  ISETP.NE.AND P0, PT, R11, 0x1, PT ;  /* 0x000000010b00780c */ /* 0x008fe20003f05270 */
[----:B--2---:R-:W-:Y:S02]  /*209a0*/  VIADD R6, R4, 0xffffff80 ;  /* 0xffffff8004067836 */ /* 0x004fe40000000000 */
[----:B------:R-:W-:-:S03]  /*209b0*/  IMAD R4, R26, UR4, RZ ;  /* 0x000000041a047c24 */ /* 0x000fc6000f8e02ff */
[----:B------:R-:W-:-:S07]  /*209c0*/  SHF.R.S32.HI R5, RZ, 0x1f, R6 ;  /* 0x0000001fff057819 */ /* 0x000fce0000011406 */
[----:B------:R-:W2:Y:S01]  /*209d0*/  @P0 LDC R9, c[0x0][0xbec] ;  /* 0x0002fb00ff090b82 */ /* 0x000ea20000000800 */
[----:B------:R-:W-:Y:S01]  /*209e0*/  IMAD R7, R3, UR5, R4 ;  /* 0x0000000503077c24 */ /* 0x000fe2000f8e0204 */
[----:B------:R-:W-:Y:S01]  /*209f0*/  LEA.HI R8, R5, R6, RZ, 0x3 ;  /* 0x0000000605087211 */ /* 0x000fe200078f18ff */
[----:B------:R-:W-:Y:S01]  /*20a00*/  IMAD.WIDE.U32 R4, R3, UR4, RZ ;  /* 0x0000000403047c25 */ /* 0x000fe2000f8e00ff */
[----:B------:R-:W-:Y:S02]  /*20a10*/  ULDC.64 UR4, c[0x0][0xae8] ;  /* 0x0002ba0000047ab9 */ /* 0x000fe40000000a00 */
[----:B------:R-:W-:Y:S02]  /*20a20*/  LOP3.LUT R3, R8, 0xfffffff8, RZ, 0xc0, !PT ;  /* 0xfffffff808037812 */ /* 0x000fe400078ec0ff */
[----:B------:R-:W3:Y:S01]  /*20a30*/  @P0 LDC R13, c[0x0][0xbf0] ;  /* 0x0002fc00ff0d0b82 */ /* 0x000ee20000000800 */
[----:B------:R-:W-:Y:S01]  /*20a40*/  SHF.R.S32.HI R15, RZ, 0x3, R8 ;  /* 0x00000003ff0f7819 */ /* 0x000fe20000011408 */
[----:B------:R-:W-:-:S02]  /*20a50*/  IMAD.IADD R5, R5, 0x1, R7 ;  /* 0x0000000105057824 */ /* 0x000fc400078e0207 */
[----:B------:R-:W-:Y:S02]  /*20a60*/  IMAD.IADD R10, R6, 0x1, -R3 ;  /* 0x00000001060a7824 */ /* 0x000fe400078e0a03 */
[----:B------:R-:W-:-:S04]  /*20a70*/  IMAD.WIDE.U32 R4, R222, UR4, R4 ;  /* 0x00000004de047c25 */ /* 0x000fc8000f8e0004 */
[----:B------:R-:W-:Y:S02]  /*20a80*/  IMAD R3, R10, 0x20, R15 ;  /* 0x000000200a037824 */ /* 0x000fe400078e020f */
[----:B------:R-:W-:Y:S01]  /*20a90*/  IMAD R5, R222, UR5, R5 ;  /* 0x00000005de057c24 */ /* 0x000fe2000f8e0205 */
[----:B------:R-:W-:Y:S01]  /*20aa0*/  ULDC.64 UR4, c[0x0][0xaf0] ;  /* 0x0002bc0000047ab9 */ /* 0x000fe20000000a00 */
[----:B------:R-:W-:Y:S02]  /*20ab0*/  IMAD R8, R232, 0x80, R3 ;  /* 0x00000080e8087824 */ /* 0x000fe400078e0203 */
[----:B------:R-:W-:Y:S02]  /*20ac0*/  IMAD R7, R27, UR4, RZ ;  /* 0x000000041b077c24 */ /* 0x000fe4000f8e02ff */
[----:B--2---:R-:W-:-:S04]  /*20ad0*/  @P0 IMAD.HI.U32 R6, R8, R9, RZ ;  /* 0x0000000908060227 */ /* 0x004fc800078e00ff */
[----:B------:R-:W-:Y:S02]  /*20ae0*/  IMAD.MOV.U32 R3, RZ, RZ, R8 ;  /* 0x000000ffff037224 */ /* 0x000fe400078e0008 */
[C---:B------:R-:W-:Y:S01]  /*20af0*/  IMAD R7, R225.reuse, UR5, R7 ;  /* 0x00000005e1077c24 */ /* 0x040fe2000f8e0207 */
[----:B---3--:R-:W-:Y:S01]  /*20b00*/  @P0 SHF.R.U32.HI R3, RZ, R13, R6 ;  /* 0x0000000dff030219 */ /* 0x008fe20000011606 */
[----:B------:R-:W-:Y:S01]  /*20b10*/  IMAD.WIDE.U32 R4, R225, UR4, R4 ;  /* 0x00000004e1047c25 */ /* 0x000fe2000f8e0004 */
[----:B------:R-:W-:Y:S02]  /*20b20*/  ULDC.64 UR4, c[0x0][0xae0] ;  /* 0x0002b80000047ab9 */ /* 0x000fe40000000a00 */
[----:B------:R-:W-:Y:S01]  /*20b30*/  SHF.R.S32.HI R6, RZ, 0x1f, R3 ;  /* 0x0000001fff067819 */ /* 0x000fe20000011403 */
[----:B------:R-:W-:Y:S02]  /*20b40*/  IMAD.IADD R5, R5, 0x1, R7 ;  /* 0x0000000105057824 */ /* 0x000fe400078e0207 */
[----:B------:R-:W-:-:S02]  /*20b50*/  IMAD.MOV R7, RZ, RZ, -R3 ;  /* 0x000000ffff077224 */ /* 0x000fc400078e0a03 */
[----:B------:R-:W-:Y:S02]  /*20b60*/  IMAD R6, R6, UR4, RZ ;  /* 0x0000000406067c24 */ /* 0x000fe4000f8e02ff */
[----:B------:R-:W-:Y:S02]  /*20b70*/  IMAD R7, R11, R7, R8 ;  /* 0x000000070b077224 */ /* 0x000fe400078e0208 */
[----:B------:R-:W-:-:S04]  /*20b80*/  IMAD.WIDE.U32 R4, R3, UR4, R4 ;  /* 0x0000000403047c25 */ /* 0x000fc8000f8e0004 */
[----:B------:R-:W-:Y:S01]  /*20b90*/  IMAD R9, R3, UR5, R6 ;  /* 0x0000000503097c24 */ /* 0x000fe2000f8e0206 */
[----:B------:R-:W-:Y:S01]  /*20ba0*/  SHF.R.S32.HI R3, RZ, 0x1f, R7 ;  /* 0x0000001fff037819 */ /* 0x000fe20000011407 */
[----:B------:R-:W-:Y:S01]  /*20bb0*/  IMAD R8, R232, 0x80, R15 ;  /* 0x00000080e8087824 */ /* 0x000fe200078e020f */
[----:B------:R-:W-:Y:S01]  /*20bc0*/  ULDC.64 UR4, c[0x0][0xad8] ;  /* 0x0002b60000047ab9 */ /* 0x000fe20000000a00 */
[----:B------:R-:W-:Y:S02]  /*20bd0*/  IMAD.IADD R5, R5, 0x1, R9 ;  /* 0x0000000105057824 */ /* 0x000fe400078e0209 */
[----:B------:R-:W-:Y:S02]  /*20be0*/  IMAD R6, R3, UR4, RZ ;  /* 0x0000000403067c24 */ /* 0x000fe4000f8e02ff */
[----:B------:R-:W-:Y:S02]  /*20bf0*/  IMAD R11, R0, R11, RZ ;  /* 0x0000000b000b7224 */ /* 0x000fe400078e02ff */
[----:B------:R-:W-:-:S02]  /*20c00*/  VIADD R3, R8, 0x40 ;  /* 0x0000004008037836 */ /* 0x000fc40000000000 */
[C---:B------:R-:W-:Y:S01]  /*20c10*/  IMAD R9, R7.reuse, UR5, R6 ;  /* 0x0000000507097c24 */ /* 0x040fe2000f8e0206 */
[-C--:B------:R-:W-:Y:S01]  /*20c20*/  ISETP.GE.AND P2, PT, R8, R11.reuse, PT ;  /* 0x0000000b0800720c */ /* 0x080fe20003f46270 */
[----:B------:R-:W-:Y:S01]  /*20c30*/  IMAD.WIDE.U32 R4, R7, UR4, R4 ;  /* 0x0000000407047c25 */ /* 0x000fe2000f8e0004 */
[----:B------:R-:W-:Y:S01]  /*20c40*/  ISETP.GE.AND P1, PT, R3, R11, PT ;  /* 0x0000000b0300720c */ /* 0x000fe20003f26270 */
[----:B------:R-:W-:Y:S02]  /*20c50*/  ULDC.64 UR4, c[0x0][0xa80] ;  /* 0x0002a00000047ab9 */ /* 0x000fe40000000a00 */
[----:B------:R-:W-:Y:S01]  /*20c60*/  IMAD.IADD R3, R5, 0x1, R9 ;  /* 0x0000000105037824 */ /* 0x000fe200078e0209 */
[----:B------:R-:W-:Y:S01]  /*20c70*/  LEA R6, P3, R4, UR4, 0x1 ;  /* 0x0000000404067c11 */ /* 0x000fe2000f8608ff */
[----:B------:R-:W-:Y:S02]  /*20c80*/  VIADD R0, R8, 0x20 ;  /* 0x0000002008007836 */ /* 0x000fe40000000000 */
[----:B------:R-:W-:Y:S01]  /*20c90*/  IMAD.SHL.U32 R7, R10, 0x8, RZ ;  /* 0x000000080a077824 */ /* 0x000fe200078e00ff */
[----:B------:R-:W-:-:S02]  /*20ca0*/  LEA.HI.X R3, R4, UR5, R3, 0x1, P3 ;  /* 0x0000000504037c11 */ /* 0x000fc400098f0c03 */
[----:B------:R-:W-:Y:S01]  /*20cb0*/  ISETP.GE.AND P0, PT, R0, R11, PT ;  /* 0x0000000b0000720c */ /* 0x000fe20003f06270 */
[C---:B------:R-:W-:Y:S01]  /*20cc0*/  VIADD R13, R7.reuse, 0x40 ;  /* 0x00000040070d7836 */ /* 0x040fe20000000000 */
[----:B------:R2:W3:Y:S01]  /*20cd0*/  SHFL.IDX PT, R4, R6, RZ, 0x181f ;  /* 0x00181fff06047589 */ /* 0x0004e200000e0000 */
[----:B------:R-:W-:Y:S01]  /*20ce0*/  VIADD R9, R7, 0x80 ;  /* 0x0000008007097836 */ /* 0x000fe20000000000 */
[----:B------:R-:W-:Y:S02]  /*20cf0*/  SHF.R.S32.HI R12, RZ, 0x1f, R7 ;  /* 0x0000001fff0c7819 */ /* 0x000fe40000011407 */
[----:B------:R2:W4:Y:S01]  /*20d00*/  SHFL.IDX PT, R0, R3, RZ, 0x181f ;  /* 0x00181fff03007589 */ /* 0x00052200000e0000 */
[----:B------:R-:W-:Y:S02]  /*20d10*/  SHF.R.S32.HI R10, RZ, 0x1f, R13 ;  /* 0x0000001fff0a7819 */ /* 0x000fe4000001140d */
[----:B------:R-:W-:Y:S01]  /*20d20*/  SHF.R.S32.HI R14, RZ, 0x1f, R9 ;  /* 0x0000001fff0e7819 */ /* 0x000fe20000011409 */
[----:B------:R-:W-:Y:S06]  /*20d30*/  @P2 BRA `(.L_x_637) ;  /* 0x0000000000342947 */ /* 0x000fec0003800000 */
[----:B------:R-:W-:Y:S02]  /*20d40*/  ULDC UR4, c[0x0][0xac8] ;  /* 0x0002b20000047ab9 */ /* 0x000fe40000000800 */
[----:B------:R-:W-:Y:S02]  /*20d50*/  ISETP.GE.AND P4, PT, R7, UR4, PT ;  /* 0x0000000407007c0c */ /* 0x000fe4000bf86270 */
[----:B------:R-:W-:Y:S02]  /*20d60*/  ISETP.GE.AND P3, PT, R13, UR4, PT ;  /* 0x000000040d007c0c */ /* 0x000fe4000bf66270 */
[----:B------:R-:W-:-:S09]  /*20d70*/  ISETP.GE.AND P2, PT, R9, UR4, PT ;  /* 0x0000000409007c0c */ /* 0x000fd2000bf46270 */
[-C--:B---3--:R-:W-:Y:S02]  /*20d80*/  @!P4 LEA R20, P6, R7, R4.reuse, 0x1 ;  /* 0x000000040714c211 */ /* 0x088fe400078c08ff */
[----:B------:R-:W-:Y:S02]  /*20d90*/  @!P3 LEA R24, P5, R13, R4, 0x1 ;  /* 0x000000040d18b211 */ /* 0x000fe400078a08ff */
[----:B----4-:R-:W-:Y:S02]  /*20da0*/  @!P4 LEA.HI.X R21, R7, R0, R12, 0x1, P6 ;  /* 0x000000000715c211 */ /* 0x010fe400030f0c0c */
[----:B------:R-:W-:Y:S02]  /*20db0*/  @!P2 LEA R4, P6, R9, R4, 0x1 ;  /* 0x000000040904a211 */ /* 0x000fe400078c08ff */
[-C--:B------:R-:W-:Y:S01]  /*20dc0*/  @!P3 LEA.HI.X R25, R13, R0.reuse, R10, 0x1, P5 ;  /* 0x000000000d19b211 */ /* 0x080fe200028f0c0a */
[----:B------:R3:W-:Y:S01]  /*20dd0*/  @!P4 ST.E.128 desc[UR60][R20.64], RZ ;  /* 0x000000ff1400c985 */ /* 0x0007e2000c101d3c */
[----:B------:R-:W-:-:S03]  /*20de0*/  @!P2 LEA.HI.X R5, R9, R0, R14, 0x1, P6 ;  /* 0x000000000905a211 */ /* 0x000fc600030f0c0e */
[----:B------:R3:W-:Y:S04]  /*20df0*/  @!P3 ST.E.128 desc[UR60][R24.64], RZ ;  /* 0x000000ff1800b985 */ /* 0x0007e8000c101d3c */
[----:B------:R3:W-:Y:S02]  /*20e00*/  @!P2 ST.E.128 desc[UR60][R4.64], RZ ;  /* 0x000000ff0400a985 */ /* 0x0007e4000c101d3c */
.L_x_637:
[----:B------:R-:W-:Y:S05]  /*20e10*/  BSYNC B1 ;  /* 0x0000000000017941 */ /* 0x000fea0003800000 */
.L_x_636:
[----:B----4-:R4:W0:Y:S01]  /*20e20*/  SHFL.IDX PT, R0, R3, 0x1, 0x181f ;  /* 0x00381f0003007f89 */ /* 0x01082200000e0000 */
[----:B------:R-:W-:Y:S03]  /*20e30*/  BSSY B1, `(.L_x_638) ;  /* 0x0000010000017945 */ /* 0x000fe60003800000 */
[----:B---3--:R4:W3:Y:S01]  /*20e40*/  SHFL.IDX PT, R4, R6, 0x1, 0x181f ;  /* 0x00381f0006047f89 */ /* 0x0088e200000e0000 */
        /* <DEDUP_REMOVED lines=14> */
.L_x_639:
[----:B------:R-:W-:Y:S05]  /*20f30*/  BSYNC B1 ;  /* 0x0000000000017941 */ /* 0x000fea0003800000 */
.L_x_638:
[----:B0-----:R0:W0:Y:S01]  /*20f40*/  SHFL.IDX PT, R0, R3, 0x2, 0x181f ;  /* 0x00581f0003007f89 */ /* 0x00102200000e0000 */
[----:B------:R-:W-:Y:S03]  /*20f50*/  BSSY B1, `(.L_x_640) ;  /* 0x0000010000017945 */ /* 0x000fe60003800000 */
[----:B---3--:R3:W0:Y:S01]  /*20f60*/  SHFL.IDX PT, R4, R6, 0x2, 0x181f ;  /* 0x00581f0006047f89 */ /* 0x00862200000e0000 */
[----:B------:R-:W-:Y:S05]  /*20f70*/  @P1 BRA `(.L_x_641) ;  /* 0x0000000000341947 */ /* 0x000fea0003800000 */
[----:B------:R-:W-:Y:S02]  /*20f80*/  ULDC UR4, c[0x0][0xac8] ;  /* 0x0002b20000047ab9 */ /* 0x000fe40000000800 */
[----:B------:R-:W-:Y:S02]  /*20f90*/  ISETP.GE.AND P3, PT, R7, UR4, PT ;  /* 0x0000000407007c0c */ /* 0x000fe4000bf66270 */
[----:B------:R-:W-:Y:S02]  /*20fa0*/  ISETP.GE.AND P4, PT, R13, UR4, PT ;  /* 0x000000040d007c0c */ /* 0x000fe4000bf86270 */
[----:B------:R-:W-:-:S09]  /*20fb0*/  ISETP.GE.AND P5, PT, R9, UR4, PT ;  /* 0x0000000409007c0c */ /* 0x000fd2000bfa6270 */
[-C--:B0-----:R-:W-:Y:S02]  /*20fc0*/  @!P3 LEA R20, P0, R7, R4.reuse, 0x1 ;  /* 0x000000040714b211 */ /* 0x081fe400078008ff */
[-C--:B------:R-:W-:Y:S02]  /*20fd0*/  @!P4 LEA R24, P1, R13, R4.reuse, 0x1 ;  /* 0x000000040d18c211 */ /* 0x080fe400078208ff */
[----:B------:R-:W-:Y:S02]  /*20fe0*/  @!P5 LEA R4, P2, R9, R4, 0x1 ;  /* 0x000000040904d211 */ /* 0x000fe400078408ff */
[-C--:B------:R-:W-:Y:S02]  /*20ff0*/  @!P3 LEA.HI.X R21, R7, R0.reuse, R12, 0x1, P0 ;  /* 0x000000000715b211 */ /* 0x080fe400000f0c0c */
[-C--:B------:R-:W-:Y:S02]  /*21000*/  @!P4 LEA.HI.X R25, R13, R0.reuse, R10, 0x1, P1 ;  /* 0x000000000d19c211 */ /* 0x080fe400008f0c0a */
[----:B------:R-:W-:Y:S01]  /*21010*/  @!P5 LEA.HI.X R5, R9, R0, R14, 0x1, P2 ;  /* 0x000000000905d211 */ /* 0x000fe200010f0c0e */
[----:B------:R0:W-:Y:S04]  /*21020*/  @!P3 ST.E.128 desc[UR60][R20.64], RZ ;  /* 0x000000ff1400b985 */ /* 0x0001e8000c101d3c */
[----:B------:R0:W-:Y:S04]  /*21030*/  @!P4 ST.E.128 desc[UR60][R24.64], RZ ;  /* 0x000000ff1800c985 */ /* 0x0001e8000c101d3c */
[----:B------:R0:W-:Y:S02]  /*21040*/  @!P5 ST.E.128 desc[UR60][R4.64], RZ ;  /* 0x000000ff0400d985 */ /* 0x0001e4000c101d3c */
.L_x_641:
[----:B------:R-:W-:Y:S05]  /*21050*/  BSYNC B1 ;  /* 0x0000000000017941 */ /* 0x000fea0003800000 */
.L_x_640:
[----:B0-----:R-:W-:Y:S01]  /*21060*/  VIADD R0, R8, 0x60 ;  /* 0x0000006008007836 */ /* 0x001fe20000000000 */
[----:B--2-4-:R-:W0:Y:S04]  /*21070*/  SHFL.IDX PT, R3, R3, 0x3, 0x181f ;  /* 0x00781f0003037f89 */ /* 0x014e2800000e0000 */
[----:B------:R-:W-:Y:S01]  /*21080*/  ISETP.GE.AND P0, PT, R0, R11, PT ;  /* 0x0000000b0000720c */ /* 0x000fe20003f06270 */
[----:B------:R2:W4:-:S12]  /*21090*/  SHFL.IDX PT, R4, R6, 0x3, 0x181f ;  /* 0x00781f0006047f89 */ /* 0x00051800000e0000 */
[----:B--2---:R-:W-:Y:S05]  /*210a0*/  @P0 BRA `(.L_x_630) ;  /* 0x0000000000340947 */ /* 0x004fea0003800000 */
[----:B------:R-:W-:Y:S02]  /*210b0*/  ULDC UR4, c[0x0][0xac8] ;  /* 0x0002b20000047ab9 */ /* 0x000fe40000000800 */
[----:B------:R-:W-:Y:S02]  /*210c0*/  ISETP.GE.AND P3, PT, R7, UR4, PT ;  /* 0x0000000407007c0c */ /* 0x000fe4000bf66270 */
[----:B------:R-:W-:Y:S02]  /*210d0*/  ISETP.GE.AND P4, PT, R13, UR4, PT ;  /* 0x000000040d007c0c */ /* 0x000fe4000bf86270 */
[----:B------:R-:W-:-:S09]  /*210e0*/  ISETP.GE.AND P5, PT, R9, UR4, PT ;  /* 0x0000000409007c0c */ /* 0x000fd2000bfa6270 */
[-C--:B---34-:R-:W-:Y:S02]  /*210f0*/  @!P3 LEA R6, P0, R7, R4.reuse, 0x1 ;  /* 0x000000040706b211 */ /* 0x098fe400078008ff */
        /* <DEDUP_REMOVED lines=8> */
.L_x_630:
[----:B------:R-:W-:Y:S05]  /*21180*/  BSYNC B0 ;  /* 0x0000000000007941 */ /* 0x000fea0003800000 */
.L_x_620:
[----:B------:R-:W-:Y:S02]  /*21190*/  ULDC UR4, c[0x0][0xc3c] ;  /* 0x00030f0000047ab9 */ /* 0x000fe40000000800 */
[----:B-1----:R-:W-:-:S13]  /*211a0*/  ISETP.GE.AND P0, PT, R151, UR4, PT ;  /* 0x0000000497007c0c */ /* 0x002fda000bf06270 */
[----:B------:R-:W-:Y:S05]  /*211b0*/  @!P0 BRA `(.L_x_642) ;  /* 0xfffffe0000108947 */ /* 0x000fea000383ffff */
[----:B------:R-:W-:Y:S05]  /*211c0*/  BRA `(.L_x_430) ;  /* 0x0000008400487947 */ /* 0x000fea0003800000 */
.L_x_428:
[----:B------:R-:W-:-:S08]  /*211d0*/  NOP ;  /* 0x0000000000007918 */ /* 0x000fd00000000000 */
[----:B0-----:R-:W0:-:S00]  /*211e0*/  USETMAXREG.DEALLOC.CTAPOOL 0x18 ;  /* 0x00000018000079c8 */ /* 0x001e0000080e0500 */
[----:B0-----:R-:W2:Y:S01]  /*211f0*/  LDL.LU R2, [R1+0x10] ;  /* 0x0000100001027983 */ /* 0x001ea20000300800 */
[----:B------:R-:W-:Y:S01]  /*21200*/  LOP3.LUT R0, R0, 0x3, RZ, 0xc0, !PT ;  /* 0x0000000300007812 */ /* 0x000fe200078ec0ff */
[----:B------:R-:W-:-:S05]  /*21210*/  IMAD.MOV.U32 R7, RZ, RZ, RZ ;  /* 0x000000ffff077224 */ /* 0x000fca00078e00ff */
[----:B------:R-:W0:Y:S02]  /*21220*/  SHFL.IDX PT, R0, R0, RZ, 0x1f ;  /* 0x00001fff00007589 */ /* 0x000e2400000e0000 */
[----:B0-----:R-:W-:Y:S02]  /*21230*/  ISETP.NE.AND P0, PT, R0, RZ, PT ;  /* 0x000000ff0000720c */ /* 0x001fe40003f05270 */
[----:B--2---:R-:W-:-:S11]  /*21240*/  LOP3.LUT R2, R2, 0xfffffffd, RZ, 0xc0, !PT ;  /* 0xfffffffd02027812 */ /* 0x004fd600078ec0ff */
[----:B------:R-:W-:-:S05]  /*21250*/  @P0 LOP3.LUT R2, R2, 0x2, RZ, 0xfc, !PT ;  /* 0x0000000202020812 */ /* 0x000fca00078efcff */
[----:B------:R0:W-:Y:S01]  /*21260*/  STL [R1+0x10], R2 ;  /* 0x0000100201007387 */ /* 0x0001e20000100800 */
        /* <DEDUP_REMOVED lines=10> */
.L_x_643:
[----:B------:R-:W-:Y:S01]  /*21310*/  LOP3.LUT R0, R6, 0x1f, RZ, 0xc0, !PT ;  /* 0x0000001f06007812 */ /* 0x000fe200078ec0ff */
[----:B------:R-:W-:Y:S01]  /*21320*/  ULDC UR4, c[0x0][0xc3c] ;  /* 0x00030f0000047ab9 */ /* 0x000fe20000000800 */
[----:B------:R-:W-:Y:S01]  /*21330*/  IMAD.MOV.U32 R10, RZ, RZ, RZ ;  /* 0x000000ffff0a7224 */ /* 0x000fe200078e00ff */
[----:B------:R-:W1:Y:S01]  /*21340*/  S2UR UR6, SR_CTAID.X ;  /* 0x00000000000679c3 */ /* 0x000e620000002500 */
[----:B------:R-:W-:Y:S01]  /*21350*/  ISETP.NE.AND P0, PT, R0, 0x1f, PT ;  /* 0x0000001f0000780c */ /* 0x000fe20003f05270 */
[----:B------:R-:W-:-:S03]  /*21360*/  ULDC UR5, c[0x0][0xc38] ;  /* 0x00030e0000057ab9 */ /* 0x000fc60000000800 */
[----:B------:R-:W-:-:S13]  /*21370*/  ISETP.GE.OR P1, PT, R0, UR4, !P0 ;  /* 0x0000000400007c0c */ /* 0x000fda000c726670 */
[----:B0-----:R-:W0:Y:S08]  /*21380*/  @!P1 LDC.64 R2, c[0x0][0xc80] ;  /* 0x00032000ff029b82 */ /* 0x001e300000000a00 */
[----:B------:R-:W2:Y:S01]  /*21390*/  @!P1 LDC.64 R4, c[0x0][0xc78] ;  /* 0x00031e00ff049b82 */ /* 0x000ea20000000a00 */
[----:B0-----:R-:W-:-:S05]  /*213a0*/  @!P1 IMAD.WIDE.U32 R2, R0, 0x4, R2 ;  /* 0x0000000400029825 */ /* 0x001fca00078e0002 */
[----:B------:R2:W3:Y:S02]  /*213b0*/  @!P1 LDG.E R7, desc[UR60][R2.64] ;  /* 0x0000003c02079981 */ /* 0x0004e4000c1e1900 */
[----:B--2---:R-:W-:-:S05]  /*213c0*/  @!P1 IMAD.WIDE.U32 R2, R0, 0x4, R4 ;  /* 0x0000000400029825 */ /* 0x004fca00078e0004 */
[----:B------:R-:W3:Y:S01]  /*213d0*/  @!P1 LDG.E R10, desc[UR60][R2.64] ;  /* 0x0000003c020a9981 */ /* 0x000ee2000c1e1900 */
[C---:B------:R-:W-:Y:S01]  /*213e0*/  ISETP.NE.AND P1, PT, R0.reuse, RZ, PT ;  /* 0x000000ff0000720c */ /* 0x040fe20003f25270 */
[----:B------:R-:W-:Y:S01]  /*213f0*/  UMOV UR4, URZ ;  /* 0x0000003f00047c82 */ /* 0x000fe20008000000 */
[C---:B------:R-:W-:Y:S02]  /*21400*/  ISETP.GE.U32.AND P2, PT, R0.reuse, 0x2, PT ;  /* 0x000000020000780c */ /* 0x040fe40003f46070 */
[C---:B------:R-:W-:Y:S02]  /*21410*/  ISETP.GE.U32.AND P3, PT, R0.reuse, 0x4, PT ;  /* 0x000000040000780c */ /* 0x040fe40003f66070 */
[C---:B------:R-:W-:Y:S02]  /*21420*/  ISETP.GE.U32.AND P4, PT, R0.reuse, 0x8, PT ;  /* 0x000000080000780c */ /* 0x040fe40003f86070 */
[----:B------:R-:W-:Y:S01]  /*21430*/  ISETP.GE.U32.AND P5, PT, R0, 0x10, PT ;  /* 0x000000100000780c */ /* 0x000fe20003fa6070 */
[----:B---3--:R-:W-:-:S05]  /*21440*/  IMAD R4, R7, R10, RZ ;  /* 0x0000000a07047224 */ /* 0x008fca00078e02ff */
        /* <DEDUP_REMOVED lines=17> */
[----:B------:R-:W-:Y:S01]  /*21560*/  IMAD.MOV.U32 R11, RZ, RZ, R8 ;  /* 0x000000ffff0b7224 */ /* 0x000fe200078e0008 */
[----:B-1----:R-:W-:-:S13]  /*21570*/  ISETP.GT.AND P6, PT, R8, UR6, PT ;  /* 0x0000000608007c0c */ /* 0x002fda000bfc4270 */
[----:B------:R-:W-:Y:S05]  /*21580*/  @P6 BRA `(.L_x_645) ;  /* 0x0000000000a46947 */ /* 0x000fea0003800000 */
[----:B------:R-:W-:Y:S01]  /*21590*/  IMAD.MOV.U32 R8, RZ, RZ, R11 ;  /* 0x000000ffff087224 */ /* 0x000fe200078e000b */
[----:B------:R-:W-:Y:S01]  /*215a0*/  UMOV UR4, URZ ;  /* 0x0000003f00047c82 */ /* 0x000fe20008000000 */
[----:B------:R-:W-:-:S05]  /*215b0*/  ULDC UR5, c[0x0][0xc38] ;  /* 0x00030e0000057ab9 */ /* 0x000fca0000000800 */
.L_x_647:
[----:B------:R-:W0:Y:S01]  /*215c0*/  LDC R2, c[0x0][0xc3c] ;  /* 0x00030f00ff027b82 */ /* 0x000e220000000800 */
[----:B------:R-:W-:Y:S01]  /*215d0*/  ULDC UR7, c[0x0][0xc3c] ;  /* 0x00030f0000077ab9 */ /* 0x000fe20000000800 */
[----:B------:R-:W-:Y:S01]  /*215e0*/  UIADD3 UR4, UR4, 0x1f, URZ ;  /* 0x0000001f04047890 */ /* 0x000fe2000fffe03f */
[----:B------:R-:W-:-:S05]  /*215f0*/  IMAD.U32 R3, RZ, RZ, UR7 ;  /* 0x00000007ff037e24 */ /* 0x000fca000f8e00ff */
[----:B------:R1:W-:Y:S01]  /*21600*/  STL [R1+0xc], R3 ;  /* 0x00000c0301007387 */ /* 0x0003e20000100800 */
[----:B0-----:R-:W-:-:S13]  /*21610*/  ISETP.LE.AND P6, PT, R2, UR4, PT ;  /* 0x0000000402007c0c */ /* 0x001fda000bfc3270 */
[----:B-1----:R-:W-:Y:S05]  /*21620*/  @P6 BRA `(.L_x_646) ;  /* 0x0000000400a46947 */ /* 0x002fea0003800000 */
[----:B------:R-:W-:Y:S02]  /*21630*/  VIADD R9, R0, UR4 ;  /* 0x0000000400097c36 */ /* 0x000fe40008000000 */
[----:B------:R-:W-:-:S03]  /*21640*/  IMAD.MOV.U32 R7, RZ, RZ, RZ ;  /* 0x000000ffff077224 */ /* 0x000fc600078e00ff */
[----:B------:R-:W-:-:S13]  /*21650*/  ISETP.GE.OR P6, PT, R9, R2, !P0 ;  /* 0x000000020900720c */ /* 0x000fda00047c6670 */
[----:B------:R-:W0:Y:S08]  /*21660*/  @!P6 LDC.64 R2, c[0x0][0xc80] ;  /* 0x00032000ff02eb82 */ /* 0x000e300000000a00 */
[----:B------:R-:W1:Y:S01]  /*21670*/  @!P6 LDC.64 R4, c[0x0][0xc78] ;  /* 0x00031e00ff04eb82 */ /* 0x000e620000000a00 */
[----:B------:R-:W-:Y:S02]  /*21680*/  IMAD.MOV.U32 R10, RZ, RZ, RZ ;  /* 0x000000ffff0a7224 */ /* 0x000fe400078e00ff */
[----:B0-----:R-:W-:-:S05]  /*21690*/  @!P6 IMAD.WIDE R2, R9, 0x4, R2 ;  /* 0x000000040902e825 */ /* 0x001fca00078e0202 */
[----:B------:R1:W2:Y:S02]  /*216a0*/  @!P6 LDG.E R7, desc[UR60][R2.64] ;  /* 0x0000003c0207e981 */ /* 0x0002a4000c1e1900 */
[----:B-1----:R-:W-:-:S05]  /*216b0*/  @!P6 IMAD.WIDE R2, R9, 0x4, R4 ;  /* 0x000000040902e825 */ /* 0x002fca00078e0204 */
        /* <DEDUP_REMOVED lines=22> */
.L_x_645:
        /* <DEDUP_REMOVED lines=20> */
.L_x_648:
[----:B-1----:R-:W-:Y:S01]  /*21960*/  IMAD R10, R14, UR5, R11 ;  /* 0x000000050e0a7c24 */ /* 0x002fe2000f8e020b */
[----:B------:R-:W1:Y:S01]  /*21970*/  MUFU.RCP R12, R12 ;  /* 0x0000000c000c7308 */ /* 0x000e620000001000 */
[----:B------:R-:W-:Y:S02]  /*21980*/  IMAD R11, R16, R5, RZ ;  /* 0x00000005100b7224 */ /* 0x000fe400078e02ff */
[----:B0-----:R-:W-:Y:S01]  /*21990*/  IMAD.MOV.U32 R2, RZ, RZ, RZ ;  /* 0x000000ffff027224 */ /* 0x001fe200078e00ff */
[----:B------:R0:W-:Y:S03]  /*219a0*/  STL [R1], R10 ;  /* 0x0000000a01007387 */ /* 0x0001e60000100800 */
[----:B------:R-:W-:Y:S01]  /*219b0*/  IMAD.HI.U32 R2, R3, R11, R2 ;  /* 0x0000000b03027227 */ /* 0x000fe200078e0002 */
[----:B------:R-:W-:-:S05]  /*219c0*/  IABS R11, R7 ;  /* 0x00000007000b7213 */ /* 0x000fca0000000000 */
[----:B------:R-:W-:Y:S01]  /*219d0*/  IMAD.MOV R14, RZ, RZ, -R11 ;  /* 0x000000ffff0e7224 */ /* 0x000fe200078e0a0b */
[----:B0-----:R-:W-:-:S04]  /*219e0*/  IADD3 R10, -R10, UR6, RZ ;  /* 0x000000060a0a7c10 */ /* 0x001fc8000fffe1ff */
[----:B------:R-:W-:-:S05]  /*219f0*/  IABS R3, R10 ;  /* 0x0000000a00037213 */ /* 0x000fca0000000000 */
[----:B------:R-:W-:-:S04]  /*21a00*/  IMAD.HI.U32 R11, R2, R3, RZ ;  /* 0x00000003020b7227 */ /* 0x000fc800078e00ff */
[----:B------:R-:W-:Y:S02]  /*21a10*/  IMAD R2, R11, R14, R3 ;  /* 0x0000000e0b027224 */ /* 0x000fe400078e0203 */
[----:B-1----:R-:W-:-:S03]  /*21a20*/  VIADD R3, R12, 0xffffffe ;  /* 0x0ffffffe0c037836 */ /* 0x002fc60000000000 */
[----:B------:R-:W-:-:S03]  /*21a30*/  ISETP.GT.U32.AND P1, PT, R5, R2, PT ;  /* 0x000000020500720c */ /* 0x000fc60003f24070 */
[----:B------:R-:W0:Y:S10]  /*21a40*/  F2I.FTZ.U32.TRUNC.NTZ R3, R3 ;  /* 0x0000000300037305 */ /* 0x000e34000021f000 */
[----:B------:R-:W-:-:S02]  /*21a50*/  @!P1 IMAD.IADD R2, R2, 0x1, -R5 ;  /* 0x0000000102029824 */ /* 0x000fc400078e0a05 */
[----:B------:R-:W-:Y:S01]  /*21a60*/  @!P1 VIADD R11, R11, 0x1 ;  /* 0x000000010b0b9836 */ /* 0x000fe20000000000 */
[----:B------:R-:W-:Y:S02]  /*21a70*/  ISETP.NE.AND P1, PT, R7, RZ, PT ;  /* 0x000000ff0700720c */ /* 0x000fe40003f25270 */
[----:B------:R-:W-:Y:S01]  /*21a80*/  ISETP.GE.U32.AND P0, PT, R2, R5, PT ;  /* 0x000000050200720c */ /* 0x000fe20003f06070 */
[----:B0-----:R-:W-:Y:S02]  /*21a90*/  IMAD.MOV R5, RZ, RZ, -R3 ;  /* 0x000000ffff057224 */ /* 0x001fe400078e0a03 */
[----:B------:R-:W-:Y:S02]  /*21aa0*/  IMAD.MOV.U32 R2, RZ, RZ, RZ ;  /* 0x000000ffff027224 */ /* 0x000fe400078e00ff */
[----:B------:R-:W-:-:S04]  /*21ab0*/  IMAD R5, R5, R8, RZ ;  /* 0x0000000805057224 */ /* 0x000fc800078e02ff */
[----:B------:R-:W-:Y:S01]  /*21ac0*/  IMAD.HI.U32 R5, R3, R5, R2 ;  /* 0x0000000503057227 */ /* 0x000fe200078e0002 */
[----:B------:R-:W-:Y:S02]  /*21ad0*/  LOP3.LUT R2, R10, R7, RZ, 0x3c, !PT ;  /* 0x000000070a027212 */ /* 0x000fe400078e3cff */
[----:B------:R-:W-:Y:S01]  /*21ae0*/  IABS R3, R9 ;  /* 0x0000000900037213 */ /* 0x000fe20000000000 */
[----:B------:R-:W-:Y:S01]  /*21af0*/  @P0 VIADD R11, R11, 0x1 ;  /* 0x000000010b0b0836 */ /* 0x000fe20000000000 */
[----:B------:R-:W-:-:S03]  /*21b00*/  ISETP.GE.AND P2, PT, R2, RZ, PT ;  /* 0x000000ff0200720c */ /* 0x000fc60003f46270 */
[----:B------:R-:W-:-:S10]  /*21b10*/  IMAD.MOV R3, RZ, RZ, -R3 ;  /* 0x000000ffff037224 */ /* 0x000fd400078e0a03 */
[----:B------:R-:W-:Y:S01]  /*21b20*/  @!P2 IMAD.MOV R11, RZ, RZ, -R11 ;  /* 0x000000ffff0ba224 */ /* 0x000fe200078e0a0b */
[----:B------:R-:W-:-:S04]  /*21b30*/  @!P1 LOP3.LUT R11, RZ, R7, RZ, 0x33, !PT ;  /* 0x00000007ff0b9212 */ /* 0x000fc800078e33ff */
[-C--:B------:R-:W-:Y:S01]  /*21b40*/  IABS R2, R11.reuse ;  /* 0x0000000b00027213 */ /* 0x080fe20000000000 */
[----:B------:R-:W-:-:S04]  /*21b50*/  IMAD R7, R7, R11, RZ ;  /* 0x0000000b07077224 */ /* 0x000fc800078e02ff */
[----:B------:R-:W-:-:S04]  /*21b60*/  IMAD.HI.U32 R5, R5, R2, RZ ;  /* 0x0000000205057227 */ /* 0x000fc800078e00ff */
[----:B------:R-:W-:Y:S01]  /*21b70*/  IMAD R3, R5, R3, R2 ;  /* 0x0000000305037224 */ /* 0x000fe200078e0202 */
[----:B------:R-:W-:-:S04]  /*21b80*/  LOP3.LUT R2, R11, R9, RZ, 0x3c, !PT ;  /* 0x000000090b027212 */ /* 0x000fc800078e3cff */
[----:B------:R-:W-:Y:S02]  /*21b90*/  ISETP.GT.U32.AND P1, PT, R8, R3, PT ;  /* 0x000000030800720c */ /* 0x000fe40003f24070 */
[----:B------:R-:W-:-:S11]  /*21ba0*/  ISETP.GE.AND P2, PT, R2, RZ, PT ;  /* 0x000000ff0200720c */ /* 0x000fd60003f46270 */
[----:B------:R-:W-:Y:S02]  /*21bb0*/  @!P1 IMAD.IADD R3, R3, 0x1, -R8 ;  /* 0x0000000103039824 */ /* 0x000fe400078e0a08 */
[----:B------:R-:W-:Y:S01]  /*21bc0*/  @!P1 VIADD R5, R5, 0x1 ;  /* 0x0000000105059836 */ /* 0x000fe20000000000 */
[----:B------:R-:W-:Y:S02]  /*21bd0*/  ISETP.NE.AND P1, PT, R9, RZ, PT ;  /* 0x000000ff0900720c */ /* 0x000fe40003f25270 */
[----:B------:R-:W-:-:S13]  /*21be0*/  ISETP.GE.U32.AND P0, PT, R3, R8, PT ;  /* 0x000000080300720c */ /* 0x000fda0003f06070 */
[----:B------:R-:W-:-:S04]  /*21bf0*/  @P0 VIADD R5, R5, 0x1 ;  /* 0x0000000105050836 */ /* 0x000fc80000000000 */
[----:B------:R-:W-:Y:S01]  /*21c00*/  @!P2 IMAD.MOV R5, RZ, RZ, -R5 ;  /* 0x000000ffff05a224 */ /* 0x000fe200078e0a05 */
[----:B------:R-:W-:-:S05]  /*21c10*/  @!P1 LOP3.LUT R5, RZ, R9, RZ, 0x33, !PT ;  /* 0x00000009ff059212 */ /* 0x000fca00078e33ff */
[----:B------:R-:W-:-:S04]  /*21c20*/  IMAD.MOV R2, RZ, RZ, -R5 ;  /* 0x000000ffff027224 */ /* 0x000fc800078e0a05 */
[C---:B------:R-:W-:Y:S02]  /*21c30*/  IMAD R11, R9.reuse, R2, R11 ;  /* 0x00000002090b7224 */ /* 0x040fe400078e020b */
[----:B------:R-:W-:Y:S02]  /*21c40*/  IMAD R2, R9, 0x1000000, R5 ;  /* 0x0100000009027824 */ /* 0x000fe400078e0205 */
[----:B------:R-:W-:Y:S02]  /*21c50*/  IMAD.IADD R5, R10, 0x1, -R7 ;  /* 0x000000010a057824 */ /* 0x000fe400078e0a07 */
[----:B------:R-:W-:Y:S02]  /*21c60*/  IMAD R3, R11, 0x10000, R2 ;  /* 0x000100000b037824 */ /* 0x000fe400078e0202 */
[----:B------:R-:W-:Y:S01]  /*21c70*/  VIADD R2, R4, UR4 ;  /* 0x0000000404027c36 */ /* 0x000fe20008000000 */
[----:B------:R1:W-:Y:S04]  /*21c80*/  STL [R1+0x4], R5 ;  /* 0x0000040501007387 */ /* 0x0003e80000100800 */
[----:B------:R1:W-:Y:S04]  /*21c90*/  STL [R1+0xc], R2 ;  /* 0x00000c0201007387 */ /* 0x0003e80000100800 */
[----:B------:R1:W-:Y:S01]  /*21ca0*/  STL [R1+0x8], R3 ;  /* 0x0000080301007387 */ /* 0x0003e20000100800 */
[----:B------:R-:W-:Y:S05]  /*21cb0*/  BRA `(.L_x_649) ;  /* 0x0000000000107947 */ /* 0x000fea0003800000 */
.L_x_646:
[----:B------:R-:W-:Y:S01]  /*21cc0*/  IMAD.U32 R2, RZ, RZ, UR6 ;  /* 0x00000006ff027e24 */ /* 0x000fe2000f8e00ff */
[----:B------:R0:W-:Y:S04]  /*21cd0*/  STL [R1+0x4], RZ ;  /* 0x000004ff01007387 */ /* 0x0001e80000100800 */
[----:B------:R0:W-:Y:S04]  /*21ce0*/  STL [R1+0x8], RZ ;  /* 0x000008ff01007387 */ /* 0x0001e80000100800 */
[----:B------:R0:W-:Y:S02]  /*21cf0*/  STL [R1], R2 ;  /* 0x0000000201007387 */ /* 0x0001e40000100800 */
.L_x_649:
[----:B------:R-:W2:Y:S04]  /*21d00*/  LDL R8, [R1] ;  /* 0x0000000001087983 */ /* 0x000ea80000100800 */
[----:B------:R-:W2:Y:S04]  /*21d10*/  LDL R9, [R1+0x4] ;  /* 0x0000040001097983 */ /* 0x000ea80000100800 */
[----:B------:R-:W2:Y:S04]  /*21d20*/  LDL R10, [R1+0x8] ;  /* 0x00000800010a7983 */ /* 0x000ea80000100800 */
[----:B------:R-:W2:Y:S01]  /*21d30*/  LDL R11, [R1+0xc] ;  /* 0x00000c00010b7983 */ /* 0x000ea20000100800 */
[----:B------:R-:W-:-:S13]  /*21d40*/  ISETP.NE.AND P0, PT, R0, RZ, PT ;  /* 0x000000ff0000720c */ /* 0x000fda0003f05270 */
[----:B-1----:R-:W1:Y:S01]  /*21d50*/  @!P0 S2R R3, SR_CgaCtaId ;  /* 0x0000000000038919 */ /* 0x002e620000008800 */
[----:B------:R-:W-:-:S04]  /*21d60*/  @!P0 MOV R0, 0x400 ;  /* 0x0000040000008802 */ /* 0x000fc80000000f00 */
[----:B-1----:R-:W-:-:S05]  /*21d70*/  @!P0 LEA R0, R3, R0, 0x18 ;  /* 0x0000000003008211 */ /* 0x002fca00078ec0ff */
[----:B--2---:R2:W-:Y:S01]  /*21d80*/  @!P0 STS.128 [R0+0x368d0], R8 ;  /* 0x0368d00800008388 */ /* 0x0045e20000000c00 */
[----:B------:R-:W-:Y:S06]  /*21d90*/  BAR.ARV 0x5, 0x180 ;  /* 0x0146000000007b1d */ /* 0x000fec0000002000 */
.L_x_644:
[----:B--2---:R-:W2:Y:S01]  /*21da0*/  LDL R0, [R1+0xc] ;  /* 0x00000c0001007983 */ /* 0x004ea20000100800 */
[----:B------:R-:W-:Y:S01]  /*21db0*/  ULDC UR4, c[0x0][0xc3c] ;  /* 0x00030f0000047ab9 */ /* 0x000fe20000000800 */
[----:B------:R-:W-:Y:S01]  /*21dc0*/  IMAD.MOV.U32 R19, RZ, RZ, RZ ;  /* 0x000000ffff137224 */ /* 0x000fe200078e00ff */
[----:B--2---:R-:W-:Y:S01]  /*21dd0*/  ISETP.GE.AND P0, PT, R0, UR4, PT ;  /* 0x0000000400007c0c */ /* 0x004fe2000bf06270 */
[----:B------:R-:W-:-:S05]  /*21de0*/  IMAD.MOV.U32 R0, RZ, RZ, 0x1 ;  /* 0x00000001ff007424 */ /* 0x000fca00078e00ff */
[----:B------:R2:W-:Y:S04]  /*21df0*/  STL [R1+0x18], R0 ;  /* 0x0000180001007387 */ /* 0x0005e80000100800 */
[----:B------:R2:W-:Y:S03]  /*21e00*/  STL [R1+0x64], RZ ;  /* 0x000064ff01007387 */ /* 0x0005e60000100800 */
[----:B------:R-:W-:Y:S05]  /*21e10*/  @P0 BRA `(.L_x_650) ;  /* 0x0000007400540947 */ /* 0x000fea0003800000 */
[----:B------:R-:W3:Y:S01]  /*21e20*/  S2UR UR5, SR_CgaCtaId ;  /* 0x00000000000579c3 */ /* 0x000ee20000008800 */
[C---:B--2---:R-:W-:Y:S01]  /*21e30*/  IMAD.SHL.U32 R0, R6.reuse, 0x8, RZ ;  /* 0x0000000806007824 */ /* 0x044fe200078e00ff */
[----:B------:R-:W-:Y:S01]  /*21e40*/  LOP3.LUT R4, R6, 0x7f, RZ, 0xc0, !PT ;  /* 0x0000007f06047812 */ /* 0x000fe200078ec0ff */
[----:B------:R-:W-:Y:S01]  /*21e50*/  UMOV UR4, 0x400 ;  /* 0x0000040000047882 */ /* 0x000fe20000000000 */
[----:B------:R-:W-:Y:S01]  /*21e60*/  BSSY B8, `(.L_x_650) ;  /* 0x0000750000087945 */ /* 0x000fe20003800000 */
[----:B------:R-:W-:Y:S01]  /*21e70*/  IMAD.MOV.U32 R19, RZ, RZ, RZ ;  /* 0x000000ffff137224 */ /* 0x000fe200078e00ff */
[----:B------:R-:W-:Y:S01]  /*21e80*/  LOP3.LUT R3, R0, 0x1f8, RZ, 0xc0, !PT ;  /* 0x000001f800037812 */ /* 0x000fe200078ec0ff */
[----:B0-----:R-:W-:Y:S01]  /*21e90*/  IMAD.SHL.U32 R2, R4, 0x8, RZ ;  /* 0x0000000804027824 */ /* 0x001fe200078e00ff */
[----:B------:R-:W-:Y:S01]  /*21ea0*/  LOP3.LUT R0, R0, 0x38, RZ, 0xc0, !PT ;  /* 0x0000003800007812 */ /* 0x000fe200078ec0ff */
[----:B------:R-:W-:Y:S01]  /*21eb0*/  ULDC.64 UR36, c[0x0][0x198] ;  /* 0x0000660000247ab9 */ /* 0x000fe20000000a00 */
[----:B------:R-:W-:Y:S01]  /*21ec0*/  LOP3.LUT R3, R3, 0x38, R6, 0x78, !PT ;  /* 0x0000003803037812 */ /* 0x000fe200078e7806 */
[----:B------:R-:W-:Y:S01]  /*21ed0*/  IMAD.SHL.U32 R6, R6, 0x10, RZ ;  /* 0x0000001006067824 */ /* 0x000fe200078e00ff */
[----:B------:R-:W-:-:S02]  /*21ee0*/  ULDC UR38, c[0x0][0xc] ;  /* 0x0000030000267ab9 */ /* 0x000fc40000000800 */
[----:B------:R-:W-:Y:S02]  /*21ef0*/  LOP3.LUT R3, R3, 0x200, R2, 0xf8, !PT ;  /* 0x0000020003037812 */ /* 0x000fe400078ef802 */
[----:B------:R-:W-:-:S04]  /*21f00*/  SHF.R.U32.HI R2, RZ, 0x3, R4 ;  /* 0x00000003ff027819 */ /* 0x000fc80000011604 */
[----:B------:R-:W-:Y:S01]  /*21f10*/  LOP3.LUT R4, R2, 0x70, R6, 0xf8, !PT ;  /* 0x0000007002047812 */ /* 0x000fe200078ef806 */
[----:B------:R-:W-:Y:S01]  /*21f20*/  IMAD.MOV.U32 R2, RZ, RZ, 0x1 ;  /* 0x00000001ff027424 */ /* 0x000fe200078e00ff */
[----:B---3--:R-:W-:-:S06]  /*21f30*/  ULEA UR4, UR5, UR4, 0x18 ;  /* 0x0000000405047291 */ /* 0x008fcc000f8ec03f */
[----:B------:R-:W-:-:S04]  /*21f40*/  IMAD.U32 R18, RZ, RZ, UR4 ;  /* 0x00000004ff127e24 */ /* 0x000fc8000f8e00ff */
[----:B------:R-:W-:-:S05]  /*21f50*/  IMAD R3, R3, 0x2, R18 ;  /* 0x0000000203037824 */ /* 0x000fca00078e0212 */
[----:B------:R0:W-:Y:S04]  /*21f60*/  STL [R1+0x2c], R3 ;  /* 0x00002c0301007387 */ /* 0x0001e80000100800 */
[----:B------:R-:W-:Y:S04]  /*21f70*/  STL [R1+0x64], RZ ;  /* 0x000064ff01007387 */ /* 0x000fe80000100800 */
[----:B------:R2:W-:Y:S01]  /*21f80*/  STL [R1+0x24], R2 ;  /* 0x0000240201007387 */ /* 0x0005e20000100800 */
[----:B0-----:R-:W-:-:S03]  /*21f90*/  IMAD.MOV.U32 R3, RZ, RZ, 0x1 ;  /* 0x00000001ff037424 */ /* 0x001fc600078e00ff */
[----:B------:R0:W-:Y:S04]  /*21fa0*/  STL [R1+0x20], RZ ;  /* 0x000020ff01007387 */ /* 0x0001e80000100800 */
[----:B------:R0:W-:Y:S01]  /*21fb0*/  STL [R1+0x18], R3 ;  /* 0x0000180301007387 */ /* 0x0001e20000100800 */
[C---:B--2---:R-:W-:Y:S02]  /*21fc0*/  LOP3.LUT R2, R0.reuse, 0x40, RZ, 0xfc, !PT ;  /* 0x0000004000027812 */ /* 0x044fe400078efcff */
[----:B------:R-:W-:-:S07]  /*21fd0*/  LOP3.LUT R0, R0, 0x80, RZ, 0xfc, !PT ;  /* 0x0000008000007812 */ /* 0x000fce00078efcff */
.L_x_798:
[----:B------:R-:W2:Y:S01]  /*21fe0*/  LDL R0, [R1+0xc] ;  /* 0x00000c0001007983 */ /* 0x000ea20000100800 */
[----:B0-----:R-:W2:Y:S01]  /*21ff0*/  LDC.64 R2, c[0x0][0xc88] ;  /* 0x00032200ff027b82 */ /* 0x001ea20000000a00 */
[----:B------:R-:W-:Y:S05]  /*22000*/  YIELD ;  /* 0x0000000000007946 */ /* 0x000fea0003800000 */
[----:B------:R-:W-:Y:S01]  /*22010*/  ULDC.64 UR4, c[0x0][0xa28] ;  /* 0x00028a0000047ab9 */ /* 0x000fe20000000a00 */
[----:B-1----:R-:W-:Y:S01]  /*22020*/  IMAD.MOV.U32 R8, RZ, RZ, RZ ;  /* 0x000000ffff087224 */ /* 0x002fe200078e00ff */
[----:B------:R-:W-:Y:S01]  /*22030*/  ISETP.NE.U32.AND P0, PT, RZ, UR4, PT ;  /* 0x00000004ff007c0c */ /* 0x000fe2000bf05070 */
[----:B------:R-:W-:Y:S01]  /*22040*/  ULDC.64 UR10, c[0x0][0xa18] ;  /* 0x00028600000a7ab9 */ /* 0x000fe20000000a00 */
[----:B------:R-:W-:Y:S01]  /*22050*/  ULDC.64 UR8, c[0x0][0xa10] ;  /* 0x0002840000087ab9 */ /* 0x000fe20000000a00 */
[----:B------:R-:W-:Y:S01]  /*22060*/  ULDC.64 UR6, c[0x0][0xa08] ;  /* 0x0002820000067ab9 */ /* 0x000fe20000000a00 */
[----:B--2---:R-:W-:-:S05]  /*22070*/  IMAD.WIDE R2, R0, 0x4, R2 ;  /* 0x0000000400027825 */ /* 0x004fca00078e0202 */
[----:B------:R-:W2:Y:S01]  /*22080*/  LDG.E R15, desc[UR60][R2.64] ;  /* 0x0000003c020f7981 */ /* 0x000ea2000c1e1900 */
[----:B------:R-:W-:Y:S01]  /*22090*/  ISETP.NE.AND.EX P0, PT, RZ, UR5, PT, P0 ;  /* 0x00000005ff007c0c */ /* 0x000fe2000bf05300 */
[----:B------:R-:W-:Y:S01]  /*220a0*/  IMAD.MOV.U32 R0, RZ, RZ, RZ ;  /* 0x000000ffff007224 */ /* 0x000fe200078e00ff */
        /* <DEDUP_REMOVED lines=10> */
[----:B------:R-:W-:Y:S02]  /*22150*/  ISETP.NE.AND.EX P1, PT, RZ, UR5, PT, P1 ;  /* 0x00000005ff007c0c */ /* 0x000fe4000bf25310 */
[----:B------:R-:W-:Y:S02]  /*22160*/  CS2R R10, SRZ ;  /* 0x00000000000a7805 */ /* 0x000fe4000001ff00 */
[----:B------:R-:W-:Y:S01]  /*22170*/  ISETP.NE.U32.AND P3, PT, RZ, UR10, PT ;  /* 0x0000000aff007c0c */ /* 0x000fe2000bf65070 */
[----:B------:R-:W-:Y:S01]  /*22180*/  STL [R1+0x28], R14 ;  /* 0x0000280e01007387 */ /* 0x000fe20000100800 */
[----:B------:R-:W-:Y:S02]  /*22190*/  ISETP.NE.U32.AND P0, PT, RZ, UR6, PT ;  /* 0x00000006ff007c0c */ /* 0x000fe4000bf05070 */
[----:B------:R-:W-:Y:S01]  /*221a0*/  ISETP.NE.U32.AND P2, PT, RZ, UR8, PT ;  /* 0x00000008ff007c0c */ /* 0x000fe2000bf45070 */
[----:B------:R-:W-:Y:S01]  /*221b0*/  STL [R1+0x38], R13 ;  /* 0x0000380d01007387 */ /* 0x000fe20000100800 */
[----:B------:R-:W-:-:S02]  /*221c0*/  IADD3 R6, P5, R14, UR6, RZ ;  /* 0x000000060e067c10 */ /* 0x000fc4000ffbe0ff */
[C---:B-1----:R-:W-:Y:S02]  /*221d0*/  IADD3 R2, P4, R14.reuse, UR4, RZ ;  /* 0x000000040e027c10 */ /* 0x042fe4000ff9e0ff */
[----:B------:R-:W-:Y:S02]  /*221e0*/  ISETP.NE.AND.EX P3, PT, RZ, UR11, PT, P3 ;  /* 0x0000000bff007c0c */ /* 0x000fe4000bf65330 */
[C---:B------:R-:W-:Y:S02]  /*221f0*/  IADD3.X R3, R13.reuse, UR5, RZ, P4, !PT ;  /* 0x000000050d037c10 */ /* 0x040fe4000a7fe4ff */
[----:B0-----:R-:W-:Y:S02]  /*22200*/  IADD3 R4, P4, R14, UR8, RZ ;  /* 0x000000080e047c10 */ /* 0x001fe4000ff9e0ff */
[----:B------:R-:W-:Y:S01]  /*22210*/  ISETP.NE.AND.EX P0, PT, RZ, UR7, PT, P0 ;  /* 0x00000007ff007c0c */ /* 0x000fe2000bf05300 */
[----:B------:R-:W2:Y:S01]  /*22220*/  @P1 LDG.E R8, desc[UR60][R2.64] ;  /* 0x0000003c02081981 */ /* 0x000ea2000c1e1900 */
[C---:B------:R-:W-:Y:S01]  /*22230*/  IADD3.X R5, R13.reuse, UR9, RZ, P4, !PT ;  /* 0x000000090d057c10 */ /* 0x040fe2000a7fe4ff */
[----:B------:R-:W-:Y:S01]  /*22240*/  ULDC UR4, c[0x0][0x288] ;  /* 0x0000a20000047ab9 */ /* 0x000fe20000000800 */
[----:B------:R-:W-:Y:S01]  /*22250*/  ISETP.NE.AND.EX P2, PT, RZ, UR9, PT, P2 ;  /* 0x00000009ff007c0c */ /* 0x000fe2000bf45320 */
[----:B------:R-:W-:Y:S01]  /*22260*/  IMAD.U32 R12, RZ, RZ, UR4 ;  /* 0x00000004ff0c7e24 */ /* 0x000fe2000f8e00ff */
[----:B------:R-:W-:Y:S01]  /*22270*/  IADD3.X R7, R13, UR7, RZ, P5, !PT ;  /* 0x000000070d077c10 */ /* 0x000fe2000affe4ff */
[----:B------:R-:W-:-:S06]  /*22280*/  ULDC.64 UR4, c[0x0][0x418] ;  /* 0x0001060000047ab9 */ /* 0x000fcc0000000a00 */
[----:B------:R-:W5:Y:S04]  /*22290*/  @P0 LDG.E R11, desc[UR60][R6.64] ;  /* 0x0000003c060b0981 */ /* 0x000f68000c1e1900 */
        /* <DEDUP_REMOVED lines=10> */
[----:B------:R-:W-:-:S03]  /*22340*/  UIMAD UR4, UR4, UR5, URZ ;  /* 0x00000005040472a4 */ /* 0x000fc6000f8e023f */
[----:B------:R-:W-:Y:S02]  /*22350*/  ULDC UR5, c[0x0][0x348] ;  /* 0x0000d20000057ab9 */ /* 0x000fe40000000800 */
[----:B0-----:R-:W-:Y:S02]  /*22360*/  IMAD.U32 R9, RZ, RZ, UR5 ;  /* 0x00000005ff097e24 */ /* 0x001fe4000f8e00ff */
[----:B------:R-:W-:Y:S01]  /*22370*/  IMAD.U32 R8, RZ, RZ, UR4 ;  /* 0x00000004ff087e24 */ /* 0x000fe2000f8e00ff */
[----:B--2---:R0:W-:Y:S01]  /*22380*/  STL [R1+0x5c], R12 ;  /* 0x00005c0c01007387 */ /* 0x0041e20000100800 */
[----:B------:R-:W-:Y:S05]  /*22390*/  @P3 BRA `(.L_x_651) ;  /* 0x0000000000143947 */ /* 0x000fea0003800000 */
[----:B------:R-:W-:Y:S05]  /*223a0*/  @!P1 BRA `(.L_x_651) ;  /* 0x0000000000109947 */ /* 0x000fea0003800000 */
[----:B0-----:R-:W2:Y:S04]  /*223b0*/  LDG.E R12, desc[UR60][R2.64] ;  /* 0x0000003c020c7981 */ /* 0x001ea8000c1e1900 */
[----:B------:R-:W2:Y:S02]  /*223c0*/  LDG.E R2, desc[UR60][R2.64+0x4] ;  /* 0x0000043c02027981 */ /* 0x000ea4000c1e1900 */
[----:B--2---:R-:W-:-:S05]  /*223d0*/  IMAD.IADD R2, R2, 0x1, -R12 ;  /* 0x0000000102027824 */ /* 0x004fca00078e0a0c */
[----:B------:R1:W-:Y:S02]  /*223e0*/  STL [R1+0x5c], R2 ;  /* 0x00005c0201007387 */ /* 0x0003e40000100800 */
.L_x_651:
[----:B------:R-:W2:Y:S01]  /*223f0*/  LDL.LU R3, [R1+0x8] ;  /* 0x0000080001037983 */ /* 0x000ea20000300800 */
[----:B0-----:R-:W-:Y:S01]  /*22400*/  IMAD.MOV.U32 R12, RZ, RZ, R15 ;  /* 0x000000ffff0c7224 */ /* 0x001fe200078e000f */
[----:B------:R-:W-:Y:S02]  /*22410*/  ULDC.64 UR4, c[0x0][0xa20] ;  /* 0x0002880000047ab9 */ /* 0x000fe40000000a00 */
[----:B------:R-:W-:Y:S02]  /*22420*/  ISETP.NE.U32.AND P1, PT, RZ, UR4, PT ;  /* 0x00000004ff007c0c */ /* 0x000fe4000bf25070 */
[----:B------:R0:W-:Y:S02]  /*22430*/  STL [R1+0x14], R12 ;  /* 0x0000140c01007387 */ /* 0x0001e40000100800 */
[----:B------:R-:W-:Y:S02]  /*22440*/  ISETP.NE.AND.EX P1, PT, RZ, UR5, PT, P1 ;  /* 0x00000005ff007c0c */ /* 0x000fe4000bf25310 */
[----:B--2---:R-:W-:-:S02]  /*22450*/  LOP3.LUT R17, R3, 0xff000000, RZ, 0xc0, !PT ;  /* 0xff00000003117812 */ /* 0x004fc400078ec0ff */
[C---:B-1----:R-:W-:Y:S02]  /*22460*/  LOP3.LUT R2, R3.reuse, 0xff0000, RZ, 0xc0, !PT ;  /* 0x00ff000003027812 */ /* 0x042fe400078ec0ff */
[----:B------:R-:W-:Y:S02]  /*22470*/  SHF.R.U32.HI R17, RZ, 0x8, R17 ;  /* 0x00000008ff117819 */ /* 0x000fe40000011611 */
[----:B------:R-:W-:Y:S02]  /*22480*/  LOP3.LUT R16, R3, 0xffff, RZ, 0xc0, !PT ;  /* 0x0000ffff03107812 */ /* 0x000fe400078ec0ff */
[----:B------:R-:W-:Y:S01]  /*22490*/  LEA.HI R17, R2, R17, RZ, 0x10 ;  /* 0x0000001102117211 */ /* 0x000fe200078f80ff */
[----:B-----5:R-:W-:-:S05]  /*224a0*/  IMAD.IADD R2, R11, 0x1, R0 ;  /* 0x000000010b027824 */ /* 0x020fca00078e0200 */
[----:B------:R0:W-:Y:S01]  /*224b0*/  STL [R1+0x1c], R2 ;  /* 0x00001c0201007387 */ /* 0x0001e20000100800 */
[----:B------:R-:W-:Y:S05]  /*224c0*/  @!P1 BRA `(.L_x_652) ;  /* 0x0000000000109947 */ /* 0x000fea0003800000 */
[----:B0-----:R-:W-:-:S04]  /*224d0*/  IADD3 R2, P0, R14, UR4, RZ ;  /* 0x000000040e027c10 */ /* 0x001fc8000ff1e0ff */
[----:B------:R-:W-:-:S05]  /*224e0*/  IADD3.X R3, R13, UR5, RZ, P0, !PT ;  /* 0x000000050d037c10 */ /* 0x000fca00087fe4ff */
[----:B------:R0:W5:Y:S01]  /*224f0*/  LDG.E R8, desc[UR60][R2.64] ;  /* 0x0000003c02087981 */ /* 0x000162000c1e1900 */
[----:B------:R-:W-:Y:S05]  /*22500*/  BRA `(.L_x_653) ;  /* 0x0000000000107947 */ /* 0x000fea0003800000 */
.L_x_652:
[----:B------:R-:W-:Y:S05]  /*22510*/  @!P0 BRA `(.L_x_653) ;  /* 0x00000000000c8947 */ /* 0x000fea0003800000 */
[----:B------:R-:W2:Y:S04]  /*22520*/  LDG.E R8, desc[UR60][R6.64] ;  /* 0x0000003c06087981 */ /* 0x000ea8000c1e1900 */
[----:B------:R-:W2:Y:S02]  /*22530*/  LDG.E R6, desc[UR60][R6.64+0x4] ;  /* 0x0000043c06067981 */ /* 0x000ea4000c1e1900 */
[----:B--2---:R-:W-:-:S07]  /*22540*/  IMAD.IADD R8, R6, 0x1, -R8 ;  /* 0x0000000106087824 */ /* 0x004fce00078e0a08 */
.L_x_653:
[----:B-----5:R-:W-:Y:S02]  /*22550*/  IMAD.IADD R6, R8, 0x1, -R0 ;  /* 0x0000000108067824 */ /* 0x020fe400078e0a00 */
[----:B------:R-:W2:Y:S04]  /*22560*/  @P2 LDG.E R0, desc[UR60][R4.64] ;  /* 0x0000003c04002981 */ /* 0x000ea8000c1e1900 */
[----:B------:R-:W2:Y:S01]  /*22570*/  @P2 LDG.E R4, desc[UR60][R4.64+0x4] ;  /* 0x0000043c04042981 */ /* 0x000ea2000c1e1900 */
[----:B0-----:R-:W-:Y:S01]  /*22580*/  IMAD.MOV.U32 R2, RZ, RZ, RZ ;  /* 0x000000ffff027224 */ /* 0x001fe200078e00ff */
[----:B------:R-:W-:Y:S01]  /*22590*/  LOP3.LUT R13, R17, 0xff, RZ, 0xc0, !PT ;  /* 0x000000ff110d7812 */ /* 0x000fe200078ec0ff */
[----:B------:R-:W-:Y:S01]  /*225a0*/  BSSY B0, `(.L_x_654) ;  /* 0x000002a000007945 */ /* 0x000fe20003800000 */
[----:B------:R-:W-:Y:S01]  /*225b0*/  SHF.R.U32.HI R17, RZ, 0x10, R17 ;  /* 0x00000010ff117819 */ /* 0x000fe20000011611 */
[----:B--2---:R-:W-:-:S04]  /*225c0*/  @P2 IMAD.IADD R9, R4, 0x1, -R0 ;  /* 0x0000000104092824 */ /* 0x004fc800078e0a00 */
[----:B------:R-:W-:-:S04]  /*225d0*/  IMAD.IADD R0, R6, 0x1, R9 ;  /* 0x0000000106007824 */ /* 0x000fc800078e0209 */
[C---:B------:R-:W-:Y:S01]  /*225e0*/  VIADD R3, R0.reuse, 0x6f ;  /* 0x0000006f00037836 */ /* 0x040fe20000000000 */
[----:B------:R-:W-:-:S03]  /*225f0*/  ISETP.GE.AND P1, PT, R0, 0x1, PT ;  /* 0x000000010000780c */ /* 0x000fc60003f26270 */
[----:B------:R-:W-:-:S04]  /*22600*/  IMAD.HI R2, R3, -0x6db6db6d, R2 ;  /* 0x9249249303027827 */ /* 0x000fc800078e0202 */
[----:B------:R-:W-:Y:S01]  /*22610*/  IMAD.MOV.U32 R3, RZ, RZ, RZ ;  /* 0x000000ffff037224 */ /* 0x000fe200078e00ff */
[----:B------:R-:W-:-:S04]  /*22620*/  SHF.R.U32.HI R0, RZ, 0x1f, R2 ;  /* 0x0000001fff007819 */ /* 0x000fc80000011602 */
[----:B------:R-:W-:-:S05]  /*22630*/  LEA.HI.SX32 R11, R2, R0, 0x1a ;  /* 0x00000000020b7211 */ /* 0x000fca00078fd2ff */
[----:B------:R0:W-:Y:S04]  /*22640*/  STL [R1+0x40], R11 ;  /* 0x0000400b01007387 */ /* 0x0001e80000100800 */
[----:B------:R0:W-:Y:S01]  /*22650*/  STL [R1+0x60], R13 ;  /* 0x0000600d01007387 */ /* 0x0001e20000100800 */
[----:B------:R-:W-:Y:S05]  /*22660*/  @!P1 BRA `(.L_x_655) ;  /* 0x0000000000749947 */ /* 0x000fea0003800000 */
[----:B------:R-:W-:Y:S01]  /*22670*/  ISETP.NE.AND P0, PT, R17, RZ, PT ;  /* 0x000000ff1100720c */ /* 0x000fe20003f05270 */
[----:B------:R-:W-:-:S03]  /*22680*/  ULDC UR4, c[0x0][0x9f0] ;  /* 0x00027c0000047ab9 */ /* 0x000fc60000000800 */
[----:B------:R-:W-:-:S04]  /*22690*/  SEL R0, R17, UR4, P0 ;  /* 0x0000000411007c07 */ /* 0x000fc80008000000 */
[----:B------:R-:W-:Y:S02]  /*226a0*/  IABS R2, R0 ;  /* 0x0000000000027213 */ /* 0x000fe40000000000 */
[----:B------:R-:W-:Y:S02]  /*226b0*/  IADD3 R3, R0, -0x1, R11 ;  /* 0xffffffff00037810 */ /* 0x000fe40007ffe00b */
[----:B------:R-:W1:Y:S08]  /*226c0*/  I2F.RP R4, R2 ;  /* 0x0000000200047306 */ /* 0x000e700000209400 */
[----:B-1----:R-:W1:Y:S02]  /*226d0*/  MUFU.RCP R4, R4 ;  /* 0x0000000400047308 */ /* 0x002e640000001000 */
[----:B-1----:R-:W-:-:S06]  /*226e0*/  VIADD R4, R4, 0xffffffe ;  /* 0x0ffffffe04047836 */ /* 0x002fcc0000000000 */
[----:B------:R1:W2:Y:S02]  /*226f0*/  F2I.FTZ.U32.TRUNC.NTZ R5, R4 ;  /* 0x0000000400057305 */ /* 0x0002a4000021f000 */
[----:B-1----:R-:W-:-:S04]  /*22700*/  LOP3.LUT R4, R3, R0, RZ, 0x3c, !PT ;  /* 0x0000000003047212 */ /* 0x002fc800078e3cff */
[----:B------:R-:W-:Y:S01]  /*22710*/  ISETP.GE.AND P4, PT, R4, RZ, PT ;  /* 0x000000ff0400720c */ /* 0x000fe20003f86270 */
[----:B--2---:R-:W-:-:S04]  /*22720*/  IMAD.MOV R4, RZ, RZ, -R5 ;  /* 0x000000ffff047224 */ /* 0x004fc800078e0a05 */
[----:B------:R-:W-:Y:S02]  /*22730*/  IMAD R7, R4, R2, RZ ;  /* 0x0000000204077224 */ /* 0x000fe400078e02ff */
[----:B------:R-:W-:-:S04]  /*22740*/  IMAD.MOV.U32 R4, RZ, RZ, RZ ;  /* 0x000000ffff047224 */ /* 0x000fc800078e00ff */
[----:B------:R-:W-:Y:S01]  /*22750*/  IMAD.HI.U32 R7, R5, R7, R4 ;  /* 0x0000000705077227 */ /* 0x000fe200078e0004 */
[----:B------:R-:W-:Y:S02]  /*22760*/  IABS R4, R3 ;  /* 0x0000000300047213 */ /* 0x000fe40000000000 */
[----:B------:R-:W-:-:S05]  /*22770*/  IABS R3, R0 ;  /* 0x0000000000037213 */ /* 0x000fca0000000000 */
[----:B------:R-:W-:-:S04]  /*22780*/  IMAD.MOV R3, RZ, RZ, -R3 ;  /* 0x000000ffff037224 */ /* 0x000fc800078e0a03 */
[----:B------:R-:W-:Y:S02]  /*22790*/  IMAD.MOV.U32 R5, RZ, RZ, R3 ;  /* 0x000000ffff057224 */ /* 0x000fe400078e0003 */
        /* <DEDUP_REMOVED lines=9> */
[----:B------:R-:W-:-:S07]  /*22830*/  @!P3 LOP3.LUT R3, RZ, R0, RZ, 0x33, !PT ;  /* 0x00000000ff03b212 */ /* 0x000fce00078e33ff */
.L_x_655:
[----:B------:R-:W-:Y:S05]  /*22840*/  BSYNC B0 ;  /* 0x0000000000007941 */ /* 0x000fea0003800000 */
.L_x_654:
[-C--:B------:R-:W-:Y:S01]  /*22850*/  IMAD R0, R13, R3.reuse, RZ ;  /* 0x000000030d007224 */ /* 0x080fe200078e02ff */
[----:B------:R-:W-:Y:S04]  /*22860*/  BSSY B0, `(.L_x_656) ;  /* 0x0000161000007945 */ /* 0x000fe80003800000 */
        /* <DEDUP_REMOVED lines=14> */
[----:B------:R-:W-:Y:S02]  /*22950*/  @P0 LEA.HI.SX32 R8, R4, R0, 0x1a ;  /* 0x0000000004080211 */ /* 0x000fe400078fd2ff */
[----:B------:R-:W-:Y:S02]  /*22960*/  PLOP3.LUT P0, PT, PT, PT, PT, 0x80, 0x0 ;  /* 0x000000000000781c */ /* 0x000fe40003f0f070 */
[----:B------:R-:W-:-:S13]  /*22970*/  ISETP.GT.AND P3, PT, R8, R2, PT ;  /* 0x000000020800720c */ /* 0x000fda0003f64270 */
[----:B------:R-:W-:Y:S05]  /*22980*/  @!P3 BRA `(.L_x_657) ;  /* 0x000000140038b947 */ /* 0x000fea0003800000 */
[----:B------:R-:W-:Y:S01]  /*22990*/  UMOV UR4, 0xffffffff ;  /* 0xffffffff00047882 */ /* 0x000fe20000000000 */
[----:B------:R-:W-:Y:S02]  /*229a0*/  SEL R0, R12, RZ, !P2 ;  /* 0x000000ff0c007207 */ /* 0x000fe40005000000 */
[----:B------:R-:W-:Y:S05]  /*229b0*/  BRA.DIV UR4, `(.L_x_658) ;  /* 0x0000007604047947 */ /* 0x000fea000b800000 */
[----:B------:R-:W1:Y:S02]  /*229c0*/  S2R R3, SR_TID.X ;  /* 0x0000000000037919 */ /* 0x000e640000002100 */
[----:B-1----:R-:W-:-:S04]  /*229d0*/  SHF.R.U32.HI R3, RZ, 0x5, R3 ;  /* 0x00000005ff037819 */ /* 0x002fc80000011603 */
[----:B------:R-:W-:-:S05]  /*229e0*/  LOP3.LUT R3, R3, 0x3, RZ, 0xc0, !PT ;  /* 0x0000000303037812 */ /* 0x000fca00078ec0ff */
[----:B------:R1:W2:Y:S02]  /*229f0*/  SHFL.IDX PT, R14, R3, RZ, 0x1f ;  /* 0x00001fff030e7589 */ /* 0x0002a400000e0000 */
.L_x_829:
[----:B--2---:R-:W-:Y:S02]  /*22a00*/  ISETP.NE.AND P0, PT, R14, RZ, PT ;  /* 0x000000ff0e00720c */ /* 0x004fe40003f05270 */
[----:B------:R-:W-:-:S11]  /*22a10*/  PLOP3.LUT P6, PT, PT, PT, PT, 0x8, 0x0 ;  /* 0x000000000000781c */ /* 0x000fd60003fce170 */
[----:B------:R-:W-:Y:S05]  /*22a20*/  @P0 BRA `(.L_x_659) ;  /* 0x00000000000c0947 */ /* 0x000fea0003800000 */
[----:B------:R-:W-:-:S03]  /*22a30*/  UMOV UR4, 0xffffffff ;  /* 0xffffffff00047882 */ /* 0x000fc60000000000 */
[----:B------:R-:W-:Y:S05]  /*22a40*/  BRA.DIV UR4, `(.L_x_660) ;  /* 0x0000007604147947 */ /* 0x000fea000b800000 */
[----:B------:R-:W-:-:S13]  /*22a50*/  ELECT P6, URZ, PT ;  /* 0x00000000003f782f */ /* 0x000fda00038c0000 */
.L_x_659:
[----:B-1----:R-:W2:Y:S01]  /*22a60*/  LDL R3, [R1+0x64] ;  /* 0x0000640001037983 */ /* 0x002ea20000100800 */
[----:B------:R-:W-:Y:S01]  /*22a70*/  BSSY B1, `(.L_x_661) ;  /* 0x0000008000017945 */ /* 0x000fe20003800000 */
[----:B--2---:R-:W-:-:S05]  /*22a80*/  VIADD R3, R3, 0x1 ;  /* 0x0000000103037836 */ /* 0x004fca0000000000 */
[----:B------:R-:W-:-:S04]  /*22a90*/  LEA.HI R4, R3, R3, RZ, 0x1 ;  /* 0x0000000303047211 */ /* 0x000fc800078f08ff */
[----:B------:R-:W-:-:S05]  /*22aa0*/  LOP3.LUT R4, R4, 0xfffffffe, RZ, 0xc0, !PT ;  /* 0xfffffffe04047812 */ /* 0x000fca00078ec0ff */
[----:B------:R-:W-:-:S05]  /*22ab0*/  IMAD.IADD R3, R3, 0x1, -R4 ;  /* 0x0000000103037824 */ /* 0x000fca00078e0a04 */
[----:B------:R-:W-:-:S04]  /*22ac0*/  SHF.L.U32 R3, R3, 0x1f, RZ ;  /* 0x0000001f03037819 */ /* 0x000fc800000006ff */
[----:B------:R-:W1:Y:S02]  /*22ad0*/  SYNCS.PHASECHK.TRANS64.TRYWAIT P0, [R18+URZ+0x36820], R3 ;  /* 0x03682003120075a7 */ /* 0x000e64000800017f */
[----:B-1----:R-:W-:Y:S05]  /*22ae0*/  @!P0 BRA `(.L_x_662) ;  /* 0x00000074000c8947 */ /* 0x002fea0003800000 */
.L_x_832:
[----:B------:R-:W-:Y:S05]  /*22af0*/  BSYNC B1 ;  /* 0x0000000000017941 */ /* 0x000fea0003800000 */
.L_x_661:
[----:B------:R-:W-:Y:S04]  /*22b00*/  BSSY B1, `(.L_x_663) ;  /* 0x000008e000017945 */ /* 0x000fe80003800000 */
[----:B------:R-:W-:Y:S05]  /*22b10*/  @!P6 BRA `(.L_x_664) ;  /* 0x000000080030e947 */ /* 0x000fea0003800000 */
[----:B------:R-:W2:Y:S04]  /*22b20*/  LDL R5, [R1+0x20] ;  /* 0x0000200001057983 */ /* 0x000ea80000100800 */
[----:B------:R-:W3:Y:S01]  /*22b30*/  LDL R6, [R1+0x24] ;  /* 0x0000240001067983 */ /* 0x000ee20000100800 */
[----:B------:R-:W-:Y:S01]  /*22b40*/  BSSY B2, `(.L_x_665) ;  /* 0x0000008000027945 */ /* 0x000fe20003800000 */
[----:B------:R-:W4:Y:S02]  /*22b50*/  S2R R4, SR_TID.X ;  /* 0x0000000000047919 */ /* 0x000f240000002100 */
[----:B----4-:R-:W-:-:S04]  /*22b60*/  LOP3.LUT R4, R4, 0x7f, RZ, 0xc0, !PT ;  /* 0x0000007f04047812 */ /* 0x010fc800078ec0ff */
[----:B------:R-:W-:Y:S01]  /*22b70*/  ISETP.NE.AND P2, PT, R4, RZ, PT ;  /* 0x000000ff0400720c */ /* 0x000fe20003f45270 */
[----:B--2---:R-:W-:Y:S01]  /*22b80*/  IMAD R5, R5, 0x8, R18 ;  /* 0x0000000805057824 */ /* 0x004fe200078e0212 */
[----:B---3--:R-:W-:-:S04]  /*22b90*/  SHF.L.U32 R9, R6, 0x1f, RZ ;  /* 0x0000001f06097819 */ /* 0x008fc800000006ff */
[----:B------:R-:W2:Y:S02]  /*22ba0*/  SYNCS.PHASECHK.TRANS64.TRYWAIT P0, [R5+URZ+0x368a0], R9 ;  /* 0x0368a009050075a7 */ /* 0x000ea4000800017f */
[----:B--2---:R-:W-:Y:S05]  /*22bb0*/  @!P0 BRA `(.L_x_666) ;  /* 0x0000007000ec8947 */ /* 0x004fea0003800000 */
.L_x_833:
[----:B------:R-:W-:Y:S05]  /*22bc0*/  BSYNC B2 ;  /* 0x0000000000027941 */ /* 0x000fea0003800000 */
.L_x_665:
[----:B------:R-:W-:Y:S04]  /*22bd0*/  BSSY B2, `(.L_x_667) ;  /* 0x0000009000027945 */ /* 0x000fe80003800000 */
[----:B------:R-:W-:Y:S05]  /*22be0*/  @P2 BRA `(.L_x_668) ;  /* 0x00000000001c2947 */ /* 0x000fea0003800000 */
[----:B------:R-:W3:Y:S01]  /*22bf0*/  S2R R4, SR_TID.X ;  /* 0x0000000000047919 */ /* 0x000ee20000002100 */
[----:B-1----:R-:W-:-:S04]  /*22c00*/  IMAD.MOV.U32 R3, RZ, RZ, 0xa800 ;  /* 0x0000a800ff037424 */ /* 0x002fc800078e00ff */
[----:B------:R4:W-:Y:S01]  /*22c10*/  SYNCS.ARRIVE.TRANS64 RZ, [R5+URZ+0x36890], R3 ;  /* 0x0368900305ff79a7 */ /* 0x0009e2000800003f */
[----:B---3--:R-:W-:-:S04]  /*22c20*/  LOP3.LUT R4, R4, 0x1f, RZ, 0xc0, !PT ;  /* 0x0000001f04047812 */ /* 0x008fc800078ec0ff */
[----:B------:R-:W-:-:S13]  /*22c30*/  ISETP.NE.AND P0, PT, R4, RZ, PT ;  /* 0x000000ff0400720c */ /* 0x000fda0003f05270 */
[----:B----4-:R-:W-:Y:S05]  /*22c40*/  @!P0 BRA `(.L_x_668) ;  /* 0x0000000000048947 */ /* 0x010fea0003800000 */
[----:B------:R-:W-:Y:S01]  /*22c50*/  BPT.TRAP 0x1 ;  /* 0x000000040000795c */ /* 0x000fe20000300000 */
.L_x_668:
[----:B------:R-:W-:Y:S05]  /*22c60*/  BSYNC B2 ;  /* 0x0000000000027941 */ /* 0x000fea0003800000 */
.L_x_667:
[----:B-1----:R-:W3:Y:S01]  /*22c70*/  LDL R3, [R1+0x20] ;  /* 0x0000200001037983 */ /* 0x002ee20000100800 */
[----:B------:R-:W-:Y:S01]  /*22c80*/  IMAD.MOV.U32 R15, RZ, RZ, RZ ;  /* 0x000000ffff0f7224 */ /* 0x000fe200078e00ff */
[----:B------:R-:W-:Y:S01]  /*22c90*/  UIADD3 UR4, UP0, UR36, 0x570, URZ ;  /* 0x0000057024047890 */ /* 0x000fe2000ff1e03f */
[----:B------:R-:W-:Y:S01]  /*22ca0*/  IMAD R4, R8, 0x70, R10 ;  /* 0x0000007008047824 */ /* 0x000fe200078e020a */
[----:B------:R-:W-:Y:S01]  /*22cb0*/  PLOP3.LUT P0, PT, PT, PT, PT, 0x80, 0x0 ;  /* 0x000000000000781c */ /* 0x000fe20003f0f070 */
[----:B------:R-:W-:Y:S01]  /*22cc0*/  UMOV UR6, 0x0 ;  /* 0x0000000000067882 */ /* 0x000fe20000000000 */
[----:B------:R-:W-:Y:S01]  /*22cd0*/  R2UR UR10, R15 ;  /* 0x000000000f0a72ca */ /* 0x000fe200000e0000 */
[----:B------:R-:W-:Y:S01]  /*22ce0*/  VIADD R4, R4, 0xffffff90 ;  /* 0xffffff9004047836 */ /* 0x000fe20000000000 */
[----:B------:R-:W-:Y:S01]  /*22cf0*/  UIADD3.X UR5, URZ, UR37, URZ, UP0, !UPT ;  /* 0x000000253f057290 */ /* 0x000fe200087fe43f */
[----:B------:R-:W-:Y:S01]  /*22d00*/  UMOV UR7, 0x12f00000 ;  /* 0x12f0000000077882 */ /* 0x000fe20000000000 */
[----:B---3--:R-:W-:-:S02]  /*22d10*/  IMAD R7, R3, 0xa800, R18 ;  /* 0x0000a80003077824 */ /* 0x008fc400078e0212 */
[----:B------:R-:W-:Y:S02]  /*22d20*/  VIADD R3, R5, 0x36890 ;  /* 0x0003689005037836 */ /* 0x000fe40000000000 */
[----:B------:R-:W-:-:S07]  /*22d30*/  VIADD R6, R7, 0x21400 ;  /* 0x0002140007067836 */ /* 0x000fce0000000000 */
.L_x_669:
        /* <DEDUP_REMOVED lines=16> */
.L_x_670:
        /* <DEDUP_REMOVED lines=10> */
[----:B0-----:R-:W-:Y:S01]  /*22ee0*/  IMAD.MOV.U32 R11, RZ, RZ, 0x80 ;  /* 0x00000080ff0b7424 */ /* 0x001fe200078e00ff */
[----:B------:R-:W-:Y:S01]  /*22ef0*/  PLOP3.LUT P0, PT, PT, PT, PT, 0x80, 0x0 ;  /* 0x000000000000781c */ /* 0x000fe20003f0f070 */
[----:B------:R-:W-:Y:S01]  /*22f00*/  VIADD R6, R7, 0x28400 ;  /* 0x0002840007067836 */ /* 0x000fe20000000000 */
[----:B------:R-:W-:Y:S01]  /*22f10*/  UMOV UR6, 0x0 ;  /* 0x0000000000067882 */ /* 0x000fe20000000000 */
[----:B------:R-:W-:Y:S01]  /*22f20*/  UMOV UR7, 0x12f00000 ;  /* 0x12f0000000077882 */ /* 0x000fe20000000000 */
[----:B------:R-:W-:-:S15]  /*22f30*/  R2UR UR10, R11 ;  /* 0x000000000b0a72ca */ /* 0x000fde00000e0000 */
.L_x_671:
        /* <DEDUP_REMOVED lines=10> */
[----:B------:R-:W0:Y:S01]  /*22fe0*/  SYNCS.PHASECHK.TRANS64.TRYWAIT P0, [R5+URZ+0x368c0], R9 ;  /* 0x0368c009050075a7 */ /* 0x000e22000800017f */
[----:B------:R-:W-:Y:S04]  /*22ff0*/  BSSY B2, `(.L_x_672) ;  /* 0x0000002000027945 */ /* 0x000fe80003800000 */
[----:B0-----:R-:W-:Y:S05]  /*23000*/  @!P0 BRA `(.L_x_673) ;  /* 0x0000006c00ec8947 */ /* 0x001fea0003800000 */
.L_x_834:
[----:B------:R-:W-:Y:S05]  /*23010*/  BSYNC B2 ;  /* 0x0000000000027941 */ /* 0x000fea0003800000 */
.L_x_672:
[----:B------:R-:W-:Y:S01]  /*23020*/  BSSY B2, `(.L_x_674) ;  /* 0x000000b000027945 */ /* 0x000fe20003800000 */
[----:B------:R-:W-:Y:S02]  /*23030*/  IMAD.MOV.U32 R12, RZ, RZ, 0x0 ;  /* 0x00000000ff0c7424 */ /* 0x000fe400078e00ff */
[----:B------:R-:W-:Y:S01]  /*23040*/  IMAD.MOV.U32 R13, RZ, RZ, 0x12f00000 ;  /* 0x12f00000ff0d7424 */ /* 0x000fe200078e00ff */
[----:B------:R-:W-:Y:S06]  /*23050*/  @P2 BRA `(.L_x_675) ;  /* 0x00000000001c2947 */ /* 0x000fec0003800000 */
[----:B------:R-:W1:Y:S01]  /*23060*/  S2R R6, SR_TID.X ;  /* 0x0000000000067919 */ /* 0x000e620000002100 */
[----:B------:R-:W-:-:S04]  /*23070*/  IMAD.MOV.U32 R3, RZ, RZ, 0xa800 ;  /* 0x0000a800ff037424 */ /* 0x000fc800078e00ff */
[----:B------:R3:W-:Y:S01]  /*23080*/  SYNCS.ARRIVE.TRANS64 RZ, [R5+URZ+0x368b0], R3 ;  /* 0x0368b00305ff79a7 */ /* 0x0007e2000800003f */
[----:B-1----:R-:W-:-:S04]  /*23090*/  LOP3.LUT R6, R6, 0x1f, RZ, 0xc0, !PT ;  /* 0x0000001f06067812 */ /* 0x002fc800078ec0ff */
[----:B------:R-:W-:-:S13]  /*230a0*/  ISETP.NE.AND P0, PT, R6, RZ, PT ;  /* 0x000000ff0600720c */ /* 0x000fda0003f05270 */
[----:B---3--:R-:W-:Y:S05]  /*230b0*/  @!P0 BRA `(.L_x_675) ;  /* 0x0000000000048947 */ /* 0x008fea0003800000 */
[----:B------:R-:W-:Y:S01]  /*230c0*/  BPT.TRAP 0x1 ;  /* 0x000000040000795c */ /* 0x000fe20000300000 */
.L_x_675:
[----:B------:R-:W-:Y:S05]  /*230d0*/  BSYNC B2 ;  /* 0x0000000000027941 */ /* 0x000fea0003800000 */
.L_x_674:
[----:B------:R-:W-:Y:S01]  /*230e0*/  R2UR UR10, R15 ;  /* 0x000000000f0a72ca */ /* 0x000fe200000e0000 */
[----:B------:R-:W-:Y:S01]  /*230f0*/  UIADD3 UR4, UP0, UR36, 0x670, URZ ;  /* 0x0000067024047890 */ /* 0x000fe2000ff1e03f */
[----:B------:R-:W-:Y:S01]  /*23100*/  R2UR UR6, R12 ;  /* 0x000000000c0672ca */ /* 0x000fe200000e0000 */
[----:B0-2---:R-:W-:Y:S01]  /*23110*/  VIADD R5, R5, 0x368b0 ;  /* 0x000368b005057836 */ /* 0x005fe20000000000 */
[----:B------:R-:W-:Y:S01]  /*23120*/  R2UR UR7, R13 ;  /* 0x000000000d0772ca */ /* 0x000fe200000e0000 */
[----:B------:R-:W-:Y:S01]  /*23130*/  VIADD R3, R7, 0x400 ;  /* 0x0000040007037836 */ /* 0x000fe20000000000 */
[----:B------:R-:W-:Y:S01]  /*23140*/  PLOP3.LUT P0, PT, PT, PT, PT, 0x80, 0x0 ;  /* 0x000000000000781c */ /* 0x000fe20003f0f070 */
[----:B------:R-:W-:-:S12]  /*23150*/  UIADD3.X UR5, URZ, UR37, URZ, UP0, !UPT ;  /* 0x000000253f057290 */ /* 0x000fd800087fe43f */
.L_x_676:
        /* <DEDUP_REMOVED lines=15> */
.L_x_677:
        /* <DEDUP_REMOVED lines=15> */
.L_x_678:
        /* <DEDUP_REMOVED lines=10> */
.L_x_664:
[----:B------:R-:W-:Y:S05]  /*233e0*/  BSYNC B1 ;  /* 0x0000000000017941 */ /* 0x000fea0003800000 */
.L_x_663:
[----:B-1----:R-:W2:Y:S04]  /*233f0*/  LDL.LU R3, [R1+0x20] ;  /* 0x0000200001037983 */ /* 0x002ea80000300800 */
[----:B------:R-:W3:Y:S01]  /*23400*/  LDL.LU R6, [R1+0x24] ;  /* 0x0000240001067983 */ /* 0x000ee20000300800 */
[----:B------:R-:W-:Y:S01]  /*23410*/  VIADD R8, R8, 0xfffffffe ;  /* 0xfffffffe08087836 */ /* 0x000fe20000000000 */
[----:B------:R-:W-:-:S04]  /*23420*/  PLOP3.LUT P0, PT, PT, PT, PT, 0x8, 0x0 ;  /* 0x000000000000781c */ /* 0x000fc80003f0e170 */
[----:B------:R-:W-:Y:S01]  /*23430*/  ISETP.GE.AND P3, PT, R8, R2, PT ;  /* 0x000000020800720c */ /* 0x000fe20003f66270 */
[----:B--2---:R-:W-:-:S05]  /*23440*/  VIADD R3, R3, 0x1 ;  /* 0x0000000103037836 */ /* 0x004fca0000000000 */
[----:B------:R-:W-:-:S04]  /*23450*/  ISETP.NE.AND P2, PT, R3, 0x2, PT ;  /* 0x000000020300780c */ /* 0x000fc80003f45270 */
[----:B------:R-:W-:Y:S02]  /*23460*/  SEL R4, RZ, 0x1, P2 ;  /* 0x00000001ff047807 */ /* 0x000fe40001000000 */
[----:B------:R-:W-:Y:S02]  /*23470*/  SEL R3, R3, RZ, P2 ;  /* 0x000000ff03037207 */ /* 0x000fe40001000000 */
[----:B---3--:R-:W-:-:S03]  /*23480*/  LOP3.LUT R6, R6, R4, RZ, 0x3c, !PT ;  /* 0x0000000406067212 */ /* 0x008fc600078e3cff */
[----:B------:R1:W-:Y:S04]  /*23490*/  STL [R1+0x20], R3 ;  /* 0x0000200301007387 */ /* 0x0003e80000100800 */
[----:B------:R1:W-:Y:S01]  /*234a0*/  STL [R1+0x24], R6 ;  /* 0x0000240601007387 */ /* 0x0003e20000100800 */
[----:B------:R-:W-:Y:S05]  /*234b0*/  @!P3 BRA `(.L_x_657) ;  /* 0x00000008006cb947 */ /* 0x000fea0003800000 */
.L_x_695:
[----:B------:R-:W-:Y:S05]  /*234c0*/  YIELD ;  /* 0x0000000000007946 */ /* 0x000fea0003800000 */
[----:B------:R-:W-:Y:S04]  /*234d0*/  BSSY B1, `(.L_x_679) ;  /* 0x000008d000017945 */ /* 0x000fe80003800000 */
[----:B--2---:R-:W-:Y:S05]  /*234e0*/  @!P6 BRA `(.L_x_680) ;  /* 0x00000008002ce947 */ /* 0x004fea0003800000 */
[----:B------:R-:W2:Y:S04]  /*234f0*/  LDL R5, [R1+0x20] ;  /* 0x0000200001057983 */ /* 0x000ea80000100800 */
[----:B------:R-:W3:Y:S01]  /*23500*/  LDL R4, [R1+0x24] ;  /* 0x0000240001047983 */ /* 0x000ee20000100800 */
[----:B------:R-:W-:Y:S01]  /*23510*/  BSSY B2, `(.L_x_681) ;  /* 0x0000008000027945 */ /* 0x000fe20003800000 */
[----:B-1----:R-:W1:Y:S02]  /*23520*/  S2R R3, SR_TID.X ;  /* 0x0000000000037919 */ /* 0x002e640000002100 */
[----:B-1----:R-:W-:-:S04]  /*23530*/  LOP3.LUT R3, R3, 0x7f, RZ, 0xc0, !PT ;  /* 0x0000007f03037812 */ /* 0x002fc800078ec0ff */
[----:B------:R-:W-:Y:S01]  /*23540*/  ISETP.NE.AND P3, PT, R3, RZ, PT ;  /* 0x000000ff0300720c */ /* 0x000fe20003f65270 */
[----:B--2---:R-:W-:Y:S01]  /*23550*/  IMAD R7, R5, 0x8, R18 ;  /* 0x0000000805077824 */ /* 0x004fe200078e0212 */
[----:B---3--:R-:W-:-:S04]  /*23560*/  SHF.L.U32 R6, R4, 0x1f, RZ ;  /* 0x0000001f04067819 */ /* 0x008fc800000006ff */
[----:B------:R-:W1:Y:S02]  /*23570*/  SYNCS.PHASECHK.TRANS64.TRYWAIT P2, [R7+URZ+0x368a0], R6 ;  /* 0x0368a006070075a7 */ /* 0x000e64000804017f */
[----:B-1----:R-:W-:Y:S05]  /*23580*/  @!P2 BRA `(.L_x_682) ;  /* 0x0000006800a0a947 */ /* 0x002fea0003800000 */
.L_x_835:
[----:B------:R-:W-:Y:S05]  /*23590*/  BSYNC B2 ;  /* 0x0000000000027941 */ /* 0x000fea0003800000 */
.L_x_681:
[----:B------:R-:W-:Y:S04]  /*235a0*/  BSSY B2, `(.L_x_683) ;  /* 0x0000009000027945 */ /* 0x000fe80003800000 */
[----:B------:R-:W-:Y:S05]  /*235b0*/  @P3 BRA `(.L_x_684) ;  /* 0x00000000001c3947 */ /* 0x000fea0003800000 */
[----:B------:R-:W2:Y:S01]  /*235c0*/  S2R R4, SR_TID.X ;  /* 0x0000000000047919 */ /* 0x000ea20000002100 */
[----:B------:R-:W-:-:S04]  /*235d0*/  IMAD.MOV.U32 R3, RZ, RZ, 0xa800 ;  /* 0x0000a800ff037424 */ /* 0x000fc800078e00ff */
[----:B------:R3:W-:Y:S01]  /*235e0*/  SYNCS.ARRIVE.TRANS64 RZ, [R7+URZ+0x36890], R3 ;  /* 0x0368900307ff79a7 */ /* 0x0007e2000800003f */
[----:B--2---:R-:W-:-:S04]  /*235f0*/  LOP3.LUT R4, R4, 0x1f, RZ, 0xc0, !PT ;  /* 0x0000001f04047812 */ /* 0x004fc800078ec0ff */
[----:B------:R-:W-:-:S13]  /*23600*/  ISETP.NE.AND P2, PT, R4, RZ, PT ;  /* 0x000000ff0400720c */ /* 0x000fda0003f45270 */
[----:B---3--:R-:W-:Y:S05]  /*23610*/  @!P2 BRA `(.L_x_684) ;  /* 0x000000000004a947 */ /* 0x008fea0003800000 */
[----:B------:R-:W-:Y:S01]  /*23620*/  BPT.TRAP 0x1 ;  /* 0x000000040000795c */ /* 0x000fe20000300000 */
.L_x_684:
[----:B------:R-:W-:Y:S05]  /*23630*/  BSYNC B2 ;  /* 0x0000000000027941 */ /* 0x000fea0003800000 */
.L_x_683:
[----:B------:R-:W2:Y:S01]  /*23640*/  LDL R3, [R1+0x20] ;  /* 0x0000200001037983 */ /* 0x000ea20000100800 */
[----:B0-----:R-:W-:Y:S01]  /*23650*/  IMAD.MOV.U32 R11, RZ, RZ, RZ ;  /* 0x000000ffff0b7224 */ /* 0x001fe200078e00ff */
[----:B------:R-:W-:Y:S01]  /*23660*/  UIADD3 UR4, UP0, UR36, 0x570, URZ ;  /* 0x0000057024047890 */ /* 0x000fe2000ff1e03f */
[----:B------:R-:W-:Y:S01]  /*23670*/  PLOP3.LUT P2, PT, PT, PT, PT, 0x80, 0x0 ;  /* 0x000000000000781c */ /* 0x000fe20003f4f070 */
[----:B------:R-:W-:Y:S01]  /*23680*/  IMAD R4, R8, 0x70, R10 ;  /* 0x0000007008047824 */ /* 0x000fe200078e020a */
[----:B------:R-:W-:Y:S01]  /*23690*/  UMOV UR6, 0x0 ;  /* 0x0000000000067882 */ /* 0x000fe20000000000 */
[----:B------:R-:W-:Y:S01]  /*236a0*/  R2UR UR10, R11 ;  /* 0x000000000b0a72ca */ /* 0x000fe200000e0000 */
[----:B------:R-:W-:Y:S01]  /*236b0*/  UIADD3.X UR5, URZ, UR37, URZ, UP0, !UPT ;  /* 0x000000253f057290 */ /* 0x000fe200087fe43f */
[----:B------:R-:W-:Y:S01]  /*236c0*/  UMOV UR7, 0x12f00000 ;  /* 0x12f0000000077882 */ /* 0x000fe20000000000 */
[----:B--2---:R-:W-:Y:S02]  /*236d0*/  IMAD R5, R3, 0xa800, R18 ;  /* 0x0000a80003057824 */ /* 0x004fe400078e0212 */
[----:B------:R-:W-:-:S02]  /*236e0*/  VIADD R3, R7, 0x36890 ;  /* 0x0003689007037836 */ /* 0x000fc40000000000 */
[----:B------:R-:W-:-:S08]  /*236f0*/  VIADD R9, R5, 0x21400 ;  /* 0x0002140005097836 */ /* 0x000fd00000000000 */
.L_x_685:
        /* <DEDUP_REMOVED lines=16> */
.L_x_686:
        /* <DEDUP_REMOVED lines=16> */
.L_x_687:
        /* <DEDUP_REMOVED lines=13> */
.L_x_836:
[----:B------:R-:W-:Y:S05]  /*239d0*/  BSYNC B2 ;  /* 0x0000000000027941 */ /* 0x000fea0003800000 */
.L_x_688:
[----:B------:R-:W-:Y:S01]  /*239e0*/  BSSY B2, `(.L_x_690) ;  /* 0x000000b000027945 */ /* 0x000fe20003800000 */
[----:B------:R-:W-:Y:S02]  /*239f0*/  IMAD.MOV.U32 R12, RZ, RZ, 0x0 ;  /* 0x00000000ff0c7424 */ /* 0x000fe400078e00ff */
[----:B------:R-:W-:Y:S01]  /*23a00*/  IMAD.MOV.U32 R13, RZ, RZ, 0x12f00000 ;  /* 0x12f00000ff0d7424 */ /* 0x000fe200078e00ff */
[----:B------:R-:W-:Y:S06]  /*23a10*/  @P3 BRA `(.L_x_691) ;  /* 0x00000000001c3947 */ /* 0x000fec0003800000 */
[----:B------:R-:W2:Y:S01]  /*23a20*/  S2R R9, SR_TID.X ;  /* 0x0000000000097919 */ /* 0x000ea20000002100 */
[----:B------:R-:W-:-:S04]  /*23a30*/  IMAD.MOV.U32 R3, RZ, RZ, 0xa800 ;  /* 0x0000a800ff037424 */ /* 0x000fc800078e00ff */
[----:B------:R3:W-:Y:S01]  /*23a40*/  SYNCS.ARRIVE.TRANS64 RZ, [R7+URZ+0x368b0], R3 ;  /* 0x0368b00307ff79a7 */ /* 0x0007e2000800003f */
[----:B--2---:R-:W-:-:S04]  /*23a50*/  LOP3.LUT R9, R9, 0x1f, RZ, 0xc0, !PT ;  /* 0x0000001f09097812 */ /* 0x004fc800078ec0ff */
[----:B------:R-:W-:-:S13]  /*23a60*/  ISETP.NE.AND P2, PT, R9, RZ, PT ;  /* 0x000000ff0900720c */ /* 0x000fda0003f45270 */
[----:B---3--:R-:W-:Y:S05]  /*23a70*/  @!P2 BRA `(.L_x_691) ;  /* 0x000000000004a947 */ /* 0x008fea0003800000 */
[----:B------:R-:W-:Y:S01]  /*23a80*/  BPT.TRAP 0x1 ;  /* 0x000000040000795c */ /* 0x000fe20000300000 */
.L_x_691:
[----:B------:R-:W-:Y:S05]  /*23a90*/  BSYNC B2 ;  /* 0x0000000000027941 */ /* 0x000fea0003800000 */
.L_x_690:
[----:B------:R-:W-:Y:S01]  /*23aa0*/  R2UR UR10, R11 ;  /* 0x000000000b0a72ca */ /* 0x000fe200000e0000 */
[----:B------:R-:W-:Y:S01]  /*23ab0*/  UIADD3 UR4, UP0, UR36, 0x670, URZ ;  /* 0x0000067024047890 */ /* 0x000fe2000ff1e03f */
[----:B------:R-:W-:Y:S01]  /*23ac0*/  R2UR UR6, R12 ;  /* 0x000000000c0672ca */ /* 0x000fe200000e0000 */
[----:B01----:R-:W-:Y:S01]  /*23ad0*/  VIADD R7, R7, 0x368b0 ;  /* 0x000368b007077836 */ /* 0x003fe20000000000 */
[----:B------:R-:W-:Y:S01]  /*23ae0*/  R2UR UR7, R13 ;  /* 0x000000000d0772ca */ /* 0x000fe200000e0000 */
[----:B------:R-:W-:Y:S01]  /*23af0*/  VIADD R3, R5, 0x400 ;  /* 0x0000040005037836 */ /* 0x000fe20000000000 */
[----:B------:R-:W-:Y:S01]  /*23b00*/  PLOP3.LUT P2, PT, PT, PT, PT, 0x80, 0x0 ;  /* 0x000000000000781c */ /* 0x000fe20003f4f070 */
[----:B------:R-:W-:-:S12]  /*23b10*/  UIADD3.X UR5, URZ, UR37, URZ, UP0, !UPT ;  /* 0x000000253f057290 */ /* 0x000fd800087fe43f */
.L_x_692:
        /* <DEDUP_REMOVED lines=15> */
.L_x_693:
        /* <DEDUP_REMOVED lines=15> */
.L_x_694:
        /* <DEDUP_REMOVED lines=10> */
.L_x_680:
[----:B------:R-:W-:Y:S05]  /*23da0*/  BSYNC B1 ;  /* 0x0000000000017941 */ /* 0x000fea0003800000 */
.L_x_679:
[----:B-1----:R-:W2:Y:S04]  /*23db0*/  LDL.LU R3, [R1+0x20] ;  /* 0x0000200001037983 */ /* 0x002ea80000300800 */
[----:B------:R-:W3:Y:S01]  /*23dc0*/  LDL.LU R6, [R1+0x24] ;  /* 0x0000240001067983 */ /* 0x000ee20000300800 */
[C---:B------:R-:W-:Y:S01]  /*23dd0*/  ISETP.GT.AND P3, PT, R8.reuse, R2, PT ;  /* 0x000000020800720c */ /* 0x040fe20003f64270 */
[----:B------:R-:W-:Y:S02]  /*23de0*/  VIADD R8, R8, 0xffffffff ;  /* 0xffffffff08087836 */ /* 0x000fe40000000000 */
[----:B--2---:R-:W-:-:S05]  /*23df0*/  VIADD R3, R3, 0x1 ;  /* 0x0000000103037836 */ /* 0x004fca0000000000 */
[----:B------:R-:W-:-:S04]  /*23e00*/  ISETP.NE.AND P2, PT, R3, 0x2, PT ;  /* 0x000000020300780c */ /* 0x000fc80003f45270 */
[----:B------:R-:W-:Y:S02]  /*23e10*/  SEL R4, RZ, 0x1, P2 ;  /* 0x00000001ff047807 */ /* 0x000fe40001000000 */
[----:B------:R-:W-:Y:S02]  /*23e20*/  SEL R3, R3, RZ, P2 ;  /* 0x000000ff03037207 */ /* 0x000fe40001000000 */
[----:B---3--:R-:W-:-:S05]  /*23e30*/  LOP3.LUT R6, R6, R4, RZ, 0x3c, !PT ;  /* 0x0000000406067212 */ /* 0x008fca00078e3cff */
[----:B------:R2:W-:Y:S04]  /*23e40*/  STL [R1+0x24], R6 ;  /* 0x0000240601007387 */ /* 0x0005e80000100800 */
[----:B------:R2:W-:Y:S01]  /*23e50*/  STL [R1+0x20], R3 ;  /* 0x0000200301007387 */ /* 0x0005e20000100800 */
[----:B------:R-:W-:Y:S05]  /*23e60*/  @P3 BRA `(.L_x_695) ;  /* 0xfffffff400943947 */ /* 0x000fea000383ffff */
.L_x_657:
[----:B------:R-:W-:Y:S05]  /*23e70*/  BSYNC B0 ;  /* 0x0000000000007941 */ /* 0x000fea0003800000 */
.L_x_656:
[----:B------:R3:W5:Y:S01]  /*23e80*/  LDL R7, [R1+0x40] ;  /* 0x0000400001077983 */ /* 0x0007620000100800 */
[----:B------:R-:W-:Y:S05]  /*23e90*/  @!P0 WARPSYNC.ALL ;  /* 0x0000000000008948 */ /* 0x000fea0003800000 */
[----:B------:R3:W-:Y:S01]  /*23ea0*/  STL [R1+0x44], RZ ;  /* 0x000044ff01007387 */ /* 0x0007e20000100800 */
[----:B------:R-:W-:Y:S01]  /*23eb0*/  BSSY B0, `(.L_x_696) ;  /* 0x0000020000007945 */ /* 0x000fe20003800000 */
[----:B------:R-:W-:Y:S06]  /*23ec0*/  @!P0 BAR.SYNC.DEFER_BLOCKING 0xc, 0x180 ;  /* 0x0306000000008b1d */ /* 0x000fec0000010000 */
[----:B---3--:R-:W-:Y:S05]  /*23ed0*/  @!P1 BRA `(.L_x_697) ;  /* 0x0000000000749947 */ /* 0x008fea0003800000 */
[----:B------:R-:W-:-:S13]  /*23ee0*/  ISETP.NE.AND P0, PT, R17, RZ, PT ;  /* 0x000000ff1100720c */ /* 0x000fda0003f05270 */
[----:B------:R-:W3:Y:S02]  /*23ef0*/  @!P0 LDC R17, c[0x0][0x9f0] ;  /* 0x00027c00ff118b82 */ /* 0x000ee40000000800 */
[----:B---3--:R-:W-:-:S04]  /*23f00*/  IABS R0, R17 ;  /* 0x0000001100007213 */ /* 0x008fc80000000000 */
[----:B------:R-:W3:Y:S08]  /*23f10*/  I2F.RP R2, R0 ;  /* 0x0000000000027306 */ /* 0x000ef00000209400 */
[----:B---3--:R-:W3:Y:S02]  /*23f20*/  MUFU.RCP R2, R2 ;  /* 0x0000000200027308 */ /* 0x008ee40000001000 */
[----:B---3--:R-:W-:-:S06]  /*23f30*/  VIADD R2, R2, 0xffffffe ;  /* 0x0ffffffe02027836 */ /* 0x008fcc0000000000 */
[----:B-12---:R-:W1:Y:S02]  /*23f40*/  F2I.FTZ.U32.TRUNC.NTZ R3, R2 ;  /* 0x0000000200037305 */ /* 0x006e64000021f000 */
[----:B-1----:R-:W-:-:S04]  /*23f50*/  IMAD.MOV R2, RZ, RZ, -R3 ;  /* 0x000000ffff027224 */ /* 0x002fc800078e0a03 */
[----:B------:R-:W-:Y:S02]  /*23f60*/  IMAD R4, R2, R0, RZ ;  /* 0x0000000002047224 */ /* 0x000fe400078e02ff */
[----:B------:R-:W-:-:S04]  /*23f70*/  IMAD.MOV.U32 R2, RZ, RZ, RZ ;  /* 0x000000ffff027224 */ /* 0x000fc800078e00ff */
[----:B------:R-:W-:Y:S01]  /*23f80*/  IMAD.HI.U32 R6, R3, R4, R2 ;  /* 0x0000000403067227 */ /* 0x000fe200078e0002 */
[----:B------:R-:W-:Y:S02]  /*23f90*/  IABS R2, R17 ;  /* 0x0000001100027213 */ /* 0x000fe40000000000 */
[----:B-----5:R-:W-:-:S03]  /*23fa0*/  IADD3 R4, R7, -0x1, R17 ;  /* 0xffffffff07047810 */ /* 0x020fc60007ffe011 */
        /* <DEDUP_REMOVED lines=15> */
[----:B------:R3:W-:Y:S02]  /*240a0*/  STL [R1+0x44], R2 ;  /* 0x0000440201007387 */ /* 0x0007e40000100800 */
.L_x_697:
[----:B------:R-:W-:Y:S05]  /*240b0*/  BSYNC B0 ;  /* 0x0000000000007941 */ /* 0x000fea0003800000 */
.L_x_696:
[----:B------:R-:W4:Y:S04]  /*240c0*/  LDL R0, [R1+0x44] ;  /* 0x0000440001007983 */ /* 0x000f280000100800 */
[----:B---3--:R-:W4:Y:S01]  /*240d0*/  LDL R2, [R1+0x60] ;  /* 0x0000600001027983 */ /* 0x008f220000100800 */
[----:B------:R-:W-:Y:S01]  /*240e0*/  BSSY B7, `(.L_x_698) ;  /* 0x000044d000077945 */ /* 0x000fe20003800000 */
[----:B----4-:R-:W-:-:S05]  /*240f0*/  IMAD R2, R2, R0, RZ ;  /* 0x0000000002027224 */ /* 0x010fca00078e02ff */
[----:B-----5:R-:W-:Y:S01]  /*24100*/  VIADDMNMX R0, R2, R0, R7, PT ;  /* 0x0000000002007246 */ /* 0x020fe20003800107 */
        /* <DEDUP_REMOVED lines=8> */
[----:B-12---:R-:W1:Y:S01]  /*24190*/  S2R R3, SR_LANEID ;  /* 0x0000000000037919 */ /* 0x006e620000000000 */
[----:B------:R-:W-:Y:S01]  /*241a0*/  VOTEU.ANY UR4, UPT, PT ;  /* 0x0000000000047886 */ /* 0x000fe200038e0100 */
[----:B------:R-:W2:Y:S01]  /*241b0*/  LDC.64 R4, c[0x0][0xc60] ;  /* 0x00031800ff047b82 */ /* 0x000ea20000000a00 */
[----:B------:R-:W1:Y:S08]  /*241c0*/  FLO.U32 R0, UR4 ;  /* 0x0000000400007d00 */ /* 0x000e7000080e0000 */
[----:B------:R-:W2:Y:S01]  /*241d0*/  POPC R2, UR4 ;  /* 0x0000000400027d09 */ /* 0x000ea20008000000 */
[----:B-1----:R-:W-:-:S13]  /*241e0*/  ISETP.EQ.U32.AND P0, PT, R0, R3, PT ;  /* 0x000000030000720c */ /* 0x002fda0003f02070 */
[----:B--2---:R-:W2:Y:S01]  /*241f0*/  @P0 ATOMG.E.ADD.STRONG.GPU PT, R5, desc[UR60][R4.64], R2 ;  /* 0x00000002040509a8 */ /* 0x004ea200081ee1fc */
[----:B------:R-:W1:Y:S02]  /*24200*/  S2R R3, SR_LTMASK ;  /* 0x0000000000037919 */ /* 0x000e640000003900 */
[----:B-1----:R-:W-:-:S06]  /*24210*/  LOP3.LUT R3, R3, UR4, RZ, 0xc0, !PT ;  /* 0x0000000403037c12 */ /* 0x002fcc000f8ec0ff */
[----:B------:R-:W1:Y:S01]  /*24220*/  POPC R3, R3 ;  /* 0x0000000300037309 */ /* 0x000e620000000000 */
[----:B--2---:R-:W1:Y:S02]  /*24230*/  SHFL.IDX PT, R0, R5, R0, 0x1f ;  /* 0x00001f0005007589 */ /* 0x004e6400000e0000 */
[----:B-1----:R-:W-:-:S05]  /*24240*/  IADD3 R0, R0, UR38, R3 ;  /* 0x0000002600007c10 */ /* 0x002fca000fffe003 */
[----:B------:R4:W-:Y:S01]  /*24250*/  STL [R1], R0 ;  /* 0x0000000001007387 */ /* 0x0009e20000100800 */
[----:B------:R-:W-:Y:S05]  /*24260*/  BRA `(.L_x_700) ;  /* 0x0000004000d07947 */ /* 0x000fea0003800000 */
.L_x_699:
        /* <DEDUP_REMOVED lines=8> */
[----:B------:R-:W-:Y:S02]  /*242f0*/  IMAD.U32 R4, RZ, RZ, UR6 ;  /* 0x00000006ff047e24 */ /* 0x000fe4000f8e00ff */
[----:B-12---:R-:W1:Y:S01]  /*24300*/  LDC.64 R2, c[0x4][R2] ;  /* 0x0100000002027b82 */ /* 0x006e620000000a00 */
[----:B------:R-:W-:Y:S02]  /*24310*/  IMAD.U32 R5, RZ, RZ, UR7 ;  /* 0x00000007ff057e24 */ /* 0x000fe4000f8e00ff */
[----:B------:R-:W-:Y:S02]  /*24320*/  IMAD.U32 R6, RZ, RZ, UR8 ;  /* 0x00000008ff067e24 */ /* 0x000fe4000f8e00ff */
[----:B------:R-:W-:-:S02]  /*24330*/  IMAD.U32 R7, RZ, RZ, UR9 ;  /* 0x00000009ff077e24 */ /* 0x000fc4000f8e00ff */
[----:B------:R-:W-:Y:S02]  /*24340*/  IMAD.U32 R10, RZ, RZ, UR4 ;  /* 0x00000004ff0a7e24 */ /* 0x000fe4000f8e00ff */
[----:B0-----:R-:W-:Y:S02]  /*24350*/  IMAD.U32 R11, RZ, RZ, UR5 ;  /* 0x00000005ff0b7e24 */ /* 0x001fe4000f8e00ff */
[----:B------:R-:W-:Y:S02]  /*24360*/  IMAD.MOV.U32 R8, RZ, RZ, 0x70 ;  /* 0x00000070ff087424 */ /* 0x000fe400078e00ff */
[----:B------:R-:W-:Y:S02]  /*24370*/  IMAD.MOV.U32 R12, RZ, RZ, 0x1 ;  /* 0x00000001ff0c7424 */ /* 0x000fe400078e00ff */
[----:B------:R-:W-:-:S07]  /*24380*/  IMAD.MOV.U32 R13, RZ, RZ, RZ ;  /* 0x000000ffff0d7224 */ /* 0x000fce00078e00ff */
[----:B------:R-:W-:-:S07]  /*24390*/  LEPC R20, `(.L_x_702) ;  /* 0x000000001014794e */ /* 0x000fce0000000000 */
[----:B-1----:R-:W-:Y:S05]  /*243a0*/  CALL.ABS.NOINC R2 ;  /* 0x0000000002007343 */ /* 0x002fea0003c00000 */
.L_x_702:
[----:B------:R-:W-:Y:S05]  /*243b0*/  BSYNC B6 ;  /* 0x0000000000067941 */ /* 0x000fea0003800000 */
.L_x_701:
        /* <DEDUP_REMOVED lines=8> */
[----:B-12---:R1:W2:Y:S01]  /*24440*/  LDC.64 R2, c[0x4][R17] ;  /* 0x0100000011027b82 */ /* 0x0062a20000000a00 */
[----:B------:R-:W-:Y:S02]  /*24450*/  IMAD.U32 R4, RZ, RZ, UR6 ;  /* 0x00000006ff047e24 */ /* 0x000fe4000f8e00ff */
[----:B------:R-:W-:Y:S02]  /*24460*/  IMAD.U32 R5, RZ, RZ, UR7 ;  /* 0x00000007ff057e24 */ /* 0x000fe4000f8e00ff */
[----:B------:R-:W-:Y:S02]  /*24470*/  IMAD.U32 R6, RZ, RZ, UR8 ;  /* 0x00000008ff067e24 */ /* 0x000fe4000f8e00ff */
[----:B------:R-:W-:-:S02]  /*24480*/  IMAD.U32 R7, RZ, RZ, UR9 ;  /* 0x00000009ff077e24 */ /* 0x000fc4000f8e00ff */
[----:B------:R-:W-:Y:S02]  /*24490*/  IMAD.U32 R10, RZ, RZ, UR4 ;  /* 0x00000004ff0a7e24 */ /* 0x000fe4000f8e00ff */
[----:B0-----:R-:W-:Y:S02]  /*244a0*/  IMAD.U32 R11, RZ, RZ, UR5 ;  /* 0x00000005ff0b7e24 */ /* 0x001fe4000f8e00ff */
[----:B------:R-:W-:Y:S02]  /*244b0*/  IMAD.MOV.U32 R8, RZ, RZ, 0x70 ;  /* 0x00000070ff087424 */ /* 0x000fe400078e00ff */
[----:B------:R-:W-:Y:S02]  /*244c0*/  IMAD.MOV.U32 R12, RZ, RZ, 0x1 ;  /* 0x00000001ff0c7424 */ /* 0x000fe400078e00ff */
[----:B-1----:R-:W-:-:S07]  /*244d0*/  IMAD.MOV.U32 R13, RZ, RZ, RZ ;  /* 0x000000ffff0d7224 */ /* 0x002fce00078e00ff */
[----:B------:R-:W-:-:S07]  /*244e0*/  LEPC R20, `(.L_x_705) ;  /* 0x000000001014794e */ /* 0x000fce0000000000 */
[----:B--2---:R-:W-:Y:S05]  /*244f0*/  CALL.ABS.NOINC R2 ;  /* 0x0000000002007343 */ /* 0x004fea0003c00000 */
.L_x_705:
[----:B------:R0:W1:Y:S01]  /*24500*/  LDC.64 R2, c[0x4][R17] ;  /* 0x0100000011027b82 */ /* 0x0000620000000a00 */
[----:B------:R-:W-:Y:S01]  /*24510*/  ULDC.64 UR4, c[0x4][0xa8] ;  /* 0x01002a0000047ab9 */ /* 0x000fe20000000a00 */
[----:B------:R-:W-:Y:S01]  /*24520*/  ULDC.64 UR6, c[0x4][0xb0] ;  /* 0x01002c0000067ab9 */ /* 0x000fe20000000a00 */
[----:B------:R-:W-:Y:S01]  /*24530*/  ULDC.64 UR8, c[0x4][0x18] ;  /* 0x0100060000087ab9 */ /* 0x000fe20000000a00 */
[----:B------:R-:W-:Y:S02]  /*24540*/  IMAD.U32 R4, RZ, RZ, UR4 ;  /* 0x00000004ff047e24 */ /* 0x000fe4000f8e00ff */
[----:B------:R-:W-:Y:S02]  /*24550*/  IMAD.U32 R5, RZ, RZ, UR5 ;  /* 0x00000005ff057e24 */ /* 0x000fe4000f8e00ff */
[----:B------:R-:W-:Y:S02]  /*24560*/  IMAD.U32 R6, RZ, RZ, UR6 ;  /* 0x00000006ff067e24 */ /* 0x000fe4000f8e00ff */
[----:B------:R-:W-:-:S02]  /*24570*/  IMAD.U32 R7, RZ, RZ, UR7 ;  /* 0x00000007ff077e24 */ /* 0x000fc4000f8e00ff */
[----:B------:R-:W-:Y:S02]  /*24580*/  IMAD.U32 R10, RZ, RZ, UR8 ;  /* 0x00000008ff0a7e24 */ /* 0x000fe4000f8e00ff */
[----:B------:R-:W-:Y:S02]  /*24590*/  IMAD.U32 R11, RZ, RZ, UR9 ;  /* 0x00000009ff0b7e24 */ /* 0x000fe4000f8e00ff */
[----:B------:R-:W-:Y:S02]  /*245a0*/  IMAD.MOV.U32 R8, RZ, RZ, 0x70 ;  /* 0x00000070ff087424 */ /* 0x000fe400078e00ff */
[----:B------:R-:W-:Y:S02]  /*245b0*/  IMAD.MOV.U32 R12, RZ, RZ, 0x1 ;  /* 0x00000001ff0c7424 */ /* 0x000fe400078e00ff */
[----:B0-----:R-:W-:-:S07]  /*245c0*/  IMAD.MOV.U32 R13, RZ, RZ, RZ ;  /* 0x000000ffff0d7224 */ /* 0x001fce00078e00ff */
[----:B------:R-:W-:-:S07]  /*245d0*/  LEPC R20, `(.L_x_704) ;  /* 0x000000001014794e */ /* 0x000fce0000000000 */
[----:B-1----:R-:W-:Y:S05]  /*245e0*/  CALL.ABS.NOINC R2 ;  /* 0x0000000002007343 */ /* 0x002fea0003c00000 */
.L_x_704:
[----:B------:R-:W-:Y:S05]  /*245f0*/  BSYNC B6 ;  /* 0x0000000000067941 */ /* 0x000fea0003800000 */
.L_x_703:
[----:B------:R-:W3:Y:S01]  /*24600*/  LDL.LU R2, [R1+0x28] ;  /* 0x0000280001027983 */ /* 0x000ee20000300800 */
[----:B------:R-:W-:-:S03]  /*24610*/  ULDC.64 UR4, c[0x0][0x9f8] ;  /* 0x00027e0000047ab9 */ /* 0x000fc60000000a00 */
[----:B------:R-:W1:Y:S04]  /*24620*/  LDL.LU R0, [R1+0x38] ;  /* 0x0000380001007983 */ /* 0x000e680000300800 */
[----:B------:R-:W4:Y:S01]  /*24630*/  LDL R7, [R1+0x14] ;  /* 0x0000140001077983 */ /* 0x000f220000100800 */
[----:B------:R-:W-:-:S03]  /*24640*/  ISETP.NE.U32.AND P0, PT, RZ, UR4, PT ;  /* 0x00000004ff007c0c */ /* 0x000fc6000bf05070 */
[----:B------:R-:W5:Y:S01]  /*24650*/  LDL R17, [R1+0x48] ;  /* 0x0000480001117983 */ /* 0x000f620000100800 */
[----:B------:R-:W-:-:S13]  /*24660*/  ISETP.NE.AND.EX P0, PT, RZ, UR5, PT, P0 ;  /* 0x00000005ff007c0c */ /* 0x000fda000bf05300 */
[----:B---3--:R-:W-:-:S04]  /*24670*/  @P0 IADD3 R2, P1, R2, UR4, RZ ;  /* 0x0000000402020c10 */ /* 0x008fc8000ff3e0ff */
[----:B-12---:R-:W-:Y:S01]  /*24680*/  @P0 IADD3.X R3, R0, UR5, RZ, P1, !PT ;  /* 0x0000000500030c10 */ /* 0x006fe20008ffe4ff */
[----:B------:R-:W-:-:S04]  /*24690*/  ULDC.64 UR4, c[0x0][0xa08] ;  /* 0x0002820000047ab9 */ /* 0x000fc80000000a00 */
[----:B----4-:R1:W2:Y:S02]  /*246a0*/  @P0 LDG.E R7, desc[UR60][R2.64] ;  /* 0x0000003c02070981 */ /* 0x0102a4000c1e1900 */
[----:B-1----:R-:W1:Y:S01]  /*246b0*/  LDC.64 R2, c[0x0][0x418] ;  /* 0x00010600ff027b82 */ /* 0x002e620000000a00 */
[----:B-----5:R-:W-:Y:S01]  /*246c0*/  VIADD R0, R17, 0xffffffff ;  /* 0xffffffff11007836 */ /* 0x020fe20000000000 */
[----:B--2---:R-:W-:Y:S01]  /*246d0*/  SHF.R.S32.HI R8, RZ, 0x1f, R7 ;  /* 0x0000001fff087819 */ /* 0x004fe20000011407 */
[----:B------:R2:W-:Y:S04]  /*246e0*/  @P0 STL [R1+0x14], R7 ;  /* 0x0000140701000387 */ /* 0x0005e80000100800 */
[----:B------:R2:W-:Y:S01]  /*246f0*/  STL [R1+0x28], R8 ;  /* 0x0000280801007387 */ /* 0x0005e20000100800 */
[----:B-1----:R-:W-:Y:S01]  /*24700*/  LOP3.LUT P0, RZ, R2, UR4, RZ, 0xfc, !PT ;  /* 0x0000000402ff7c12 */ /* 0x002fe2000f80fcff */
[----:B------:R-:W-:-:S03]  /*24710*/  UMOV UR4, 0xffffffff ;  /* 0xffffffff00047882 */ /* 0x000fc60000000000 */
[----:B------:R-:W-:-:S04]  /*24720*/  LOP3.LUT P0, RZ, R3, UR5, RZ, 0xfc, P0 ;  /* 0x0000000503ff7c12 */ /* 0x000fc8000800fcff */
[----:B------:R-:W-:Y:S01]  /*24730*/  SEL R17, R7, RZ, !P0 ;  /* 0x000000ff07117207 */ /* 0x000fe20004000000 */
[----:B--2---:R-:W-:Y:S08]  /*24740*/  BRA.DIV UR4, `(.L_x_706) ;  /* 0x0000005a04587947 */ /* 0x004ff0000b800000 */
[----:B------:R-:W1:Y:S02]  /*24750*/  S2R R4, SR_TID.X ;  /* 0x0000000000047919 */ /* 0x000e640000002100 */
[----:B-1----:R-:W-:-:S04]  /*24760*/  SHF.R.U32.HI R4, RZ, 0x5, R4 ;  /* 0x00000005ff047819 */ /* 0x002fc80000011604 */
[----:B------:R-:W-:-:S05]  /*24770*/  LOP3.LUT R4, R4, 0x3, RZ, 0xc0, !PT ;  /* 0x0000000304047812 */ /* 0x000fca00078ec0ff */
[----:B------:R1:W2:Y:S02]  /*24780*/  SHFL.IDX PT, R14, R4, RZ, 0x1f ;  /* 0x00001fff040e7589 */ /* 0x0002a400000e0000 */
.L_x_839:
[----:B-1----:R-:W3:Y:S01]  /*24790*/  LDL.LU R4, [R1+0x10] ;  /* 0x0000100001047983 */ /* 0x002ee20000300800 */
[----:B------:R-:W-:Y:S02]  /*247a0*/  PLOP3.LUT P1, PT, PT, PT, PT, 0x8, 0x0 ;  /* 0x000000000000781c */ /* 0x000fe40003f2e170 */
[----:B--2---:R-:W-:Y:S01]  /*247b0*/  ISETP.NE.AND P0, PT, R14, RZ, PT ;  /* 0x000000ff0e00720c */ /* 0x004fe20003f05270 */
[----:B------:R1:W-:Y:S01]  /*247c0*/  STL [R1+0x8], R0 ;  /* 0x0000080001007387 */ /* 0x0003e20000100800 */
[----:B---3--:R-:W-:-:S09]  /*247d0*/  LOP3.LUT R4, R4, 0xfffffffe, RZ, 0xc0, !PT ;  /* 0xfffffffe04047812 */ /* 0x008fd200078ec0ff */
[----:B------:R-:W-:-:S05]  /*247e0*/  @P1 LOP3.LUT R4, R4, 0x1, RZ, 0xfc, !PT ;  /* 0x0000000104041812 */ /* 0x000fca00078efcff */
[----:B------:R1:W-:Y:S01]  /*247f0*/  STL [R1+0x10], R4 ;  /* 0x0000100401007387 */ /* 0x0003e20000100800 */
[----:B------:R-:W-:Y:S05]  /*24800*/  @P0 BRA `(.L_x_707) ;  /* 0x0000000400380947 */ /* 0x000fea0003800000 */
[----:B------:R-:W-:-:S03]  /*24810*/  UMOV UR4, 0xffffffff ;  /* 0xffffffff00047882 */ /* 0x000fc60000000000 */
[----:B------:R-:W-:Y:S05]  /*24820*/  BRA.DIV UR4, `(.L_x_708) ;  /* 0x0000005a04547947 */ /* 0x000fea000b800000 */
[----:B------:R-:W-:-:S13]  /*24830*/  ELECT P6, URZ, PT ;  /* 0x00000000003f782f */ /* 0x000fda00038c0000 */
.L_x_842:
[----:B------:R-:W-:Y:S05]  /*24840*/  @!P6 BRA `(.L_x_707) ;  /* 0x000000040028e947 */ /* 0x000fea0003800000 */
[----:B------:R-:W-:-:S04]  /*24850*/  ISETP.NE.U32.AND P0, PT, R2, RZ, PT ;  /* 0x000000ff0200720c */ /* 0x000fc80003f05070 */
[----:B------:R-:W-:-:S13]  /*24860*/  ISETP.NE.AND.EX P0, PT, R3, RZ, PT, P0 ;  /* 0x000000ff0300720c */ /* 0x000fda0003f05300 */
[----:B------:R-:W-:Y:S05]  /*24870*/  @!P0 BRA `(.L_x_709) ;  /* 0x0000000000508947 */ /* 0x000fea0003800000 */
[----:B------:R-:W2:Y:S01]  /*24880*/  LDC R6, c[0x0][0x43c] ;  /* 0x00010f00ff067b82 */ /* 0x000ea20000000800 */
[----:B------:R-:W-:Y:S01]  /*24890*/  IMAD.MOV.U32 R9, RZ, RZ, R0 ;  /* 0x000000ffff097224 */ /* 0x000fe200078e0000 */
[----:B------:R-:W-:-:S03]  /*248a0*/  ULDC.64 UR4, c[0x0][0x428] ;  /* 0x00010a0000047ab9 */ /* 0x000fc60000000a00 */
[----:B-1----:R-:W-:Y:S01]  /*248b0*/  IMAD.MOV.U32 R0, RZ, RZ, R9 ;  /* 0x000000ffff007224 */ /* 0x002fe200078e0009 */
[----:B--2---:R-:W-:-:S13]  /*248c0*/  ISETP.NE.AND P0, PT, R6, 0x1, PT ;  /* 0x000000010600780c */ /* 0x004fda0003f05270 */
[----:B------:R-:W1:Y:S02]  /*248d0*/  @P0 LDC.64 R4, c[0x0][0x440] ;  /* 0x00011000ff040b82 */ /* 0x000e640000000a00 */
[----:B-1----:R-:W-:-:S05]  /*248e0*/  @P0 IMAD.HI.U32 R4, R9, R4, RZ ;  /* 0x0000000409040227 */ /* 0x002fca00078e00ff */
        /* <DEDUP_REMOVED lines=13> */
.L_x_709:
[----:B--2---:R-:W2:Y:S01]  /*249c0*/  LDL R2, [R1+0x18] ;  /* 0x0000180001027983 */ /* 0x004ea20000100800 */
[----:B-1----:R-:W-:Y:S01]  /*249d0*/  IMAD R0, R19, 0x8, R18 ;  /* 0x0000000813007824 */ /* 0x002fe200078e0212 */
[----:B--2---:R-:W-:-:S04]  /*249e0*/  SHF.L.U32 R2, R2, 0x1f, RZ ;  /* 0x0000001f02027819 */ /* 0x004fc800000006ff */
[----:B------:R-:W1:Y:S02]  /*249f0*/  SYNCS.PHASECHK.TRANS64.TRYWAIT P0, [R0+URZ+0x36840], R2 ;  /* 0x03684002000075a7 */ /* 0x000e64000800017f */
[----:B-1----:R-:W-:Y:S05]  /*24a00*/  @!P0 BRA `(.L_x_710) ;  /* 0x0000005400fc8947 */ /* 0x002fea0003800000 */
.L_x_843:
[----:B------:R-:W2:Y:S02]  /*24a10*/  S2R R3, SR_TID.X ;  /* 0x0000000000037919 */ /* 0x000ea40000002100 */
        /* <DEDUP_REMOVED lines=10> */
.L_x_711:
[----:B------:R-:W2:Y:S04]  /*24ac0*/  LDL R4, [R1+0x8] ;  /* 0x0000080001047983 */ /* 0x000ea80000100800 */
[----:B------:R-:W3:Y:S04]  /*24ad0*/  LDL R3, [R1+0x1c] ;  /* 0x00001c0001037983 */ /* 0x000ee80000100800 */
[----:B-1----:R-:W4:Y:S01]  /*24ae0*/  LDL.LU R2, [R1+0x10] ;  /* 0x0000100001027983 */ /* 0x002f220000300800 */
        /* <DEDUP_REMOVED lines=11> */
[----:B------:R-:W-:-:S07]  /*24ba0*/  UIADD3 UR9, UR9, 0x36830, URZ ;  /* 0x0003683009097890 */ /* 0x000fce000fffe03f */
[----:B------:R-:W-:Y:S02]  /*24bb0*/  UIADD3 UR14, UR8, 0x21400, URZ ;  /* 0x00021400080e7890 */ /* 0x000fe4000fffe03f */
[----:B------:R-:W-:Y:S02]  /*24bc0*/  UIADD3 UR15, UR8, 0x24c00, URZ ;  /* 0x00024c00080f7890 */ /* 0x000fe4000fffe03f */
[----:B------:R-:W-:-:S03]  /*24bd0*/  UIADD3 UR16, UR8, 0x28400, URZ ;  /* 0x0002840008107890 */ /* 0x000fc6000fffe03f */
[----:B------:R-:W-:Y:S01]  /*24be0*/  UMOV UR8, UR14 ;  /* 0x0000000e00087c82 */ /* 0x000fe20008000000 */
[----:B------:R-:W-:Y:S01]  /*24bf0*/  UMOV UR14, 0x80 ;  /* 0x00000080000e7882 */ /* 0x000fe20000000000 */
[----:B--2---:R-:W-:Y:S02]  /*24c00*/  R2UR UR11, R4 ;  /* 0x00000000040b72ca */ /* 0x004fe400000e0000 */
[----:B---3--:R-:W-:Y:S02]  /*24c10*/  R2UR UR5, R3 ;  /* 0x00000000030572ca */ /* 0x008fe400000e0000 */
[----:B----4-:R-:W-:-:S04]  /*24c20*/  LOP3.LUT R2, R2, 0xfffffffe, RZ, 0xc0, !PT ;  /* 0xfffffffe02027812 */ /* 0x010fc800078ec0ff */
[----:B------:R-:W-:-:S07]  /*24c30*/  @P0 LOP3.LUT R2, R2, 0x1, RZ, 0xfc, !PT ;  /* 0x0000000102020812 */ /* 0x000fce00078efcff */
[----:B------:R-:W-:Y:S01]  /*24c40*/  UIMAD UR11, UR11, 0x70, UR5 ;  /* 0x000000700b0b78a4 */ /* 0x000fe2000f8e0205 */
[----:B------:R2:W-:Y:S01]  /*24c50*/  STL [R1+0x10], R2 ;  /* 0x0000100201007387 */ /* 0x0005e20000100800 */
        /* <DEDUP_REMOVED lines=8> */
[----:B--2---:R-:W-:Y:S01]  /*24ce0*/  NOP ;  /* 0x0000000000007918 */ /* 0x004fe20000000000 */
.L_x_707:
[----:B------:R-:W2:Y:S04]  /*24cf0*/  LDL.LU R3, [R1+0x4c] ;  /* 0x00004c0001037983 */ /* 0x000ea80000300800 */
[----:B------:R-:W3:Y:S04]  /*24d00*/  LDL.LU R5, [R1+0x34] ;  /* 0x0000340001057983 */ /* 0x000ee80000300800 */
[----:B-1----:R-:W4:Y:S01]  /*24d10*/  LDL.LU R4, [R1+0x58] ;  /* 0x0000580001047983 */ /* 0x002f220000300800 */
        /* <DEDUP_REMOVED lines=9> */
[----:B--2---:R-:W-:Y:S02]  /*24db0*/  SHF.R.S32.HI R0, RZ, 0x1f, R3 ;  /* 0x0000001fff007819 */ /* 0x004fe40000011403 */
[----:B---3--:R-:W-:-:S03]  /*24dc0*/  SEL R5, R5, RZ, !P0 ;  /* 0x000000ff05057207 */ /* 0x008fc60004000000 */
[----:B------:R-:W-:Y:S01]  /*24dd0*/  IMAD R0, R0, UR4, RZ ;  /* 0x0000000400007c24 */ /* 0x000fe2000f8e02ff */
[----:B----4-:R-:W-:-:S03]  /*24de0*/  SEL R4, R4, RZ, !P0 ;  /* 0x000000ff04047207 */ /* 0x010fc60004000000 */
        /* <DEDUP_REMOVED lines=8> */
[----:B-1----:R-:W-:Y:S01]  /*24e70*/  MOV R2, 0x0 ;  /* 0x0000000000027802 */ /* 0x002fe20000000f00 */
[----:B------:R-:W-:Y:S01]  /*24e80*/  ULDC.64 UR4, c[0x4][0xa8] ;  /* 0x01002a0000047ab9 */ /* 0x000fe20000000a00 */
[----:B------:R-:W-:Y:S01]  /*24e90*/  ULDC.64 UR6, c[0x4][0xb0] ;  /* 0x01002c0000067ab9 */ /* 0x000fe20000000a00 */
[----:B------:R-:W-:Y:S01]  /*24ea0*/  ULDC.64 UR8, c[0x4][0x20] ;  /* 0x0100080000087ab9 */ /* 0x000fe20000000a00 */
[----:B------:R-:W-:Y:S02]  /*24eb0*/  IMAD.U32 R4, RZ, RZ, UR4 ;  /* 0x00000004ff047e24 */ /* 0x000fe4000f8e00ff */
[----:B------:R-:W1:Y:S01]  /*24ec0*/  LDC.64 R2, c[0x4][R2] ;  /* 0x0100000002027b82 */ /* 0x000e620000000a00 */
        /* <DEDUP_REMOVED lines=10> */
.L_x_713:
[----:B------:R-:W-:Y:S05]  /*24f70*/  BSYNC B6 ;  /* 0x0000000000067941 */ /* 0x000fea0003800000 */
.L_x_712:
[----:B-1----:R-:W2:Y:S01]  /*24f80*/  LDL.LU R0, [R1+0x4c] ;  /* 0x00004c0001007983 */ /* 0x002ea20000300800 */
[----:B------:R-:W-:Y:S01]  /*24f90*/  ULDC.64 UR4, c[0x0][0x2d8] ;  /* 0x0000b60000047ab9 */ /* 0x000fe20000000a00 */
[----:B------:R-:W1:Y:S01]  /*24fa0*/  LDC R8, c[0x0][0x448] ;  /* 0x00011200ff087b82 */ /* 0x000e620000000800 */
[----:B------:R-:W-:Y:S01]  /*24fb0*/  ULDC.64 UR6, c[0x0][0x280] ;  /* 0x0000a00000067ab9 */ /* 0x000fe20000000a00 */
[----:B------:R-:W3:Y:S04]  /*24fc0*/  LDL.LU R5, [R1+0x38] ;  /* 0x0000380001057983 */ /* 0x000ee80000300800 */
[----:B------:R-:W3:Y:S04]  /*24fd0*/  LDL.LU.64 R2, [R1+0x50] ;  /* 0x0000500001027983 */ /* 0x000ee80000300a00 */
[----:B------:R-:W4:Y:S01]  /*24fe0*/  LDL.LU R4, [R1+0x34] ;  /* 0x0000340001047983 */ /* 0x000f220000300800 */
[----:B-1----:R-:W-:Y:S01]  /*24ff0*/  ISETP.NE.AND P0, PT, R8, 0x1, PT ;  /* 0x000000010800780c */ /* 0x002fe20003f05270 */
[----:B0-----:R-:W0:-:S12]  /*25000*/  S2R R11, SR_TID.X ;  /* 0x00000000000b7919 */ /* 0x001e180000002100 */
[----:B------:R-:W1:Y:S01]  /*25010*/  @P0 LDC R7, c[0x0][0x450] ;  /* 0x00011400ff070b82 */ /* 0x000e620000000800 */
[----:B---3--:R-:W-:Y:S02]  /*25020*/  IMAD.MOV.U32 R3, RZ, RZ, R5 ;  /* 0x000000ffff037224 */ /* 0x008fe400078e0005 */
[----:B------:R-:W3:Y:S01]  /*25030*/  LDL.LU R5, [R1+0x4] ;  /* 0x0000040001057983 */ /* 0x000ee20000300800 */
[----:B0-----:R-:W-:Y:S02]  /*25040*/  IMAD.SHL.U32 R11, R11, 0x8, RZ ;  /* 0x000000080b0b7824 */ /* 0x001fe400078e00ff */
[----:B------:R-:W-:-:S03]  /*25050*/  IMAD.WIDE.U32 R2, R16, UR4, R2 ;  /* 0x0000000410027c25 */ /* 0x000fc6000f8e0002 */
[----:B------:R-:W-:Y:S01]  /*25060*/  LOP3.LUT R11, R11, 0x38, RZ, 0xc0, !PT ;  /* 0x000000380b0b7812 */ /* 0x000fe200078ec0ff */
[----:B------:R-:W-:Y:S01]  /*25070*/  IMAD R3, R16, UR5, R3 ;  /* 0x0000000510037c24 */ /* 0x000fe2000f8e0203 */
[----:B------:R-:W-:Y:S02]  /*25080*/  ULDC.64 UR4, c[0x0][0x2e0] ;  /* 0x0000b80000047ab9 */ /* 0x000fe40000000a00 */
[----:B--2---:R-:W-:Y:S01]  /*25090*/  IMAD R0, R0, UR4, RZ ;  /* 0x0000000400007c24 */ /* 0x004fe2000f8e02ff */
[C---:B------:R-:W-:Y:S01]  /*250a0*/  LOP3.LUT R10, R11.reuse, 0x40, RZ, 0xfc, !PT ;  /* 0x000000400b0a7812 */ /* 0x040fe200078efcff */
[----:B----4-:R-:W-:Y:S01]  /*250b0*/  IMAD.WIDE.U32 R2, R4, UR4, R2 ;  /* 0x0000000404027c25 */ /* 0x010fe2000f8e0002 */
[----:B------:R-:W-:-:S03]  /*250c0*/  LOP3.LUT R9, R11, 0x80, RZ, 0xfc, !PT ;  /* 0x000000800b097812 */ /* 0x000fc600078efcff */
[----:B------:R-:W-:Y:S01]  /*250d0*/  IMAD R0, R4, UR5, R0 ;  /* 0x0000000504007c24 */ /* 0x000fe2000f8e0200 */
[----:B------:R-:W-:Y:S01]  /*250e0*/  ULDC.64 UR4, c[0x0][0x2d0] ;  /* 0x0000b40000047ab9 */ /* 0x000fe20000000a00 */
[----:B------:R-:W0:Y:S02]  /*250f0*/  S2R R4, SR_TID.X ;  /* 0x0000000000047919 */ /* 0x000e240000002100 */
[----:B------:R-:W-:Y:S01]  /*25100*/  IMAD.IADD R3, R3, 0x1, R0 ;  /* 0x0000000103037824 */ /* 0x000fe200078e0200 */
[----:B0-----:R-:W-:-:S04]  /*25110*/  LOP3.LUT R4, R4, 0x7f, RZ, 0xc0, !PT ;  /* 0x0000007f04047812 */ /* 0x001fc800078ec0ff */
[----:B------:R-:W-:Y:S02]  /*25120*/  SHF.R.U32.HI R6, RZ, 0x3, R4 ;  /* 0x00000003ff067819 */ /* 0x000fe40000011604 */
[----:B------:R-:W0:Y:S02]  /*25130*/  S2R R4, SR_TID.X ;  /* 0x0000000000047919 */ /* 0x000e240000002100 */
[----:B0-----:R-:W-:-:S05]  /*25140*/  IMAD.SHL.U32 R4, R4, 0x10, RZ ;  /* 0x0000001004047824 */ /* 0x001fca00078e00ff */
[----:B------:R-:W-:Y:S02]  /*25150*/  LOP3.LUT R4, R6, 0x70, R4, 0xf8, !PT ;  /* 0x0000007006047812 */ /* 0x000fe400078ef804 */
[----:B------:R-:W0:Y:S01]  /*25160*/  @P0 LDC R6, c[0x0][0x44c] ;  /* 0x00011300ff060b82 */ /* 0x000e220000000800 */
[----:B---3--:R-:W-:-:S05]  /*25170*/  IMAD.SHL.U32 R5, R5, 0x80, RZ ;  /* 0x0000008005057824 */ /* 0x008fca00078e00ff */
[----:B------:R-:W-:-:S05]  /*25180*/  LOP3.LUT R4, R4, R5, RZ, 0xfc, !PT ;  /* 0x0000000504047212 */ /* 0x000fca00078efcff */
[----:B0-----:R-:W-:-:S04]  /*25190*/  @P0 IMAD.HI.U32 R6, R4, R6, RZ ;  /* 0x0000000604060227 */ /* 0x001fc800078e00ff */
[----:B------:R-:W-:Y:S01]  /*251a0*/  IMAD.MOV.U32 R0, RZ, RZ, R4 ;  /* 0x000000ffff007224 */ /* 0x000fe200078e0004 */
[----:B-1----:R-:W-:-:S05]  /*251b0*/  @P0 SHF.R.U32.HI R0, RZ, R7, R6 ;  /* 0x00000007ff000219 */ /* 0x002fca0000011606 */
[----:B------:R-:W-:Y:S02]  /*251c0*/  IMAD.MOV R6, RZ, RZ, -R0 ;  /* 0x000000ffff067224 */ /* 0x000fe400078e0a00 */
[----:B------:R-:W-:-:S04]  /*251d0*/  IMAD.WIDE.U32 R2, R0, UR4, R2 ;  /* 0x0000000400027c25 */ /* 0x000fc8000f8e0002 */
[----:B------:R-:W-:Y:S01]  /*251e0*/  IMAD R4, R8, R6, R4 ;  /* 0x0000000608047224 */ /* 0x000fe200078e0204 */
[----:B------:R-:W-:-:S05]  /*251f0*/  SHF.R.S32.HI R6, RZ, 0x1f, R0 ;  /* 0x0000001fff067819 */ /* 0x000fca0000011400 */
        /* <DEDUP_REMOVED lines=8> */
[----:B------:R-:W-:Y:S01]  /*25280*/  ISETP.GE.AND P1, PT, R10, UR4, PT ;  /* 0x000000040a007c0c */ /* 0x000fe2000bf26270 */
[----:B------:R-:W-:Y:S01]  /*25290*/  IMAD R0, R4, UR5, R0 ;  /* 0x0000000504007c24 */ /* 0x000fe2000f8e0200 */
[----:B------:R0:W5:Y:S01]  /*252a0*/  LDL R10, [R1+0x2c] ;  /* 0x00002c00010a7983 */ /* 0x0001620000100800 */
[C---:B------:R-:W-:Y:S02]  /*252b0*/  LEA R4, P3, R2.reuse, UR6, 0x1 ;  /* 0x0000000602047c11 */ /* 0x040fe4000f8608ff */
[----:B------:R-:W-:Y:S01]  /*252c0*/  IMAD.IADD R0, R3, 0x1, R0 ;  /* 0x0000000103007824 */ /* 0x000fe200078e0200 */
[----:B------:R-:W-:Y:S02]  /*252d0*/  ISETP.GE.AND P2, PT, R11, UR4, PT ;  /* 0x000000040b007c0c */ /* 0x000fe4000bf46270 */
[----:B------:R-:W-:Y:S01]  /*252e0*/  ISETP.GE.AND P0, PT, R9, UR4, PT ;  /* 0x0000000409007c0c */ /* 0x000fe2000bf06270 */
[----:B------:R-:W-:Y:S01]  /*252f0*/  UMOV UR4, 0xffffffff ;  /* 0xffffffff00047882 */ /* 0x000fe20000000000 */
[----:B------:R-:W-:-:S02]  /*25300*/  LEA.HI.X R3, R2, UR7, R0, 0x1, P3 ;  /* 0x0000000702037c11 */ /* 0x000fc400098f0c00 */
[----:B0-----:R-:W-:Y:S09]  /*25310*/  BRA.DIV UR4, `(.L_x_714) ;  /* 0x0000004e04cc7947 */ /* 0x001ff2000b800000 */
[----:B------:R-:W0:Y:S02]  /*25320*/  S2R R6, SR_TID.X ;  /* 0x0000000000067919 */ /* 0x000e240000002100 */
[----:B0-----:R-:W-:-:S04]  /*25330*/  LOP3.LUT R6, R6, 0x7f, RZ, 0xc0, !PT ;  /* 0x0000007f06067812 */ /* 0x001fc800078ec0ff */
[----:B------:R-:W-:Y:S02]  /*25340*/  SHF.R.U32.HI R7, RZ, 0x3, R6 ;  /* 0x00000003ff077819 */ /* 0x000fe40000011606 */
[----:B------:R-:W2:Y:S03]  /*25350*/  LDL.LU R6, [R1+0x5c] ;  /* 0x00005c0001067983 */ /* 0x000ea60000300800 */
[----:B------:R-:W-:Y:S01]  /*25360*/  IMAD.IADD R0, R7, 0x1, R5 ;  /* 0x0000000107007824 */ /* 0x000fe200078e0205 */
[----:B------:R-:W0:Y:S03]  /*25370*/  S2R R11, SR_TID.X ;  /* 0x00000000000b7919 */ /* 0x000e260000002100 */
[----:B------:R-:W-:Y:S01]  /*25380*/  VIADD R5, R0, 0x10 ;  /* 0x0000001000057836 */ /* 0x000fe20000000000 */
[----:B------:R-:W1:Y:S04]  /*25390*/  SHFL.IDX PT, R7, R4, RZ, 0x181f ;  /* 0x00181fff04077589 */ /* 0x000e6800000e0000 */
[----:B------:R-:W-:Y:S01]  /*253a0*/  SHFL.IDX PT, R9, R3, 0x1, 0x181f ;  /* 0x00381f0003097f89 */ /* 0x000fe200000e0000 */
[----:B0-----:R-:W-:-:S05]  /*253b0*/  IMAD.SHL.U32 R11, R11, 0x8, RZ ;  /* 0x000000080b0b7824 */ /* 0x001fca00078e00ff */
[----:B------:R-:W-:Y:S01]  /*253c0*/  LOP3.LUT R11, R11, 0x38, RZ, 0xc0, !PT ;  /* 0x000000380b0b7812 */ /* 0x000fe200078ec0ff */
[----:B--2---:R-:W-:Y:S02]  /*253d0*/  IMAD R2, R6, R8, RZ ;  /* 0x0000000806027224 */ /* 0x004fe400078e02ff */
[----:B------:R-:W0:Y:S03]  /*253e0*/  SHFL.IDX PT, R6, R3, RZ, 0x181f ;  /* 0x00181fff03067589 */ /* 0x000e2600000e0000 */
[-C--:B------:R-:W-:Y:S02]  /*253f0*/  ISETP.GE.AND P4, PT, R0, R2.reuse, PT ;  /* 0x000000020000720c */ /* 0x080fe40003f86270 */
[----:B------:R-:W-:Y:S02]  /*25400*/  ISETP.GE.AND P3, PT, R5, R2, PT ;  /* 0x000000020500720c */ /* 0x000fe40003f66270 */
[----:B------:R-:W2:Y:S09]  /*25410*/  SHFL.IDX PT, R5, R4, 0x1, 0x181f ;  /* 0x00381f0004057f89 */ /* 0x000eb200000e0000 */
[----:B-1----:R-:W-:-:S05]  /*25420*/  @!P4 LEA R7, P5, R11, R7, 0x1 ;  /* 0x000000070b07c211 */ /* 0x002fca00078a08ff */
[----:B0-----:R-:W-:-:S05]  /*25430*/  @!P4 IMAD.X R6, RZ, RZ, R6, P5 ;  /* 0x000000ffff06c224 */ /* 0x001fca00028e0606 */
[-C--:B------:R-:W-:Y:S02]  /*25440*/  @!P4 LOP3.LUT R7, R7, R6.reuse, RZ, 0x3c, !PT ;  /* 0x000000060707c212 */ /* 0x080fe400078e3cff */
[----:B--2---:R-:W-:Y:S02]  /*25450*/  @!P3 LEA R8, P5, R11, R5, 0x1 ;  /* 0x000000050b08b211 */ /* 0x004fe400078a08ff */
[----:B------:R-:W-:-:S03]  /*25460*/  @!P4 LOP3.LUT R6, R7, R6, RZ, 0x3c, !PT ;  /* 0x000000060706c212 */ /* 0x000fc600078e3cff */
[----:B------:R-:W-:Y:S01]  /*25470*/  @!P3 IMAD.X R5, RZ, RZ, R9, P5 ;  /* 0x000000ffff05b224 */ /* 0x000fe200028e0609 */
[----:B------:R-:W-:-:S05]  /*25480*/  @!P4 LOP3.LUT R7, R7, R6, RZ, 0x3c, !PT ;  /* 0x000000060707c212 */ /* 0x000fca00078e3cff */
[----:B-----5:R-:W-:Y:S04]  /*25490*/  @!P4 LDGSTS.E.BYPASS.LTC128B.128 [R10+0x15400], desc[UR60][R6.64], !P2 ;  /* 0x15400000060acfae */ /* 0x020fe8000d101d7c */
[----:B------:R-:W-:Y:S04]  /*254a0*/  @!P4 LDGSTS.E.BYPASS.LTC128B.128 [R10+0x19400], desc[UR60][R6.64+0x80], !P1 ;  /* 0x19400080060acfae */ /* 0x000fe8000c901d7c */
[----:B------:R0:W-:Y:S02]  /*254b0*/  @!P4 LDGSTS.E.BYPASS.LTC128B.128 [R10+0x1d400], desc[UR60][R6.64+0x100], !P0 ;  /* 0x1d400100060acfae */ /* 0x0001e4000c101d7c */
[----:B0-----:R-:W-:-:S02]  /*254c0*/  @!P3 IMAD.MOV.U32 R6, RZ, RZ, R8 ;  /* 0x000000ffff06b224 */ /* 0x001fc400078e0008 */
[----:B------:R-:W-:Y:S01]  /*254d0*/  @!P3 IMAD.MOV.U32 R7, RZ, RZ, R5 ;  /* 0x000000ffff07b224 */ /* 0x000fe200078e0005 */
[----:B------:R-:W-:Y:S01]  /*254e0*/  SHFL.IDX PT, R8, R3, 0x2, 0x181f ;  /* 0x00581f0003087f89 */ /* 0x000fe200000e0000 */
[----:B------:R-:W-:-:S03]  /*254f0*/  VIADD R5, R0, 0x20 ;  /* 0x0000002000057836 */ /* 0x000fc60000000000 */
[----:B------:R-:W-:Y:S04]  /*25500*/  @!P3 LDGSTS.E.BYPASS.LTC128B.128 [R10+0x15c00], desc[UR60][R6.64], !P2 ;  /* 0x15c00000060abfae */ /* 0x000fe8000d101d7c */
[----:B------:R-:W-:Y:S04]  /*25510*/  @!P3 LDGSTS.E.BYPASS.LTC128B.128 [R10+0x19c00], desc[UR60][R6.64+0x80], !P1 ;  /* 0x19c00080060abfae */ /* 0x000fe8000c901d7c */
[----:B------:R0:W-:Y:S01]  /*25520*/  @!P3 LDGSTS.E.BYPASS.LTC128B.128 [R10+0x1dc00], desc[UR60][R6.64+0x100], !P0 ;  /* 0x1dc00100060abfae */ /* 0x0001e2000c101d7c */
[----:B------:R-:W-:-:S03]  /*25530*/  ISETP.GE.AND P3, PT, R5, R2, PT ;  /* 0x000000020500720c */ /* 0x000fc60003f66270 */
[----:B------:R-:W1:Y:S10]  /*25540*/  SHFL.IDX PT, R5, R4, 0x2, 0x181f ;  /* 0x00581f0004057f89 */ /* 0x000e7400000e0000 */
        /* <DEDUP_REMOVED lines=48> */
[----:B------:R1:W2:Y:S04]  /*25850*/  SHFL.IDX PT, R5, R3, 0x7, 0x181f ;  /* 0x00f81f0003057f89 */ /* 0x0002a800000e0000 */
[----:B------:R1:W-:Y:S04]  /*25860*/  @!P4 LDGSTS.E.BYPASS.LTC128B.128 [R10+0x18400], desc[UR60][R6.64], !P2 ;  /* 0x18400000060acfae */ /* 0x0003e8000d101d7c */
[----:B------:R1:W-:Y:S04]  /*25870*/  @!P4 LDGSTS.E.BYPASS.LTC128B.128 [R10+0x1c400], desc[UR60][R6.64+0x80], !P1 ;  /* 0x1c400080060acfae */ /* 0x0003e8000c901d7c */
[----:B------:R1:W-:Y:S04]  /*25880*/  @!P4 LDGSTS.E.BYPASS.LTC128B.128 [R10+0x20400], desc[UR60][R6.64+0x100], !P0 ;  /* 0x20400100060acfae */ /* 0x0003e8000c101d7c */
[----:B------:R1:W3:Y:S02]  /*25890*/  SHFL.IDX PT, R3, R4, 0x7, 0x181f ;  /* 0x00f81f0004037f89 */ /* 0x0002e400000e0000 */
.L_x_860:
[----:B------:R-:W-:Y:S01]  /*258a0*/  VIADD R0, R0, 0x70 ;  /* 0x0000007000007836 */ /* 0x000fe20000000000 */
[----:B------:R-:W-:Y:S04]  /*258b0*/  BSSY B0, `(.L_x_715) ;  /* 0x000000e000007945 */ /* 0x000fe80003800000 */
[----:B------:R-:W-:-:S13]  /*258c0*/  ISETP.GE.AND P3, PT, R0, R2, PT ;  /* 0x000000020000720c */ /* 0x000fda0003f66270 */
[----:B------:R-:W-:Y:S05]  /*258d0*/  @P3 BRA `(.L_x_716) ;  /* 0x00000000002c3947 */ /* 0x000fea0003800000 */
[----:B-1----:R-:W1:Y:S02]  /*258e0*/  S2R R4, SR_TID.X ;  /* 0x0000000000047919 */ /* 0x002e640000002100 */
[----:B-1----:R-:W-:-:S05]  /*258f0*/  IMAD.SHL.U32 R4, R4, 0x8, RZ ;  /* 0x0000000804047824 */ /* 0x002fca00078e00ff */
[----:B------:R-:W-:-:S04]  /*25900*/  LOP3.LUT R4, R4, 0x38, RZ, 0xc0, !PT ;  /* 0x0000003804047812 */ /* 0x000fc800078ec0ff */
[----:B---3--:R-:W-:-:S05]  /*25910*/  LEA R2, P3, R4, R3, 0x1 ;  /* 0x0000000304027211 */ /* 0x008fca00078608ff */
[----:B--2---:R-:W-:-:S05]  /*25920*/  IMAD.X R3, RZ, RZ, R5, P3 ;  /* 0x000000ffff037224 */ /* 0x004fca00018e0605 */
[----:B------:R-:W-:Y:S01]  /*25930*/  @!PT LDS RZ, [RZ] ;  /* 0x00000000fffff984 */ /* 0x000fe20000000800 */
[----:B------:R-:W-:Y:S01]  /*25940*/  @!PT LDS RZ, [RZ] ;  /* 0x00000000fffff984 */ /* 0x000fe20000000800 */
[----:B------:R-:W-:Y:S01]  /*25950*/  @!PT LDS RZ, [RZ] ;  /* 0x00000000fffff984 */ /* 0x000fe20000000800 */
[----:B------:R4:W-:Y:S04]  /*25960*/  LDGSTS.E.BYPASS.LTC128B.128 [R10+0x18c00], desc[UR60][R2.64], !P2 ;  /* 0x18c00000020a7fae */ /* 0x0009e8000d101d7c */
[----:B------:R4:W-:Y:S04]  /*25970*/  LDGSTS.E.BYPASS.LTC128B.128 [R10+0x1cc00], desc[UR60][R2.64+0x80], !P1 ;  /* 0x1cc00080020a7fae */ /* 0x0009e8000c901d7c */
[----:B------:R4:W-:Y:S02]  /*25980*/  LDGSTS.E.BYPASS.LTC128B.128 [R10+0x20c00], desc[UR60][R2.64+0x100], !P0 ;  /* 0x20c00100020a7fae */ /* 0x0009e4000c101d7c */
.L_x_716:
[----:B------:R-:W-:Y:S05]  /*25990*/  BSYNC B0 ;  /* 0x0000000000007941 */ /* 0x000fea0003800000 */
.L_x_715:
[----:B------:R-:W-:Y:S01]  /*259a0*/  NOP ;  /* 0x0000000000007918 */ /* 0x000fe20000000000 */
[----:B------:R-:W-:Y:S01]  /*259b0*/  PLOP3.LUT P0, PT, PT, PT, PT, 0x80, 0x0 ;  /* 0x000000000000781c */ /* 0x000fe20003f0f070 */
[----:B------:R-:W-:-:S12]  /*259c0*/  VIADD R11, R18, 0x36800 ;  /* 0x00036800120b7836 */ /* 0x000fd80000000000 */
.L_x_717:
[----:B------:R-:W-:Y:S02]  /*259d0*/  PLOP3.LUT P1, PT, P1, P0, PT, 0xa2, 0x0 ;  /* 0x000000000000781c */ /* 0x000fe40000f21472 */
[----:B------:R-:W-:-:S08]  /*259e0*/  @P0 R2UR P1, UR4, R18 ;  /* 0x00000000120402ca */ /* 0x000fd00000020000 */
[----:B------:R-:W-:-:S05]  /*259f0*/  @P0 PLOP3.LUT P0, PT, P1, PT, PT, 0x80, 0x0 ;  /* 0x000000000000081c */ /* 0x000fca0000f0f070 */
[----:B------:R-:W-:Y:S01]  /*25a00*/  @!P1 SYNCS.ARRIVE.TRANS64.RED.A0T1 RZ, [UR4+0x36800], RZ ;  /* 0x036800ffffff99a7 */ /* 0x000fe20008200404 */
[----:B------:R-:W-:Y:S07]  /*25a10*/  @!P1 ARRIVES.LDGSTSBAR.64.TRANSCNT [UR4+0x36800] ;  /* 0x03680000ff0099b0 */ /* 0x000fee0008000a84 */
[----:B------:R-:W-:Y:S05]  /*25a20*/  @P0 BRA.U.ANY `(.L_x_717) ;  /* 0xfffffffd00e80947 */ /* 0x000fea000393ffff */
[----:B----4-:R-:W4:Y:S02]  /*25a30*/  LDL.LU R2, [R1+0x64] ;  /* 0x0000640001027983 */ /* 0x010f240000300800 */
[----:B----4-:R-:W-:-:S05]  /*25a40*/  VIADD R2, R2, 0x1 ;  /* 0x0000000102027836 */ /* 0x010fca0000000000 */
        /* <DEDUP_REMOVED lines=8> */
[----:B------:R-:W5:Y:S03]  /*25ad0*/  SYNCS.PHASECHK.TRANS64.TRYWAIT P0, [R18+URZ+0x36820], R0 ;  /* 0x03682000120075a7 */ /* 0x000f66000800017f */
[----:B----45:R-:W-:Y:S05]  /*25ae0*/  @!P0 BRA `(.L_x_719) ;  /* 0x0000005000dc8947 */ /* 0x030fea0003800000 */
.L_x_861:
[----:B------:R-:W-:Y:S05]  /*25af0*/  BSYNC B0 ;  /* 0x0000000000007941 */ /* 0x000fea0003800000 */
.L_x_718:
[----:B-1-3--:R-:W4:Y:S04]  /*25b00*/  LDL R3, [R1+0x48] ;  /* 0x0000480001037983 */ /* 0x00af280000100800 */
[----:B------:R-:W3:Y:S01]  /*25b10*/  LDL R2, [R1+0x30] ;  /* 0x0000300001027983 */ /* 0x000ee20000100800 */
[----:B------:R-:W-:Y:S01]  /*25b20*/  BSSY B0, `(.L_x_720) ;  /* 0x0000243000007945 */ /* 0x000fe20003800000 */
[----:B----4-:R-:W-:-:S05]  /*25b30*/  VIADD R0, R3, 0xfffffffe ;  /* 0xfffffffe03007836 */ /* 0x010fca0000000000 */
[----:B---3--:R-:W-:-:S13]  /*25b40*/  ISETP.GE.AND P0, PT, R0, R2, PT ;  /* 0x000000020000720c */ /* 0x008fda0003f06270 */
[----:B------:R-:W-:Y:S05]  /*25b50*/  @!P0 BRA `(.L_x_721) ;  /* 0x0000002000fc8947 */ /* 0x000fea0003800000 */
[----:B--2---:R-:W0:Y:S04]  /*25b60*/  LDL.LU R5, [R1+0x60] ;  /* 0x0000600001057983 */ /* 0x004e280000300800 */
[----:B------:R-:W2:Y:S04]  /*25b70*/  LDL.LU R4, [R1+0x44] ;  /* 0x0000440001047983 */ /* 0x000ea80000300800 */
[----:B------:R-:W3:Y:S01]  /*25b80*/  LDL.LU R3, [R1+0x40] ;  /* 0x0000400001037983 */ /* 0x000ee20000300800 */
[----:B------:R-:W-:Y:S01]  /*25b90*/  LOP3.LUT R2, RZ, R2, RZ, 0x33, !PT ;  /* 0x00000002ff027212 */ /* 0x000fe200078e33ff */
[----:B------:R-:W-:Y:S01]  /*25ba0*/  BSSY B2, `(.L_x_722) ;  /* 0x00000c5000027945 */ /* 0x000fe20003800000 */
[----:B0-----:R-:W-:-:S04]  /*25bb0*/  VIADD R7, R5, 0x1 ;  /* 0x0000000105077836 */ /* 0x001fc80000000000 */
[----:B--2---:R-:W-:-:S05]  /*25bc0*/  IMAD R7, R7, R4, RZ ;  /* 0x0000000407077224 */ /* 0x004fca00078e02ff */
[----:B---3--:R-:W-:-:S05]  /*25bd0*/  VIMNMX R7, R3, R7, PT ;  /* 0x0000000703077248 */ /* 0x008fca0003fe0100 */
        /* <DEDUP_REMOVED lines=13> */
[----:B--2---:R-:W-:Y:S02]  /*25cb0*/  LOP3.LUT P1, RZ, R4, 0x1, RZ, 0xc0, !PT ;  /* 0x0000000104ff7812 */ /* 0x004fe4000782c0ff */
        /* <DEDUP_REMOVED lines=26> */
.L_x_726:
[----:B------:R-:W-:Y:S01]  /*25e60*/  IMAD R3, R8, 0x8, R18 ;  /* 0x0000000808037824 */ /* 0x000fe200078e0212 */
[----:B------:R-:W-:Y:S01]  /*25e70*/  SHF.L.U32 R2, R10, 0x1f, RZ ;  /* 0x0000001f0a027819 */ /* 0x000fe200000006ff */
[----:B------:R-:W-:Y:S03]  /*25e80*/  BSSY B3, `(.L_x_727) ;  /* 0x0000003000037945 */ /* 0x000fe60003800000 */
[----:B------:R-:W1:Y:S02]  /*25e90*/  SYNCS.PHASECHK.TRANS64.TRYWAIT P0, [R3+URZ+0x36840], R2 ;  /* 0x03684002030075a7 */ /* 0x000e64000800017f */
[----:B-1----:R-:W-:Y:S05]  /*25ea0*/  @!P0 BRA `(.L_x_728) ;  /* 0x0000005000008947 */ /* 0x002fea0003800000 */
.L_x_862:
[----:B------:R-:W-:Y:S05]  /*25eb0*/  BSYNC B3 ;  /* 0x0000000000037941 */ /* 0x000fea0003800000 */
.L_x_727:
        /* <DEDUP_REMOVED lines=12> */
.L_x_730:
[----:B------:R-:W-:Y:S05]  /*25f80*/  BSYNC B3 ;  /* 0x0000000000037941 */ /* 0x000fea0003800000 */
.L_x_729:
        /* <DEDUP_REMOVED lines=12> */
.L_x_731:
        /* <DEDUP_REMOVED lines=16> */
.L_x_732:
        /* <DEDUP_REMOVED lines=16> */
.L_x_733:
        /* <DEDUP_REMOVED lines=16> */
.L_x_863:
[----:B------:R-:W-:Y:S05]  /*26350*/  BSYNC B3 ;  /* 0x0000000000037941 */ /* 0x000fea0003800000 */
.L_x_734:
[----:B------:R-:W-:Y:S01]  /*26360*/  BSSY B3, `(.L_x_736) ;  /* 0x000000c000037945 */ /* 0x000fe20003800000 */
[----:B------:R-:W-:Y:S02]  /*26370*/  IMAD.MOV.U32 R12, RZ, RZ, 0x0 ;  /* 0x00000000ff0c7424 */ /* 0x000fe400078e00ff */
[----:B------:R-:W-:Y:S01]  /*26380*/  IMAD.MOV.U32 R13, RZ, RZ, 0x14f00000 ;  /* 0x14f00000ff0d7424 */ /* 0x000fe200078e00ff */
[----:B------:R-:W-:Y:S06]  /*26390*/  @P1 BRA `(.L_x_737) ;  /* 0x0000000000201947 */ /* 0x000fec0003800000 */
[----:B------:R-:W1:Y:S01]  /*263a0*/  S2R R5, SR_TID.X ;  /* 0x0000000000057919 */ /* 0x000e620000002100 */
[----:B0-----:R-:W-:Y:S02]  /*263b0*/  IMAD R2, R19, 0x8, R18 ;  /* 0x0000000813027824 */ /* 0x001fe400078e0212 */
[----:B------:R-:W-:-:S04]  /*263c0*/  IMAD.MOV.U32 R3, RZ, RZ, 0xa800 ;  /* 0x0000a800ff037424 */ /* 0x000fc800078e00ff */
[----:B------:R2:W-:Y:S01]  /*263d0*/  SYNCS.ARRIVE.TRANS64 RZ, [R2+URZ+0x36850], R3 ;  /* 0x0368500302ff79a7 */ /* 0x0005e2000800003f */
[----:B-1----:R-:W-:-:S04]  /*263e0*/  LOP3.LUT R5, R5, 0x1f, RZ, 0xc0, !PT ;  /* 0x0000001f05057812 */ /* 0x002fc800078ec0ff */
[----:B------:R-:W-:-:S13]  /*263f0*/  ISETP.NE.AND P0, PT, R5, RZ, PT ;  /* 0x000000ff0500720c */ /* 0x000fda0003f05270 */
[----:B--2---:R-:W-:Y:S05]  /*26400*/  @!P0 BRA `(.L_x_737) ;  /* 0x0000000000048947 */ /* 0x004fea0003800000 */
[----:B------:R-:W-:Y:S01]  /*26410*/  BPT.TRAP 0x1 ;  /* 0x000000040000795c */ /* 0x000fe20000300000 */
.L_x_737:
[----:B------:R-:W-:Y:S05]  /*26420*/  BSYNC B3 ;  /* 0x0000000000037941 */ /* 0x000fea0003800000 */
.L_x_736:
[----:B------:R-:W2:Y:S04]  /*26430*/  LDL R6, [R1+0x1c] ;  /* 0x00001c0001067983 */ /* 0x000ea80000100800 */
[----:B------:R-:W2:Y:S01]  /*26440*/  LDL.LU R5, [R1+0x8] ;  /* 0x0000080001057983 */ /* 0x000ea20000300800 */
[----:B------:R-:W-:Y:S01]  /*26450*/  R2UR UR10, R14 ;  /* 0x000000000e0a72ca */ /* 0x000fe200000e0000 */
[C-C-:B0-----:R-:W-:Y:S01]  /*26460*/  IMAD R3, R19.reuse, 0x8, R18.reuse ;  /* 0x0000000813037824 */ /* 0x141fe200078e0212 */
        /* <DEDUP_REMOVED lines=9> */
.L_x_738:
        /* <DEDUP_REMOVED lines=15> */
.L_x_739:
        /* <DEDUP_REMOVED lines=15> */
.L_x_740:
        /* <DEDUP_REMOVED lines=12> */
.L_x_725:
[----:B------:R-:W-:Y:S05]  /*267a0*/  BSYNC B1 ;  /* 0x0000000000017941 */ /* 0x000fea0003800000 */
.L_x_724:
[----:B0-----:R-:W2:Y:S01]  /*267b0*/  LDL.LU R0, [R1+0x48] ;  /* 0x0000480001007983 */ /* 0x001ea20000300800 */
[----:B------:R-:W-:-:S03]  /*267c0*/  IMAD.MOV.U32 R19, RZ, RZ, R8 ;  /* 0x000000ffff137224 */ /* 0x000fc600078e0008 */
[----:B------:R0:W-:Y:S02]  /*267d0*/  STL [R1+0x18], R10 ;  /* 0x0000180a01007387 */ /* 0x0001e40000100800 */
[----:B0-2---:R-:W-:-:S07]  /*267e0*/  VIADD R0, R0, 0xfffffffd ;  /* 0xfffffffd00007836 */ /* 0x005fce0000000000 */
.L_x_723:
[----:B------:R-:W-:Y:S05]  /*267f0*/  BSYNC B2 ;  /* 0x0000000000027941 */ /* 0x000fea0003800000 */
.L_x_722:
[----:B------:R-:W-:Y:S01]  /*26800*/  VIADD R9, R9, 0xfffffffe ;  /* 0xfffffffe09097836 */ /* 0x000fe20000000000 */
[----:B------:R-:W-:-:S04]  /*26810*/  LOP3.LUT R7, RZ, R7, RZ, 0x33, !PT ;  /* 0x00000007ff077212 */ /* 0x000fc800078e33ff */
[----:B------:R-:W-:-:S13]  /*26820*/  ISETP.NE.AND P0, PT, R9, R7, PT ;  /* 0x000000070900720c */ /* 0x000fda0003f05270 */
[----:B------:R-:W-:Y:S05]  /*26830*/  @!P0 BRA `(.L_x_721) ;  /* 0x0000001400c48947 */ /* 0x000fea0003800000 */
[----:B------:R-:W-:-:S07]  /*26840*/  IMAD.MOV.U32 R9, RZ, RZ, R17 ;  /* 0x000000ffff097224 */ /* 0x000fce00078e0011 */
.L_x_775:
        /* <DEDUP_REMOVED lines=8> */
[----:B--2---:R-:W-:Y:S02]  /*268d0*/  LOP3.LUT P1, RZ, R3, 0x1, RZ, 0xc0, !PT ;  /* 0x0000000103ff7812 */ /* 0x004fe4000782c0ff */
        /* <DEDUP_REMOVED lines=26> */
.L_x_743:
[----:B------:R-:W-:Y:S01]  /*26a80*/  IMAD R3, R4, 0x8, R18 ;  /* 0x0000000804037824 */ /* 0x000fe200078e0212 */
[----:B------:R-:W-:Y:S01]  /*26a90*/  SHF.L.U32 R2, R5, 0x1f, RZ ;  /* 0x0000001f05027819 */ /* 0x000fe200000006ff */
[----:B------:R-:W-:Y:S03]  /*26aa0*/  BSSY B2, `(.L_x_744) ;  /* 0x0000003000027945 */ /* 0x000fe60003800000 */
[----:B------:R-:W1:Y:S02]  /*26ab0*/  SYNCS.PHASECHK.TRANS64.TRYWAIT P0, [R3+URZ+0x36840], R2 ;  /* 0x03684002030075a7 */ /* 0x000e64000800017f */
[----:B-1----:R-:W-:Y:S05]  /*26ac0*/  @!P0 BRA `(.L_x_745) ;  /* 0x0000004400208947 */ /* 0x002fea0003800000 */
.L_x_864:
[----:B------:R-:W-:Y:S05]  /*26ad0*/  BSYNC B2 ;  /* 0x0000000000027941 */ /* 0x000fea0003800000 */
.L_x_744:
        /* <DEDUP_REMOVED lines=12> */
.L_x_747:
[----:B------:R-:W-:Y:S05]  /*26ba0*/  BSYNC B2 ;  /* 0x0000000000027941 */ /* 0x000fea0003800000 */
.L_x_746:
[----:B-1----:R-:W2:Y:S01]  /*26bb0*/  LDL R2, [R1+0x1c] ;  /* 0x00001c0001027983 */ /* 0x002ea20000100800 */
[----:B------:R-:W-:Y:S01]  /*26bc0*/  IMAD.MOV.U32 R10, RZ, RZ, RZ ;  /* 0x000000ffff0a7224 */ /* 0x000fe200078e00ff */
[----:B------:R-:W-:Y:S01]  /*26bd0*/  UIADD3 UR4, UP0, UR36, 0x370, URZ ;  /* 0x0000037024047890 */ /* 0x000fe2000ff1e03f */
[----:B------:R-:W-:Y:S01]  /*26be0*/  IMAD R7, R4, 0xa800, R18 ;  /* 0x0000a80004077824 */ /* 0x000fe200078e0212 */
[----:B------:R-:W-:Y:S01]  /*26bf0*/  PLOP3.LUT P0, PT, PT, PT, PT, 0x80, 0x0 ;  /* 0x000000000000781c */ /* 0x000fe20003f0f070 */
[----:B------:R-:W-:Y:S01]  /*26c00*/  VIADD R3, R3, 0x36830 ;  /* 0x0003683003037836 */ /* 0x000fe20000000000 */
[----:B------:R-:W-:Y:S01]  /*26c10*/  R2UR UR10, R10 ;  /* 0x000000000a0a72ca */ /* 0x000fe200000e0000 */
[----:B0-----:R-:W-:Y:S01]  /*26c20*/  VIADD R8, R7, 0x21400 ;  /* 0x0002140007087836 */ /* 0x001fe20000000000 */
[----:B------:R-:W-:Y:S01]  /*26c30*/  UIADD3.X UR5, URZ, UR37, URZ, UP0, !UPT ;  /* 0x000000253f057290 */ /* 0x000fe200087fe43f */
[----:B------:R-:W-:Y:S01]  /*26c40*/  UMOV UR6, 0x0 ;  /* 0x0000000000067882 */ /* 0x000fe20000000000 */
[----:B------:R-:W-:Y:S01]  /*26c50*/  UMOV UR7, 0x14f00000 ;  /* 0x14f0000000077882 */ /* 0x000fe20000000000 */
[----:B--2---:R-:W-:-:S10]  /*26c60*/  IMAD R2, R6, 0x70, R2 ;  /* 0x0000007006027824 */ /* 0x004fd400078e0202 */
.L_x_748:
        /* <DEDUP_REMOVED lines=16> */
.L_x_749:
        /* <DEDUP_REMOVED lines=16> */
.L_x_750:
        /* <DEDUP_REMOVED lines=16> */
.L_x_865:
[----:B------:R-:W-:Y:S05]  /*26f70*/  BSYNC B2 ;  /* 0x0000000000027941 */ /* 0x000fea0003800000 */
.L_x_751:
        /* <DEDUP_REMOVED lines=11> */
.L_x_754:
[----:B------:R-:W-:Y:S05]  /*27030*/  BSYNC B2 ;  /* 0x0000000000027941 */ /* 0x000fea0003800000 */
.L_x_753:
        /* <DEDUP_REMOVED lines=12> */
.L_x_755:
        /* <DEDUP_REMOVED lines=15> */
.L_x_756:
        /* <DEDUP_REMOVED lines=15> */
.L_x_757:
        /* <DEDUP_REMOVED lines=12> */
.L_x_742:
[----:B------:R-:W-:Y:S05]  /*273a0*/  BSYNC B1 ;  /* 0x0000000000017941 */ /* 0x000fea0003800000 */
.L_x_741:
[----:B------:R-:W2:Y:S01]  /*273b0*/  LDL R2, [R1+0x10] ;  /* 0x0000100001027983 */ /* 0x000ea20000100800 */
[----:B------:R-:W-:Y:S01]  /*273c0*/  VIADD R19, R4, 0x1 ;  /* 0x0000000104137836 */ /* 0x000fe20000000000 */
[----:B------:R-:W-:Y:S01]  /*273d0*/  BSSY B1, `(.L_x_758) ;  /* 0x00000b3000017945 */ /* 0x000fe20003800000 */
[----:B0-----:R-:W-:-:S03]  /*273e0*/  VIADD R6, R0, 0xffffffff ;  /* 0xffffffff00067836 */ /* 0x001fc60000000000 */
[----:B------:R-:W-:-:S04]  /*273f0*/  ISETP.NE.AND P0, PT, R19, 0x2, PT ;  /* 0x000000021300780c */ /* 0x000fc80003f05270 */
[----:B------:R-:W-:Y:S02]  /*27400*/  SEL R19, R19, RZ, P0 ;  /* 0x000000ff13137207 */ /* 0x000fe40000000000 */
[----:B--2---:R-:W-:Y:S02]  /*27410*/  LOP3.LUT P1, RZ, R2, 0x1, RZ, 0xc0, !PT ;  /* 0x0000000102ff7812 */ /* 0x004fe4000782c0ff */
        /* <DEDUP_REMOVED lines=28> */
.L_x_760:
[----:B------:R-:W-:Y:S01]  /*275e0*/  IMAD R2, R19, 0x8, R18 ;  /* 0x0000000813027824 */ /* 0x000fe200078e0212 */
[----:B------:R-:W-:Y:S01]  /*275f0*/  SHF.L.U32 R3, R10, 0x1f, RZ ;  /* 0x0000001f0a037819 */ /* 0x000fe200000006ff */
[----:B------:R-:W-:Y:S03]  /*27600*/  BSSY B2, `(.L_x_761) ;  /* 0x0000003000027945 */ /* 0x000fe60003800000 */
[----:B------:R-:W2:Y:S02]  /*27610*/  SYNCS.PHASECHK.TRANS64.TRYWAIT P0, [R2+URZ+0x36840], R3 ;  /* 0x03684003020075a7 */ /* 0x000ea4000800017f */
[----:B--2---:R-:W-:Y:S05]  /*27620*/  @!P0 BRA `(.L_x_762) ;  /* 0x0000003800708947 */ /* 0x004fea0003800000 */
.L_x_866:
[----:B------:R-:W-:Y:S05]  /*27630*/  BSYNC B2 ;  /* 0x0000000000027941 */ /* 0x000fea0003800000 */
.L_x_761:
        /* <DEDUP_REMOVED lines=12> */
.L_x_764:
[----:B------:R-:W-:Y:S05]  /*27700*/  BSYNC B2 ;  /* 0x0000000000027941 */ /* 0x000fea0003800000 */
.L_x_763:
[----:B--2---:R-:W2:Y:S01]  /*27710*/  LDL R2, [R1+0x1c] ;  /* 0x00001c0001027983 */ /* 0x004ea20000100800 */
[----:B------:R-:W-:Y:S01]  /*27720*/  IMAD.MOV.U32 R14, RZ, RZ, RZ ;  /* 0x000000ffff0e7224 */ /* 0x000fe200078e00ff */
[----:B------:R-:W-:Y:S01]  /*27730*/  UIADD3 UR4, UP0, UR36, 0x370, URZ ;  /* 0x0000037024047890 */ /* 0x000fe2000ff1e03f */
[C---:B------:R-:W-:Y:S01]  /*27740*/  IMAD R3, R19.reuse, 0x8, R11 ;  /* 0x0000000813037824 */ /* 0x040fe200078e020b */
[----:B------:R-:W-:Y:S01]  /*27750*/  PLOP3.LUT P0, PT, PT, PT, PT, 0x80, 0x0 ;  /* 0x000000000000781c */ /* 0x000fe20003f0f070 */
[----:B------:R-:W-:Y:S01]  /*27760*/  IMAD R8, R19, 0xa800, R18 ;  /* 0x0000a80013087824 */ /* 0x000fe200078e0212 */
[----:B------:R-:W-:Y:S01]  /*27770*/  R2UR UR10, R14 ;  /* 0x000000000e0a72ca */ /* 0x000fe200000e0000 */
[----:B------:R-:W-:Y:S01]  /*27780*/  VIADD R3, R3, 0x30 ;  /* 0x0000003003037836 */ /* 0x000fe20000000000 */
[----:B------:R-:W-:Y:S01]  /*27790*/  UIADD3.X UR5, URZ, UR37, URZ, UP0, !UPT ;  /* 0x000000253f057290 */ /* 0x000fe200087fe43f */
[----:B0-----:R-:W-:Y:S01]  /*277a0*/  VIADD R10, R8, 0x21400 ;  /* 0x00021400080a7836 */ /* 0x001fe20000000000 */
[----:B------:R-:W-:Y:S01]  /*277b0*/  UMOV UR6, 0x0 ;  /* 0x0000000000067882 */ /* 0x000fe20000000000 */
[----:B------:R-:W-:Y:S01]  /*277c0*/  UMOV UR7, 0x14f00000 ;  /* 0x14f0000000077882 */ /* 0x000fe20000000000 */
[----:B--2---:R-:W-:-:S09]  /*277d0*/  IMAD R2, R7, 0x70, R2 ;  /* 0x0000007007027824 */ /* 0x004fd200078e0202 */
.L_x_765:
        /* <DEDUP_REMOVED lines=16> */
.L_x_766:
        /* <DEDUP_REMOVED lines=16> */
.L_x_767:
        /* <DEDUP_REMOVED lines=15> */
.L_x_867:
[----:B------:R-:W-:Y:S05]  /*27ad0*/  BSYNC B2 ;  /* 0x0000000000027941 */ /* 0x000fea0003800000 */
.L_x_768:
        /* <DEDUP_REMOVED lines=9> */
[----:B--2---:R-:W-:Y:S05]  /*27b70*/  @!P0 BRA `(.L_x_771) ;  /* 0x0000000000048947 */ /* 0x004fea0003800000 */
[----:B------:R-:W-:Y:S01]  /*27b80*/  BPT.TRAP 0x1 ;  /* 0x000000040000795c */ /* 0x000fe20000300000 */
.L_x_771:
[----:B------:R-:W-:Y:S05]  /*27b90*/  BSYNC B2 ;  /* 0x0000000000027941 */ /* 0x000fea0003800000 */
.L_x_770:
        /* <DEDUP_REMOVED lines=12> */
.L_x_772:
        /* <DEDUP_REMOVED lines=15> */
.L_x_773:
        /* <DEDUP_REMOVED lines=15> */
.L_x_774:
        /* <DEDUP_REMOVED lines=12> */
.L_x_759:
[----:B------:R-:W-:Y:S05]  /*27f00*/  BSYNC B1 ;  /* 0x0000000000017941 */ /* 0x000fea0003800000 */
.L_x_758:
[----:B------:R-:W2:Y:S01]  /*27f10*/  LDL R2, [R1+0x30] ;  /* 0x0000300001027983 */ /* 0x000ea20000100800 */
[----:B------:R-:W-:Y:S01]  /*27f20*/  VIADD R0, R0, 0xfffffffe ;  /* 0xfffffffe00007836 */ /* 0x000fe20000000000 */
[----:B--2---:R-:W-:-:S13]  /*27f30*/  ISETP.GT.AND P0, PT, R6, R2, PT ;  /* 0x000000020600720c */ /* 0x004fda0003f04270 */
[----:B------:R-:W-:Y:S05]  /*27f40*/  @P0 BRA `(.L_x_775) ;  /* 0xffffffe800400947 */ /* 0x000fea000383ffff */
.L_x_721:
[----:B------:R-:W-:Y:S05]  /*27f50*/  BSYNC B0 ;  /* 0x0000000000007941 */ /* 0x000fea0003800000 */
.L_x_720:
[----:B------:R-:W3:Y:S01]  /*27f60*/  S2R R3, SR_TID.X ;  /* 0x0000000000037919 */ /* 0x000ee20000002100 */
[----:B------:R-:W-:Y:S01]  /*27f70*/  BSSY B0, `(.L_x_776) ;  /* 0x0000011000007945 */ /* 0x000fe20003800000 */
[----:B---3--:R-:W-:-:S04]  /*27f80*/  LOP3.LUT R3, R3, 0x7f, RZ, 0xc0, !PT ;  /* 0x0000007f03037812 */ /* 0x008fc800078ec0ff */
[----:B------:R-:W-:-:S13]  /*27f90*/  ISETP.NE.AND P0, PT, R3, RZ, PT ;  /* 0x000000ff0300720c */ /* 0x000fda0003f05270 */
[----:B------:R-:W-:Y:S05]  /*27fa0*/  @P0 BRA `(.L_x_777) ;  /* 0x0000000000340947 */ /* 0x000fea0003800000 */
[----:B------:R-:W3:Y:S01]  /*27fb0*/  S2R R2, SR_LANEID ;  /* 0x0000000000027919 */ /* 0x000ee20000000000 */
[----:B------:R-:W-:Y:S01]  /*27fc0*/  VOTEU.ANY UR4, UPT, PT ;  /* 0x0000000000047886 */ /* 0x000fe200038e0100 */
[----:B--2---:R-:W2:Y:S01]  /*27fd0*/  LDC.64 R4, c[0x0][0xc60] ;  /* 0x00031800ff047b82 */ /* 0x004ea20000000a00 */
[----:B------:R-:W3:Y:S02]  /*27fe0*/  FLO.U32 R0, UR4 ;  /* 0x0000000400007d00 */ /* 0x000ee400080e0000 */
[----:B---3--:R-:W-:-:S06]  /*27ff0*/  ISETP.EQ.U32.AND P0, PT, R0, R2, PT ;  /* 0x000000020000720c */ /* 0x008fcc0003f02070 */
[----:B------:R-:W2:Y:S07]  /*28000*/  POPC R2, UR4 ;  /* 0x0000000400027d09 */ /* 0x000eae0008000000 */
[----:B--2---:R-:W2:Y:S04]  /*28010*/  @P0 ATOMG.E.ADD.STRONG.GPU PT, R2, desc[UR60][R4.64], R2 ;  /* 0x00000002040209a8 */ /* 0x004ea800081ee1fc */
[----:B--2---:R2:W3:Y:S02]  /*28020*/  SHFL.IDX PT, R2, R2, R0, 0x1f ;  /* 0x00001f0002027589 */ /* 0x0044e400000e0000 */
[----:B--2---:R-:W2:Y:S02]  /*28030*/  S2R R0, SR_LTMASK ;  /* 0x0000000000007919 */ /* 0x004ea40000003900 */
[----:B--2---:R-:W-:-:S06]  /*28040*/  LOP3.LUT R0, R0, UR4, RZ, 0xc0, !PT ;  /* 0x0000000400007c12 */ /* 0x004fcc000f8ec0ff */
[----:B------:R-:W3:Y:S02]  /*28050*/  POPC R0, R0 ;  /* 0x0000000000007309 */ /* 0x000ee40000000000 */
[----:B---3--:R-:W-:-:S05]  /*28060*/  IADD3 R0, R2, UR38, R0 ;  /* 0x0000002602007c10 */ /* 0x008fca000fffe000 */
[----:B------:R3:W-:Y:S02]  /*28070*/  STL [R1], R0 ;  /* 0x0000000001007387 */ /* 0x0007e40000100800 */
.L_x_777:
[----:B------:R-:W-:Y:S05]  /*28080*/  BSYNC B0 ;  /* 0x0000000000007941 */ /* 0x000fea0003800000 */
.L_x_776:
[----:B---3--:R-:W3:Y:S01]  /*28090*/  LDL R0, [R1+0x10] ;  /* 0x0000100001007983 */ /* 0x008ee20000100800 */
[----:B------:R-:W-:Y:S01]  /*280a0*/  BSSY B0, `(.L_x_778) ;  /* 0x0000049000007945 */ /* 0x000fe20003800000 */
[----:B---3--:R-:W-:-:S13]  /*280b0*/  LOP3.LUT P0, RZ, R0, 0x1, RZ, 0xc0, !PT ;  /* 0x0000000100ff7812 */ /* 0x008fda000780c0ff */
[----:B------:R-:W-:Y:S05]  /*280c0*/  @!P0 BRA `(.L_x_779) ;  /* 0x0000000400188947 */ /* 0x000fea0003800000 */
[----:B------:R-:W3:Y:S01]  /*280d0*/  LDL R2, [R1+0x18] ;  /* 0x0000180001027983 */ /* 0x000ee20000100800 */
[----:B------:R-:W-:Y:S01]  /*280e0*/  IMAD R0, R19, 0x8, R18 ;  /* 0x0000000813007824 */ /* 0x000fe200078e0212 */
[----:B------:R-:W-:Y:S01]  /*280f0*/  BSSY B1, `(.L_x_780) ;  /* 0x0000005000017945 */ /* 0x000fe20003800000 */
[----:B------:R-:W-:Y:S02]  /*28100*/  ISETP.NE.AND P1, PT, R3, RZ, PT ;  /* 0x000000ff0300720c */ /* 0x000fe40003f25270 */
[----:B---3--:R-:W-:-:S04]  /*28110*/  SHF.L.U32 R2, R2, 0x1f, RZ ;  /* 0x0000001f02027819 */ /* 0x008fc800000006ff */
[----:B------:R-:W3:Y:S02]  /*28120*/  SYNCS.PHASECHK.TRANS64.TRYWAIT P0, [R0+URZ+0x36860], R2 ;  /* 0x03686002000075a7 */ /* 0x000ee4000800017f */
[----:B---3--:R-:W-:Y:S05]  /*28130*/  @!P0 BRA `(.L_x_781) ;  /* 0x0000002c00d48947 */ /* 0x008fea0003800000 */
.L_x_868:
[----:B------:R-:W-:Y:S05]  /*28140*/  BSYNC B1 ;  /* 0x0000000000017941 */ /* 0x000fea0003800000 */
.L_x_780:
[----:B------:R-:W-:Y:S04]  /*28150*/  BSSY B1, `(.L_x_782) ;  /* 0x0000009000017945 */ /* 0x000fe80003800000 */
[----:B------:R-:W-:Y:S05]  /*28160*/  @P1 BRA `(.L_x_783) ;  /* 0x00000000001c1947 */ /* 0x000fea0003800000 */
[----:B------:R-:W4:Y:S01]  /*28170*/  S2R R3, SR_TID.X ;  /* 0x0000000000037919 */ /* 0x000f220000002100 */
[----:B---3--:R-:W-:-:S04]  /*28180*/  IMAD.MOV.U32 R2, RZ, RZ, 0xa800 ;  /* 0x0000a800ff027424 */ /* 0x008fc800078e00ff */
[----:B------:R3:W-:Y:S01]  /*28190*/  SYNCS.ARRIVE.TRANS64 RZ, [R0+URZ+0x36850], R2 ;  /* 0x0368500200ff79a7 */ /* 0x0007e2000800003f */
[----:B----4-:R-:W-:-:S04]  /*281a0*/  LOP3.LUT R3, R3, 0x1f, RZ, 0xc0, !PT ;  /* 0x0000001f03037812 */ /* 0x010fc800078ec0ff */
[----:B------:R-:W-:-:S13]  /*281b0*/  ISETP.NE.AND P0, PT, R3, RZ, PT ;  /* 0x000000ff0300720c */ /* 0x000fda0003f05270 */
[----:B---3--:R-:W-:Y:S05]  /*281c0*/  @!P0 BRA `(.L_x_783) ;  /* 0x0000000000048947 */ /* 0x008fea0003800000 */
[----:B------:R-:W-:Y:S01]  /*281d0*/  BPT.TRAP 0x1 ;  /* 0x000000040000795c */ /* 0x000fe20000300000 */
.L_x_783:
[----:B------:R-:W-:Y:S05]  /*281e0*/  BSYNC B1 ;  /* 0x0000000000017941 */ /* 0x000fea0003800000 */
.L_x_782:
[----:B------:R-:W4:Y:S04]  /*281f0*/  LDL.LU R3, [R1+0x1c] ;  /* 0x00001c0001037983 */ /* 0x000f280000300800 */
[----:B---3--:R-:W4:Y:S01]  /*28200*/  LDL.LU R2, [R1+0x8] ;  /* 0x0000080001027983 */ /* 0x008f220000300800 */
[----:B------:R-:W-:Y:S01]  /*28210*/  UIADD3 UR4, UP0, UR36, 0x470, URZ ;  /* 0x0000047024047890 */ /* 0x000fe2000ff1e03f */
[----:B------:R-:W-:Y:S01]  /*28220*/  PLOP3.LUT P0, PT, PT, PT, PT, 0x80, 0x0 ;  /* 0x000000000000781c */ /* 0x000fe20003f0f070 */
[----:B------:R-:W-:Y:S01]  /*28230*/  VIADD R0, R0, 0x36850 ;  /* 0x0003685000007836 */ /* 0x000fe20000000000 */
[----:B------:R-:W-:Y:S01]  /*28240*/  UMOV UR6, 0x0 ;  /* 0x0000000000067882 */ /* 0x000fe20000000000 */
[----:B------:R-:W-:Y:S01]  /*28250*/  UIADD3.X UR5, URZ, UR37, URZ, UP0, !UPT ;  /* 0x000000253f057290 */ /* 0x000fe200087fe43f */
[----:B------:R-:W-:Y:S01]  /*28260*/  UMOV UR7, 0x14f00000 ;  /* 0x14f0000000077882 */ /* 0x000fe20000000000 */
[----:B------:R-:W-:Y:S01]  /*28270*/  UMOV UR10, URZ ;  /* 0x0000003f000a7c82 */ /* 0x000fe20008000000 */
[----:B----4-:R-:W-:-:S02]  /*28280*/  IMAD R3, R2, 0x70, R3 ;  /* 0x0000007002037824 */ /* 0x010fc400078e0203 */
[----:B------:R-:W-:-:S04]  /*28290*/  IMAD R2, R19, 0xa800, R18 ;  /* 0x0000a80013027824 */ /* 0x000fc800078e0212 */
[----:B------:R-:W-:-:S07]  /*282a0*/  VIADD R4, R2, 0x400 ;  /* 0x0000040002047836 */ /* 0x000fce0000000000 */
.L_x_784:
        /* <DEDUP_REMOVED lines=9> */
[----:B---3--:R-:W-:Y:S05]  /*28340*/  @P0 BRA.U.ANY `(.L_x_784) ;  /* 0xfffffffd00d80947 */ /* 0x008fea000393ffff */
[----:B------:R-:W-:Y:S01]  /*28350*/  PLOP3.LUT P0, PT, PT, PT, PT, 0x80, 0x0 ;  /* 0x000000000000781c */ /* 0x000fe20003f0f070 */
[----:B------:R-:W-:Y:S01]  /*28360*/  VIADD R4, R2, 0x3c00 ;  /* 0x00003c0002047836 */ /* 0x000fe20000000000 */
[----:B------:R-:W-:Y:S01]  /*28370*/  UMOV UR6, 0x0 ;  /* 0x0000000000067882 */ /* 0x000fe20000000000 */
[----:B------:R-:W-:Y:S01]  /*28380*/  UMOV UR7, 0x14f00000 ;  /* 0x14f0000000077882 */ /* 0x000fe20000000000 */
[----:B------:R-:W-:-:S09]  /*28390*/  UMOV UR10, 0x40 ;  /* 0x00000040000a7882 */ /* 0x000fd20000000000 */
.L_x_785:
        /* <DEDUP_REMOVED lines=15> */
.L_x_786:
        /* <DEDUP_REMOVED lines=10> */
.L_x_779:
[----:B------:R-:W-:Y:S05]  /*28530*/  BSYNC B0 ;  /* 0x0000000000007941 */ /* 0x000fea0003800000 */
.L_x_778:
[----:B------:R-:W3:Y:S01]  /*28540*/  LDL.LU R4, [R1+0x18] ;  /* 0x0000180001047983 */ /* 0x000ee20000300800 */
[----:B------:R-:W-:-:S05]  /*28550*/  VIADD R19, R19, 0x1 ;  /* 0x0000000113137836 */ /* 0x000fca0000000000 */
[----:B------:R-:W-:-:S04]  /*28560*/  ISETP.NE.AND P0, PT, R19, 0x2, PT ;  /* 0x000000021300780c */ /* 0x000fc80003f05270 */
[----:B------:R-:W-:Y:S02]  /*28570*/  SEL R0, RZ, 0x1, P0 ;  /* 0x00000001ff007807 */ /* 0x000fe40000000000 */
[----:B------:R-:W-:Y:S02]  /*28580*/  SEL R19, R19, RZ, P0 ;  /* 0x000000ff13137207 */ /* 0x000fe40000000000 */
[----:B---3--:R-:W-:-:S05]  /*28590*/  LOP3.LUT R4, R4, R0, RZ, 0x3c, !PT ;  /* 0x0000000004047212 */ /* 0x008fca00078e3cff */
[----:B------:R3:W-:Y:S02]  /*285a0*/  STL [R1+0x18], R4 ;  /* 0x0000180401007387 */ /* 0x0007e40000100800 */
.L_x_700:
[----:B------:R-:W-:Y:S05]  /*285b0*/  BSYNC B7 ;  /* 0x0000000000077941 */ /* 0x000fea0003800000 */
.L_x_698:
[----:B----4-:R-:W4:Y:S02]  /*285c0*/  LDL R0, [R1+0x10] ;  /* 0x0000100001007983 */ /* 0x010f240000100800 */
[----:B----4-:R-:W-:-:S13]  /*285d0*/  LOP3.LUT P0, RZ, R0, 0x2, RZ, 0xc0, !PT ;  /* 0x0000000200ff7812 */ /* 0x010fda000780c0ff */
[----:B------:R-:W-:Y:S05]  /*285e0*/  @!P0 BRA `(.L_x_787) ;  /* 0x00000000002c8947 */ /* 0x000fea0003800000 */
[----:B------:R-:W-:Y:S05]  /*285f0*/  WARPSYNC.ALL ;  /* 0x0000000000007948 */ /* 0x000fea0003800000 */
[----:B------:R-:W4:Y:S08]  /*28600*/  S2UR UR5, SR_CgaCtaId ;  /* 0x00000000000579c3 */ /* 0x000f300000008800 */
[----:B------:R-:W-:Y:S06]  /*28610*/  BAR.SYNC.DEFER_BLOCKING 0x5, 0x180 ;  /* 0x0146000000007b1d */ /* 0x000fec0000010000 */
[----:B------:R-:W-:-:S02]  /*28620*/  UMOV UR4, 0x400 ;  /* 0x0000040000047882 */ /* 0x000fc40000000000 */
[----:B----4-:R-:W-:-:S06]  /*28630*/  ULEA UR4, UR5, UR4, 0x18 ;  /* 0x0000000405047291 */ /* 0x010fcc000f8ec03f */
[----:B------:R-:W-:-:S05]  /*28640*/  IMAD.U32 R18, RZ, RZ, UR4 ;  /* 0x00000004ff127e24 */ /* 0x000fca000f8e00ff */
[----:B0123--:R-:W0:Y:S04]  /*28650*/  LDS.128 R4, [R18+0x368d0] ;  /* 0x0368d00012047984 */ /* 0x00fe280000000c00 */
[----:B0-----:R0:W-:Y:S04]  /*28660*/  STL.64 [R1], R4 ;  /* 0x0000000401007387 */ /* 0x0011e80000100a00 */
[----:B------:R0:W-:Y:S01]  /*28670*/  STL.64 [R1+0x8], R6 ;  /* 0x0000080601007387 */ /* 0x0001e20000100a00 */
[----:B------:R-:W-:Y:S06]  /*28680*/  BAR.ARV 0x4, 0x180 ;  /* 0x0106000000007b1d */ /* 0x000fec0000002000 */
[----:B------:R-:W-:Y:S05]  /*28690*/  BRA `(.L_x_788) ;  /* 0x0000000c00207947 */ /* 0x000fea0003800000 */
.L_x_787:
[----:B------:R-:W4:Y:S01]  /*286a0*/  S2R R16, SR_TID.X ;  /* 0x0000000000107919 */ /* 0x000f220000002100 */
[----:B------:R-:W-:Y:S01]  /*286b0*/  UMOV UR4, 0xffffffff ;  /* 0xffffffff00047882 */ /* 0x000fe20000000000 */
[----:B----4-:R-:W-:-:S04]  /*286c0*/  LOP3.LUT R16, R16, 0x1f, RZ, 0xc0, !PT ;  /* 0x0000001f10107812 */ /* 0x010fc800078ec0ff */
[----:B------:R-:W-:Y:S01]  /*286d0*/  ISETP.NE.AND P0, PT, R16, 0x1f, PT ;  /* 0x0000001f1000780c */ /* 0x000fe20003f05270 */
[----:B------:R-:W-:-:S12]  /*286e0*/  BRA.DIV UR4, `(.L_x_789) ;  /* 0x0000002a047c7947 */ /* 0x000fd8000b800000 */
[----:B------:R-:W0:Y:S01]  /*286f0*/  LDL.LU R2, [R1] ;  /* 0x0000000001027983 */ /* 0x000e220000300800 */
[----:B------:R-:W-:-:S03]  /*28700*/  ULDC UR4, c[0x0][0xc3c] ;  /* 0x00030f0000047ab9 */ /* 0x000fc60000000800 */
[----:B-12---:R-:W2:Y:S01]  /*28710*/  LDL R3, [R1+0xc] ;  /* 0x00000c0001037983 */ /* 0x006ea20000100800 */
[----:B0-----:R-:W-:Y:S02]  /*28720*/  IMAD.MOV.U32 R10, RZ, RZ, R2 ;  /* 0x000000ffff0a7224 */ /* 0x001fe400078e0002 */
[----:B--2---:R-:W-:-:S05]  /*28730*/  IMAD.IADD R0, R3, 0x1, R16 ;  /* 0x0000000103007824 */ /* 0x004fca00078e0210 */
[----:B------:R-:W-:-:S13]  /*28740*/  ISETP.GE.OR P1, PT, R0, UR4, !P0 ;  /* 0x0000000400007c0c */ /* 0x000fda000c726670 */
[----:B------:R-:W0:Y:S08]  /*28750*/  @!P1 LDC.64 R2, c[0x0][0xc80] ;  /* 0x00032000ff029b82 */ /* 0x000e300000000a00 */
[----:B------:R-:W1:Y:S01]  /*28760*/  @!P1 LDC.64 R6, c[0x0][0xc78] ;  /* 0x00031e00ff069b82 */ /* 0x000e620000000a00 */
[----:B0-----:R-:W-:-:S05]  /*28770*/  @!P1 IMAD.WIDE R2, R0, 0x4, R2 ;  /* 0x0000000400029825 */ /* 0x001fca00078e0202 */
[----:B------:R1:W2:Y:S02]  /*28780*/  @!P1 LDG.E R8, desc[UR60][R2.64] ;  /* 0x0000003c02089981 */ /* 0x0002a4000c1e1900 */
[----:B-1----:R-:W-:-:S06]  /*28790*/  @!P1 IMAD.WIDE R2, R0, 0x4, R6 ;  /* 0x0000000400029825 */ /* 0x002fcc00078e0206 */
[----:B------:R-:W4:Y:S01]  /*287a0*/  @!P1 LDG.E R2, desc[UR60][R2.64] ;  /* 0x0000003c02029981 */ /* 0x000f22000c1e1900 */
[----:B---3--:R-:W-:Y:S01]  /*287b0*/  IMAD.MOV.U32 R4, RZ, RZ, RZ ;  /* 0x000000ffff047224 */ /* 0x008fe200078e00ff */
        /* <DEDUP_REMOVED lines=9> */
[----:B----4-:R-:W-:Y:S01]  /*28850*/  @!P1 IMAD.MOV.U32 R6, RZ, RZ, R2 ;  /* 0x000000ffff069224 */ /* 0x010fe200078e0002 */
        /* <DEDUP_REMOVED lines=18> */
.L_x_878:
[----:B------:R-:W-:Y:S02]  /*28980*/  ULDC UR4, c[0x0][0xc38] ;  /* 0x00030e0000047ab9 */ /* 0x000fe40000000800 */
[----:B------:R-:W-:-:S04]  /*28990*/  IMAD.U32 R2, RZ, RZ, UR4 ;  /* 0x00000004ff027e24 */ /* 0x000fc8000f8e00ff */
[----:B-1----:R-:W-:-:S04]  /*289a0*/  IMAD R9, R9, R2, RZ ;  /* 0x0000000209097224 */ /* 0x002fc800078e02ff */
[----:B------:R-:W-:-:S05]  /*289b0*/  IMAD.IADD R0, R0, 0x1, R9 ;  /* 0x0000000100007824 */ /* 0x000fca00078e0209 */
[----:B------:R-:W-:-:S13]  /*289c0*/  ISETP.GT.AND P6, PT, R0, R5, PT ;  /* 0x000000050000720c */ /* 0x000fda0003fc4270 */
[----:B------:R-:W-:Y:S05]  /*289d0*/  @P6 BRA `(.L_x_790) ;  /* 0x0000000000ac6947 */ /* 0x000fea0003800000 */
.L_x_793:
[----:B------:R-:W2:Y:S01]  /*289e0*/  LDL.LU R3, [R1+0xc] ;  /* 0x00000c0001037983 */ /* 0x000ea20000300800 */
[----:B------:R-:W1:Y:S01]  /*289f0*/  LDC R2, c[0x0][0xc3c] ;  /* 0x00030f00ff027b82 */ /* 0x000e620000000800 */
[----:B--2---:R-:W-:-:S05]  /*28a00*/  VIADD R3, R3, 0x1f ;  /* 0x0000001f03037836 */ /* 0x004fca0000000000 */
[----:B-1----:R-:W-:-:S13]  /*28a10*/  ISETP.GE.AND P6, PT, R3, R2, PT ;  /* 0x000000020300720c */ /* 0x002fda0003fc6270 */
[----:B------:R-:W-:Y:S05]  /*28a20*/  @P6 BRA `(.L_x_791) ;  /* 0x0000000400d46947 */ /* 0x000fea0003800000 */
[----:B------:R-:W1:Y:S01]  /*28a30*/  S2R R4, SR_TID.X ;  /* 0x0000000000047919 */ /* 0x000e620000002100 */
[----:B------:R2:W-:Y:S01]  /*28a40*/  STL [R1+0xc], R3 ;  /* 0x00000c0301007387 */ /* 0x0005e20000100800 */
[----:B-1----:R-:W-:-:S05]  /*28a50*/  LOP3.LUT R4, R4, 0x1f, RZ, 0xc0, !PT ;  /* 0x0000001f04047812 */ /* 0x002fca00078ec0ff */
[----:B------:R-:W-:Y:S02]  /*28a60*/  IMAD.IADD R6, R3, 0x1, R4 ;  /* 0x0000000103067824 */ /* 0x000fe400078e0204 */
[----:B------:R-:W-:-:S03]  /*28a70*/  IMAD.MOV.U32 R4, RZ, RZ, RZ ;  /* 0x000000ffff047224 */ /* 0x000fc600078e00ff */
[----:B------:R-:W-:-:S13]  /*28a80*/  ISETP.GE.OR P6, PT, R6, R2, !P0 ;  /* 0x000000020600720c */ /* 0x000fda00047c6670 */
[----:B--2---:R-:W1:Y:S02]  /*28a90*/  @!P6 LDC.64 R2, c[0x0][0xc80] ;  /* 0x00032000ff02eb82 */ /* 0x004e640000000a00 */
[----:B-1----:R-:W-:-:S05]  /*28aa0*/  @!P6 IMAD.WIDE R2, R6, 0x4, R2 ;  /* 0x000000040602e825 */ /* 0x002fca00078e0202 */
[----:B------:R1:W2:Y:S02]  /*28ab0*/  @!P6 LDG.E R4, desc[UR60][R2.64] ;  /* 0x0000003c0204e981 */ /* 0x0002a4000c1e1900 */
[----:B-1----:R-:W1:Y:S02]  /*28ac0*/  @!P6 LDC.64 R2, c[0x0][0xc78] ;  /* 0x00031e00ff02eb82 */ /* 0x002e640000000a00 */
[----:B-1----:R-:W-:-:S04]  /*28ad0*/  @!P6 IMAD.WIDE R2, R6, 0x4, R2 ;  /* 0x000000040602e825 */ /* 0x002fc800078e0202 */
[----:B------:R-:W-:-:S06]  /*28ae0*/  IMAD.MOV.U32 R6, RZ, RZ, RZ ;  /* 0x000000ffff067224 */ /* 0x000fcc00078e00ff */
[----:B------:R-:W2:Y:S01]  /*28af0*/  @!P6 LDG.E R6, desc[UR60][R2.64] ;  /* 0x0000003c0206e981 */ /* 0x000ea2000c1e1900 */
[----:B------:R-:W-:Y:S01]  /*28b00*/  UMOV UR4, 0xffffffff ;  /* 0xffffffff00047882 */ /* 0x000fe20000000000 */
[----:B--2---:R-:W-:Y:S02]  /*28b10*/  IMAD R2, R6, R4, RZ ;  /* 0x0000000406027224 */ /* 0x004fe400078e02ff */
[----:B------:R-:W-:Y:S05]  /*28b20*/  BRA.DIV UR4, `(.L_x_792) ;  /* 0x0000002a04cc7947 */ /* 0x000fea000b800000 */
        /* <DEDUP_REMOVED lines=14> */
[----:B0-----:R-:W-:-:S05]  /*28c10*/  IMAD.IADD R7, R2, 0x1, R3 ;  /* 0x0000000102077824 */ /* 0x001fca00078e0203 */
[----:B------:R0:W1:Y:S02]  /*28c20*/  SHFL.IDX PT, R9, R7, 0x1f, 0x1f ;  /* 0x03e01f0007097f89 */ /* 0x00006400000e0000 */
.L_x_886:
[----:B------:R-:W-:Y:S02]  /*28c30*/  ULDC UR4, c[0x0][0xc38] ;  /* 0x00030e0000047ab9 */ /* 0x000fe40000000800 */
[----:B------:R-:W-:-:S04]  /*28c40*/  IMAD.U32 R2, RZ, RZ, UR4 ;  /* 0x00000004ff027e24 */ /* 0x000fc8000f8e00ff */
[----:B-1----:R-:W-:-:S04]  /*28c50*/  IMAD R9, R9, R2, RZ ;  /* 0x0000000209097224 */ /* 0x002fc800078e02ff */
[----:B------:R-:W-:-:S05]  /*28c60*/  IMAD.IADD R0, R9, 0x1, R0 ;  /* 0x0000000109007824 */ /* 0x000fca00078e0200 */
[----:B------:R-:W-:-:S13]  /*28c70*/  ISETP.GT.AND P6, PT, R0, R5, PT ;  /* 0x000000050000720c */ /* 0x000fda0003fc4270 */
[----:B------:R-:W-:Y:S05]  /*28c80*/  @!P6 BRA `(.L_x_793) ;  /* 0xfffffffc0054e947 */ /* 0x000fea000383ffff */
.L_x_790:
        /* <DEDUP_REMOVED lines=9> */
.L_x_891:
[----:B------:R-:W-:-:S13]  /*28d20*/  ISETP.NE.AND P0, PT, R3, RZ, PT ;  /* 0x000000ff0300720c */ /* 0x000fda0003f05270 */
[----:B------:R-:W-:Y:S05]  /*28d30*/  @!P0 BRA `(.L_x_795) ;  /* 0x0000000000148947 */ /* 0x000fea0003800000 */
[----:B------:R-:W-:Y:S01]  /*28d40*/  UMOV UR4, 0xffffffff ;  /* 0xffffffff00047882 */ /* 0x000fe20000000000 */
[----:B------:R-:W-:Y:S02]  /*28d50*/  VIADD R12, R0, 0xffffffff ;  /* 0xffffffff000c7836 */ /* 0x000fe40000000000 */
[----:B------:R-:W-:Y:S05]  /*28d60*/  BRA.DIV UR4, `(.L_x_796) ;  /* 0x0000002e04707947 */ /* 0x000fea000b800000 */
[----:B0-----:R0:W4:Y:S02]  /*28d70*/  SHFL.IDX PT, R7, R7, R12, 0x1f ;  /* 0x00001f0c07077589 */ /* 0x00112400000e0000 */
.L_x_894:
[----:B----4-:R-:W-:-:S07]  /*28d80*/  IMAD.MOV.U32 R8, RZ, RZ, R7 ;  /* 0x000000ffff087224 */ /* 0x010fce00078e0007 */
.L_x_795:
[----:B------:R-:W4:Y:S01]  /*28d90*/  LDL.LU R10, [R1+0xc] ;  /* 0x00000c00010a7983 */ /* 0x000f220000300800 */
[----:B0-2---:R-:W-:Y:S01]  /*28da0*/  IABS R7, R4 ;  /* 0x0000000400077213 */ /* 0x005fe20000000000 */
[----:B------:R-:W-:-:S03]  /*28db0*/  IMAD R9, R8, R2, R9 ;  /* 0x0000000208097224 */ /* 0x000fc600078e0209 */
[----:B------:R-:W0:Y:S01]  /*28dc0*/  I2F.RP R2, R7 ;  /* 0x0000000700027306 */ /* 0x000e220000209400 */
[----:B------:R-:W-:Y:S01]  /*28dd0*/  IMAD.IADD R5, R5, 0x1, -R9 ;  /* 0x0000000105057824 */ /* 0x000fe200078e0a09 */
[----:B------:R2:W-:Y:S02]  /*28de0*/  STL [R1], R9 ;  /* 0x0000000901007387 */ /* 0x0005e40000100800 */
[----:B--2---:R-:W-:-:S04]  /*28df0*/  IABS R9, R4 ;  /* 0x0000000400097213 */ /* 0x004fc80000000000 */
        /* <DEDUP_REMOVED lines=35> */
[----:B------:R-:W-:Y:S02]  /*29030*/  IMAD R3, R2, R9, R3 ;  /* 0x0000000902037224 */ /* 0x000fe400078e0203 */
[----:B------:R-:W-:-:S03]  /*29040*/  IMAD.IADD R4, R5, 0x1, -R4 ;  /* 0x0000000105047824 */ /* 0x000fc600078e0a04 */
[----:B------:R-:W-:-:S13]  /*29050*/  ISETP.GT.U32.AND P1, PT, R7, R3, PT ;  /* 0x000000030700720c */ /* 0x000fda0003f24070 */
[----:B------:R-:W-:Y:S02]  /*29060*/  @!P1 IMAD.IADD R3, R3, 0x1, -R7 ;  /* 0x0000000103039824 */ /* 0x000fe400078e0a07 */
        /* <DEDUP_REMOVED lines=11> */
[----:B----4-:R-:W-:Y:S02]  /*29120*/  IMAD.IADD R10, R0, 0x1, R10 ;  /* 0x00000001000a7824 */ /* 0x010fe400078e020a */
[----:B-1----:R-:W-:-:S05]  /*29130*/  IMAD R0, R3, 0x10000, R2 ;  /* 0x0001000003007824 */ /* 0x002fca00078e0202 */
[----:B------:R0:W-:Y:S04]  /*29140*/  STL [R1+0x8], R0 ;  /* 0x0000080001007387 */ /* 0x0001e80000100800 */
[----:B------:R0:W-:Y:S04]  /*29150*/  STL [R1+0xc], R10 ;  /* 0x00000c0a01007387 */ /* 0x0001e80000100800 */
[----:B------:R0:W-:Y:S01]  /*29160*/  STL [R1+0x4], R4 ;  /* 0x0000040401007387 */ /* 0x0001e20000100800 */
[----:B------:R-:W-:Y:S05]  /*29170*/  BRA `(.L_x_797) ;  /* 0x0000000000287947 */ /* 0x000fea0003800000 */
.L_x_791:
[----:B------:R-:W-:Y:S01]  /*29180*/  UMOV UR4, URZ ;  /* 0x0000003f00047c82 */ /* 0x000fe20008000000 */
[----:B------:R-:W-:Y:S01]  /*29190*/  ULDC UR6, c[0x0][0xc3c] ;  /* 0x00030f0000067ab9 */ /* 0x000fe20000000800 */
[----:B------:R-:W-:Y:S01]  /*291a0*/  UMOV UR5, URZ ;  /* 0x0000003f00057c82 */ /* 0x000fe20008000000 */
[----:B------:R-:W-:Y:S01]  /*291b0*/  IMAD.U32 R3, RZ, RZ, UR4 ;  /* 0x00000004ff037e24 */ /* 0x000fe2000f8e00ff */
[----:B------:R1:W-:Y:S01]  /*291c0*/  STL [R1], R5 ;  /* 0x0000000501007387 */ /* 0x0003e20000100800 */
[----:B------:R-:W-:Y:S02]  /*291d0*/  IMAD.U32 R0, RZ, RZ, UR6 ;  /* 0x00000006ff007e24 */ /* 0x000fe4000f8e00ff */
[----:B------:R-:W-:Y:S01]  /*291e0*/  IMAD.U32 R2, RZ, RZ, UR5 ;  /* 0x00000005ff027e24 */ /* 0x000fe2000f8e00ff */
[----:B------:R1:W-:Y:S04]  /*291f0*/  STL [R1+0x4], R3 ;  /* 0x0000040301007387 */ /* 0x0003e80000100800 */
[----:B------:R1:W-:Y:S04]  /*29200*/  STL [R1+0xc], R0 ;  /* 0x00000c0001007387 */ /* 0x0003e80000100800 */
[----:B------:R1:W-:Y:S02]  /*29210*/  STL [R1+0x8], R2 ;  /* 0x0000080201007387 */ /* 0x0003e40000100800 */
.L_x_797:
[----:B-1----:R-:W2:Y:S04]  /*29220*/  LDL R2, [R1+0xc] ;  /* 0x00000c0001027983 */ /* 0x002ea80000100800 */
[----:B------:R-:W3:Y:S04]  /*29230*/  LDL R3, [R1+0x8] ;  /* 0x0000080001037983 */ /* 0x000ee80000100800 */
[----:B------:R-:W4:Y:S04]  /*29240*/  LDL R5, [R1+0x4] ;  /* 0x0000040001057983 */ /* 0x000f280000100800 */
[----:B0-----:R-:W4:Y:S01]  /*29250*/  LDL R4, [R1] ;  /* 0x0000000001047983 */ /* 0x001f220000100800 */
[----:B------:R-:W0:Y:S01]  /*29260*/  S2R R0, SR_TID.X ;  /* 0x0000000000007919 */ /* 0x000e220000002100 */
[----:B------:R-:W-:Y:S05]  /*29270*/  WARPSYNC.ALL ;  /* 0x0000000000007948 */ /* 0x000fea0003800000 */
[----:B0-----:R-:W-:Y:S01]  /*29280*/  LOP3.LUT R0, R0, 0x1f, RZ, 0xc0, !PT ;  /* 0x0000001f00007812 */ /* 0x001fe200078ec0ff */
[----:B------:R-:W-:Y:S03]  /*29290*/  BAR.SYNC.DEFER_BLOCKING 0x4, 0x180 ;  /* 0x0106000000007b1d */ /* 0x000fe60000010000 */
[----:B------:R-:W-:-:S13]  /*292a0*/  ISETP.NE.AND P0, PT, R0, RZ, PT ;  /* 0x000000ff0000720c */ /* 0x000fda0003f05270 */
[----:B------:R-:W0:Y:S01]  /*292b0*/  @!P0 S2R R0, SR_CgaCtaId ;  /* 0x0000000000008919 */ /* 0x000e220000008800 */
[----:B--2---:R-:W-:Y:S01]  /*292c0*/  IMAD.MOV.U32 R7, RZ, RZ, R2 ;  /* 0x000000ffff077224 */ /* 0x004fe200078e0002 */
[----:B------:R-:W-:Y:S01]  /*292d0*/  @!P0 MOV R2, 0x400 ;  /* 0x0000040000028802 */ /* 0x000fe20000000f00 */
[----:B---3--:R-:W-:-:S03]  /*292e0*/  IMAD.MOV.U32 R6, RZ, RZ, R3 ;  /* 0x000000ffff067224 */ /* 0x008fc600078e0003 */
[----:B0-----:R-:W-:-:S05]  /*292f0*/  @!P0 LEA R18, R0, R2, 0x18 ;  /* 0x0000000200128211 */ /* 0x001fca00078ec0ff */
[----:B----4-:R1:W-:Y:S01]  /*29300*/  @!P0 STS.128 [R18+0x368d0], R4 ;  /* 0x0368d00412008388 */ /* 0x0103e20000000c00 */
[----:B------:R-:W-:Y:S06]  /*29310*/  BAR.ARV 0x5, 0x180 ;  /* 0x0146000000007b1d */ /* 0x000fec0000002000 */
.L_x_788:
[----:B------:R-:W2:Y:S01]  /*29320*/  LDL R0, [R1+0xc] ;  /* 0x00000c0001007983 */ /* 0x000ea20000100800 */
[----:B------:R-:W-:Y:S02]  /*29330*/  ULDC UR4, c[0x0][0xc3c] ;  /* 0x00030f0000047ab9 */ /* 0x000fe40000000800 */
[----:B--2---:R-:W-:-:S13]  /*29340*/  ISETP.GE.AND P0, PT, R0, UR4, PT ;  /* 0x0000000400007c0c */ /* 0x004fda000bf06270 */
[----:B------:R-:W-:Y:S05]  /*29350*/  @!P0 BRA `(.L_x_798) ;  /* 0xffffff8c00208947 */ /* 0x000fea000383ffff */
[----:B------:R-:W-:Y:S05]  /*29360*/  BSYNC B8 ;  /* 0x0000000000087941 */ /* 0x000fea0003800000 */
.L_x_650:
[----:B--2---:R-:W2:Y:S01]  /*29370*/  LDL.LU R0, [R1+0x64] ;  /* 0x0000640001007983 */ /* 0x004ea20000300800 */
[----:B------:R-:W-:Y:S01]  /*29380*/  BSSY B0, `(.L_x_799) ;  /* 0x000000b000007945 */ /* 0x000fe20003800000 */
[----:B01----:R-:W0:Y:S01]  /*29390*/  S2R R5, SR_CgaCtaId ;  /* 0x0000000000057919 */ /* 0x003e220000008800 */
[----:B--2---:R-:W-:-:S05]  /*293a0*/  VIADD R0, R0, 0x1 ;  /* 0x0000000100007836 */ /* 0x004fca0000000000 */
        /* <DEDUP_REMOVED lines=8> */
.L_x_895:
[----:B------:R-:W-:Y:S05]  /*29430*/  BSYNC B0 ;  /* 0x0000000000007941 */ /* 0x000fea0003800000 */
.L_x_799:
[----:B------:R-:W-:-:S03]  /*29440*/  UMOV UR4, 0xffffffff ;  /* 0xffffffff00047882 */ /* 0x000fc60000000000 */
[----:B------:R-:W-:Y:S05]  /*29450*/  BRA.DIV UR4, `(.L_x_801) ;  /* 0x0000002604f07947 */ /* 0x000fea000b800000 */
[----:B------:R-:W1:Y:S02]  /*29460*/  S2R R2, SR_TID.X ;  /* 0x0000000000027919 */ /* 0x000e640000002100 */
[----:B-1----:R-:W-:-:S04]  /*29470*/  SHF.R.U32.HI R2, RZ, 0x5, R2 ;  /* 0x00000005ff027819 */ /* 0x002fc80000011602 */
[----:B------:R-:W-:-:S05]  /*29480*/  LOP3.LUT R2, R2, 0x3, RZ, 0xc0, !PT ;  /* 0x0000000302027812 */ /* 0x000fca00078ec0ff */
[----:B------:R1:W2:Y:S02]  /*29490*/  SHFL.IDX PT, R14, R2, RZ, 0x1f ;  /* 0x00001fff020e7589 */ /* 0x0002a400000e0000 */
.L_x_898:
[----:B--2---:R-:W-:-:S13]  /*294a0*/  ISETP.NE.AND P0, PT, R14, RZ, PT ;  /* 0x000000ff0e00720c */ /* 0x004fda0003f05270 */
[----:B------:R-:W-:Y:S05]  /*294b0*/  @P0 BRA `(.L_x_430) ;  /* 0x00000000008c0947 */ /* 0x000fea0003800000 */
[----:B------:R-:W-:-:S03]  /*294c0*/  UMOV UR4, 0xffffffff ;  /* 0xffffffff00047882 */ /* 0x000fc60000000000 */
[----:B------:R-:W-:Y:S05]  /*294d0*/  BRA.DIV UR4, `(.L_x_802) ;  /* 0x0000002a04047947 */ /* 0x000fea000b800000 */
[----:B------:R-:W-:-:S13]  /*294e0*/  ELECT P6, URZ, PT ;  /* 0x00000000003f782f */ /* 0x000fda00038c0000 */
.L_x_901:
[----:B------:R-:W-:Y:S05]  /*294f0*/  @!P6 BRA `(.L_x_430) ;  /* 0x00000000007ce947 */ /* 0x000fea0003800000 */
[----:B-1----:R-:W2:Y:S02]  /*29500*/  LDL.LU R2, [R1+0x68] ;  /* 0x0000680001027983 */ /* 0x002ea40000300800 */
[----:B--2---:R-:W-:-:S04]  /*29510*/  LOP3.LUT R2, R2, 0x2, RZ, 0xfc, !PT ;  /* 0x0000000202027812 */ /* 0x004fc800078efcff */
[----:B------:R-:W-:-:S13]  /*29520*/  ISETP.NE.AND P2, PT, R2, 0x3, PT ;  /* 0x000000030200780c */ /* 0x000fda0003f45270 */
[----:B------:R-:W-:Y:S05]  /*29530*/  @!P2 BRA `(.L_x_803) ;  /* 0x000000000004a947 */ /* 0x000fea0003800000 */
[----:B------:R-:W-:Y:S01]  /*29540*/  BPT.TRAP 0x1 ;  /* 0x000000040000795c */ /* 0x000fe20000300000 */
.L_x_803:
        /* <DEDUP_REMOVED lines=13> */
.L_x_902:
[----:B------:R-:W1:Y:S02]  /*29620*/  SYNCS.PHASECHK.TRANS64.TRYWAIT P0, [R7+URZ], R2 ;  /* 0x00000002070075a7 */ /* 0x000e64000800017f */
[----:B-1----:R-:W-:Y:S05]  /*29630*/  @!P0 BRA `(.L_x_805) ;  /* 0x0000002400e08947 */ /* 0x002fea0003800000 */
.L_x_903:
[----:B------:R-:W-:Y:S05]  /*29640*/  @!P2 BRA `(.L_x_806) ;  /* 0x000000000004a947 */ /* 0x000fea0003800000 */
[----:B------:R-:W-:Y:S01]  /*29650*/  BPT.TRAP 0x1 ;  /* 0x000000040000795c */ /* 0x000fe20000300000 */
.L_x_806:
[----:B------:R-:W-:-:S04]  /*29660*/  VIADD R0, R0, 0x36860 ;  /* 0x0003686000007836 */ /* 0x000fc80000000000 */
[----:B------:R-:W-:-:S04]  /*29670*/  IMAD R4, R19, 0x8, R0 ;  /* 0x0000000813047824 */ /* 0x000fc800078e0200 */
[----:B------:R-:W2:Y:S02]  /*29680*/  SYNCS.PHASECHK.TRANS64.TRYWAIT P0, [R4+URZ], R5 ;  /* 0x00000005040075a7 */ /* 0x000ea4000800017f */
[----:B--2---:R-:W-:Y:S05]  /*29690*/  @!P0 BRA `(.L_x_807) ;  /* 0x0000002400dc8947 */ /* 0x004fea0003800000 */
.L_x_904:
[----:B------:R-:W-:-:S07]  /*296a0*/  IMAD R3, R3, 0x8, R0 ;  /* 0x0000000803037824 */ /* 0x000fce00078e0200 */
.L_x_808:
[----:B---3--:R3:W4:Y:S02]  /*296b0*/  SYNCS.PHASECHK.TRANS64.TRYWAIT P0, [R3+URZ], R2 ;  /* 0x00000002030075a7 */ /* 0x008724000800017f */
[----:B----4-:R-:W-:Y:S05]  /*296c0*/  @!P0 NANOSLEEP.SYNCS 0x989680 ;  /* 0x009896800000895d */ /* 0x010fea0003900000 */
[----:B------:R-:W4:Y:S02]  /*296d0*/  @!P0 SYNCS.PHASECHK.TRANS64 P0, [R3+URZ], R2 ;  /* 0x00000002030085a7 */ /* 0x000f24000800007f */
[----:B----4-:R-:W-:Y:S05]  /*296e0*/  @!P0 BRA `(.L_x_808) ;  /* 0xfffffffc00f08947 */ /* 0x010fea000383ffff */
.L_x_430:
[----:B------:R-:W-:Y:S05]  /*296f0*/  BSYNC B9 ;  /* 0x0000000000097941 */ /* 0x000fea0003800000 */
.L_x_427:
[----:B------:R-:W-:Y:S05]  /*29700*/  EXIT ;  /* 0x000000000000794d */ /* 0x000fea0003800000 */
.L_x_450:
[----:B0-----:R0:W1:Y:S02]  /*29710*/  SYNCS.PHASECHK.TRANS64.TRYWAIT P5, [R98+URZ+0x36890], R99 ;  /* 0x03689063620075a7 */ /* 0x00106400080a017f */
[----:B-1----:R-:W-:Y:S05]  /*29720*/  @!P5 NANOSLEEP.SYNCS 0x989680 ;  /* 0x009896800000d95d */ /* 0x002fea0003900000 */
[----:B------:R-:W1:Y:S02]  /*29730*/  @!P5 SYNCS.PHASECHK.TRANS64 P5, [R98+URZ+0x36890], R99 ;  /* 0x036890636200d5a7 */ /* 0x000e6400080a007f */
[----:B-1----:R-:W-:Y:S05]  /*29740*/  @!P5 BRA `(.L_x_450) ;  /* 0xfffffffc00f0d947 */ /* 0x002fea000383ffff */
[----:B------:R-:W-:Y:S05]  /*29750*/  BRA `(.L_x_809) ;  /* 0xfffffda000887947 */ /* 0x000fea000383ffff */
.L_x_504:
[----:B-1----:R1:W2:Y:S02]  /*29760*/  SYNCS.PHASECHK.TRANS64.TRYWAIT P5, [R98+URZ+0x36890], R99 ;  /* 0x03689063620075a7 */ /* 0x0022a400080a017f */
[----:B--2---:R-:W-:Y:S05]  /*29770*/  @!P5 NANOSLEEP.SYNCS 0x989680 ;  /* 0x009896800000d95d */ /* 0x004fea0003900000 */
[----:B------:R-:W2:Y:S02]  /*29780*/  @!P5 SYNCS.PHASECHK.TRANS64 P5, [R98+URZ+0x36890], R99 ;  /* 0x036890636200d5a7 */ /* 0x000ea400080a007f */
[----:B--2---:R-:W-:Y:S05]  /*29790*/  @!P5 BRA `(.L_x_504) ;  /* 0xfffffffc00f0d947 */ /* 0x004fea000383ffff */
[----:B------:R-:W-:Y:S05]  /*297a0*/  BRA `(.L_x_810) ;  /* 0xfffffdd400e47947 */ /* 0x000fea000383ffff */
.L_x_529:
[----:B-1----:R1:W2:Y:S02]  /*297b0*/  SYNCS.PHASECHK.TRANS64.TRYWAIT P3, [R98+URZ+0x36890], R99 ;  /* 0x03689063620075a7 */ /* 0x0022a4000806017f */
[----:B--2---:R-:W-:Y:S05]  /*297c0*/  @!P3 NANOSLEEP.SYNCS 0x989680 ;  /* 0x009896800000b95d */ /* 0x004fea0003900000 */
[----:B------:R-:W2:Y:S02]  /*297d0*/  @!P3 SYNCS.PHASECHK.TRANS64 P3, [R98+URZ+0x36890], R99 ;  /* 0x036890636200b5a7 */ /* 0x000ea4000806007f */
[----:B--2---:R-:W-:Y:S05]  /*297e0*/  @!P3 BRA `(.L_x_529) ;  /* 0xfffffffc00f0b947 */ /* 0x004fea000383ffff */
[----:B------:R-:W-:Y:S05]  /*297f0*/  BRA `(.L_x_811) ;  /* 0xfffffe0800847947 */ /* 0x000fea000383ffff */
.L_x_535:
[----:B-1----:R1:W2:Y:S02]  /*29800*/  SYNCS.PHASECHK.TRANS64.TRYWAIT P2, [R98+URZ+0x368b0], R99 ;  /* 0x0368b063620075a7 */ /* 0x0022a4000804017f */
[----:B--2---:R-:W-:Y:S05]  /*29810*/  @!P2 NANOSLEEP.SYNCS 0x989680 ;  /* 0x009896800000a95d */ /* 0x004fea0003900000 */
[----:B------:R-:W2:Y:S02]  /*29820*/  @!P2 SYNCS.PHASECHK.TRANS64 P2, [R98+URZ+0x368b0], R99 ;  /* 0x0368b0636200a5a7 */ /* 0x000ea4000804007f */
[----:B--2---:R-:W-:Y:S05]  /*29830*/  @!P2 BRA `(.L_x_535) ;  /* 0xfffffffc00f0a947 */ /* 0x004fea000383ffff */
[----:B------:R-:W-:Y:S05]  /*29840*/  BRA `(.L_x_812) ;  /* 0xfffffe0c00a07947 */ /* 0x000fea000383ffff */
.L_x_555:
[----:B------:R-:W-:Y:S01]  /*29850*/  BSSY B1, `(.L_x_813) ;  /* 0x0000008000017945 */ /* 0x000fe20003800000 */
[----:B------:R-:W-:Y:S02]  /*29860*/  IMAD.MOV.U32 R13, RZ, RZ, R25 ;  /* 0x000000ffff0d7224 */ /* 0x000fe400078e0019 */
[----:B------:R-:W-:Y:S02]  /*29870*/  IMAD.MOV.U32 R12, RZ, RZ, RZ ;  /* 0x000000ffff0c7224 */ /* 0x000fe400078e00ff */
[----:B------:R-:W-:Y:S02]  /*29880*/  IMAD.MOV.U32 R11, RZ, RZ, 0x1c1f ;  /* 0x00001c1fff0b7424 */ /* 0x000fe400078e00ff */
[----:B------:R-:W-:-:S07]  /*29890*/  IMAD.MOV.U32 R15, RZ, RZ, -0x1 ;  /* 0xffffffffff0f7424 */ /* 0x000fce00078e00ff */
[----:B------:R-:W-:Y:S05]  /*298a0*/  WARPSYNC.COLLECTIVE R15, `(.L_x_814) ;  /* 0x000000000f087348 */ /* 0x000fea0003c00000 */
[----:B------:R0:W1:Y:S02]  /*298b0*/  SHFL.IDX P6, R14, R13, R12, R11 ;  /* 0x0000000c0d0e7389 */ /* 0x00006400000c000b */
[----:B01----:R-:W-:Y:S01]  /*298c0*/  ENDCOLLECTIVE ;  /* 0x000000000000791b */ /* 0x003fe20003800000 */
.L_x_814:
[----:B------:R-:W-:Y:S05]  /*298d0*/  BSYNC B1 ;  /* 0x0000000000017941 */ /* 0x000fea0003800000 */
.L_x_813:
[----:B------:R-:W-:Y:S02]  /*298e0*/  IMAD.MOV.U32 R13, RZ, RZ, R24 ;  /* 0x000000ffff0d7224 */ /* 0x000fe400078e0018 */
[----:B------:R-:W-:Y:S02]  /*298f0*/  IMAD.MOV.U32 R12, RZ, RZ, RZ ;  /* 0x000000ffff0c7224 */ /* 0x000fe400078e00ff */
[----:B------:R-:W-:Y:S02]  /*29900*/  IMAD.MOV.U32 R11, RZ, RZ, 0x1c1f ;  /* 0x00001c1fff0b7424 */ /* 0x000fe400078e00ff */
[----:B------:R-:W-:Y:S02]  /*29910*/  IMAD.MOV.U32 R15, RZ, RZ, -0x1 ;  /* 0xffffffffff0f7424 */ /* 0x000fe400078e00ff */
[----:B------:R-:W-:-:S07]  /*29920*/  IMAD.MOV.U32 R3, RZ, RZ, R14 ;  /* 0x000000ffff037224 */ /* 0x000fce00078e000e */
[----:B------:R-:W-:Y:S05]  /*29930*/  WARPSYNC.COLLECTIVE R15, `(.L_x_815) ;  /* 0x000000000f087348 */ /* 0x000fea0003c00000 */
[----:B------:R0:W1:Y:S02]  /*29940*/  SHFL.IDX P6, R14, R13, R12, R11 ;  /* 0x0000000c0d0e7389 */ /* 0x00006400000c000b */
[----:B01----:R-:W-:Y:S01]  /*29950*/  ENDCOLLECTIVE ;  /* 0x000000000000791b */ /* 0x003fe20003800000 */
.L_x_815:
[----:B------:R-:W-:Y:S02]  /*29960*/  IMAD.MOV.U32 R13, RZ, RZ, R27 ;  /* 0x000000ffff0d7224 */ /* 0x000fe400078e001b */
[----:B------:R-:W-:-:S07]  /*29970*/  IMAD.MOV.U32 R0, RZ, RZ, R14 ;  /* 0x000000ffff007224 */ /* 0x000fce00078e000e */
[----:B------:R-:W-:Y:S05]  /*29980*/  WARPSYNC.COLLECTIVE R15, `(.L_x_816) ;  /* 0x000000000f087348 */ /* 0x000fea0003c00000 */
[----:B------:R0:W1:Y:S02]  /*29990*/  SHFL.IDX P6, R14, R13, R12, R11 ;  /* 0x0000000c0d0e7389 */ /* 0x00006400000c000b */
[----:B01----:R-:W-:Y:S01]  /*299a0*/  ENDCOLLECTIVE ;  /* 0x000000000000791b */ /* 0x003fe20003800000 */
.L_x_816:
[----:B------:R-:W-:Y:S02]  /*299b0*/  IMAD.MOV.U32 R13, RZ, RZ, R26 ;  /* 0x000000ffff0d7224 */ /* 0x000fe400078e001a */
[----:B------:R-:W-:-:S07]  /*299c0*/  IMAD.MOV.U32 R5, RZ, RZ, R14 ;  /* 0x000000ffff057224 */ /* 0x000fce00078e000e */
[----:B------:R-:W-:Y:S05]  /*299d0*/  WARPSYNC.COLLECTIVE R15, `(.L_x_817) ;  /* 0x000000000f087348 */ /* 0x000fea0003c00000 */
[----:B------:R0:W1:Y:S02]  /*299e0*/  SHFL.IDX P6, R14, R13, R12, R11 ;  /* 0x0000000c0d0e7389 */ /* 0x00006400000c000b */
[----:B01----:R-:W-:Y:S01]  /*299f0*/  ENDCOLLECTIVE ;  /* 0x000000000000791b */ /* 0x003fe20003800000 */
.L_x_817:
[----:B------:R-:W-:Y:S05]  /*29a00*/  BRA `(.L_x_818) ;  /* 0xfffffe1c00a47947 */ /* 0x000fea000383ffff */
.L_x_559:
[----:B0-----:R0:W1:Y:S02]  /*29a10*/  SYNCS.PHASECHK.TRANS64.TRYWAIT P0, [R2+URZ+0x36800], R5 ;  /* 0x03680005020075a7 */ /* 0x001064000800017f */
[----:B-1----:R-:W-:Y:S05]  /*29a20*/  @!P0 NANOSLEEP.SYNCS 0x989680 ;  /* 0x009896800000895d */ /* 0x002fea0003900000 */
[----:B------:R-:W1:Y:S02]  /*29a30*/  @!P0 SYNCS.PHASECHK.TRANS64 P0, [R2+URZ+0x36800], R5 ;  /* 0x03680005020085a7 */ /* 0x000e64000800007f */
[----:B-1----:R-:W-:Y:S05]  /*29a40*/  @!P0 BRA `(.L_x_559) ;  /* 0xfffffffc00f08947 */ /* 0x002fea000383ffff */
[----:B------:R-:W-:Y:S05]  /*29a50*/  BRA `(.L_x_819) ;  /* 0xfffffe2800647947 */ /* 0x000fea000383ffff */
.L_x_583:
        /* <DEDUP_REMOVED lines=8> */
.L_x_821:
[----:B------:R-:W-:Y:S05]  /*29ae0*/  BSYNC B1 ;  /* 0x0000000000017941 */ /* 0x000fea0003800000 */
.L_x_820:
        /* <DEDUP_REMOVED lines=8> */
.L_x_822:
[----:B------:R-:W-:Y:S02]  /*29b70*/  IMAD.MOV.U32 R21, RZ, RZ, R3 ;  /* 0x000000ffff157224 */ /* 0x000fe400078e0003 */
[----:B------:R-:W-:Y:S02]  /*29b80*/  IMAD.MOV.U32 R13, RZ, RZ, R27 ;  /* 0x000000ffff0d7224 */ /* 0x000fe400078e001b */
[----:B------:R-:W-:-:S07]  /*29b90*/  IMAD.MOV.U32 R0, RZ, RZ, R14 ;  /* 0x000000ffff007224 */ /* 0x000fce00078e000e */
[----:B------:R-:W-:Y:S05]  /*29ba0*/  WARPSYNC.COLLECTIVE R15, `(.L_x_823) ;  /* 0x000000000f087348 */ /* 0x000fea0003c00000 */
[----:B------:R0:W1:Y:S02]  /*29bb0*/  SHFL.IDX P6, R14, R13, R12, R11 ;  /* 0x0000000c0d0e7389 */ /* 0x00006400000c000b */
[----:B01----:R-:W-:Y:S01]  /*29bc0*/  ENDCOLLECTIVE ;  /* 0x000000000000791b */ /* 0x003fe20003800000 */
.L_x_823:
[----:B------:R-:W-:Y:S02]  /*29bd0*/  IMAD.MOV.U32 R20, RZ, RZ, R0 ;  /* 0x000000ffff147224 */ /* 0x000fe400078e0000 */
[----:B------:R-:W-:Y:S02]  /*29be0*/  IMAD.MOV.U32 R13, RZ, RZ, R26 ;  /* 0x000000ffff0d7224 */ /* 0x000fe400078e001a */
[----:B------:R-:W-:-:S07]  /*29bf0*/  IMAD.MOV.U32 R5, RZ, RZ, R14 ;  /* 0x000000ffff057224 */ /* 0x000fce00078e000e */
[----:B------:R-:W-:Y:S05]  /*29c00*/  WARPSYNC.COLLECTIVE R15, `(.L_x_824) ;  /* 0x000000000f087348 */ /* 0x000fea0003c00000 */
[----:B------:R0:W1:Y:S02]  /*29c10*/  SHFL.IDX P6, R14, R13, R12, R11 ;  /* 0x0000000c0d0e7389 */ /* 0x00006400000c000b */
[----:B01----:R-:W-:Y:S01]  /*29c20*/  ENDCOLLECTIVE ;  /* 0x000000000000791b */ /* 0x003fe20003800000 */
.L_x_824:
[----:B------:R-:W-:Y:S05]  /*29c30*/  BRA `(.L_x_825) ;  /* 0xfffffe4800107947 */ /* 0x000fea000383ffff */
.L_x_587:
[----:B0-----:R0:W1:Y:S02]  /*29c40*/  SYNCS.PHASECHK.TRANS64.TRYWAIT P0, [R2+URZ+0x36800], R5 ;  /* 0x03680005020075a7 */ /* 0x001064000800017f */
[----:B-1----:R-:W-:Y:S05]  /*29c50*/  @!P0 NANOSLEEP.SYNCS 0x989680 ;  /* 0x009896800000895d */ /* 0x002fea0003900000 */
[----:B------:R-:W1:Y:S02]  /*29c60*/  @!P0 SYNCS.PHASECHK.TRANS64 P0, [R2+URZ+0x36800], R5 ;  /* 0x03680005020085a7 */ /* 0x000e64000800007f */
[----:B-1----:R-:W-:Y:S05]  /*29c70*/  @!P0 BRA `(.L_x_587) ;  /* 0xfffffffc00f08947 */ /* 0x002fea000383ffff */
[----:B------:R-:W-:Y:S05]  /*29c80*/  BRA `(.L_x_826) ;  /* 0xfffffe5000247947 */ /* 0x000fea000383ffff */
.L_x_601:
[----:B-1----:R1:W2:Y:S02]  /*29c90*/  SYNCS.PHASECHK.TRANS64.TRYWAIT P2, [R0+URZ+0x36830], R3 ;  /* 0x03683003000075a7 */ /* 0x0022a4000804017f */
[----:B--2---:R-:W-:Y:S05]  /*29ca0*/  @!P2 NANOSLEEP.SYNCS 0x989680 ;  /* 0x009896800000a95d */ /* 0x004fea0003900000 */
[----:B------:R-:W2:Y:S02]  /*29cb0*/  @!P2 SYNCS.PHASECHK.TRANS64 P2, [R0+URZ+0x36830], R3 ;  /* 0x036830030000a5a7 */ /* 0x000ea4000804007f */
[----:B--2---:R-:W-:Y:S05]  /*29cc0*/  @!P2 BRA `(.L_x_601) ;  /* 0xfffffffc00f0a947 */ /* 0x004fea000383ffff */
[----:B------:R-:W-:Y:S05]  /*29cd0*/  BRA `(.L_x_600) ;  /* 0xfffffe7400f87947 */ /* 0x000fea000383ffff */
.L_x_608:
[----:B-1----:R1:W2:Y:S02]  /*29ce0*/  SYNCS.PHASECHK.TRANS64.TRYWAIT P2, [R12+URZ+0x36830], R4 ;  /* 0x036830040c0075a7 */ /* 0x0022a4000804017f */
[----:B--2---:R-:W-:Y:S05]  /*29cf0*/  @!P2 NANOSLEEP.SYNCS 0x989680 ;  /* 0x009896800000a95d */ /* 0x004fea0003900000 */
[----:B------:R-:W2:Y:S02]  /*29d00*/  @!P2 SYNCS.PHASECHK.TRANS64 P2, [R12+URZ+0x36830], R4 ;  /* 0x036830040c00a5a7 */ /* 0x000ea4000804007f */
[----:B--2---:R-:W-:Y:S05]  /*29d10*/  @!P2 BRA `(.L_x_608) ;  /* 0xfffffffc00f0a947 */ /* 0x004fea000383ffff */
[----:B------:R-:W-:Y:S05]  /*29d20*/  BRA `(.L_x_607) ;  /* 0xfffffed000907947 */ /* 0x000fea000383ffff */
.L_x_613:
[----:B-1----:R1:W2:Y:S02]  /*29d30*/  SYNCS.PHASECHK.TRANS64.TRYWAIT P2, [R13+URZ+0x36850], R0 ;  /* 0x036850000d0075a7 */ /* 0x0022a4000804017f */
[----:B--2---:R-:W-:Y:S05]  /*29d40*/  @!P2 NANOSLEEP.SYNCS 0x989680 ;  /* 0x009896800000a95d */ /* 0x004fea0003900000 */
[----:B------:R-:W2:Y:S02]  /*29d50*/  @!P2 SYNCS.PHASECHK.TRANS64 P2, [R13+URZ+0x36850], R0 ;  /* 0x036850000d00a5a7 */ /* 0x000ea4000804007f */
[----:B--2---:R-:W-:Y:S05]  /*29d60*/  @!P2 BRA `(.L_x_613) ;  /* 0xfffffffc00f0a947 */ /* 0x004fea000383ffff */
[----:B------:R-:W-:Y:S05]  /*29d70*/  BRA `(.L_x_612) ;  /* 0xffffff08003c7947 */ /* 0x000fea000383ffff */
.L_x_619:
[----:B-1----:R1:W2:Y:S02]  /*29d80*/  SYNCS.PHASECHK.TRANS64.TRYWAIT P0, [R0+URZ+0x36850], R3 ;  /* 0x03685003000075a7 */ /* 0x0022a4000800017f */
[----:B--2---:R-:W-:Y:S05]  /*29d90*/  @!P0 NANOSLEEP.SYNCS 0x989680 ;  /* 0x009896800000895d */ /* 0x004fea0003900000 */
[----:B------:R-:W2:Y:S02]  /*29da0*/  @!P0 SYNCS.PHASECHK.TRANS64 P0, [R0+URZ+0x36850], R3 ;  /* 0x03685003000085a7 */ /* 0x000ea4000800007f */
[----:B--2---:R-:W-:Y:S05]  /*29db0*/  @!P0 BRA `(.L_x_619) ;  /* 0xfffffffc00f08947 */ /* 0x004fea000383ffff */
[----:B------:R-:W-:Y:S05]  /*29dc0*/  BRA `(.L_x_618) ;  /* 0xffffff2800f87947 */ /* 0x000fea000383ffff */
.L_x_658:
[----:B------:R-:W1:Y:S01]  /*29dd0*/  S2R R7, SR_TID.X ;  /* 0x0000000000077919 */ /* 0x000e620000002100 */
[----:B------:R-:W-:Y:S01]  /*29de0*/  BSSY B1, `(.L_x_827) ;  /* 0x000000a000017945 */ /* 0x000fe20003800000 */
[----:B------:R-:W-:Y:S02]  /*29df0*/  IMAD.MOV.U32 R12, RZ, RZ, RZ ;  /* 0x000000ffff0c7224 */ /* 0x000fe400078e00ff */
[----:B0-----:R-:W-:Y:S02]  /*29e00*/  IMAD.MOV.U32 R11, RZ, RZ, 0x1f ;  /* 0x0000001fff0b7424 */ /* 0x001fe400078e00ff */
[----:B------:R-:W-:Y:S01]  /*29e10*/  IMAD.MOV.U32 R15, RZ, RZ, -0x1 ;  /* 0xffffffffff0f7424 */ /* 0x000fe200078e00ff */
[----:B-1----:R-:W-:-:S04]  /*29e20*/  SHF.R.U32.HI R7, RZ, 0x5, R7 ;  /* 0x00000005ff077819 */ /* 0x002fc80000011607 */
[----:B------:R-:W-:-:S05]  /*29e30*/  LOP3.LUT R7, R7, 0x3, RZ, 0xc0, !PT ;  /* 0x0000000307077812 */ /* 0x000fca00078ec0ff */
[----:B------:R-:W-:-:S07]  /*29e40*/  IMAD.MOV.U32 R13, RZ, RZ, R7 ;  /* 0x000000ffff0d7224 */ /* 0x000fce00078e0007 */
[----:B------:R-:W-:Y:S05]  /*29e50*/  WARPSYNC.COLLECTIVE R15, `(.L_x_828) ;  /* 0x000000000f087348 */ /* 0x000fea0003c00000 */
[----:B------:R0:W1:Y:S02]  /*29e60*/  SHFL.IDX P6, R14, R13, R12, R11 ;  /* 0x0000000c0d0e7389 */ /* 0x00006400000c000b */
[----:B01----:R-:W-:Y:S01]  /*29e70*/  ENDCOLLECTIVE ;  /* 0x000000000000791b */ /* 0x003fe20003800000 */
.L_x_828:
[----:B------:R-:W-:Y:S05]  /*29e80*/  BSYNC B1 ;  /* 0x0000000000017941 */ /* 0x000fea0003800000 */
.L_x_827:
[----:B------:R-:W-:Y:S05]  /*29e90*/  BRA `(.L_x_829) ;  /* 0xffffff8800d87947 */ /* 0x000fea000383ffff */
.L_x_660:
[----:B------:R-:W-:Y:S01]  /*29ea0*/  BSSY B1, `(.L_x_830) ;  /* 0x0000006000017945 */ /* 0x000fe20003800000 */
[----:B------:R-:W-:-:S07]  /*29eb0*/  IMAD.MOV.U32 R15, RZ, RZ, -0x1 ;  /* 0xffffffffff0f7424 */ /* 0x000fce00078e00ff */
[----:B01----:R-:W-:Y:S05]  /*29ec0*/  WARPSYNC.COLLECTIVE R15, `(.L_x_831) ;  /* 0x000000000f0c7348 */ /* 0x003fea0003c00000 */
[----:B------:R-:W-:Y:S02]  /*29ed0*/  ELECT P6, UR62, PT ;  /* 0x00000000003e782f */ /* 0x000fe400038c0000 */
[----:B------:R-:W-:Y:S01]  /*29ee0*/  MOV R14, UR62 ;  /* 0x0000003e000e7c02 */ /* 0x000fe20008000f00 */
[----:B01----:R-:W-:Y:S10]  /*29ef0*/  ENDCOLLECTIVE ;  /* 0x000000000000791b */ /* 0x003ff40003800000 */
.L_x_831:
[----:B------:R-:W-:Y:S05]  /*29f00*/  BSYNC B1 ;  /* 0x0000000000017941 */ /* 0x000fea0003800000 */
.L_x_830:
[----:B------:R-:W-:Y:S05]  /*29f10*/  BRA `(.L_x_659) ;  /* 0xffffff8800d07947 */ /* 0x000fea000383ffff */
.L_x_662:
[----:B-1----:R1:W2:Y:S02]  /*29f20*/  SYNCS.PHASECHK.TRANS64.TRYWAIT P0, [R18+URZ+0x36820], R3 ;  /* 0x03682003120075a7 */ /* 0x0022a4000800017f */
[----:B--2---:R-:W-:Y:S05]  /*29f30*/  @!P0 NANOSLEEP.SYNCS 0x989680 ;  /* 0x009896800000895d */ /* 0x004fea0003900000 */
[----:B------:R-:W2:Y:S02]  /*29f40*/  @!P0 SYNCS.PHASECHK.TRANS64 P0, [R18+URZ+0x36820], R3 ;  /* 0x03682003120085a7 */ /* 0x000ea4000800007f */
[----:B--2---:R-:W-:Y:S05]  /*29f50*/  @!P0 BRA `(.L_x_662) ;  /* 0xfffffffc00f08947 */ /* 0x004fea000383ffff */
[----:B------:R-:W-:Y:S05]  /*29f60*/  BRA `(.L_x_832) ;  /* 0xffffff8800e07947 */ /* 0x000fea000383ffff */
.L_x_666:
[----:B--2---:R2:W3:Y:S02]  /*29f70*/  SYNCS.PHASECHK.TRANS64.TRYWAIT P0, [R5+URZ+0x368a0], R9 ;  /* 0x0368a009050075a7 */ /* 0x0044e4000800017f */
[----:B---3--:R-:W-:Y:S05]  /*29f80*/  @!P0 NANOSLEEP.SYNCS 0x989680 ;  /* 0x009896800000895d */ /* 0x008fea0003900000 */
[----:B------:R-:W3:Y:S02]  /*29f90*/  @!P0 SYNCS.PHASECHK.TRANS64 P0, [R5+URZ+0x368a0], R9 ;  /* 0x0368a009050085a7 */ /* 0x000ee4000800007f */
[----:B---3--:R-:W-:Y:S05]  /*29fa0*/  @!P0 BRA `(.L_x_666) ;  /* 0xfffffffc00f08947 */ /* 0x008fea000383ffff */
[----:B------:R-:W-:Y:S05]  /*29fb0*/  BRA `(.L_x_833) ;  /* 0xffffff8c00007947 */ /* 0x000fea000383ffff */
.L_x_673:
[----:B0-----:R0:W1:Y:S02]  /*29fc0*/  SYNCS.PHASECHK.TRANS64.TRYWAIT P0, [R5+URZ+0x368c0], R9 ;  /* 0x0368c009050075a7 */ /* 0x001064000800017f */
[----:B-1----:R-:W-:Y:S05]  /*29fd0*/  @!P0 NANOSLEEP.SYNCS 0x989680 ;  /* 0x009896800000895d */ /* 0x002fea0003900000 */
[----:B------:R-:W1:Y:S02]  /*29fe0*/  @!P0 SYNCS.PHASECHK.TRANS64 P0, [R5+URZ+0x368c0], R9 ;  /* 0x0368c009050085a7 */ /* 0x000e64000800007f */
[----:B-1----:R-:W-:Y:S05]  /*29ff0*/  @!P0 BRA `(.L_x_673) ;  /* 0xfffffffc00f08947 */ /* 0x002fea000383ffff */
[----:B------:R-:W-:Y:S05]  /*2a000*/  BRA `(.L_x_834) ;  /* 0xffffff9000007947 */ /* 0x000fea000383ffff */
.L_x_682:
[----:B-1----:R1:W2:Y:S02]  /*2a010*/  SYNCS.PHASECHK.TRANS64.TRYWAIT P2, [R7+URZ+0x368a0], R6 ;  /* 0x0368a006070075a7 */ /* 0x0022a4000804017f */
[----:B--2---:R-:W-:Y:S05]  /*2a020*/  @!P2 NANOSLEEP.SYNCS 0x989680 ;  /* 0x009896800000a95d */ /* 0x004fea0003900000 */
[----:B------:R-:W2:Y:S02]  /*2a030*/  @!P2 SYNCS.PHASECHK.TRANS64 P2, [R7+URZ+0x368a0], R6 ;  /* 0x0368a0060700a5a7 */ /* 0x000ea4000804007f */
[----:B--2---:R-:W-:Y:S05]  /*2a040*/  @!P2 BRA `(.L_x_682) ;  /* 0xfffffffc00f0a947 */ /* 0x004fea000383ffff */
[----:B------:R-:W-:Y:S05]  /*2a050*/  BRA `(.L_x_835) ;  /* 0xffffff94004c7947 */ /* 0x000fea000383ffff */
.L_x_689:
[----:B0-----:R0:W2:Y:S02]  /*2a060*/  SYNCS.PHASECHK.TRANS64.TRYWAIT P2, [R7+URZ+0x368c0], R6 ;  /* 0x0368c006070075a7 */ /* 0x0010a4000804017f */
[----:B--2---:R-:W-:Y:S05]  /*2a070*/  @!P2 NANOSLEEP.SYNCS 0x989680 ;  /* 0x009896800000a95d */ /* 0x004fea0003900000 */
[----:B------:R-:W2:Y:S02]  /*2a080*/  @!P2 SYNCS.PHASECHK.TRANS64 P2, [R7+URZ+0x368c0], R6 ;  /* 0x0368c0060700a5a7 */ /* 0x000ea4000804007f */
[----:B--2---:R-:W-:Y:S05]  /*2a090*/  @!P2 BRA `(.L_x_689) ;  /* 0xfffffffc00f0a947 */ /* 0x004fea000383ffff */
[----:B------:R-:W-:Y:S05]  /*2a0a0*/  BRA `(.L_x_836) ;  /* 0xffffff9800487947 */ /* 0x000fea000383ffff */
.L_x_706:
        /* <DEDUP_REMOVED lines=11> */
.L_x_838:
[----:B------:R-:W-:Y:S05]  /*2a160*/  BSYNC B0 ;  /* 0x0000000000007941 */ /* 0x000fea0003800000 */
.L_x_837:
[----:B------:R-:W-:Y:S05]  /*2a170*/  BRA `(.L_x_839) ;  /* 0xffffffa400847947 */ /* 0x000fea000383ffff */
.L_x_708:
[----:B------:R-:W-:Y:S01]  /*2a180*/  BSSY B0, `(.L_x_840) ;  /* 0x0000006000007945 */ /* 0x000fe20003800000 */
[----:B------:R-:W-:-:S07]  /*2a190*/  IMAD.MOV.U32 R15, RZ, RZ, -0x1 ;  /* 0xffffffffff0f7424 */ /* 0x000fce00078e00ff */
[----:B01----:R-:W-:Y:S05]  /*2a1a0*/  WARPSYNC.COLLECTIVE R15, `(.L_x_841) ;  /* 0x000000000f0c7348 */ /* 0x003fea0003c00000 */
[----:B------:R-:W-:Y:S02]  /*2a1b0*/  ELECT P6, UR62, PT ;  /* 0x00000000003e782f */ /* 0x000fe400038c0000 */
[----:B------:R-:W-:Y:S01]  /*2a1c0*/  MOV R14, UR62 ;  /* 0x0000003e000e7c02 */ /* 0x000fe20008000f00 */
[----:B01----:R-:W-:Y:S10]  /*2a1d0*/  ENDCOLLECTIVE ;  /* 0x000000000000791b */ /* 0x003ff40003800000 */
.L_x_841:
[----:B------:R-:W-:Y:S05]  /*2a1e0*/  BSYNC B0 ;  /* 0x0000000000007941 */ /* 0x000fea0003800000 */
.L_x_840:
[----:B------:R-:W-:Y:S05]  /*2a1f0*/  BRA `(.L_x_842) ;  /* 0xffffffa400907947 */ /* 0x000fea000383ffff */
.L_x_710:
[----:B-1----:R1:W2:Y:S02]  /*2a200*/  SYNCS.PHASECHK.TRANS64.TRYWAIT P0, [R0+URZ+0x36840], R2 ;  /* 0x03684002000075a7 */ /* 0x0022a4000800017f */
[----:B--2---:R-:W-:Y:S05]  /*2a210*/  @!P0 NANOSLEEP.SYNCS 0x989680 ;  /* 0x009896800000895d */ /* 0x004fea0003900000 */
[----:B------:R-:W2:Y:S02]  /*2a220*/  @!P0 SYNCS.PHASECHK.TRANS64 P0, [R0+URZ+0x36840], R2 ;  /* 0x03684002000085a7 */ /* 0x000ea4000800007f */
[----:B--2---:R-:W-:Y:S05]  /*2a230*/  @!P0 BRA `(.L_x_710) ;  /* 0xfffffffc00f08947 */ /* 0x004fea000383ffff */
[----:B------:R-:W-:Y:S05]  /*2a240*/  BRA `(.L_x_843) ;  /* 0xffffffa400f07947 */ /* 0x000fea000383ffff */
.L_x_714:
[----:B------:R0:W5:Y:S01]  /*2a250*/  LDL.LU R9, [R1+0x5c] ;  /* 0x00005c0001097983 */ /* 0x0001620000300800 */
[----:B------:R-:W-:Y:S02]  /*2a260*/  IMAD.MOV.U32 R13, RZ, RZ, R3 ;  /* 0x000000ffff0d7224 */ /* 0x000fe400078e0003 */
[----:B------:R-:W-:Y:S02]  /*2a270*/  IMAD.MOV.U32 R12, RZ, RZ, RZ ;  /* 0x000000ffff0c7224 */ /* 0x000fe400078e00ff */
[----:B------:R-:W-:Y:S02]  /*2a280*/  IMAD.MOV.U32 R11, RZ, RZ, 0x181f ;  /* 0x0000181fff0b7424 */ /* 0x000fe400078e00ff */
[----:B------:R-:W-:-:S07]  /*2a290*/  IMAD.MOV.U32 R15, RZ, RZ, -0x1 ;  /* 0xffffffffff0f7424 */ /* 0x000fce00078e00ff */
[----:B0----5:R-:W-:Y:S05]  /*2a2a0*/  WARPSYNC.COLLECTIVE R15, `(.L_x_844) ;  /* 0x000000000f087348 */ /* 0x021fea0003c00000 */
[----:B------:R1:W2:Y:S02]  /*2a2b0*/  SHFL.IDX P6, R14, R13, R12, R11 ;  /* 0x0000000c0d0e7389 */ /* 0x0002a400000c000b */
[----:B012--5:R-:W-:Y:S01]  /*2a2c0*/  ENDCOLLECTIVE ;  /* 0x000000000000791b */ /* 0x027fe20003800000 */
.L_x_844:
[----:B------:R-:W-:Y:S02]  /*2a2d0*/  IMAD.MOV.U32 R13, RZ, RZ, R4 ;  /* 0x000000ffff0d7224 */ /* 0x000fe400078e0004 */
[----:B------:R-:W-:-:S07]  /*2a2e0*/  IMAD.MOV.U32 R6, RZ, RZ, R14 ;  /* 0x000000ffff067224 */ /* 0x000fce00078e000e */
[----:B------:R-:W-:Y:S05]  /*2a2f0*/  WARPSYNC.COLLECTIVE R15, `(.L_x_845) ;  /* 0x000000000f087348 */ /* 0x000fea0003c00000 */
[----:B------:R0:W1:Y:S02]  /*2a300*/  SHFL.IDX P6, R14, R13, R12, R11 ;  /* 0x0000000c0d0e7389 */ /* 0x00006400000c000b */
[----:B01----:R-:W-:Y:S01]  /*2a310*/  ENDCOLLECTIVE ;  /* 0x000000000000791b */ /* 0x003fe20003800000 */
.L_x_845:
[----:B------:R-:W-:Y:S02]  /*2a320*/  IMAD.MOV.U32 R13, RZ, RZ, R3 ;  /* 0x000000ffff0d7224 */ /* 0x000fe400078e0003 */
[----:B------:R-:W-:Y:S02]  /*2a330*/  IMAD.MOV.U32 R12, RZ, RZ, 0x1 ;  /* 0x00000001ff0c7424 */ /* 0x000fe400078e00ff */
[----:B------:R-:W-:-:S07]  /*2a340*/  IMAD.MOV.U32 R7, RZ, RZ, R14 ;  /* 0x000000ffff077224 */ /* 0x000fce00078e000e */
[----:B------:R-:W-:Y:S05]  /*2a350*/  WARPSYNC.COLLECTIVE R15, `(.L_x_846) ;  /* 0x000000000f087348 */ /* 0x000fea0003c00000 */
[----:B------:R0:W1:Y:S02]  /*2a360*/  SHFL.IDX P6, R14, R13, R12, R11 ;  /* 0x0000000c0d0e7389 */ /* 0x00006400000c000b */
[----:B01----:R-:W-:Y:S01]  /*2a370*/  ENDCOLLECTIVE ;  /* 0x000000000000791b */ /* 0x003fe20003800000 */
.L_x_846:
[----:B------:R-:W-:Y:S02]  /*2a380*/  IMAD.MOV.U32 R13, RZ, RZ, R4 ;  /* 0x000000ffff0d7224 */ /* 0x000fe400078e0004 */
[----:B------:R-:W-:Y:S02]  /*2a390*/  IMAD R2, R9, R8, RZ ;  /* 0x0000000809027224 */ /* 0x000fe400078e02ff */
[----:B------:R-:W0:Y:S01]  /*2a3a0*/  S2R R9, SR_TID.X ;  /* 0x0000000000097919 */ /* 0x000e220000002100 */
[----:B------:R-:W1:Y:S01]  /*2a3b0*/  S2R R8, SR_TID.X ;  /* 0x0000000000087919 */ /* 0x000e620000002100 */
[----:B0-----:R-:W-:-:S04]  /*2a3c0*/  LOP3.LUT R9, R9, 0x7f, RZ, 0xc0, !PT ;  /* 0x0000007f09097812 */ /* 0x001fc800078ec0ff */
[----:B------:R-:W-:Y:S01]  /*2a3d0*/  SHF.R.U32.HI R9, RZ, 0x3, R9 ;  /* 0x00000003ff097819 */ /* 0x000fe20000011609 */
[----:B-1----:R-:W-:-:S04]  /*2a3e0*/  IMAD.SHL.U32 R8, R8, 0x8, RZ ;  /* 0x0000000808087824 */ /* 0x002fc800078e00ff */
[----:B------:R-:W-:Y:S01]  /*2a3f0*/  IMAD.IADD R0, R9, 0x1, R5 ;  /* 0x0000000109007824 */ /* 0x000fe200078e0205 */
[----:B------:R-:W-:Y:S01]  /*2a400*/  LOP3.LUT R8, R8, 0x38, RZ, 0xc0, !PT ;  /* 0x0000003808087812 */ /* 0x000fe200078ec0ff */
[----:B------:R-:W-:-:S07]  /*2a410*/  IMAD.MOV.U32 R9, RZ, RZ, R14 ;  /* 0x000000ffff097224 */ /* 0x000fce00078e000e */
[----:B------:R-:W-:Y:S05]  /*2a420*/  WARPSYNC.COLLECTIVE R15, `(.L_x_847) ;  /* 0x000000000f087348 */ /* 0x000fea0003c00000 */
[----:B------:R0:W1:Y:S02]  /*2a430*/  SHFL.IDX P6, R14, R13, R12, R11 ;  /* 0x0000000c0d0e7389 */ /* 0x00006400000c000b */
[----:B01----:R-:W-:Y:S01]  /*2a440*/  ENDCOLLECTIVE ;  /* 0x000000000000791b */ /* 0x003fe20003800000 */
.L_x_847:
[C---:B------:R-:W-:Y:S01]  /*2a450*/  ISETP.GE.AND P3, PT, R0.reuse, R2, PT ;  /* 0x000000020000720c */ /* 0x040fe20003f66270 */
[----:B------:R-:W-:-:S12]  /*2a460*/  VIADD R5, R0, 0x10 ;  /* 0x0000001000057836 */ /* 0x000fd80000000000 */
[----:B------:R-:W-:Y:S01]  /*2a470*/  @!P3 LEA R7, P5, R8, R7, 0x1 ;  /* 0x000000070807b211 */ /* 0x000fe200078a08ff */
[----:B------:R-:W-:Y:S02]  /*2a480*/  IMAD.MOV.U32 R13, RZ, RZ, R3 ;  /* 0x000000ffff0d7224 */ /* 0x000fe400078e0003 */
[----:B------:R-:W-:Y:S02]  /*2a490*/  IMAD.MOV.U32 R12, RZ, RZ, 0x2 ;  /* 0x00000002ff0c7424 */ /* 0x000fe400078e00ff */
        /* <DEDUP_REMOVED lines=10> */
[----:B------:R-:W-:Y:S01]  /*2a540*/  ISETP.GE.AND P3, PT, R5, R2, PT ;  /* 0x000000020500720c */ /* 0x000fe20003f66270 */
[----:B------:R-:W-:-:S12]  /*2a550*/  IMAD.MOV.U32 R5, RZ, RZ, R14 ;  /* 0x000000ffff057224 */ /* 0x000fd800078e000e */
[----:B0-----:R-:W-:Y:S05]  /*2a560*/  WARPSYNC.COLLECTIVE R15, `(.L_x_848) ;  /* 0x000000000f087348 */ /* 0x001fea0003c00000 */
[----:B------:R1:W2:Y:S02]  /*2a570*/  SHFL.IDX P6, R14, R13, R12, R11 ;  /* 0x0000000c0d0e7389 */ /* 0x0002a400000c000b */
[----:B012---:R-:W-:Y:S01]  /*2a580*/  ENDCOLLECTIVE ;  /* 0x000000000000791b */ /* 0x007fe20003800000 */
.L_x_848:
[----:B------:R-:W-:Y:S01]  /*2a590*/  @!P3 LEA R8, P5, R8, R5, 0x1 ;  /* 0x000000050808b211 */ /* 0x000fe200078a08ff */
[----:B------:R-:W-:-:S04]  /*2a5a0*/  IMAD.MOV.U32 R13, RZ, RZ, R4 ;  /* 0x000000ffff0d7224 */ /* 0x000fc800078e0004 */
[----:B------:R-:W-:Y:S02]  /*2a5b0*/  @!P3 IMAD.X R5, RZ, RZ, R9, P5 ;  /* 0x000000ffff05b224 */ /* 0x000fe400028e0609 */
[----:B------:R-:W0:Y:S01]  /*2a5c0*/  S2R R9, SR_TID.X ;  /* 0x0000000000097919 */ /* 0x000e220000002100 */
[----:B------:R-:W-:Y:S02]  /*2a5d0*/  @!P3 IMAD.MOV.U32 R6, RZ, RZ, R8 ;  /* 0x000000ffff06b224 */ /* 0x000fe400078e0008 */
[----:B------:R-:W-:Y:S02]  /*2a5e0*/  @!P3 IMAD.MOV.U32 R7, RZ, RZ, R5 ;  /* 0x000000ffff07b224 */ /* 0x000fe400078e0005 */
[----:B------:R-:W-:Y:S02]  /*2a5f0*/  VIADD R5, R0, 0x20 ;  /* 0x0000002000057836 */ /* 0x000fe40000000000 */
[----:B------:R-:W-:Y:S01]  /*2a600*/  IMAD.MOV.U32 R8, RZ, RZ, R14 ;  /* 0x000000ffff087224 */ /* 0x000fe200078e000e */
[----:B------:R-:W-:Y:S01]  /*2a610*/  @!PT LDS RZ, [RZ] ;  /* 0x00000000fffff984 */ /* 0x000fe20000000800 */
[----:B------:R-:W-:Y:S01]  /*2a620*/  @!PT LDS RZ, [RZ] ;  /* 0x00000000fffff984 */ /* 0x000fe20000000800 */
[----:B------:R-:W-:Y:S01]  /*2a630*/  @!PT LDS RZ, [RZ] ;  /* 0x00000000fffff984 */ /* 0x000fe20000000800 */
[----:B------:R1:W-:Y:S06]  /*2a640*/  @!P3 LDGSTS.E.BYPASS.LTC128B.128 [R10+0x15c00], desc[UR60][R6.64], !P2 ;  /* 0x15c00000060abfae */ /* 0x0003ec000d101d7c */
[----:B01----:R-:W-:Y:S05]  /*2a650*/  WARPSYNC.COLLECTIVE R15, `(.L_x_849) ;  /* 0x000000000f087348 */ /* 0x003fea0003c00000 */
[----:B------:R2:W3:Y:S02]  /*2a660*/  SHFL.IDX P6, R14, R13, R12, R11 ;  /* 0x0000000c0d0e7389 */ /* 0x0004e400000c000b */
[----:B0123--:R-:W-:Y:S01]  /*2a670*/  ENDCOLLECTIVE ;  /* 0x000000000000791b */ /* 0x00ffe20003800000 */
.L_x_849:
[----:B------:R-:W-:Y:S01]  /*2a680*/  @!PT LDS RZ, [RZ] ;  /* 0x00000000fffff984 */ /* 0x000fe20000000800 */
[----:B------:R-:W-:Y:S01]  /*2a690*/  @!PT LDS RZ, [RZ] ;  /* 0x00000000fffff984 */ /* 0x000fe20000000800 */
[----:B------:R-:W-:Y:S01]  /*2a6a0*/  @!PT LDS RZ, [RZ] ;  /* 0x00000000fffff984 */ /* 0x000fe20000000800 */
[----:B------:R0:W-:Y:S04]  /*2a6b0*/  @!P3 LDGSTS.E.BYPASS.LTC128B.128 [R10+0x19c00], desc[UR60][R6.64+0x80], !P1 ;  /* 0x19c00080060abfae */ /* 0x0001e8000c901d7c */
[----:B------:R0:W-:Y:S01]  /*2a6c0*/  @!P3 LDGSTS.E.BYPASS.LTC128B.128 [R10+0x1dc00], desc[UR60][R6.64+0x100], !P0 ;  /* 0x1dc00100060abfae */ /* 0x0001e2000c101d7c */
[----:B------:R-:W-:Y:S01]  /*2a6d0*/  ISETP.GE.AND P3, PT, R5, R2, PT ;  /* 0x000000020500720c */ /* 0x000fe20003f66270 */
[----:B------:R-:W-:Y:S02]  /*2a6e0*/  IMAD.MOV.U32 R13, RZ, RZ, R3 ;  /* 0x000000ffff0d7224 */ /* 0x000fe400078e0003 */
[----:B------:R-:W-:Y:S02]  /*2a6f0*/  IMAD.MOV.U32 R12, RZ, RZ, 0x3 ;  /* 0x00000003ff0c7424 */ /* 0x000fe400078e00ff */
[----:B------:R-:W-:-:S02]  /*2a700*/  IMAD.SHL.U32 R9, R9, 0x8, RZ ;  /* 0x0000000809097824 */ /* 0x000fc400078e00ff */
[----:B------:R-:W-:-:S03]  /*2a710*/  IMAD.MOV.U32 R5, RZ, RZ, R14 ;  /* 0x000000ffff057224 */ /* 0x000fc600078e000e */
[----:B------:R-:W-:-:S07]  /*2a720*/  LOP3.LUT R9, R9, 0x38, RZ, 0xc0, !PT ;  /* 0x0000003809097812 */ /* 0x000fce00078ec0ff */
[----:B0-----:R-:W-:Y:S05]  /*2a730*/  WARPSYNC.COLLECTIVE R15, `(.L_x_850) ;  /* 0x000000000f087348 */ /* 0x001fea0003c00000 */
[----:B------:R1:W2:Y:S02]  /*2a740*/  SHFL.IDX P6, R14, R13, R12, R11 ;  /* 0x0000000c0d0e7389 */ /* 0x0002a400000c000b */
[----:B012---:R-:W-:Y:S01]  /*2a750*/  ENDCOLLECTIVE ;  /* 0x000000000000791b */ /* 0x007fe20003800000 */
.L_x_850:
[----:B------:R-:W-:-:S05]  /*2a760*/  @!P3 LEA R5, P4, R9, R5, 0x1 ;  /* 0x000000050905b211 */ /* 0x000fca00078808ff */
[----:B------:R-:W-:-:S04]  /*2a770*/  @!P3 IMAD.X R6, RZ, RZ, R8, P4 ;  /* 0x000000ffff06b224 */ /* 0x000fc800020e0608 */
[----:B------:R-:W-:Y:S02]  /*2a780*/  @!P3 IMAD.MOV.U32 R7, RZ, RZ, R6 ;  /* 0x000000ffff07b224 */ /* 0x000fe400078e0006 */
[----:B------:R-:W-:Y:S02]  /*2a790*/  @!P3 IMAD.MOV.U32 R6, RZ, RZ, R5 ;  /* 0x000000ffff06b224 */ /* 0x000fe400078e0005 */
[----:B------:R-:W-:Y:S02]  /*2a7a0*/  IMAD.MOV.U32 R13, RZ, RZ, R4 ;  /* 0x000000ffff0d7224 */ /* 0x000fe400078e0004 */
[----:B------:R-:W-:Y:S01]  /*2a7b0*/  VIADD R5, R0, 0x30 ;  /* 0x0000003000057836 */ /* 0x000fe20000000000 */
[----:B------:R-:W-:Y:S01]  /*2a7c0*/  @!PT LDS RZ, [RZ] ;  /* 0x00000000fffff984 */ /* 0x000fe20000000800 */
[----:B------:R-:W-:Y:S01]  /*2a7d0*/  @!PT LDS RZ, [RZ] ;  /* 0x00000000fffff984 */ /* 0x000fe20000000800 */
[----:B------:R-:W-:Y:S01]  /*2a7e0*/  @!PT LDS RZ, [RZ] ;  /* 0x00000000fffff984 */ /* 0x000fe20000000800 */
[----:B------:R-:W-:Y:S04]  /*2a7f0*/  @!P3 LDGSTS.E.BYPASS.LTC128B.128 [R10+0x16400], desc[UR60][R6.64], !P2 ;  /* 0x16400000060abfae */ /* 0x000fe8000d101d7c */
[----:B------:R-:W-:Y:S04]  /*2a800*/  @!P3 LDGSTS.E.BYPASS.LTC128B.128 [R10+0x1a400], desc[UR60][R6.64+0x80], !P1 ;  /* 0x1a400080060abfae */ /* 0x000fe8000c901d7c */
[----:B------:R0:W-:Y:S01]  /*2a810*/  @!P3 LDGSTS.E.BYPASS.LTC128B.128 [R10+0x1e400], desc[UR60][R6.64+0x100], !P0 ;  /* 0x1e400100060abfae */ /* 0x0001e2000c101d7c */
[----:B------:R-:W-:Y:S01]  /*2a820*/  ISETP.GE.AND P3, PT, R5, R2, PT ;  /* 0x000000020500720c */ /* 0x000fe20003f66270 */
[----:B0-----:R-:W-:-:S12]  /*2a830*/  IMAD.MOV.U32 R6, RZ, RZ, R14 ;  /* 0x000000ffff067224 */ /* 0x001fd800078e000e */
[----:B------:R-:W-:Y:S05]  /*2a840*/  WARPSYNC.COLLECTIVE R15, `(.L_x_851) ;  /* 0x000000000f087348 */ /* 0x000fea0003c00000 */
[----:B------:R0:W1:Y:S02]  /*2a850*/  SHFL.IDX P6, R14, R13, R12, R11 ;  /* 0x0000000c0d0e7389 */ /* 0x00006400000c000b */
[----:B01----:R-:W-:Y:S01]  /*2a860*/  ENDCOLLECTIVE ;  /* 0x000000000000791b */ /* 0x003fe20003800000 */
.L_x_851:
[----:B------:R-:W-:Y:S02]  /*2a870*/  IMAD.MOV.U32 R13, RZ, RZ, R3 ;  /* 0x000000ffff0d7224 */ /* 0x000fe400078e0003 */
[----:B------:R-:W-:Y:S02]  /*2a880*/  IMAD.MOV.U32 R12, RZ, RZ, 0x4 ;  /* 0x00000004ff0c7424 */ /* 0x000fe400078e00ff */
[----:B------:R-:W-:-:S07]  /*2a890*/  IMAD.MOV.U32 R5, RZ, RZ, R14 ;  /* 0x000000ffff057224 */ /* 0x000fce00078e000e */
[----:B------:R-:W-:Y:S05]  /*2a8a0*/  WARPSYNC.COLLECTIVE R15, `(.L_x_852) ;  /* 0x000000000f087348 */ /* 0x000fea0003c00000 */
[----:B------:R0:W1:Y:S02]  /*2a8b0*/  SHFL.IDX P6, R14, R13, R12, R11 ;  /* 0x0000000c0d0e7389 */ /* 0x00006400000c000b */
[----:B01----:R-:W-:Y:S01]  /*2a8c0*/  ENDCOLLECTIVE ;  /* 0x000000000000791b */ /* 0x003fe20003800000 */
.L_x_852:
        /* <DEDUP_REMOVED lines=17> */
.L_x_853:
[----:B------:R-:W-:Y:S02]  /*2a9e0*/  IMAD.MOV.U32 R13, RZ, RZ, R3 ;  /* 0x000000ffff0d7224 */ /* 0x000fe400078e0003 */
[----:B------:R-:W-:Y:S02]  /*2a9f0*/  IMAD.MOV.U32 R12, RZ, RZ, 0x5 ;  /* 0x00000005ff0c7424 */ /* 0x000fe400078e00ff */
[----:B------:R-:W-:-:S07]  /*2aa00*/  IMAD.MOV.U32 R5, RZ, RZ, R14 ;  /* 0x000000ffff057224 */ /* 0x000fce00078e000e */
[----:B------:R-:W-:Y:S05]  /*2aa10*/  WARPSYNC.COLLECTIVE R15, `(.L_x_854) ;  /* 0x000000000f087348 */ /* 0x000fea0003c00000 */
[----:B------:R0:W1:Y:S02]  /*2aa20*/  SHFL.IDX P6, R14, R13, R12, R11 ;  /* 0x0000000c0d0e7389 */ /* 0x00006400000c000b */
[----:B01----:R-:W-:Y:S01]  /*2aa30*/  ENDCOLLECTIVE ;  /* 0x000000000000791b */ /* 0x003fe20003800000 */
.L_x_854:
        /* <DEDUP_REMOVED lines=17> */
.L_x_855:
[----:B------:R-:W-:Y:S02]  /*2ab50*/  IMAD.MOV.U32 R13, RZ, RZ, R3 ;  /* 0x000000ffff0d7224 */ /* 0x000fe400078e0003 */
[----:B------:R-:W-:Y:S02]  /*2ab60*/  IMAD.MOV.U32 R12, RZ, RZ, 0x6 ;  /* 0x00000006ff0c7424 */ /* 0x000fe400078e00ff */
[----:B------:R-:W-:-:S07]  /*2ab70*/  IMAD.MOV.U32 R5, RZ, RZ, R14 ;  /* 0x000000ffff057224 */ /* 0x000fce00078e000e */
[----:B------:R-:W-:Y:S05]  /*2ab80*/  WARPSYNC.COLLECTIVE R15, `(.L_x_856) ;  /* 0x000000000f087348 */ /* 0x000fea0003c00000 */
[----:B------:R0:W1:Y:S02]  /*2ab90*/  SHFL.IDX P6, R14, R13, R12, R11 ;  /* 0x0000000c0d0e7389 */ /* 0x00006400000c000b */
[----:B01----:R-:W-:Y:S01]  /*2aba0*/  ENDCOLLECTIVE ;  /* 0x000000000000791b */ /* 0x003fe20003800000 */
.L_x_856:
[----:B------:R-:W-:-:S05]  /*2abb0*/  @!P3 LEA R5, P4, R9, R5, 0x1 ;  /* 0x000000050905b211 */ /* 0x000fca00078808ff */
[----:B------:R-:W-:-:S04]  /*2abc0*/  @!P3 IMAD.X R6, RZ, RZ, R6, P4 ;  /* 0x000000ffff06b224 */ /* 0x000fc800020e0606 */
[----:B------:R-:W-:Y:S02]  /*2abd0*/  @!P3 IMAD.MOV.U32 R7, RZ, RZ, R6 ;  /* 0x000000ffff07b224 */ /* 0x000fe400078e0006 */
[----:B------:R-:W-:Y:S02]  /*2abe0*/  @!P3 IMAD.MOV.U32 R6, RZ, RZ, R5 ;  /* 0x000000ffff06b224 */ /* 0x000fe400078e0005 */
[----:B------:R-:W-:-:S03]  /*2abf0*/  IMAD.MOV.U32 R13, RZ, RZ, R4 ;  /* 0x000000ffff0d7224 */ /* 0x000fc600078e0004 */
[----:B------:R-:W-:Y:S01]  /*2ac00*/  @!PT LDS RZ, [RZ] ;  /* 0x00000000fffff984 */ /* 0x000fe20000000800 */
[----:B------:R-:W-:Y:S01]  /*2ac10*/  @!PT LDS RZ, [RZ] ;  /* 0x00000000fffff984 */ /* 0x000fe20000000800 */
[----:B------:R-:W-:Y:S01]  /*2ac20*/  @!PT LDS RZ, [RZ] ;  /* 0x00000000fffff984 */ /* 0x000fe20000000800 */
[----:B------:R-:W-:Y:S04]  /*2ac30*/  @!P3 LDGSTS.E.BYPASS.LTC128B.128 [R10+0x17c00], desc[UR60][R6.64], !P2 ;  /* 0x17c00000060abfae */ /* 0x000fe8000d101d7c */
[----:B------:R-:W-:Y:S04]  /*2ac40*/  @!P3 LDGSTS.E.BYPASS.LTC128B.128 [R10+0x1bc00], desc[UR60][R6.64+0x80], !P1 ;  /* 0x1bc00080060abfae */ /* 0x000fe8000c901d7c */
[----:B------:R0:W-:Y:S02]  /*2ac50*/  @!P3 LDGSTS.E.BYPASS.LTC128B.128 [R10+0x1fc00], desc[UR60][R6.64+0x100], !P0 ;  /* 0x1fc00100060abfae */ /* 0x0001e4000c101d7c */
[----:B0-----:R-:W-:-:S07]  /*2ac60*/  IMAD.MOV.U32 R6, RZ, RZ, R14 ;  /* 0x000000ffff067224 */ /* 0x001fce00078e000e */
[----:B------:R-:W-:Y:S05]  /*2ac70*/  WARPSYNC.COLLECTIVE R15, `(.L_x_857) ;  /* 0x000000000f087348 */ /* 0x000fea0003c00000 */
[----:B------:R0:W1:Y:S02]  /*2ac80*/  SHFL.IDX P6, R14, R13, R12, R11 ;  /* 0x0000000c0d0e7389 */ /* 0x00006400000c000b */
[----:B01----:R-:W-:Y:S01]  /*2ac90*/  ENDCOLLECTIVE ;  /* 0x000000000000791b */ /* 0x003fe20003800000 */
.L_x_857:
[----:B------:R-:W-:-:S05]  /*2aca0*/  VIADD R7, R0, 0x60 ;  /* 0x0000006000077836 */ /* 0x000fca0000000000 */
[----:B------:R-:W-:Y:S01]  /*2acb0*/  ISETP.GE.AND P4, PT, R7, R2, PT ;  /* 0x000000020700720c */ /* 0x000fe20003f86270 */
[----:B------:R-:W-:Y:S02]  /*2acc0*/  IMAD.MOV.U32 R13, RZ, RZ, R3 ;  /* 0x000000ffff0d7224 */ /* 0x000fe400078e0003 */
[----:B------:R-:W-:Y:S02]  /*2acd0*/  IMAD.MOV.U32 R12, RZ, RZ, 0x7 ;  /* 0x00000007ff0c7424 */ /* 0x000fe400078e00ff */
[----:B------:R-:W-:-:S08]  /*2ace0*/  IMAD.MOV.U32 R5, RZ, RZ, R14 ;  /* 0x000000ffff057224 */ /* 0x000fd000078e000e */
[----:B------:R-:W-:Y:S05]  /*2acf0*/  WARPSYNC.COLLECTIVE R15, `(.L_x_858) ;  /* 0x000000000f087348 */ /* 0x000fea0003c00000 */
[----:B------:R0:W1:Y:S02]  /*2ad00*/  SHFL.IDX P6, R14, R13, R12, R11 ;  /* 0x0000000c0d0e7389 */ /* 0x00006400000c000b */
[----:B01----:R-:W-:Y:S01]  /*2ad10*/  ENDCOLLECTIVE ;  /* 0x000000000000791b */ /* 0x003fe20003800000 */
.L_x_858:
[----:B------:R-:W-:-:S05]  /*2ad20*/  @!P4 LEA R5, P3, R9, R5, 0x1 ;  /* 0x000000050905c211 */ /* 0x000fca00078608ff */
[----:B------:R-:W-:-:S04]  /*2ad30*/  @!P4 IMAD.X R6, RZ, RZ, R6, P3 ;  /* 0x000000ffff06c224 */ /* 0x000fc800018e0606 */
[----:B------:R-:W-:Y:S02]  /*2ad40*/  @!P4 IMAD.MOV.U32 R7, RZ, RZ, R6 ;  /* 0x000000ffff07c224 */ /* 0x000fe400078e0006 */
[----:B------:R-:W-:Y:S02]  /*2ad50*/  IMAD.MOV.U32 R13, RZ, RZ, R4 ;  /* 0x000000ffff0d7224 */ /* 0x000fe400078e0004 */
[----:B------:R-:W-:-:S05]  /*2ad60*/  @!P4 IMAD.MOV.U32 R6, RZ, RZ, R5 ;  /* 0x000000ffff06c224 */ /* 0x000fca00078e0005 */
[----:B------:R-:W-:Y:S01]  /*2ad70*/  @!PT LDS RZ, [RZ] ;  /* 0x00000000fffff984 */ /* 0x000fe20000000800 */
[----:B------:R-:W-:Y:S01]  /*2ad80*/  @!PT LDS RZ, [RZ] ;  /* 0x00000000fffff984 */ /* 0x000fe20000000800 */
[----:B------:R-:W-:Y:S01]  /*2ad90*/  @!PT LDS RZ, [RZ] ;  /* 0x00000000fffff984 */ /* 0x000fe20000000800 */
[----:B------:R0:W-:Y:S01]  /*2ada0*/  @!P4 LDGSTS.E.BYPASS.LTC128B.128 [R10+0x18400], desc[UR60][R6.64], !P2 ;  /* 0x18400000060acfae */ /* 0x0001e2000d101d7c */
[----:B------:R-:W-:-:S03]  /*2adb0*/  IMAD.MOV.U32 R5, RZ, RZ, R14 ;  /* 0x000000ffff057224 */ /* 0x000fc600078e000e */
[----:B------:R0:W-:Y:S04]  /*2adc0*/  @!P4 LDGSTS.E.BYPASS.LTC128B.128 [R10+0x1c400], desc[UR60][R6.64+0x80], !P1 ;  /* 0x1c400080060acfae */ /* 0x0001e8000c901d7c */
[----:B0-----:R-:W-:Y:S05]  /*2add0*/  WARPSYNC.COLLECTIVE R15, `(.L_x_859) ;  /* 0x000000000f087348 */ /* 0x001fea0003c00000 */
[----:B------:R1:W2:Y:S02]  /*2ade0*/  SHFL.IDX P6, R14, R13, R12, R11 ;  /* 0x0000000c0d0e7389 */ /* 0x0002a400000c000b */
[----:B012---:R-:W-:Y:S01]  /*2adf0*/  ENDCOLLECTIVE ;  /* 0x000000000000791b */ /* 0x007fe20003800000 */
.L_x_859:
[----:B------:R-:W-:Y:S01]  /*2ae00*/  @!PT LDS RZ, [RZ] ;  /* 0x00000000fffff984 */ /* 0x000fe20000000800 */
[----:B------:R-:W-:Y:S01]  /*2ae10*/  @!PT LDS RZ, [RZ] ;  /* 0x00000000fffff984 */ /* 0x000fe20000000800 */
[----:B------:R-:W-:Y:S01]  /*2ae20*/  @!PT LDS RZ, [RZ] ;  /* 0x00000000fffff984 */ /* 0x000fe20000000800 */
[----:B------:R0:W-:Y:S01]  /*2ae30*/  @!P4 LDGSTS.E.BYPASS.LTC128B.128 [R10+0x20400], desc[UR60][R6.64+0x100], !P0 ;  /* 0x20400100060acfae */ /* 0x0001e2000c101d7c */
[----:B------:R-:W-:Y:S01]  /*2ae40*/  IMAD.MOV.U32 R3, RZ, RZ, R14 ;  /* 0x000000ffff037224 */ /* 0x000fe200078e000e */
[----:B------:R-:W-:Y:S06]  /*2ae50*/  BRA `(.L_x_860) ;  /* 0xffffffa800907947 */ /* 0x000fec000383ffff */
.L_x_719:
[----:B----4-:R4:W0:Y:S02]  /*2ae60*/  SYNCS.PHASECHK.TRANS64.TRYWAIT P0, [R18+URZ+0x36820], R0 ;  /* 0x03682000120075a7 */ /* 0x010824000800017f */
[----:B0-----:R-:W-:Y:S05]  /*2ae70*/  @!P0 NANOSLEEP.SYNCS 0x989680 ;  /* 0x009896800000895d */ /* 0x001fea0003900000 */
[----:B------:R-:W0:Y:S02]  /*2ae80*/  @!P0 SYNCS.PHASECHK.TRANS64 P0, [R18+URZ+0x36820], R0 ;  /* 0x03682000120085a7 */ /* 0x000e24000800007f */
[----:B0-----:R-:W-:Y:S05]  /*2ae90*/  @!P0 BRA `(.L_x_719) ;  /* 0xfffffffc00f08947 */ /* 0x001fea000383ffff */
[----:B------:R-:W-:Y:S05]  /*2aea0*/  BRA `(.L_x_861) ;  /* 0xffffffac00107947 */ /* 0x000fea000383ffff */
.L_x_728:
[----:B-1----:R1:W2:Y:S02]  /*2aeb0*/  SYNCS.PHASECHK.TRANS64.TRYWAIT P0, [R3+URZ+0x36840], R2 ;  /* 0x03684002030075a7 */ /* 0x0022a4000800017f */
[----:B--2---:R-:W-:Y:S05]  /*2aec0*/  @!P0 NANOSLEEP.SYNCS 0x989680 ;  /* 0x009896800000895d */ /* 0x004fea0003900000 */
[----:B------:R-:W2:Y:S02]  /*2aed0*/  @!P0 SYNCS.PHASECHK.TRANS64 P0, [R3+URZ+0x36840], R2 ;  /* 0x03684002030085a7 */ /* 0x000ea4000800007f */
[----:B--2---:R-:W-:Y:S05]  /*2aee0*/  @!P0 BRA `(.L_x_728) ;  /* 0xfffffffc00f08947 */ /* 0x004fea000383ffff */
[----:B------:R-:W-:Y:S05]  /*2aef0*/  BRA `(.L_x_862) ;  /* 0xffffffac00ec7947 */ /* 0x000fea000383ffff */
.L_x_735:
[----:B0-----:R0:W1:Y:S02]  /*2af00*/  SYNCS.PHASECHK.TRANS64.TRYWAIT P0, [R3+URZ+0x60], R2 ;  /* 0x00006002030075a7 */ /* 0x001064000800017f */
[----:B-1----:R-:W-:Y:S05]  /*2af10*/  @!P0 NANOSLEEP.SYNCS 0x989680 ;  /* 0x009896800000895d */ /* 0x002fea0003900000 */
[----:B------:R-:W1:Y:S02]  /*2af20*/  @!P0 SYNCS.PHASECHK.TRANS64 P0, [R3+URZ+0x60], R2 ;  /* 0x00006002030085a7 */ /* 0x000e64000800007f */
[----:B-1----:R-:W-:Y:S05]  /*2af30*/  @!P0 BRA `(.L_x_735) ;  /* 0xfffffffc00f08947 */ /* 0x002fea000383ffff */
[----:B------:R-:W-:Y:S05]  /*2af40*/  BRA `(.L_x_863) ;  /* 0xffffffb400007947 */ /* 0x000fea000383ffff */
.L_x_745:
[----:B-1----:R1:W2:Y:S02]  /*2af50*/  SYNCS.PHASECHK.TRANS64.TRYWAIT P0, [R3+URZ+0x36840], R2 ;  /* 0x03684002030075a7 */ /* 0x0022a4000800017f */
[----:B--2---:R-:W-:Y:S05]  /*2af60*/  @!P0 NANOSLEEP.SYNCS 0x989680 ;  /* 0x009896800000895d */ /* 0x004fea0003900000 */
[----:B------:R-:W2:Y:S02]  /*2af70*/  @!P0 SYNCS.PHASECHK.TRANS64 P0, [R3+URZ+0x36840], R2 ;  /* 0x03684002030085a7 */ /* 0x000ea4000800007f */
[----:B--2---:R-:W-:Y:S05]  /*2af80*/  @!P0 BRA `(.L_x_745) ;  /* 0xfffffffc00f08947 */ /* 0x004fea000383ffff */
[----:B------:R-:W-:Y:S05]  /*2af90*/  BRA `(.L_x_864) ;  /* 0xffffffb800cc7947 */ /* 0x000fea000383ffff */
.L_x_752:
[----:B0-----:R0:W1:Y:S02]  /*2afa0*/  SYNCS.PHASECHK.TRANS64.TRYWAIT P0, [R2+URZ+0x60], R3 ;  /* 0x00006003020075a7 */ /* 0x001064000800017f */
[----:B-1----:R-:W-:Y:S05]  /*2afb0*/  @!P0 NANOSLEEP.SYNCS 0x989680 ;  /* 0x009896800000895d */ /* 0x002fea0003900000 */
[----:B------:R-:W1:Y:S02]  /*2afc0*/  @!P0 SYNCS.PHASECHK.TRANS64 P0, [R2+URZ+0x60], R3 ;  /* 0x00006003020085a7 */ /* 0x000e64000800007f */
[----:B-1----:R-:W-:Y:S05]  /*2afd0*/  @!P0 BRA `(.L_x_752) ;  /* 0xfffffffc00f08947 */ /* 0x002fea000383ffff */
[----:B------:R-:W-:Y:S05]  /*2afe0*/  BRA `(.L_x_865) ;  /* 0xffffffbc00e07947 */ /* 0x000fea000383ffff */
.L_x_762:
[----:B--2---:R2:W3:Y:S02]  /*2aff0*/  SYNCS.PHASECHK.TRANS64.TRYWAIT P0, [R2+URZ+0x36840], R3 ;  /* 0x03684003020075a7 */ /* 0x0044e4000800017f */
[----:B---3--:R-:W-:Y:S05]  /*2b000*/  @!P0 NANOSLEEP.SYNCS 0x989680 ;  /* 0x009896800000895d */ /* 0x008fea0003900000 */
[----:B------:R-:W3:Y:S02]  /*2b010*/  @!P0 SYNCS.PHASECHK.TRANS64 P0, [R2+URZ+0x36840], R3 ;  /* 0x03684003020085a7 */ /* 0x000ee4000800007f */
[----:B---3--:R-:W-:Y:S05]  /*2b020*/  @!P0 BRA `(.L_x_762) ;  /* 0xfffffffc00f08947 */ /* 0x008fea000383ffff */
[----:B------:R-:W-:Y:S05]  /*2b030*/  BRA `(.L_x_866) ;  /* 0xffffffc4007c7947 */ /* 0x000fea000383ffff */
.L_x_769:
[----:B0-----:R0:W1:Y:S02]  /*2b040*/  SYNCS.PHASECHK.TRANS64.TRYWAIT P0, [R2+URZ+0x60], R5 ;  /* 0x00006005020075a7 */ /* 0x001064000800017f */
[----:B-1----:R-:W-:Y:S05]  /*2b050*/  @!P0 NANOSLEEP.SYNCS 0x989680 ;  /* 0x009896800000895d */ /* 0x002fea0003900000 */
[----:B------:R-:W1:Y:S02]  /*2b060*/  @!P0 SYNCS.PHASECHK.TRANS64 P0, [R2+URZ+0x60], R5 ;  /* 0x00006005020085a7 */ /* 0x000e64000800007f */
[----:B-1----:R-:W-:Y:S05]  /*2b070*/  @!P0 BRA `(.L_x_769) ;  /* 0xfffffffc00f08947 */ /* 0x002fea000383ffff */
[----:B------:R-:W-:Y:S05]  /*2b080*/  BRA `(.L_x_867) ;  /* 0xffffffc800907947 */ /* 0x000fea000383ffff */
.L_x_781:
[----:B---3--:R3:W4:Y:S02]  /*2b090*/  SYNCS.PHASECHK.TRANS64.TRYWAIT P0, [R0+URZ+0x36860], R2 ;  /* 0x03686002000075a7 */ /* 0x008724000800017f */
[----:B----4-:R-:W-:Y:S05]  /*2b0a0*/  @!P0 NANOSLEEP.SYNCS 0x989680 ;  /* 0x009896800000895d */ /* 0x010fea0003900000 */
[----:B------:R-:W4:Y:S02]  /*2b0b0*/  @!P0 SYNCS.PHASECHK.TRANS64 P0, [R0+URZ+0x36860], R2 ;  /* 0x03686002000085a7 */ /* 0x000f24000800007f */
[----:B----4-:R-:W-:Y:S05]  /*2b0c0*/  @!P0 BRA `(.L_x_781) ;  /* 0xfffffffc00f08947 */ /* 0x010fea000383ffff */
[----:B------:R-:W-:Y:S05]  /*2b0d0*/  BRA `(.L_x_868) ;  /* 0xffffffd000187947 */ /* 0x000fea000383ffff */
.L_x_789:
[----:B------:R-:W4:Y:S01]  /*2b0e0*/  LDL R0, [R1] ;  /* 0x0000000001007983 */ /* 0x000f220000100800 */
[----:B------:R-:W-:Y:S01]  /*2b0f0*/  BSSY B0, `(.L_x_869) ;  /* 0x0000008000007945 */ /* 0x000fe20003800000 */
[----:B------:R-:W-:Y:S02]  /*2b100*/  IMAD.MOV.U32 R12, RZ, RZ, RZ ;  /* 0x000000ffff0c7224 */ /* 0x000fe400078e00ff */
[----:B0-----:R-:W-:Y:S02]  /*2b110*/  IMAD.MOV.U32 R11, RZ, RZ, 0x1f ;  /* 0x0000001fff0b7424 */ /* 0x001fe400078e00ff */
[----:B------:R-:W-:Y:S02]  /*2b120*/  IMAD.MOV.U32 R15, RZ, RZ, -0x1 ;  /* 0xffffffffff0f7424 */ /* 0x000fe400078e00ff */
[----:B----4-:R-:W-:-:S07]  /*2b130*/  IMAD.MOV.U32 R13, RZ, RZ, R0 ;  /* 0x000000ffff0d7224 */ /* 0x010fce00078e0000 */
[----:B-123--:R-:W-:Y:S05]  /*2b140*/  WARPSYNC.COLLECTIVE R15, `(.L_x_870) ;  /* 0x000000000f087348 */ /* 0x00efea0003c00000 */
[----:B------:R0:W4:Y:S02]  /*2b150*/  SHFL.IDX P6, R14, R13, R12, R11 ;  /* 0x0000000c0d0e7389 */ /* 0x00012400000c000b */
[----:B01234-:R-:W-:Y:S01]  /*2b160*/  ENDCOLLECTIVE ;  /* 0x000000000000791b */ /* 0x01ffe20003800000 */
.L_x_870:
[----:B------:R-:W-:Y:S05]  /*2b170*/  BSYNC B0 ;  /* 0x0000000000007941 */ /* 0x000fea0003800000 */
.L_x_869:
        /* <DEDUP_REMOVED lines=9> */
.L_x_871:
[----:B------:R-:W-:Y:S01]  /*2b210*/  ULDC UR4, c[0x0][0xc3c] ;  /* 0x00030f0000047ab9 */ /* 0x000fe20000000800 */
        /* <DEDUP_REMOVED lines=25> */
.L_x_872:
        /* <DEDUP_REMOVED lines=8> */
.L_x_873:
        /* <DEDUP_REMOVED lines=8> */
.L_x_874:
        /* <DEDUP_REMOVED lines=8> */
.L_x_875:
        /* <DEDUP_REMOVED lines=8> */
.L_x_876:
        /* <DEDUP_REMOVED lines=9> */
.L_x_877:
[----:B------:R-:W-:Y:S01]  /*2b640*/  IMAD.MOV.U32 R9, RZ, RZ, R14 ;  /* 0x000000ffff097224 */ /* 0x000fe200078e000e */
[----:B------:R-:W-:Y:S06]  /*2b650*/  BRA `(.L_x_878) ;  /* 0xffffffd000c87947 */ /* 0x000fec000383ffff */
.L_x_792:
[----:B------:R-:W-:Y:S01]  /*2b660*/  BSSY B0, `(.L_x_879) ;  /* 0x0000008000007945 */ /* 0x000fe20003800000 */
[----:B------:R-:W-:Y:S02]  /*2b670*/  IMAD.MOV.U32 R13, RZ, RZ, R2 ;  /* 0x000000ffff0d7224 */ /* 0x000fe400078e0002 */
[----:B------:R-:W-:Y:S02]  /*2b680*/  IMAD.MOV.U32 R12, RZ, RZ, 0x1 ;  /* 0x00000001ff0c7424 */ /* 0x000fe400078e00ff */
[----:B------:R-:W-:Y:S02]  /*2b690*/  IMAD.MOV.U32 R11, RZ, RZ, RZ ;  /* 0x000000ffff0b7224 */ /* 0x000fe400078e00ff */
[----:B------:R-:W-:-:S07]  /*2b6a0*/  IMAD.MOV.U32 R15, RZ, RZ, -0x1 ;  /* 0xffffffffff0f7424 */ /* 0x000fce00078e00ff */
[----:B0-----:R-:W-:Y:S05]  /*2b6b0*/  WARPSYNC.COLLECTIVE R15, `(.L_x_880) ;  /* 0x000000000f087348 */ /* 0x001fea0003c00000 */
[----:B------:R1:W2:Y:S02]  /*2b6c0*/  SHFL.UP P6, R14, R13, R12, R11 ;  /* 0x0400000c0d0e7389 */ /* 0x0002a400000c000b */
[----:B012---:R-:W-:Y:S01]  /*2b6d0*/  ENDCOLLECTIVE ;  /* 0x000000000000791b */ /* 0x007fe20003800000 */
.L_x_880:
[----:B------:R-:W-:Y:S05]  /*2b6e0*/  BSYNC B0 ;  /* 0x0000000000007941 */ /* 0x000fea0003800000 */
.L_x_879:
        /* <DEDUP_REMOVED lines=10> */
.L_x_881:
        /* <DEDUP_REMOVED lines=8> */
.L_x_882:
        /* <DEDUP_REMOVED lines=8> */
.L_x_883:
        /* <DEDUP_REMOVED lines=8> */
.L_x_884:
        /* <DEDUP_REMOVED lines=9> */
.L_x_885:
[----:B------:R-:W-:Y:S01]  /*2b9a0*/  IMAD.MOV.U32 R9, RZ, RZ, R14 ;  /* 0x000000ffff097224 */ /* 0x000fe200078e000e */
[----:B------:R-:W-:Y:S06]  /*2b9b0*/  BRA `(.L_x_886) ;  /* 0xffffffd0009c7947 */ /* 0x000fec000383ffff */
.L_x_794:
[----:B------:R-:W-:Y:S01]  /*2b9c0*/  BSSY B0, `(.L_x_887) ;  /* 0x0000006000007945 */ /* 0x000fe20003800000 */
[----:B------:R-:W-:Y:S01]  /*2b9d0*/  PLOP3.LUT P6, PT, P6, PT, PT, 0x8, 0x0 ;  /* 0x000000000000781c */ /* 0x000fe200037ce170 */
[----:B------:R-:W-:-:S12]  /*2b9e0*/  IMAD.MOV.U32 R15, RZ, RZ, -0x1 ;  /* 0xffffffffff0f7424 */ /* 0x000fd800078e00ff */
[----:B0-----:R-:W-:Y:S05]  /*2b9f0*/  WARPSYNC.COLLECTIVE R15, `(.L_x_888) ;  /* 0x000000000f087348 */ /* 0x001fea0003c00000 */
[----:B------:R-:W-:Y:S01]  /*2ba00*/  VOTE.ANY R14, PT, P6 ;  /* 0x00000000000e7806 */ /* 0x000fe200030e0100 */
[----:B0-----:R-:W-:Y:S06]  /*2ba10*/  ENDCOLLECTIVE ;  /* 0x000000000000791b */ /* 0x001fec0003800000 */
.L_x_888:
[----:B------:R-:W-:Y:S05]  /*2ba20*/  BSYNC B0 ;  /* 0x0000000000007941 */ /* 0x000fea0003800000 */
.L_x_887:
        /* <DEDUP_REMOVED lines=9> */
.L_x_889:
[----:B------:R-:W-:Y:S02]  /*2bac0*/  IMAD.MOV.U32 R13, RZ, RZ, R6 ;  /* 0x000000ffff0d7224 */ /* 0x000fe400078e0006 */
[----:B------:R-:W-:-:S07]  /*2bad0*/  IMAD.MOV.U32 R4, RZ, RZ, R14 ;  /* 0x000000ffff047224 */ /* 0x000fce00078e000e */
[----:B------:R-:W-:Y:S05]  /*2bae0*/  WARPSYNC.COLLECTIVE R15, `(.L_x_890) ;  /* 0x000000000f087348 */ /* 0x000fea0003c00000 */
[----:B------:R0:W1:Y:S02]  /*2baf0*/  SHFL.IDX P6, R14, R13, R12, R11 ;  /* 0x0000000c0d0e7389 */ /* 0x00006400000c000b */
[----:B01----:R-:W-:Y:S01]  /*2bb00*/  ENDCOLLECTIVE ;  /* 0x000000000000791b */ /* 0x003fe20003800000 */
.L_x_890:
[----:B------:R-:W-:Y:S01]  /*2bb10*/  IMAD.MOV.U32 R6, RZ, RZ, R14 ;  /* 0x000000ffff067224 */ /* 0x000fe200078e000e */
[----:B------:R-:W-:Y:S06]  /*2bb20*/  BRA `(.L_x_891) ;  /* 0xffffffd0007c7947 */ /* 0x000fec000383ffff */
.L_x_796:
[----:B------:R-:W-:Y:S01]  /*2bb30*/  BSSY B0, `(.L_x_892) ;  /* 0x0000007000007945 */ /* 0x000fe20003800000 */
[----:B------:R-:W-:Y:S02]  /*2bb40*/  IMAD.MOV.U32 R13, RZ, RZ, R7 ;  /* 0x000000ffff0d7224 */ /* 0x000fe400078e0007 */
[----:B------:R-:W-:Y:S02]  /*2bb50*/  IMAD.MOV.U32 R11, RZ, RZ, 0x1f ;  /* 0x0000001fff0b7424 */ /* 0x000fe400078e00ff */
[----:B------:R-:W-:-:S07]  /*2bb60*/  IMAD.MOV.U32 R15, RZ, RZ, -0x1 ;  /* 0xffffffffff0f7424 */ /* 0x000fce00078e00ff */
[----:B0123--:R-:W-:Y:S05]  /*2bb70*/  WARPSYNC.COLLECTIVE R15, `(.L_x_893) ;  /* 0x000000000f087348 */ /* 0x00ffea0003c00000 */
[----:B------:R4:W0:Y:S02]  /*2bb80*/  SHFL.IDX P6, R14, R13, R12, R11 ;  /* 0x0000000c0d0e7389 */ /* 0x00082400000c000b */
[----:B01234-:R-:W-:Y:S01]  /*2bb90*/  ENDCOLLECTIVE ;  /* 0x000000000000791b */ /* 0x01ffe20003800000 */
.L_x_893:
[----:B------:R-:W-:Y:S05]  /*2bba0*/  BSYNC B0 ;  /* 0x0000000000007941 */ /* 0x000fea0003800000 */
.L_x_892:
[----:B------:R-:W-:Y:S01]  /*2bbb0*/  IMAD.MOV.U32 R7, RZ, RZ, R14 ;  /* 0x000000ffff077224 */ /* 0x000fe200078e000e */
[----:B------:R-:W-:Y:S06]  /*2bbc0*/  BRA `(.L_x_894) ;  /* 0xffffffd0006c7947 */ /* 0x000fec000383ffff */
.L_x_800:
[----:B0-----:R0:W1:Y:S02]  /*2bbd0*/  SYNCS.PHASECHK.TRANS64.TRYWAIT P0, [R0+URZ+0x36820], R3 ;  /* 0x03682003000075a7 */ /* 0x001064000800017f */
[----:B-1----:R-:W-:Y:S05]  /*2bbe0*/  @!P0 NANOSLEEP.SYNCS 0x989680 ;  /* 0x009896800000895d */ /* 0x002fea0003900000 */
[----:B------:R-:W1:Y:S02]  /*2bbf0*/  @!P0 SYNCS.PHASECHK.TRANS64 P0, [R0+URZ+0x36820], R3 ;  /* 0x03682003000085a7 */ /* 0x000e64000800007f */
[----:B-1----:R-:W-:Y:S05]  /*2bc00*/  @!P0 BRA `(.L_x_800) ;  /* 0xfffffffc00f08947 */ /* 0x002fea000383ffff */
[----:B------:R-:W-:Y:S05]  /*2bc10*/  BRA `(.L_x_895) ;  /* 0xffffffd800047947 */ /* 0x000fea000383ffff */
.L_x_801:
        /* <DEDUP_REMOVED lines=11> */
.L_x_897:
[----:B------:R-:W-:Y:S05]  /*2bcd0*/  BSYNC B0 ;  /* 0x0000000000007941 */ /* 0x000fea0003800000 */
.L_x_896:
[----:B------:R-:W-:Y:S05]  /*2bce0*/  BRA `(.L_x_898) ;  /* 0xffffffd400ec7947 */ /* 0x000fea000383ffff */
.L_x_802:
[----:B------:R-:W-:Y:S01]  /*2bcf0*/  BSSY B0, `(.L_x_899) ;  /* 0x0000006000007945 */ /* 0x000fe20003800000 */
[----:B------:R-:W-:-:S07]  /*2bd00*/  IMAD.MOV.U32 R15, RZ, RZ, -0x1 ;  /* 0xffffffffff0f7424 */ /* 0x000fce00078e00ff */
[----:B01----:R-:W-:Y:S05]  /*2bd10*/  WARPSYNC.COLLECTIVE R15, `(.L_x_900) ;  /* 0x000000000f0c7348 */ /* 0x003fea0003c00000 */
[----:B------:R-:W-:Y:S02]  /*2bd20*/  ELECT P6, UR62, PT ;  /* 0x00000000003e782f */ /* 0x000fe400038c0000 */
[----:B------:R-:W-:Y:S01]  /*2bd30*/  MOV R14, UR62 ;  /* 0x0000003e000e7c02 */ /* 0x000fe20008000f00 */
[----:B01----:R-:W-:Y:S10]  /*2bd40*/  ENDCOLLECTIVE ;  /* 0x000000000000791b */ /* 0x003ff40003800000 */
.L_x_900:
[----:B------:R-:W-:Y:S05]  /*2bd50*/  BSYNC B0 ;  /* 0x0000000000007941 */ /* 0x000fea0003800000 */
.L_x_899:
[----:B------:R-:W-:Y:S05]  /*2bd60*/  BRA `(.L_x_901) ;  /* 0xffffffd400e07947 */ /* 0x000fea000383ffff */
.L_x_804:
[----:B0-----:R0:W1:Y:S02]  /*2bd70*/  SYNCS.PHASECHK.TRANS64.TRYWAIT P0, [R6+URZ], R5 ;  /* 0x00000005060075a7 */ /* 0x001064000800017f */
[----:B-1----:R-:W-:Y:S05]  /*2bd80*/  @!P0 NANOSLEEP.SYNCS 0x989680 ;  /* 0x009896800000895d */ /* 0x002fea0003900000 */
[----:B------:R-:W1:Y:S02]  /*2bd90*/  @!P0 SYNCS.PHASECHK.TRANS64 P0, [R6+URZ], R5 ;  /* 0x00000005060085a7 */ /* 0x000e64000800007f */
[----:B-1----:R-:W-:Y:S05]  /*2bda0*/  @!P0 BRA `(.L_x_804) ;  /* 0xfffffffc00f08947 */ /* 0x002fea000383ffff */
[----:B------:R-:W-:Y:S05]  /*2bdb0*/  BRA `(.L_x_902) ;  /* 0xffffffd800187947 */ /* 0x000fea000383ffff */
.L_x_805:
[----:B-1----:R1:W2:Y:S02]  /*2bdc0*/  SYNCS.PHASECHK.TRANS64.TRYWAIT P0, [R7+URZ], R2 ;  /* 0x00000002070075a7 */ /* 0x0022a4000800017f */
[----:B--2---:R-:W-:Y:S05]  /*2bdd0*/  @!P0 NANOSLEEP.SYNCS 0x989680 ;  /* 0x009896800000895d */ /* 0x004fea0003900000 */
[----:B------:R-:W2:Y:S02]  /*2bde0*/  @!P0 SYNCS.PHASECHK.TRANS64 P0, [R7+URZ], R2 ;  /* 0x00000002070085a7 */ /* 0x000ea4000800007f */
[----:B--2---:R-:W-:Y:S05]  /*2bdf0*/  @!P0 BRA `(.L_x_805) ;  /* 0xfffffffc00f08947 */ /* 0x004fea000383ffff */
[----:B------:R-:W-:Y:S05]  /*2be00*/  BRA `(.L_x_903) ;  /* 0xffffffd8000c7947 */ /* 0x000fea000383ffff */
.L_x_807:
[----:B--2---:R2:W3:Y:S02]  /*2be10*/  SYNCS.PHASECHK.TRANS64.TRYWAIT P0, [R4+URZ], R5 ;  /* 0x00000005040075a7 */ /* 0x0044e4000800017f */
[----:B---3--:R-:W-:Y:S05]  /*2be20*/  @!P0 NANOSLEEP.SYNCS 0x989680 ;  /* 0x009896800000895d */ /* 0x008fea0003900000 */
[----:B------:R-:W3:Y:S02]  /*2be30*/  @!P0 SYNCS.PHASECHK.TRANS64 P0, [R4+URZ], R5 ;  /* 0x00000005040085a7 */ /* 0x000ee4000800007f */
[----:B---3--:R-:W-:Y:S05]  /*2be40*/  @!P0 BRA `(.L_x_807) ;  /* 0xfffffffc00f08947 */ /* 0x008fea000383ffff */
[----:B------:R-:W-:Y:S05]  /*2be50*/  BRA `(.L_x_904) ;  /* 0xffffffd800107947 */ /* 0x000fea000383ffff */
.L_x_905:
        /* <DEDUP_REMOVED lines=10> */
.L_x_3018:


//--------------------- .text._ZN7cutlass13device_kernelIN5flash11enable_sm90INS1_16FlashAttnFwdSm90INS1_25CollectiveMainloopFwdSm90ILi2EN4cute5tupleIJNS5_1CILi1EEES8_S8_EEENS6_IJNS7_ILi128EEENS7_ILi96EEENS7_ILi192EEEEEELi192ENS_10bfloat16_tEfNS_4arch4Sm90ELb0ELb1ELb1ELb0ELb0ELb0ELb0ELb1ELb1ELb1ELb1ELb0EEENS1_21CollectiveEpilogueFwdINS6_IJSA_SC_SB_EEES9_SE_SG_Li256ELb0ELb1ELb1ELb0EEENS1_19SingleTileSchedulerILb0ELb1ELb1ELi128EEEEEEEEEvNT_6ParamsE --------------------------
	.section	.text._ZN7cutlass13device_kernelIN5flash11enable_sm90INS1_16FlashAttnFwdSm90INS1_25CollectiveMainloopFwdSm90ILi2EN4cute5tupleIJNS5_1CILi1EEES8_S8_EEENS6_IJNS7_ILi128EEENS7_ILi96EEENS7_ILi192EEEEEELi192ENS_10bfloat16_tEfNS_4arch4Sm90ELb0ELb1ELb1ELb0ELb0ELb0ELb0ELb1ELb1ELb1ELb1ELb0EEENS1_21CollectiveEpilogueFwdINS6_IJSA_SC_SB_EEES9_SE_SG_Li256ELb0ELb1ELb1ELb0EEENS1_19SingleTileSchedulerILb0ELb1ELb1ELi128EEEEEEEEEvNT_6ParamsE,"ax",@progbits
	.align	128
.text._ZN7cutlass13device_kernelIN5flash11enable_sm90INS1_16FlashAttnFwdSm90INS1_25CollectiveMainloopFwdSm90ILi2EN4cute5tupleIJNS5_1CILi1EEES8_S8_EEENS6_IJNS7_ILi128EEENS7_ILi96EEENS7_ILi192EEEEEELi192ENS_10bfloat16_tEfNS_4arch4Sm90ELb0ELb1ELb1ELb0ELb0ELb0ELb0ELb1ELb1ELb1ELb1ELb0EEENS1_21CollectiveEpilogueFwdINS6_IJSA_SC_SB_EEES9_SE_SG_Li256ELb0ELb1ELb1ELb0EEENS1_19SingleTileSchedulerILb0ELb1ELb1ELi128EEEEEEEEEvNT_6ParamsE:
        .type           _ZN7cutlass13device_kernelIN5flash11enable_sm90INS1_16FlashAttnFwdSm90INS1_25CollectiveMainloopFwdSm90ILi2EN4cute5tupleIJNS5_1CILi1EEES8_S8_EEENS6_IJNS7_ILi128EEENS7_ILi96EEENS7_ILi192EEEEEELi192ENS_10bfloat16_tEfNS_4arch4Sm90ELb0ELb1ELb1ELb0ELb0ELb0ELb0ELb1ELb1ELb1ELb1ELb0EEENS1_21CollectiveEpilogueFwdINS6_IJSA_SC_SB_EEES9_SE_SG_Li256ELb0ELb1ELb1ELb0EEENS1_19SingleTileSchedulerILb0ELb1ELb1ELi128EEEEEEEEEvNT_6ParamsE,@function
        .size           _ZN7cutlass13device_kernelIN5flash11enable_sm90INS1_16FlashAttnFwdSm90INS1_25CollectiveMainloopFwdSm90ILi2EN4cute5tupleIJNS5_1CILi1EEES8_S8_EEENS6_IJNS7_ILi128EEENS7_ILi96EEENS7_ILi192EEEEEELi192ENS_10bfloat16_tEfNS_4arch4Sm90ELb0ELb1ELb1ELb0ELb0ELb0ELb0ELb1ELb1ELb1ELb1ELb0EEENS1_21CollectiveEpilogueFwdINS6_IJSA_SC_SB_EEES9_SE_SG_Li256ELb0ELb1ELb1ELb0EEENS1_19SingleTileSchedulerILb0ELb1ELb1ELi128EEEEEEEEEvNT_6ParamsE,(.L_x_3019 - _ZN7cutlass13device_kernelIN5flash11enable_sm90INS1_16FlashAttnFwdSm90INS1_25CollectiveMainloopFwdSm90ILi2EN4cute5tupleIJNS5_1CILi1EEES8_S8_EEENS6_IJNS7_ILi128EEENS7_ILi96EEENS7_ILi192EEEEEELi192ENS_10bfloat16_tEfNS_4arch4Sm90ELb0ELb1ELb1ELb0ELb0ELb0ELb0ELb1ELb1ELb1ELb1ELb0EEENS1_21CollectiveEpilogueFwdINS6_IJSA_SC_SB_EEES9_SE_SG_Li256ELb0ELb1ELb1ELb0EEENS1_19SingleTileSchedulerILb0ELb1ELb1ELi128EEEEEEEEEvNT_6ParamsE)
        .other          _ZN7cutlass13device_kernelIN5flash11enable_sm90INS1_16FlashAttnFwdSm90INS1_25CollectiveMainloopFwdSm90ILi2EN4cute5tupleIJNS5_1CILi1EEES8_S8_EEENS6_IJNS7_ILi128EEENS7_ILi96EEENS7_ILi192EEEEEELi192ENS_10bfloat16_tEfNS_4arch4Sm90ELb0ELb1ELb1ELb0ELb0ELb0ELb0ELb1ELb1ELb1ELb1ELb0EEENS1_21CollectiveEpilogueFwdINS6_IJSA_SC_SB_EEES9_SE_SG_Li256ELb0ELb1ELb1ELb0EEENS1_19SingleTileSchedulerILb0ELb1ELb1ELi128EEEEEEEEEvNT_6ParamsE,@"STO_CUDA_ENTRY STV_DEFAULT"
_ZN7cutlass13device_kernelIN5flash11enable_sm90INS1_16FlashAttnFwdSm90INS1_25CollectiveMainloopFwdSm90ILi2EN4cute5tupleIJNS5_1CILi1EEES8_S8_EEENS6_IJNS7_ILi128EEENS7_ILi96EEENS7_ILi192EEEEEELi192ENS_10bfloat16_tEfNS_4arch4Sm90ELb0ELb1ELb1ELb0ELb0ELb0ELb0ELb1ELb1ELb1ELb1ELb0EEENS1_21CollectiveEpilogueFwdINS6_IJSA_SC_SB_EEES9_SE_SG_Li256ELb0ELb1ELb1ELb0EEENS1_19SingleTileSchedulerILb0ELb1ELb1ELi128EEEEEEEEEvNT_6ParamsE:
        /* <DEDUP_REMOVED lines=18> */
.L_x_907:
[----:B------:R-:W-:Y:S05]  /*0120*/  BSYNC B0 ;  /* 0x0000000000007941 */ /* 0x000fea0003800000 */
.L_x_906:
        /* <DEDUP_REMOVED lines=41> */
.L_x_908:
        /* <DEDUP_REMOVED lines=22> */
.L_x_909:
        /* <DEDUP_REMOVED lines=18> */
.L_x_910:
        /* <DEDUP_REMOVED lines=22> */
.L_x_911:
        /* <DEDUP_REMOVED lines=22> */
.L_x_912:
        /* <DEDUP_REMOVED lines=9> */
.L_x_915:
        /* <DEDUP_REMOVED lines=19> */
[----:B0-----:R-:W0:Y:S01]  /*0ac0*/  LDC.64 R2, c[0x0][0x418] ;  /* 0x00010600ff027b82 */ /* 0x001e220000000a00 */
[----:B------:R-:W-:Y:S01]  /*0ad0*/  ULDC UR4, c[0x0][0x448] ;  /* 0x0001120000047ab9 */ /* 0x000fe20000000800 */
[----:B------:R-:W1:Y:S01]  /*0ae0*/  S2R R0, SR_TID.X ;  /* 0x0000000000007919 */ /* 0x000e620000002100 */
[----:B------:R-:W-:-:S03]  /*0af0*/  UISETP.NE.AND UP0, UPT, UR4, 0x1, UPT ;  /* 0x000000010400788c */ /* 0x000fc6000bf05270 */
[----:B------:R-:W-:Y:S02]  /*0b00*/  ULDC.64 UR4, c[0x0][0x9e0] ;  /* 0x0002780000047ab9 */ /* 0x000fe40000000a00 */
[----:B------:R-:W2:Y:S01]  /*0b10*/  LDC R22, c[0x0][0x288] ;  /* 0x0000a200ff167b82 */ /* 0x000ea20000000800 */
[----:B------:R-:W-:-:S05]  /*0b20*/  UISETP.GE.AND UP1, UPT, UR5, 0x1, UPT ;  /* 0x000000010500788c */ /* 0x000fca000bf26270 */
[----:B------:R-:W-:Y:S01]  /*0b30*/  @UP0 ULDC UR9, c[0x0][0x44c] ;  /* 0x0001130000090ab9 */ /* 0x000fe20000000800 */
[----:B------:R-:W-:Y:S01]  /*0b40*/  @UP0 ULDC UR11, c[0x0][0x450] ;  /* 0x00011400000b0ab9 */ /* 0x000fe20000000800 */
[----:B------:R-:W3:Y:S01]  /*0b50*/  LDC R16, c[0x0][0x424] ;  /* 0x00010900ff107b82 */ /* 0x000ee20000000800 */
[----:B------:R-:W-:-:S07]  /*0b60*/  PLOP3.LUT P1, PT, PT, PT, UP1, 0x80, 0x0 ;  /* 0x000000000000781c */ /* 0x000fce0003f2f018 */
[----:B------:R-:W4:Y:S01]  /*0b70*/  LDC R5, c[0x0][0x2f0] ;  /* 0x0000bc00ff057b82 */ /* 0x000f220000000800 */
[----:B0-----:R-:W-:-:S04]  /*0b80*/  ISETP.NE.U32.AND P0, PT, R2, RZ, PT ;  /* 0x000000ff0200720c */ /* 0x001fc80003f05070 */
[----:B------:R-:W-:-:S03]  /*0b90*/  ISETP.NE.AND.EX P0, PT, R3, RZ, PT, P0 ;  /* 0x000000ff0300720c */ /* 0x000fc60003f05300 */
[----:B------:R-:W0:Y:S01]  /*0ba0*/  S2UR UR38, SR_CTAID.X ;  /* 0x00000000002679c3 */ /* 0x000e220000002500 */
[----:B--2---:R-:W-:Y:S01]  /*0bb0*/  IADD3 R3, -R22, 0x1, RZ ;  /* 0x0000000116037810 */ /* 0x004fe20007ffe1ff */
[----:B-1----:R-:W-:Y:S01]  /*0bc0*/  VIADD R120, R0, 0xffffff80 ;  /* 0xffffff8000787836 */ /* 0x002fe20000000000 */
[----:B---3--:R-:W-:-:S05]  /*0bd0*/  SEL R16, R16, 0x1, P0 ;  /* 0x0000000110107807 */ /* 0x008fca0000000000 */
[CC--:B----4-:R-:W-:Y:S02]  /*0be0*/  IMAD R3, R16.reuse, R5.reuse, R3 ;  /* 0x0000000510037224 */ /* 0x0d0fe400078e0203 */
[----:B------:R-:W-:-:S03]  /*0bf0*/  IMAD R18, R16, R5, RZ ;  /* 0x0000000510127224 */ /* 0x000fc600078e02ff */
[----:B------:R-:W-:Y:S01]  /*0c00*/  R2UR UR10, R3 ;  /* 0x00000000030a72ca */ /* 0x000fe200000e0000 */
[----:B0-----:R-:W-:-:S04]  /*0c10*/  USHF.L.U32 UR38, UR38, 0x7, URZ ;  /* 0x0000000726267899 */ /* 0x001fc8000800063f */
[----:B------:R-:W-:Y:S02]  /*0c20*/  @UP0 UIADD3 UR8, UR38, 0x7f, URZ ;  /* 0x0000007f26080890 */ /* 0x000fe4000fffe03f */
[----:B------:R-:W-:Y:S02]  /*0c30*/  UIADD3 UR7, UR38, 0x7f, URZ ;  /* 0x0000007f26077890 */ /* 0x000fe4000fffe03f */
[----:B------:R-:W-:-:S04]  /*0c40*/  UIMAD.WIDE.U32 UR8, UR8, UR9, URZ ;  /* 0x00000009080872a5 */ /* 0x000fc8000f8e003f */
[----:B------:R-:W-:-:S04]  /*0c50*/  @UP0 USHF.R.U32.HI UR7, URZ, UR11, UR9 ;  /* 0x0000000b3f070299 */ /* 0x000fc80008011609 */
[----:B------:R-:W-:-:S04]  /*0c60*/  UIADD3 UR7, UR10, UR7, URZ ;  /* 0x000000070a077290 */ /* 0x000fc8000fffe03f */
[----:B------:R-:W-:-:S06]  /*0c70*/  UIADD3 UR4, UR7, UR4, URZ ;  /* 0x0000000407047290 */ /* 0x000fcc000fffe03f */
[----:B------:R-:W-:Y:S01]  /*0c80*/  IMAD.U32 R0, RZ, RZ, UR4 ;  /* 0x00000004ff007e24 */ /* 0x000fe2000f8e00ff */
[----:B------:R-:W-:Y:S06]  /*0c90*/  @!P1 BRA `(.L_x_917) ;  /* 0x0000000000409947 */ /* 0x000fec0003800000 */
[----:B------:R-:W-:Y:S01]  /*0ca0*/  ISETP.LT.AND P0, PT, RZ, UR7, PT ;  /* 0x00000007ff007c0c */ /* 0x000fe2000bf01270 */
[----:B------:R-:W-:-:S12]  /*0cb0*/  UIADD3 UR4, UR7, -0x1, URZ ;  /* 0xffffffff07047890 */ /* 0x000fd8000fffe03f */
[----:B------:R-:W-:Y:S05]  /*0cc0*/  @P0 BRA `(.L_x_918) ;  /* 0x00000000001c0947 */ /* 0x000fea0003800000 */
[----:B------:R-:W-:Y:S02]  /*0cd0*/  UISETP.NE.AND UP1, UPT, UR5, 0x1, UPT ;  /* 0x000000010500788c */ /* 0x000fe4000bf25270 */
[----:B------:R-:W-:-:S09]  /*0ce0*/  UIADD3 UR4, -UR7, URZ, URZ ;  /* 0x0000003f07047290 */ /* 0x000fd2000fffe13f */
[----:B------:R-:W-:Y:S02]  /*0cf0*/  @UP1 ULDC.64 UR10, c[0x0][0x9e8] ;  /* 0x00027a00000a1ab9 */ /* 0x000fe40000000a00 */
[----:B------:R-:W-:-:S04]  /*0d00*/  UIMAD.WIDE.U32 UR8, UR4, UR10, URZ ;  /* 0x0000000a040872a5 */ /* 0x000fc8000f8e003f */
[----:B------:R-:W-:-:S04]  /*0d10*/  @UP1 USHF.R.U32.HI UR4, URZ, UR11, UR9 ;  /* 0x0000000b3f041299 */ /* 0x000fc80008011609 */
[----:B------:R-:W-:Y:S01]  /*0d20*/  ULOP3.LUT UR4, URZ, UR4, URZ, 0x33, !UPT ;  /* 0x000000043f047292 */ /* 0x000fe2000f8e333f */
[----:B------:R-:W-:Y:S11]  /*0d30*/  BRA `(.L_x_919) ;  /* 0x0000000000107947 */ /* 0x000ff60003800000 */
.L_x_918:
[----:B------:R-:W-:-:S11]  /*0d40*/  UISETP.NE.AND UP1, UPT, UR5, 0x1, UPT ;  /* 0x000000010500788c */ /* 0x000fd6000bf25270 */
[----:B------:R-:W-:Y:S02]  /*0d50*/  @UP1 ULDC.64 UR10, c[0x0][0x9e8] ;  /* 0x00027a00000a1ab9 */ /* 0x000fe40000000a00 */
[----:B------:R-:W-:-:S04]  /*0d60*/  UIMAD.WIDE.U32 UR8, UR4, UR10, URZ ;  /* 0x0000000a040872a5 */ /* 0x000fc8000f8e003f */
[----:B------:R-:W-:-:S12]  /*0d70*/  @UP1 USHF.R.U32.HI UR4, URZ, UR11, UR9 ;  /* 0x0000000b3f041299 */ /* 0x000fd80008011609 */
.L_x_919:
[----:B------:R-:W-:-:S06]  /*0d80*/  UIMAD UR4, UR4, UR5, UR5 ;  /* 0x00000005040472a4 */ /* 0x000fcc000f8e0205 */
[----:B------:R-:W-:-:S07]  /*0d90*/  VIMNMX R0, R0, UR4, PT ;  /* 0x0000000400007c48 */ /* 0x000fce000bfe0100 */
.L_x_917:
[-C--:B------:R-:W-:Y:S01]  /*0da0*/  IMAD R22, R16, R5.reuse, -R22 ;  /* 0x0000000510167224 */ /* 0x080fe200078e0a16 */
[----:B------:R-:W-:Y:S01]  /*0db0*/  @UP0 ULDC UR8, c[0x0][0x44c] ;  /* 0x0001130000080ab9 */ /* 0x000fe20000000800 */
[----:B------:R-:W-:Y:S01]  /*0dc0*/  VIADD R2, R0, 0x5f ;  /* 0x0000005f00027836 */ /* 0x000fe20000000000 */
[----:B------:R-:W-:Y:S01]  /*0dd0*/  UIMAD.WIDE.U32 UR8, UR38, UR8, URZ ;  /* 0x00000008260872a5 */ /* 0x000fe2000f8e003f */
[----:B------:R-:W-:Y:S01]  /*0de0*/  IMAD R0, R16, R5, 0x5f ;  /* 0x0000005f10007424 */ /* 0x000fe200078e0205 */
[----:B------:R-:W-:Y:S01]  /*0df0*/  R2UR UR7, R22 ;  /* 0x00000000160772ca */ /* 0x000fe200000e0000 */
[----:B------:R-:W-:Y:S01]  /*0e00*/  @UP0 ULDC UR10, c[0x0][0x450] ;  /* 0x00011400000a0ab9 */ /* 0x000fe20000000800 */
[----:B------:R-:W-:Y:S01]  /*0e10*/  IMAD.HI R2, R2, 0x2aaaaaab, RZ ;  /* 0x2aaaaaab02027827 */ /* 0x000fe200078e02ff */
[----:B------:R-:W-:Y:S01]  /*0e20*/  UMOV UR4, UR38 ;  /* 0x0000002600047c82 */ /* 0x000fe20008000000 */
[----:B------:R-:W-:Y:S02]  /*0e30*/  @UP0 USHF.R.U32.HI UR4, URZ, UR10, UR9 ;  /* 0x0000000a3f040299 */ /* 0x000fe40008011609 */
[----:B------:R-:W-:Y:S01]  /*0e40*/  IMAD.HI R0, R0, 0x2aaaaaab, RZ ;  /* 0x2aaaaaab00007827 */ /* 0x000fe200078e02ff */
[----:B------:R-:W-:-:S04]  /*0e50*/  SHF.R.U32.HI R5, RZ, 0x1f, R2 ;  /* 0x0000001fff057819 */ /* 0x000fc80000011602 */
[----:B------:R-:W-:Y:S02]  /*0e60*/  SHF.R.U32.HI R3, RZ, 0x1f, R0 ;  /* 0x0000001fff037819 */ /* 0x000fe40000011600 */
[----:B------:R-:W-:Y:S01]  /*0e70*/  UIADD3 UR4, UR7, UR4, URZ ;  /* 0x0000000407047290 */ /* 0x000fe2000fffe03f */
[----:B------:R-:W-:Y:S02]  /*0e80*/  LEA.HI.SX32 R2, R2, R5, 0x1c ;  /* 0x0000000502027211 */ /* 0x000fe400078fe2ff */
[----:B------:R-:W-:Y:S01]  /*0e90*/  ULDC UR7, c[0x0][0x9dc] ;  /* 0x0002770000077ab9 */ /* 0x000fe20000000800 */
[----:B------:R-:W-:Y:S01]  /*0ea0*/  LEA.HI.SX32 R3, R0, R3, 0x1c ;  /* 0x0000000300037211 */ /* 0x000fe200078fe2ff */
[----:B------:R-:W-:-:S03]  /*0eb0*/  UIADD3 UR7, UR4, -UR7, URZ ;  /* 0x8000000704077290 */ /* 0x000fc6000fffe03f */
[----:B------:R-:W-:Y:S01]  /*0ec0*/  VIMNMX R23, R3, R2, PT ;  /* 0x0000000203177248 */ /* 0x000fe20003fe0100 */
[----:B------:R-:W-:Y:S08]  /*0ed0*/  @!P1 BRA `(.L_x_920) ;  /* 0x0000000000449947 */ /* 0x000ff00003800000 */
[----:B------:R-:W-:-:S06]  /*0ee0*/  UISETP.GT.AND UP0, UPT, UR4, -0x1, UPT ;  /* 0xffffffff0400788c */ /* 0x000fcc000bf04270 */
[----:B------:R-:W-:-:S13]  /*0ef0*/  PLOP3.LUT P0, PT, PT, PT, UP0, 0x80, 0x0 ;  /* 0x000000000000781c */ /* 0x000fda0003f0f008 */
[----:B------:R-:W-:Y:S05]  /*0f00*/  @P0 BRA `(.L_x_921) ;  /* 0x00000000001c0947 */ /* 0x000fea0003800000 */
[----:B------:R-:W-:Y:S02]  /*0f10*/  UISETP.NE.AND UP0, UPT, UR5, 0x1, UPT ;  /* 0x000000010500788c */ /* 0x000fe4000bf05270 */
[----:B------:R-:W-:-:S09]  /*0f20*/  ULOP3.LUT UR4, URZ, UR4, URZ, 0x33, !UPT ;  /* 0x000000043f047292 */ /* 0x000fd2000f8e333f */
[----:B------:R-:W-:Y:S02]  /*0f30*/  @UP0 ULDC.64 UR10, c[0x0][0x9e8] ;  /* 0x00027a00000a0ab9 */ /* 0x000fe40000000a00 */
[----:B------:R-:W-:-:S04]  /*0f40*/  UIMAD.WIDE.U32 UR8, UR4, UR10, URZ ;  /* 0x0000000a040872a5 */ /* 0x000fc8000f8e003f */
[----:B------:R-:W-:-:S04]  /*0f50*/  @UP0 USHF.R.U32.HI UR4, URZ, UR11, UR9 ;  /* 0x0000000b3f040299 */ /* 0x000fc80008011609 */
[----:B------:R-:W-:Y:S01]  /*0f60*/  ULOP3.LUT UR4, URZ, UR4, URZ, 0x33, !UPT ;  /* 0x000000043f047292 */ /* 0x000fe2000f8e333f */
[----:B------:R-:W-:Y:S11]  /*0f70*/  BRA `(.L_x_922) ;  /* 0x0000000000107947 */ /* 0x000ff60003800000 */
.L_x_921:
[----:B------:R-:W-:-:S11]  /*0f80*/  UISETP.NE.AND UP0, UPT, UR5, 0x1, UPT ;  /* 0x000000010500788c */ /* 0x000fd6000bf05270 */
[----:B------:R-:W-:Y:S02]  /*0f90*/  @UP0 ULDC.64 UR10, c[0x0][0x9e8] ;  /* 0x00027a00000a0ab9 */ /* 0x000fe40000000a00 */
[----:B------:R-:W-:-:S04]  /*0fa0*/  UIMAD.WIDE.U32 UR8, UR4, UR10, URZ ;  /* 0x0000000a040872a5 */ /* 0x000fc8000f8e003f */
[----:B------:R-:W-:-:S12]  /*0fb0*/  @UP0 USHF.R.U32.HI UR4, URZ, UR11, UR9 ;  /* 0x0000000b3f040299 */ /* 0x000fd80008011609 */
.L_x_922:
[----:B------:R-:W-:-:S04]  /*0fc0*/  UIMAD UR4, UR4, UR5, URZ ;  /* 0x00000005040472a4 */ /* 0x000fc8000f8e023f */
[----:B------:R-:W-:-:S04]  /*0fd0*/  UISETP.LT.AND UP0, UPT, UR7, UR4, UPT ;  /* 0x000000040700728c */ /* 0x000fc8000bf01270 */
[----:B------:R-:W-:-:S12]  /*0fe0*/  USEL UR7, UR7, UR4, !UP0 ;  /* 0x0000000407077287 */ /* 0x000fd8000c000000 */
.L_x_920:
[----:B------:R-:W-:Y:S02]  /*0ff0*/  UIMAD.WIDE UR4, UR7, 0x2aaaaaab, URZ ;  /* 0x2aaaaaab070478a5 */ /* 0x000fe4000f8e023f */
[----:B------:R-:W-:Y:S02]  /*1000*/  USHF.R.U32.HI UR11, URZ, 0x10, UR6 ;  /* 0x000000103f0b7899 */ /* 0x000fe40008011606 */
[----:B------:R-:W-:Y:S02]  /*1010*/  USHF.R.U32.HI UR4, URZ, 0x1f, UR5 ;  /* 0x0000001f3f047899 */ /* 0x000fe40008011605 */
[----:B------:R-:W-:Y:S02]  /*1020*/  ULOP3.LUT UR7, UR6, 0xffff, URZ, 0xc0, !UPT ;  /* 0x0000ffff06077892 */ /* 0x000fe4000f8ec03f */
[----:B------:R-:W-:-:S04]  /*1030*/  ULEA.HI.SX32 UR4, UR5, UR4, 0x1c ;  /* 0x0000000405047291 */ /* 0x000fc8000f8fe23f */
[----:B------:R-:W-:-:S04]  /*1040*/  UISETP.LT.AND UP0, UPT, URZ, UR4, UPT ;  /* 0x000000043f00728c */ /* 0x000fc8000bf01270 */
[----:B------:R-:W-:Y:S02]  /*1050*/  USEL UR10, URZ, UR4, !UP0 ;  /* 0x000000043f0a7287 */ /* 0x000fe4000c000000 */
[----:B------:R-:W-:Y:S01]  /*1060*/  UISETP.NE.AND UP0, UPT, UR11, URZ, UPT ;  /* 0x0000003f0b00728c */ /* 0x000fe2000bf05270 */
[----:B------:R-:W-:-:S03]  /*1070*/  UMOV UR4, URZ ;  /* 0x0000003f00047c82 */ /* 0x000fc60008000000 */
[----:B------:R-:W-:-:S07]  /*1080*/  ISETP.GT.AND P0, PT, R23, UR10, PT ;  /* 0x0000000a17007c0c */ /* 0x000fce000bf04270 */
[----:B------:R-:W-:-:S06]  /*1090*/  @!UP0 ULDC UR11, c[0x0][0x9f0] ;  /* 0x00027c00000b8ab9 */ /* 0x000fcc0000000800 */
[----:B------:R-:W-:Y:S05]  /*10a0*/  @!P0 BRA `(.L_x_923) ;  /* 0x00000000008c8947 */ /* 0x000fea0003800000 */
[----:B------:R-:W-:Y:S01]  /*10b0*/  IMAD.U32 R4, RZ, RZ, UR11 ;  /* 0x0000000bff047e24 */ /* 0x000fe2000f8e00ff */
[----:B------:R-:W-:-:S04]  /*10c0*/  UMOV UR4, URZ ;  /* 0x0000003f00047c82 */ /* 0x000fc80008000000 */
[----:B------:R-:W-:-:S04]  /*10d0*/  IABS R0, R4 ;  /* 0x0000000400007213 */ /* 0x000fc80000000000 */
[----:B------:R-:W-:Y:S02]  /*10e0*/  R2UR UR12, R0 ;  /* 0x00000000000c72ca */ /* 0x000fe400000e0000 */
[----:B------:R-:W-:Y:S02]  /*10f0*/  IADD3 R0, R4, -0x1, R23 ;  /* 0xffffffff04007810 */ /* 0x000fe40007ffe017 */
[----:B------:R-:W-:Y:S02]  /*1100*/  IABS R4, R4 ;  /* 0x0000000400047213 */ /* 0x000fe40000000000 */
[----:B------:R-:W-:-:S03]  /*1110*/  R2UR UR6, R0 ;  /* 0x00000000000672ca */ /* 0x000fc600000e0000 */
[----:B------:R-:W-:-:S04]  /*1120*/  IMAD.MOV R4, RZ, RZ, -R4 ;  /* 0x000000ffff047224 */ /* 0x000fc800078e0a04 */
[----:B------:R-:W0:Y:S06]  /*1130*/  I2F.RP R2, UR12 ;  /* 0x0000000c00027d06 */ /* 0x000e2c0008209400 */
[----:B------:R-:W-:-:S06]  /*1140*/  UIADD3 UR6, -UR10, UR6, URZ ;  /* 0x000000060a067290 */ /* 0x000fcc000fffe13f */
[----:B------:R-:W-:Y:S01]  /*1150*/  IMAD.U32 R0, RZ, RZ, UR6 ;  /* 0x00000006ff007e24 */ /* 0x000fe2000f8e00ff */
[----:B------:R-:W-:Y:S01]  /*1160*/  ULOP3.LUT UR6, UR6, UR11, URZ, 0x3c, !UPT ;  /* 0x0000000b06067292 */ /* 0x000fe2000f8e3c3f */
[----:B0-----:R-:W0:Y:S03]  /*1170*/  MUFU.RCP R2, R2 ;  /* 0x0000000200027308 */ /* 0x001e260000001000 */
[----:B------:R-:W-:-:S04]  /*1180*/  IABS R0, R0 ;  /* 0x0000000000007213 */ /* 0x000fc80000000000 */
[----:B------:R-:W-:Y:S01]  /*1190*/  R2UR UR9, R0 ;  /* 0x00000000000972ca */ /* 0x000fe200000e0000 */
[----:B------:R-:W-:Y:S02]  /*11a0*/  IMAD.MOV.U32 R0, RZ, RZ, R4 ;  /* 0x000000ffff007224 */ /* 0x000fe400078e0004 */
[----:B0-----:R-:W-:-:S06]  /*11b0*/  VIADD R3, R2, 0xffffffe ;  /* 0x0ffffffe02037836 */ /* 0x001fcc0000000000 */
        /* <DEDUP_REMOVED lines=18> */
.L_x_923:
[----:B------:R-:W-:Y:S02]  /*12e0*/  UIMAD UR5, UR7, UR4, UR10 ;  /* 0x00000004070572a4 */ /* 0x000fe4000f8e020a */
[----:B------:R-:W-:Y:S01]  /*12f0*/  IMAD.U32 R2, RZ, RZ, UR4 ;  /* 0x00000004ff027e24 */ /* 0x000fe2000f8e00ff */
[----:B------:R-:W-:Y:S01]  /*1300*/  PLOP3.LUT P0, PT, PT, PT, PT, 0x80, 0x0 ;  /* 0x000000000000781c */ /* 0x000fe20003f0f070 */
[----:B------:R-:W-:Y:S01]  /*1310*/  IMAD.MOV.U32 R0, RZ, RZ, RZ ;  /* 0x000000ffff007224 */ /* 0x000fe200078e00ff */
[----:B------:R-:W-:Y:S02]  /*1320*/  CS2R R118, SRZ ;  /* 0x0000000000767805 */ /* 0x000fe4000001ff00 */
[----:B------:R-:W-:Y:S02]  /*1330*/  CS2R R116, SRZ ;  /* 0x0000000000747805 */ /* 0x000fe4000001ff00 */
[----:B------:R-:W-:Y:S01]  /*1340*/  VIADDMNMX R23, R2, UR5, R23, PT ;  /* 0x0000000502177c46 */ /* 0x000fe2000b800117 */
[----:B------:R-:W-:Y:S01]  /*1350*/  IMAD.U32 R17, RZ, RZ, UR5 ;  /* 0x00000005ff117e24 */ /* 0x000fe2000f8e00ff */
[----:B------:R-:W-:Y:S01]  /*1360*/  CS2R R114, SRZ ;  /* 0x0000000000727805 */ /* 0x000fe2000001ff00 */
[----:B------:R-:W-:Y:S01]  /*1370*/  IMAD.MOV.U32 R2, RZ, RZ, RZ ;  /* 0x000000ffff027224 */ /* 0x000fe200078e00ff */
[----:B------:R-:W-:-:S02]  /*1380*/  ISETP.GT.AND P1, PT, R23, UR5, PT ;  /* 0x0000000517007c0c */ /* 0x000fc4000bf24270 */
        /* <DEDUP_REMOVED lines=50> */
[----:B------:R-:W-:-:S05]  /*16b0*/  SHF.R.S32.HI R74, RZ, 0x7, R72 ;  /* 0x00000007ff4a7819 */ /* 0x000fca0000011448 */
[----:B------:R-:W1:Y:S01]  /*16c0*/  SHFL.IDX PT, R0, R74, RZ, 0x1f ;  /* 0x00001fff4a007589 */ /* 0x000e6200000e0000 */
[----:B0-----:R-:W-:-:S04]  /*16d0*/  ULEA UR58, UR6, UR58, 0x18 ;  /* 0x0000003a063a7291 */ /* 0x001fc8000f8ec03f */
[----:B------:R-:W-:-:S04]  /*16e0*/  UIADD3 UR6, UR58, 0x12400, URZ ;  /* 0x000124003a067890 */ /* 0x000fc8000fffe03f */
        /* <DEDUP_REMOVED lines=26> */
.L_x_925:
[----:B------:R-:W-:-:S04]  /*1890*/  SHF.L.U32 R0, RZ, 0x1f, RZ ;  /* 0x0000001fff007819 */ /* 0x000fc800000006ff */
[----:B------:R-:W0:Y:S02]  /*18a0*/  SYNCS.PHASECHK.TRANS64.TRYWAIT P0, [UR58+0x30800], R0 ;  /* 0x03080000ff0075a7 */ /* 0x000e24000800017a */
[----:B0-----:R-:W-:Y:S05]  /*18b0*/  @!P0 BRA `(.L_x_926) ;  /* 0x0000013c00888947 */ /* 0x001fea0003800000 */
.L_x_1093:
[----:B------:R-:W2:Y:S02]  /*18c0*/  LDL R2, [R1+0x8] ;  /* 0x0000080001027983 */ /* 0x000ea40000100800 */
[----:B--2---:R-:W-:-:S13]  /*18d0*/  R2UR UR4, R2 ;  /* 0x00000000020472ca */ /* 0x004fda00000e0000 */
[----:B------:R-:W-:-:S06]  /*18e0*/  ULOP3.LUT UR4, UR4, 0x1, URZ, 0xfc, !UPT ;  /* 0x0000000104047892 */ /* 0x000fcc000f8efc3f */
[----:B------:R-:W-:-:S05]  /*18f0*/  IMAD.U32 R2, RZ, RZ, UR4 ;  /* 0x00000004ff027e24 */ /* 0x000fca000f8e00ff */
[----:B------:R-:W-:-:S13]  /*1900*/  ISETP.NE.AND P0, PT, R2, 0x3, PT ;  /* 0x000000030200780c */ /* 0x000fda0003f05270 */
[----:B------:R-:W-:Y:S05]  /*1910*/  @!P0 BRA `(.L_x_927) ;  /* 0x0000000000048947 */ /* 0x000fea0003800000 */
[----:B------:R-:W-:Y:S01]  /*1920*/  BPT.TRAP 0x1 ;  /* 0x000000040000795c */ /* 0x000fe20000300000 */
.L_x_927:
[----:B------:R1:W2:Y:S01]  /*1930*/  SYNCS.PHASECHK.TRANS64.TRYWAIT P2, [UR58+0x30830], R0 ;  /* 0x03083000ff0075a7 */ /* 0x0002a2000804017a */
[----:B------:R-:W-:Y:S05]  /*1940*/  @!P0 BRA `(.L_x_928) ;  /* 0x0000000000048947 */ /* 0x000fea0003800000 */
[----:B------:R-:W-:Y:S01]  /*1950*/  BPT.TRAP 0x1 ;  /* 0x000000040000795c */ /* 0x000fe20000300000 */
.L_x_928:
[----:B------:R-:W3:Y:S01]  /*1960*/  S2R R2, SR_TID.X ;  /* 0x0000000000027919 */ /* 0x000ee20000002100 */
[----:B------:R-:W-:-:S05]  /*1970*/  IMAD.U32 R6, RZ, RZ, UR36 ;  /* 0x00000024ff067e24 */ /* 0x000fca000f8e00ff */
[----:B------:R-:W-:Y:S02]  /*1980*/  LOP3.LUT R6, R6, 0x10000, RZ, 0xfc, !PT ;  /* 0x0001000006067812 */ /* 0x000fe400078efcff */
[----:B---3--:R-:W-:-:S04]  /*1990*/  LOP3.LUT R2, R2, 0x7f, RZ, 0xc0, !PT ;  /* 0x0000007f02027812 */ /* 0x008fc800078ec0ff */
[----:B------:R-:W-:Y:S01]  /*19a0*/  ISETP.NE.AND P1, PT, R2, RZ, PT ;  /* 0x000000ff0200720c */ /* 0x000fe20003f25270 */
[----:B--2---:R-:W-:-:S12]  /*19b0*/  @P2 BRA `(.L_x_929) ;  /* 0x0000000000082947 */ /* 0x004fd80003800000 */
[----:B------:R-:W2:Y:S02]  /*19c0*/  SYNCS.PHASECHK.TRANS64.TRYWAIT P2, [UR58+0x30830], R0 ;  /* 0x03083000ff0075a7 */ /* 0x000ea4000804017a */
[----:B--2---:R-:W-:Y:S05]  /*19d0*/  @!P2 BRA `(.L_x_930) ;  /* 0x0000013c0058a947 */ /* 0x004fea0003800000 */
.L_x_929:
[----:B------:R-:W-:Y:S05]  /*19e0*/  WARPSYNC.ALL ;  /* 0x0000000000007948 */ /* 0x000fea0003800000 */
[----:B------:R-:W-:Y:S01]  /*19f0*/  IMAD.MOV.U32 R7, RZ, RZ, 0x40000040 ;  /* 0x40000040ff077424 */ /* 0x000fe200078e00ff */
[----:B------:R-:W-:Y:S01]  /*1a00*/  UIADD3 UR4, UR58, 0x1e400, URZ ;  /* 0x0001e4003a047890 */ /* 0x000fe2000fffe03f */
[----:B------:R-:W-:Y:S01]  /*1a10*/  R2UR UR8, R6 ;  /* 0x00000000060872ca */ /* 0x000fe200000e0000 */
[----:B------:R-:W-:Y:S02]  /*1a20*/  WARPGROUP.ARRIVE ;  /* 0x00000000000079c5 */ /* 0x000fe40000000000 */
[----:B------:R-:W-:Y:S01]  /*1a30*/  R2UR UR9, R7 ;  /* 0x00000000070972ca */ /* 0x000fe200000e0000 */
[----:B------:R-:W-:Y:S01]  /*1a40*/  USHF.R.U32.HI UR4, URZ, 0x4, UR4 ;  /* 0x000000043f047899 */ /* 0x000fe20008011604 */
[----:B------:R-:W-:Y:S01]  /*1a50*/  LOP3.LUT R9, R72, 0xffffff80, RZ, 0xc0, !PT ;  /* 0xffffff8048097812 */ /* 0x000fe200078ec0ff */
[----:B------:R-:W-:Y:S01]  /*1a60*/  UMOV UR11, 0x40000040 ;  /* 0x40000040000b7882 */ /* 0x000fe20000000000 */
[----:B------:R-:W-:Y:S01]  /*1a70*/  UMOV UR7, 0x40000040 ;  /* 0x4000004000077882 */ /* 0x000fe20000000000 */
[----:B------:R-:W-:Y:S01]  /*1a80*/  ULOP3.LUT UR4, UR4, 0x3fff, URZ, 0xc0, !UPT ;  /* 0x00003fff04047892 */ /* 0x000fe2000f8ec03f */
[----:B------:R-:W-:Y:S01]  /*1a90*/  LEA.HI R73, R73, R120, RZ, 0x2 ;  /* 0x0000007849497211 */ /* 0x000fe200078f10ff */
[----:B------:R-:W-:Y:S01]  /*1aa0*/  UMOV UR13, 0x40000040 ;  /* 0x40000040000d7882 */ /* 0x000fe20000000000 */
[----:B------:R-:W-:Y:S01]  /*1ab0*/  UMOV UR15, 0x40000040 ;  /* 0x40000040000f7882 */ /* 0x000fe20000000000 */
[----:B------:R-:W-:Y:S01]  /*1ac0*/  ULOP3.LUT UR60, UR4, 0x10000, URZ, 0xfc, !UPT ;  /* 0x00010000043c7892 */ /* 0x000fe2000f8efc3f */
[----:B------:R-:W-:Y:S01]  /*1ad0*/  IMAD.IADD R10, R120, 0x1, -R9 ;  /* 0x00000001780a7824 */ /* 0x000fe200078e0a09 */
[----:B------:R-:W-:Y:S01]  /*1ae0*/  UMOV UR17, 0x40000040 ;  /* 0x4000004000117882 */ /* 0x000fe20000000000 */
[----:B------:R-:W-:Y:S01]  /*1af0*/  UMOV UR19, 0x40000040 ;  /* 0x4000004000137882 */ /* 0x000fe20000000000 */
[----:B------:R-:W-:Y:S01]  /*1b00*/  UIADD3 UR6, UR60, 0x2, URZ ;  /* 0x000000023c067890 */ /* 0x000fe2000fffe03f */
[----:B------:R-:W-:Y:S01]  /*1b10*/  LOP3.LUT R73, R73, 0xfffffffc, RZ, 0xc0, !PT ;  /* 0xfffffffc49497812 */ /* 0x000fe200078ec0ff */
[----:B------:R-:W-:Y:S01]  /*1b20*/  UIADD3 UR14, UR60, 0x4, URZ ;  /* 0x000000043c0e7890 */ /* 0x000fe2000fffe03f */
[----:B------:R-:W-:Y:S01]  /*1b30*/  SHF.R.S32.HI R9, RZ, 0x1f, R10 ;  /* 0x0000001fff097819 */ /* 0x000fe2000001140a */
[----:B------:R-:W-:Y:S01]  /*1b40*/  UMOV UR10, UR60 ;  /* 0x0000003c000a7c82 */ /* 0x000fe20008000000 */
[----:B------:R-:W-:Y:S01]  /*1b50*/  UIADD3 UR18, UR60, 0x6, URZ ;  /* 0x000000063c127890 */ /* 0x000fe2000fffe03f */
[----:B------:R-:W-:Y:S01]  /*1b60*/  HGMMA.64x96x16.F32.BF16 R24, gdesc[UR8], RZ, !UPT, gsb0 ;  /* 0x01600000081879f0 */ /* 0x000fe2000c0018ff */
[----:B------:R-:W-:Y:S01]  /*1b70*/  R2UR UR10, R6 ;  /* 0x00000000060a72ca */ /* 0x000fe200000e0000 */
[----:B------:R-:W-:Y:S01]  /*1b80*/  UMOV UR9, 0x40000040 ;  /* 0x4000004000097882 */ /* 0x000fe20000000000 */
[----:B------:R-:W-:Y:S01]  /*1b90*/  UIADD3 UR22, UR60, 0x300, URZ ;  /* 0x000003003c167890 */ /* 0x000fe2000fffe03f */
[CC--:B------:R-:W-:Y:S01]  /*1ba0*/  LEA.HI R11, R9.reuse, R10.reuse, RZ, 0x2 ;  /* 0x0000000a090b7211 */ /* 0x0c0fe200078f10ff */
[----:B------:R-:W-:Y:S01]  /*1bb0*/  UMOV UR5, UR9 ;  /* 0x0000000900057c82 */ /* 0x000fe20008000000 */
[----:B------:R-:W-:Y:S01]  /*1bc0*/  UMOV UR21, 0x40000040 ;  /* 0x4000004000157882 */ /* 0x000fe20000000000 */
[----:B------:R-:W-:Y:S01]  /*1bd0*/  UMOV UR23, 0x40000040 ;  /* 0x4000004000177882 */ /* 0x000fe20000000000 */
[----:B------:R-:W-:Y:S01]  /*1be0*/  UIADD3 UR26, UR60, 0x302, URZ ;  /* 0x000003023c1a7890 */ /* 0x000fe2000fffe03f */
[----:B------:R-:W-:Y:S01]  /*1bf0*/  LEA.HI R13, R9, R10, RZ, 0x5 ;  /* 0x0000000a090d7211 */ /* 0x000fe200078f28ff */
[----:B------:R-:W-:Y:S01]  /*1c00*/  UMOV UR25, 0x40000040 ;  /* 0x4000004000197882 */ /* 0x000fe20000000000 */
[----:B------:R-:W-:Y:S01]  /*1c10*/  UMOV UR27, 0x40000040 ;  /* 0x40000040001b7882 */ /* 0x000fe20000000000 */
[----:B------:R-:W-:Y:S01]  /*1c20*/  UIADD3 UR30, UR60, 0x304, URZ ;  /* 0x000003043c1e7890 */ /* 0x000fe2000fffe03f */
[--C-:B------:R-:W-:Y:S01]  /*1c30*/  SHF.R.S32.HI R9, RZ, 0x2, R11.reuse ;  /* 0x00000002ff097819 */ /* 0x100fe2000001140b */
[----:B------:R-:W-:Y:S01]  /*1c40*/  UIADD3 UR8, UR10, 0x2, URZ ;  /* 0x000000020a087890 */ /* 0x000fe2000fffe03f */
[----:B------:R-:W-:Y:S01]  /*1c50*/  SHF.R.S32.HI R20, RZ, 0x1f, R11 ;  /* 0x0000001fff147819 */ /* 0x000fe2000001140b */
[----:B------:R-:W-:Y:S01]  /*1c60*/  UIADD3 UR12, UR10, 0x4, URZ ;  /* 0x000000040a0c7890 */ /* 0x000fe2000fffe03f */
[----:B------:R-:W-:Y:S01]  /*1c70*/  IMAD.IADD R73, R120, 0x1, -R73 ;  /* 0x0000000178497824 */ /* 0x000fe200078e0a49 */
[----:B------:R-:W-:Y:S01]  /*1c80*/  UIADD3 UR16, UR10, 0x6, URZ ;  /* 0x000000060a107890 */ /* 0x000fe2000fffe03f */
[----:B------:R-:W-:Y:S01]  /*1c90*/  SHF.R.S32.HI R13, RZ, 0x5, R13 ;  /* 0x00000005ff0d7819 */ /* 0x000fe2000001140d */
[----:B------:R-:W-:Y:S01]  /*1ca0*/  UIADD3 UR20, UR10, 0x400, URZ ;  /* 0x000004000a147890 */ /* 0x000fe2000fffe03f */
[----:B------:R-:W-:Y:S01]  /*1cb0*/  LEA.HI R20, R20, R9, RZ, 0x3 ;  /* 0x0000000914147211 */ /* 0x000fe200078f18ff */
[----:B------:R-:W-:Y:S01]  /*1cc0*/  UMOV UR4, UR8 ;  /* 0x0000000800047c82 */ /* 0x000fe20008000000 */
[----:B------:R-:W-:Y:S01]  /*1cd0*/  UIADD3 UR24, UR10, 0x402, URZ ;  /* 0x000004020a187890 */ /* 0x000fe2000fffe03f */
[----:B------:R-:W-:Y:S01]  /*1ce0*/  LEA.HI R15, R74, R74, RZ, 0x1 ;  /* 0x0000004a4a0f7211 */ /* 0x000fe200078f08ff */
[----:B------:R-:W-:Y:S01]  /*1cf0*/  UIADD3 UR28, UR10, 0x404, URZ ;  /* 0x000004040a1c7890 */ /* 0x000fe2000fffe03f */
[----:B------:R-:W-:Y:S01]  /*1d00*/  LEA R13, R13, UR38, 0x4 ;  /* 0x000000260d0d7c11 */ /* 0x000fe2000f8e20ff */
[----:B------:R-:W-:Y:S01]  /*1d10*/  UMOV UR29, 0x40000040 ;  /* 0x40000040001d7882 */ /* 0x000fe20000000000 */
[----:B------:R-:W-:Y:S01]  /*1d20*/  UMOV UR31, 0x40000040 ;  /* 0x40000040001f7882 */ /* 0x000fe20000000000 */
[----:B------:R-:W-:Y:S01]  /*1d30*/  UIADD3 UR32, UR10, 0x406, URZ ;  /* 0x000004060a207890 */ /* 0x000fe2000fffe03f */
[----:B------:R-:W-:Y:S01]  /*1d40*/  LOP3.LUT R20, R20, 0xfffffff8, RZ, 0xc0, !PT ;  /* 0xfffffff814147812 */ /* 0x000fe200078ec0ff */
[----:B------:R-:W-:Y:S01]  /*1d50*/  UIADD3 UR34, UR60, 0x306, URZ ;  /* 0x000003063c227890 */ /* 0x000fe2000fffe03f */
[----:B------:R-:W-:Y:S01]  /*1d60*/  LOP3.LUT R15, R15, 0x3fffffe, RZ, 0xc0, !PT ;  /* 0x03fffffe0f0f7812 */ /* 0x000fe200078ec0ff */
[----:B------:R-:W-:Y:S01]  /*1d70*/  UMOV UR33, 0x40000040 ;  /* 0x4000004000217882 */ /* 0x000fe20000000000 */
[----:B------:R-:W-:Y:S01]  /*1d80*/  UMOV UR35, 0x40000040 ;  /* 0x4000004000237882 */ /* 0x000fe20000000000 */
[----:B------:R-:W-:Y:S01]  /*1d90*/  UIADD3 UR36, UR10, 0x800, URZ ;  /* 0x000008000a247890 */ /* 0x000fe2000fffe03f */
[----:B------:R-:W-:Y:S01]  /*1da0*/  LEA.HI R21, R73, R73, RZ, 0x1 ;  /* 0x0000004949157211 */ /* 0x000fe200078f08ff */
[----:B------:R-:W-:Y:S01]  /*1db0*/  UMOV UR37, 0x40000040 ;  /* 0x4000004000257882 */ /* 0x000fe20000000000 */
[----:B------:R-:W-:Y:S01]  /*1dc0*/  UIADD3 UR40, UR10, 0x802, URZ ;  /* 0x000008020a287890 */ /* 0x000fe2000fffe03f */
[----:B------:R-:W-:Y:S01]  /*1dd0*/  IMAD.IADD R15, R74, 0x1, -R15 ;  /* 0x000000014a0f7824 */ /* 0x000fe200078e0a0f */
[----:B------:R-:W-:Y:S01]  /*1de0*/  UMOV UR41, 0x40000040 ;  /* 0x4000004000297882 */ /* 0x000fe20000000000 */
[----:B------:R-:W-:Y:S01]  /*1df0*/  UIADD3 UR44, UR10, 0x804, URZ ;  /* 0x000008040a2c7890 */ /* 0x000fe2000fffe03f */
[----:B------:R-:W-:Y:S01]  /*1e00*/  UMOV UR45, 0x40000040 ;  /* 0x40000040002d7882 */ /* 0x000fe20000000000 */
[----:B------:R-:W-:Y:S01]  /*1e10*/  UIADD3 UR48, UR10, 0x806, URZ ;  /* 0x000008060a307890 */ /* 0x000fe2000fffe03f */
[----:B------:R-:W-:-:S02]  /*1e20*/  UMOV UR49, 0x40000040 ;  /* 0x4000004000317882 */ /* 0x000fc40000000000 */
[----:B------:R-:W-:Y:S01]  /*1e30*/  ULDC UR10, c[0x0][0x288] ;  /* 0x0000a200000a7ab9 */ /* 0x000fe20000000800 */
[----:B------:R-:W-:Y:S02]  /*1e40*/  WARPGROUP.DEPBAR.LE gsb0, 0x0 ;  /* 0x00008000000079c5 */ /* 0x000fe40000010000 */
[----:B------:R-:W-:-:S06]  /*1e50*/  WARPGROUP.ARRIVE ;  /* 0x00000000000079c5 */ /* 0x000fcc0000000000 */
[----:B------:R-:W-:Y:S01]  /*1e60*/  HGMMA.64x96x16.F32.BF16 R24, gdesc[UR4], R24, gsb0 ;  /* 0x01600000041879f0 */ /* 0x000fe20008001818 */
[----:B------:R-:W-:Y:S01]  /*1e70*/  UIADD3 UR6, UR60, 0x600, URZ ;  /* 0x000006003c067890 */ /* 0x000fe2000fffe03f */
[----:B------:R-:W-:Y:S01]  /*1e80*/  UMOV UR4, UR36 ;  /* 0x0000002400047c82 */ /* 0x000fe20008000000 */
[----:B------:R-:W-:Y:S01]  /*1e90*/  UMOV UR5, UR37 ;  /* 0x0000002500057c82 */ /* 0x000fe20008000000 */
[----:B------:R-:W-:Y:S01]  /*1ea0*/  UMOV UR7, 0x40000040 ;  /* 0x4000004000077882 */ /* 0x000fe20000000000 */
[----:B------:R-:W-:Y:S02]  /*1eb0*/  WARPGROUP.DEPBAR.LE gsb0, 0x0 ;  /* 0x00008000000079c5 */ /* 0x000fe40000010000 */
[----:B------:R-:W-:-:S06]  /*1ec0*/  WARPGROUP.ARRIVE ;  /* 0x00000000000079c5 */ /* 0x000fcc0000000000 */
[----:B------:R-:W-:Y:S03]  /*1ed0*/  HGMMA.64x96x16.F32.BF16 R24, gdesc[UR12], R24, gsb0 ;  /* 0x016000000c1879f0 */ /* 0x000fe60008001818 */
        /* <DEDUP_REMOVED lines=39> */
[----:B------:R-:W-:Y:S01]  /*2150*/  ULDC UR5, c[0x0][0x448] ;  /* 0x0001120000057ab9 */ /* 0x000fe20000000800 */
[----:B------:R-:W-:Y:S01]  /*2160*/  ULDC UR4, c[0x0][0x9d8] ;  /* 0x0002760000047ab9 */ /* 0x000fe20000000800 */
[----:B------:R-:W-:Y:S01]  /*2170*/  UISETP.NE.AND UP0, UPT, UR5, 0x1, UPT ;  /* 0x000000010500788c */ /* 0x000fe2000bf05270 */
[----:B------:R-:W-:Y:S02]  /*2180*/  ULDC UR6, c[0x0][0x9dc] ;  /* 0x0002770000067ab9 */ /* 0x000fe40000000800 */
[----:B------:R-:W-:-:S03]  /*2190*/  ULOP3.LUT UR39, URZ, UR6, URZ, 0x33, !UPT ;  /* 0x000000063f277292 */ /* 0x000fc6000f8e333f */
[----:B------:R-:W-:Y:S02]  /*21a0*/  PLOP3.LUT P2, PT, PT, PT, UP0, 0x80, 0x0 ;  /* 0x000000000000781c */ /* 0x000fe40003f4f008 */
[----:B------:R-:W-:-:S03]  /*21b0*/  PLOP3.LUT P3, PT, PT, PT, UP0, 0x80, 0x0 ;  /* 0x000000000000781c */ /* 0x000fc60003f6f008 */
[----:B------:R-:W-:Y:S01]  /*21c0*/  @UP0 ULDC UR5, c[0x0][0x44c] ;  /* 0x0001130000050ab9 */ /* 0x000fe20000000800 */
[----:B------:R-:W-:Y:S02]  /*21d0*/  WARPGROUP.DEPBAR.LE gsb0, 0x0 ;  /* 0x00008000000079c5 */ /* 0x000fe40000010000 */
[----:B------:R-:W-:Y:S01]  /*21e0*/  FMUL.FTZ R4, R24, UR4 ;  /* 0x0000000418047c20 */ /* 0x000fe20008410000 */
[----:B------:R-:W-:Y:S01]  /*21f0*/  IADD3 R24, R13, R9, -R20 ;  /* 0x000000090d187210 */ /* 0x000fe20007ffe814 */
[----:B------:R-:W-:Y:S01]  /*2200*/  FMUL.FTZ R2, R63, UR4 ;  /* 0x000000043f027c20 */ /* 0x000fe20008410000 */
[----:B------:R-:W-:Y:S01]  /*2210*/  LOP3.LUT R20, R21, 0x1ffffffe, RZ, 0xc0, !PT ;  /* 0x1ffffffe15147812 */ /* 0x000fe200078ec0ff */
[----:B------:R-:W-:Y:S02]  /*2220*/  IMAD.U32 R21, RZ, RZ, UR58 ;  /* 0x0000003aff157e24 */ /* 0x000fe4000f8e00ff */
[----:B------:R-:W-:Y:S01]  /*2230*/  FMUL.FTZ R25, R25, UR4 ;  /* 0x0000000419197c20 */ /* 0x000fe20008410000 */
[----:B------:R-:W-:-:S02]  /*2240*/  IMAD R24, R15, 0x40, R24 ;  /* 0x000000400f187824 */ /* 0x000fc400078e0218 */
[----:B01----:R-:W-:Y:S01]  /*2250*/  FMUL.FTZ R0, R26, UR4 ;  /* 0x000000041a007c20 */ /* 0x003fe20008410000 */
[----:B------:R-:W-:Y:S02]  /*2260*/  IMAD.IADD R9, R73, 0x1, -R20 ;  /* 0x0000000149097824 */ /* 0x000fe400078e0a14 */
[----:B------:R-:W-:Y:S01]  /*2270*/  FMUL.FTZ R3, R27, UR4 ;  /* 0x000000041b037c20 */ /* 0x000fe20008410000 */
[----:B------:R-:W-:Y:S01]  /*2280*/  FMUL.FTZ R28, R28, UR4 ;  /* 0x000000041c1c7c20 */ /* 0x000fe20008410000 */
[----:B------:R-:W-:Y:S01]  /*2290*/  FMUL.FTZ R29, R29, UR4 ;  /* 0x000000041d1d7c20 */ /* 0x000fe20008410000 */
[----:B------:R-:W-:Y:S02]  /*22a0*/  IMAD R9, R9, 0x8, R24 ;  /* 0x0000000809097824 */ /* 0x000fe400078e0218 */
[----:B------:R-:W-:Y:S01]  /*22b0*/  FMUL.FTZ R5, R30, UR4 ;  /* 0x000000041e057c20 */ /* 0x000fe20008410000 */
[----:B------:R-:W-:Y:S01]  /*22c0*/  FMUL.FTZ R8, R31, UR4 ;  /* 0x000000041f087c20 */ /* 0x000fe20008410000 */
[----:B------:R-:W-:Y:S01]  /*22d0*/  FMUL.FTZ R32, R32, UR4 ;  /* 0x0000000420207c20 */ /* 0x000fe20008410000 */
[----:B------:R-:W-:Y:S01]  /*22e0*/  @P2 IMAD.HI.U32 R15, R9, UR5, RZ ;  /* 0x00000005090f2c27 */ /* 0x000fe2000f8e00ff */
[----:B------:R-:W-:-:S03]  /*22f0*/  @UP0 ULDC UR5, c[0x0][0x450] ;  /* 0x0001140000050ab9 */ /* 0x000fc60000000800 */
[----:B------:R-:W-:Y:S01]  /*2300*/  FMUL.FTZ R33, R33, UR4 ;  /* 0x0000000421217c20 */ /* 0x000fe20008410000 */
[----:B------:R-:W-:Y:S01]  /*2310*/  FMUL.FTZ R12, R34, UR4 ;  /* 0x00000004220c7c20 */ /* 0x000fe20008410000 */
[----:B------:R-:W-:Y:S01]  /*2320*/  IMAD.MOV.U32 R20, RZ, RZ, R9 ;  /* 0x000000ffff147224 */ /* 0x000fe200078e0009 */
[----:B------:R-:W-:Y:S01]  /*2330*/  @P3 SHF.R.U32.HI R20, RZ, UR5, R15 ;  /* 0x00000005ff143c19 */ /* 0x000fe2000801160f */
[----:B------:R-:W-:Y:S01]  /*2340*/  FMUL.FTZ R14, R35, UR4 ;  /* 0x00000004230e7c20 */ /* 0x000fe20008410000 */
        /* <DEDUP_REMOVED lines=32> */
[----:B------:R-:W-:Y:S01]  /*2550*/  LOP3.LUT R15, R11, 0x7ffffffc, RZ, 0xc0, !PT ;  /* 0x7ffffffc0b0f7812 */ /* 0x000fe200078ec0ff */
[----:B------:R-:W-:Y:S01]  /*2560*/  FMUL.FTZ R69, R69, UR4 ;  /* 0x0000000445457c20 */ /* 0x000fe20008410000 */
[----:B------:R-:W0:Y:S01]  /*2570*/  SHFL.IDX PT, R63, R20, RZ, 0x1c1f ;  /* 0x001c1fff143f7589 */ /* 0x000e2200000e0000 */
[----:B------:R-:W-:Y:S01]  /*2580*/  FMUL.FTZ R70, R70, UR4 ;  /* 0x0000000446467c20 */ /* 0x000fe20008410000 */
[----:B------:R-:W-:Y:S01]  /*2590*/  FMUL.FTZ R71, R71, UR4 ;  /* 0x0000000447477c20 */ /* 0x000fe20008410000 */
[----:B------:R-:W-:Y:S01]  /*25a0*/  @!P1 VIADD R11, R21, 0x30840 ;  /* 0x00030840150b9836 */ /* 0x000fe20000000000 */
[----:B------:R-:W-:Y:S01]  /*25b0*/  ULDC.64 UR4, c[0x0][0x9e0] ;  /* 0x0002780000047ab9 */ /* 0x000fe20000000a00 */
[----:B------:R-:W-:Y:S01]  /*25c0*/  IMAD.MOV.U32 R24, RZ, RZ, -0x60 ;  /* 0xffffffa0ff187424 */ /* 0x000fe200078e00ff */
[----:B------:R-:W-:Y:S01]  /*25d0*/  UISETP.GE.AND UP1, UPT, UR5, 0x1, UPT ;  /* 0x000000010500788c */ /* 0x000fe2000bf26270 */
[----:B------:R-:W-:Y:S01]  /*25e0*/  IMAD.IADD R10, R10, 0x1, -R15 ;  /* 0x000000010a0a7824 */ /* 0x000fe200078e0a0f */
[----:B------:R-:W-:Y:S01]  /*25f0*/  @!P1 PRMT R11, RZ, 0x654, R11 ;  /* 0x00000654ff0b9816 */ /* 0x000fe2000000000b */
[----:B------:R-:W-:Y:S01]  /*2600*/  IMAD R21, R23, R24, 0x61 ;  /* 0x0000006117157424 */ /* 0x000fe200078e0218 */
[----:B------:R1:W2:Y:S02]  /*2610*/  MUFU.TANH R75, R25 ;  /* 0x00000019004b7308 */ /* 0x0002a40000002400 */
[----:B------:R-:W-:Y:S01]  /*2620*/  PLOP3.LUT P2, PT, PT, PT, UP1, 0x40, 0x0 ;  /* 0x000000000000781c */ /* 0x000fe20003f4e818 */
[----:B------:R3:W-:Y:S05]  /*2630*/  @!P1 SYNCS.ARRIVE.TRANS64.RED.A1T0 RZ, [R11+URZ], RZ ;  /* 0x000000ff0bff99a7 */ /* 0x0007ea000810043f */
[----:B------:R-:W4:Y:S01]  /*2640*/  MUFU.TANH R4, R4 ;  /* 0x0000000400047308 */ /* 0x000f220000002400 */
[----:B-1----:R-:W-:-:S02]  /*2650*/  IMAD R25, R10, -0x2, R21 ;  /* 0xfffffffe0a197824 */ /* 0x002fc400078e0215 */
[----:B---3--:R-:W-:-:S03]  /*2660*/  IMAD R11, R23, -0x60, R18 ;  /* 0xffffffa0170b7824 */ /* 0x008fc600078e0212 */
[----:B------:R-:W-:Y:S01]  /*2670*/  IADD3 R24, R25, -UR10, R18 ;  /* 0x8000000a19187c10 */ /* 0x000fe2000fffe012 */
[----:B------:R-:W-:Y:S01]  /*2680*/  VIADD R15, R11, 0x60 ;  /* 0x000000600b0f7836 */ /* 0x000fe20000000000 */
[----:B------:R-:W1:Y:S01]  /*2690*/  MUFU.TANH R0, R0 ;  /* 0x0000000000007308 */ /* 0x000e620000002400 */
[----:B------:R-:W-:Y:S02]  /*26a0*/  IMAD.U32 R11, RZ, RZ, UR39 ;  /* 0x00000027ff0b7e24 */ /* 0x000fe4000f8e00ff */
[----:B------:R-:W-:Y:S02]  /*26b0*/  IMAD R26, R10, -0x2, R15 ;  /* 0xfffffffe0a1a7824 */ /* 0x000fe400078e020f */
[C---:B------:R-:W-:Y:S02]  /*26c0*/  VIADD R27, R24.reuse, UR4 ;  /* 0x00000004181b7c36 */ /* 0x040fe40008000000 */
[----:B------:R-:W-:Y:S01]  /*26d0*/  VIADD R31, R24, UR39 ;  /* 0x00000027181f7c36 */ /* 0x000fe20008000000 */
[----:B------:R-:W3:Y:S01]  /*26e0*/  MUFU.TANH R3, R3 ;  /* 0x0000000300037308 */ /* 0x000ee20000002400 */
[----:B------:R-:W-:Y:S01]  /*26f0*/  VIADD R25, R25, 0xffffffff ;  /* 0xffffffff19197836 */ /* 0x000fe20000000000 */
[----:B0-----:R-:W-:-:S06]  /*2700*/  VIADDMNMX R15, R63, R27, R26, PT ;  /* 0x0000001b3f0f7246 */ /* 0x001fcc000380011a */
[----:B------:R-:W0:Y:S08]  /*2710*/  MUFU.TANH R28, R28 ;  /* 0x0000001c001c7308 */ /* 0x000e300000002400 */
        /* <DEDUP_REMOVED lines=42> */
[----:B------:R5:W0:Y:S02]  /*29c0*/  MUFU.TANH R35, R39 ;  /* 0x0000002700237308 */ /* 0x000a240000002400 */
[----:B-----5:R-:W-:-:S02]  /*29d0*/  VIADD R39, R21, 0xffffffff ;  /* 0xffffffff15277836 */ /* 0x020fc40000000000 */
[----:B------:R-:W-:Y:S01]  /*29e0*/  IMAD.IADD R21, R31, 0x1, R63 ;  /* 0x000000011f157824 */ /* 0x000fe200078e023f */
[----:B-1234-:R-:W-:Y:S06]  /*29f0*/  @P2 BRA `(.L_x_931) ;  /* 0x0000000000542947 */ /* 0x01efec0003800000 */
[----:B------:R-:W-:Y:S01]  /*2a00*/  IADD3 R24, R18, -UR10, R63 ;  /* 0x8000000a12187c10 */ /* 0x000fe2000fffe03f */
[----:B------:R-:W-:Y:S03]  /*2a10*/  BSSY B0, `(.L_x_932) ;  /* 0x0000010000007945 */ /* 0x000fe60003800000 */
[----:B------:R-:W-:-:S13]  /*2a20*/  ISETP.GT.AND P2, PT, R24, -0x1, PT ;  /* 0xffffffff1800780c */ /* 0x000fda0003f44270 */
[----:B------:R-:W-:Y:S05]  /*2a30*/  @P2 BRA `(.L_x_933) ;  /* 0x0000000000202947 */ /* 0x000fea0003800000 */
[----:B------:R-:W-:Y:S01]  /*2a40*/  UISETP.NE.AND UP2, UPT, UR5, 0x1, UPT ;  /* 0x000000010500788c */ /* 0x000fe2000bf45270 */
[----:B------:R-:W-:-:S05]  /*2a50*/  LOP3.LUT R24, RZ, R24, RZ, 0x33, !PT ;  /* 0x00000018ff187212 */ /* 0x000fca00078e33ff */
[----:B------:R-:W-:-:S05]  /*2a60*/  PLOP3.LUT P2, PT, PT, PT, UP2, 0x80, 0x0 ;  /* 0x000000000000781c */ /* 0x000fca0003f4f028 */
[----:B------:R-:W-:-:S08]  /*2a70*/  @UP2 ULDC.64 UR6, c[0x0][0x9e8] ;  /* 0x00027a0000062ab9 */ /* 0x000fd00000000a00 */
[----:B------:R-:W-:-:S05]  /*2a80*/  @P2 IMAD.HI.U32 R63, R24, UR6, RZ ;  /* 0x00000006183f2c27 */ /* 0x000fca000f8e00ff */
[----:B------:R-:W-:-:S04]  /*2a90*/  @P2 SHF.R.U32.HI R24, RZ, UR7, R63 ;  /* 0x00000007ff182c19 */ /* 0x000fc8000801163f */
[----:B------:R-:W-:Y:S01]  /*2aa0*/  LOP3.LUT R24, RZ, R24, RZ, 0x33, !PT ;  /* 0x00000018ff187212 */ /* 0x000fe200078e33ff */
[----:B------:R-:W-:Y:S06]  /*2ab0*/  BRA `(.L_x_934) ;  /* 0x0000000000147947 */ /* 0x000fec0003800000 */
.L_x_933:
[----:B------:R-:W-:-:S06]  /*2ac0*/  UISETP.NE.AND UP2, UPT, UR5, 0x1, UPT ;  /* 0x000000010500788c */ /* 0x000fcc000bf45270 */
[----:B------:R-:W-:-:S05]  /*2ad0*/  PLOP3.LUT P2, PT, PT, PT, UP2, 0x80, 0x0 ;  /* 0x000000000000781c */ /* 0x000fca0003f4f028 */
[----:B------:R-:W-:-:S08]  /*2ae0*/  @UP2 ULDC.64 UR6, c[0x0][0x9e8] ;  /* 0x00027a0000062ab9 */ /* 0x000fd00000000a00 */
[----:B------:R-:W-:-:S05]  /*2af0*/  @P2 IMAD.HI.U32 R63, R24, UR6, RZ ;  /* 0x00000006183f2c27 */ /* 0x000fca000f8e00ff */
[----:B------:R-:W-:-:S07]  /*2b00*/  @P2 SHF.R.U32.HI R24, RZ, UR7, R63 ;  /* 0x00000007ff182c19 */ /* 0x000fce000801163f */
.L_x_934:
[----:B------:R-:W-:Y:S05]  /*2b10*/  BSYNC B0 ;  /* 0x0000000000007941 */ /* 0x000fea0003800000 */
.L_x_932:
[----:B------:R-:W-:-:S05]  /*2b20*/  IMAD R24, R24, UR5, R25 ;  /* 0x0000000518187c24 */ /* 0x000fca000f8e0219 */
[----:B------:R-:W-:Y:S02]  /*2b30*/  VIMNMX R21, R21, R24, !PT ;  /* 0x0000001815157248 */ /* 0x000fe40007fe0100 */
[----:B------:R-:W-:-:S07]  /*2b40*/  VIADDMNMX R15, R24, UR5, R15, PT ;  /* 0x00000005180f7c46 */ /* 0x000fce000b80010f */
.L_x_931:
[C---:B------:R-:W-:Y:S02]  /*2b50*/  ISETP.GE.AND P2, PT, R39.reuse, 0x2, PT ;  /* 0x000000022700780c */ /* 0x040fe40003f46270 */
[----:B------:R-:W-:Y:S02]  /*2b60*/  ISETP.GE.AND P6, PT, R39, 0xa, PT ;  /* 0x0000000a2700780c */ /* 0x000fe40003fc6270 */
[----:B------:R-:W-:Y:S02]  /*2b70*/  ISETP.GT.AND P4, PT, R21, 0x1, !P2 ;  /* 0x000000011500780c */ /* 0x000fe40005784270 */
[----:B------:R-:W-:Y:S02]  /*2b80*/  ISETP.GE.AND P3, PT, R39, 0x9, PT ;  /* 0x000000092700780c */ /* 0x000fe40003f66270 */
[----:B------:R-:W-:Y:S02]  /*2b90*/  ISETP.LT.OR P4, PT, R15, 0x2, P4 ;  /* 0x000000020f00780c */ /* 0x000fe40002781670 */
[----:B------:R-:W-:-:S02]  /*2ba0*/  P2R R63, PR, RZ, 0x40 ;  /* 0x00000040ff3f7803 */ /* 0x000fc40000000000 */
[----:B------:R-:W-:Y:S02]  /*2bb0*/  FSEL R66, R75, -INF , !P4 ;  /* 0xff8000004b427808 */ /* 0x000fe40006000000 */
[C---:B------:R-:W-:Y:S02]  /*2bc0*/  ISETP.GT.AND P4, PT, R21.reuse, 0x9, !P6 ;  /* 0x000000091500780c */ /* 0x040fe40007784270 */
[----:B------:R-:W-:Y:S02]  /*2bd0*/  ISETP.GT.AND P5, PT, R21, 0x8, !P3 ;  /* 0x000000081500780c */ /* 0x000fe40005fa4270 */
[----:B------:R-:W-:Y:S02]  /*2be0*/  ISETP.LT.OR P4, PT, R15, 0xa, P4 ;  /* 0x0000000a0f00780c */ /* 0x000fe40002781670 */
[----:B------:R-:W-:Y:S02]  /*2bf0*/  ISETP.GE.AND P6, PT, R39, 0x11, PT ;  /* 0x000000112700780c */ /* 0x000fe40003fc6270 */
[----:B0-----:R-:W-:-:S02]  /*2c00*/  FSEL R72, R29, -INF , !P4 ;  /* 0xff8000001d487808 */ /* 0x001fc40006000000 */
[----:B------:R-:W-:Y:S02]  /*2c10*/  ISETP.LT.OR P5, PT, R15, 0x9, P5 ;  /* 0x000000090f00780c */ /* 0x000fe40002fa1670 */
[----:B------:R-:W-:Y:S02]  /*2c20*/  ISETP.GT.AND P4, PT, R21, 0x10, !P6 ;  /* 0x000000101500780c */ /* 0x000fe40007784270 */
[----:B------:R-:W-:Y:S02]  /*2c30*/  FSEL R28, R28, -INF , !P5 ;  /* 0xff8000001c1c7808 */ /* 0x000fe40006800000 */
[----:B------:R-:W-:Y:S02]  /*2c40*/  ISETP.LT.OR P4, PT, R15, 0x11, P4 ;  /* 0x000000110f00780c */ /* 0x000fe40002781670 */
[----:B------:R-:W-:Y:S02]  /*2c50*/  ISETP.GE.AND P5, PT, R39, 0x12, PT ;  /* 0x000000122700780c */ /* 0x000fe40003fa6270 */
[----:B------:R-:W-:-:S02]  /*2c60*/  FSEL R32, R32, -INF , !P4 ;  /* 0xff80000020207808 */ /* 0x000fc40006000000 */
[----:B------:R-:W-:Y:S02]  /*2c70*/  ISETP.GT.AND P4, PT, R21, 0x11, !P5 ;  /* 0x000000111500780c */ /* 0x000fe40006f84270 */
[----:B------:R-:W-:Y:S02]  /*2c80*/  P2R R67, PR, RZ, 0x20 ;  /* 0x00000020ff437803 */ /* 0x000fe40000000000 */
[----:B------:R-:W-:Y:S02]  /*2c90*/  ISETP.LT.OR P4, PT, R15, 0x12, P4 ;  /* 0x000000120f00780c */ /* 0x000fe40002781670 */
[----:B------:R-:W-:Y:S02]  /*2ca0*/  ISETP.GE.AND P5, PT, R39, 0x19, PT ;  /* 0x000000192700780c */ /* 0x000fe40003fa6270 */
[----:B------:R-:W-:Y:S02]  /*2cb0*/  FSEL R74, R33, -INF , !P4 ;  /* 0xff800000214a7808 */ /* 0x000fe40006000000 */
[----:B------:R-:W-:-:S02]  /*2cc0*/  ISETP.GT.AND P4, PT, R21, 0x18, !P5 ;  /* 0x000000181500780c */ /* 0x000fc40006f84270 */
[----:B------:R-:W-:Y:S02]  /*2cd0*/  P2R R33, PR, RZ, 0x20 ;  /* 0x00000020ff217803 */ /* 0x000fe40000000000 */
[----:B------:R-:W-:Y:S02]  /*2ce0*/  ISETP.LT.OR P4, PT, R15, 0x19, P4 ;  /* 0x000000190f00780c */ /* 0x000fe40002781670 */
[----:B------:R-:W-:Y:S02]  /*2cf0*/  ISETP.GE.AND P5, PT, R39, 0x1a, PT ;  /* 0x0000001a2700780c */ /* 0x000fe40003fa6270 */
[----:B------:R-:W-:Y:S02]  /*2d00*/  FSEL R36, R36, -INF , !P4 ;  /* 0xff80000024247808 */ /* 0x000fe40006000000 */
[----:B------:R-:W-:Y:S02]  /*2d10*/  ISETP.GT.AND P4, PT, R21, 0x19, !P5 ;  /* 0x000000191500780c */ /* 0x000fe40006f84270 */
[----:B------:R-:W-:-:S02]  /*2d20*/  P2R R71, PR, RZ, 0x20 ;  /* 0x00000020ff477803 */ /* 0x000fc40000000000 */
[----:B------:R-:W-:Y:S02]  /*2d30*/  ISETP.LT.OR P4, PT, R15, 0x1a, P4 ;  /* 0x0000001a0f00780c */ /* 0x000fe40002781670 */
[----:B------:R-:W-:Y:S02]  /*2d40*/  ISETP.GE.AND P5, PT, R39, 0x21, PT ;  /* 0x000000212700780c */ /* 0x000fe40003fa6270 */
[----:B------:R-:W-:Y:S02]  /*2d50*/  FSEL R76, R37, -INF , !P4 ;  /* 0xff800000254c7808 */ /* 0x000fe40006000000 */
[----:B------:R-:W-:Y:S02]  /*2d60*/  ISETP.GT.AND P4, PT, R21, 0x20, !P5 ;  /* 0x000000201500780c */ /* 0x000fe40006f84270 */
[----:B------:R-:W-:Y:S02]  /*2d70*/  P2R R73, PR, RZ, 0x20 ;  /* 0x00000020ff497803 */ /* 0x000fe40000000000 */
[----:B------:R-:W-:-:S02]  /*2d80*/  ISETP.LT.OR P4, PT, R15, 0x21, P4 ;  /* 0x000000210f00780c */ /* 0x000fc40002781670 */
[----:B------:R-:W-:Y:S02]  /*2d90*/  ISETP.GE.AND P5, PT, R39, 0x22, PT ;  /* 0x000000222700780c */ /* 0x000fe40003fa6270 */
[----:B------:R-:W-:Y:S02]  /*2da0*/  FSEL R40, R40, -INF , !P4 ;  /* 0xff80000028287808 */ /* 0x000fe40006000000 */
[----:B------:R-:W-:Y:S02]  /*2db0*/  ISETP.GT.AND P4, PT, R21, 0x21, !P5 ;  /* 0x000000211500780c */ /* 0x000fe40006f84270 */
[----:B------:R-:W-:Y:S02]  /*2dc0*/  P2R R75, PR, RZ, 0x20 ;  /* 0x00000020ff4b7803 */ /* 0x000fe40000000000 */
[----:B------:R-:W-:Y:S02]  /*2dd0*/  ISETP.LT.OR P4, PT, R15, 0x22, P4 ;  /* 0x000000220f00780c */ /* 0x000fe40002781670 */
[----:B------:R-:W-:-:S02]  /*2de0*/  ISETP.GE.AND P5, PT, R39, 0x29, PT ;  /* 0x000000292700780c */ /* 0x000fc40003fa6270 */
[----:B------:R-:W-:Y:S02]  /*2df0*/  FSEL R78, R41, -INF , !P4 ;  /* 0xff800000294e7808 */ /* 0x000fe40006000000 */
[----:B------:R-:W-:Y:S02]  /*2e00*/  ISETP.GT.AND P4, PT, R21, 0x28, !P5 ;  /* 0x000000281500780c */ /* 0x000fe40006f84270 */
[----:B------:R-:W-:Y:S02]  /*2e10*/  P2R R41, PR, RZ, 0x20 ;  /* 0x00000020ff297803 */ /* 0x000fe40000000000 */
        /* <DEDUP_REMOVED lines=51> */
[----:B------:R-:W-:Y:S02]  /*3150*/  P2R R29, PR, RZ, 0x40 ;  /* 0x00000040ff1d7803 */ /* 0x000fe40000000000 */
[----:B------:R-:W-:Y:S02]  /*3160*/  FSEL R64, R64, -INF , !P4 ;  /* 0xff80000040407808 */ /* 0x000fe40006000000 */
[----:B------:R-:W-:-:S04]  /*3170*/  ISETP.GE.AND P4, PT, R39, 0x52, PT ;  /* 0x000000522700780c */ /* 0x000fc80003f86270 */
[----:B------:R-:W-:-:S04]  /*3180*/  ISETP.GT.AND P5, PT, R21, 0x51, !P4 ;  /* 0x000000511500780c */ /* 0x000fc800067a4270 */
[----:B------:R-:W-:-:S04]  /*3190*/  ISETP.LT.OR P5, PT, R15, 0x52, P5 ;  /* 0x000000520f00780c */ /* 0x000fc80002fa1670 */
[----:B------:R-:W-:Y:S02]  /*31a0*/  FSEL R90, R65, -INF , !P5 ;  /* 0xff800000415a7808 */ /* 0x000fe40006800000 */
[----:B------:R-:W-:-:S04]  /*31b0*/  ISETP.GE.AND P5, PT, R39, 0x59, PT ;  /* 0x000000592700780c */ /* 0x000fc80003fa6270 */
[----:B------:R-:W-:-:S04]  /*31c0*/  ISETP.GT.AND P6, PT, R21, 0x58, !P5 ;  /* 0x000000581500780c */ /* 0x000fc80006fc4270 */
[----:B------:R-:W-:-:S04]  /*31d0*/  ISETP.LT.OR P6, PT, R15, 0x59, P6 ;  /* 0x000000590f00780c */ /* 0x000fc800037c1670 */
[----:B------:R-:W-:Y:S02]  /*31e0*/  FSEL R68, R68, -INF , !P6 ;  /* 0xff80000044447808 */ /* 0x000fe40007000000 */
[----:B------:R-:W-:-:S04]  /*31f0*/  ISETP.GE.AND P6, PT, R39, 0x1, PT ;  /* 0x000000012700780c */ /* 0x000fc80003fc6270 */
[----:B------:R-:W-:Y:S02]  /*3200*/  P2R R37, PR, RZ, 0x40 ;  /* 0x00000040ff257803 */ /* 0x000fe40000000000 */
[----:B------:R-:W-:-:S04]  /*3210*/  ISETP.GT.AND P6, PT, R21, RZ, !P6 ;  /* 0x000000ff1500720c */ /* 0x000fc800077c4270 */
[----:B------:R-:W-:-:S04]  /*3220*/  ISETP.LT.OR P6, PT, R15, 0x1, P6 ;  /* 0x000000010f00780c */ /* 0x000fc800037c1670 */
[----:B------:R-:W-:Y:S02]  /*3230*/  FSEL R24, R4, -INF , !P6 ;  /* 0xff80000004187808 */ /* 0x000fe40007000000 */
[----:B------:R-:W-:Y:S01]  /*3240*/  ISETP.GE.AND P6, PT, R39, 0x5a, PT ;  /* 0x0000005a2700780c */ /* 0x000fe20003fc6270 */
[----:B------:R-:W0:Y:S03]  /*3250*/  SHFL.IDX PT, R4, R20, 0x1, 0x1c1f ;  /* 0x003c1f0014047f89 */ /* 0x000e2600000e0000 */
[----:B------:R-:W-:Y:S02]  /*3260*/  P2R R65, PR, RZ, 0x40 ;  /* 0x00000040ff417803 */ /* 0x000fe40000000000 */
[----:B------:R-:W-:-:S04]  /*3270*/  ISETP.GT.AND P6, PT, R21, 0x59, !P6 ;  /* 0x000000591500780c */ /* 0x000fc800077c4270 */
[----:B------:R-:W-:-:S04]  /*3280*/  ISETP.LT.OR P6, PT, R15, 0x5a, P6 ;  /* 0x0000005a0f00780c */ /* 0x000fc800037c1670 */
[----:B------:R-:W-:Y:S02]  /*3290*/  FSEL R92, R69, -INF , !P6 ;  /* 0xff800000455c7808 */ /* 0x000fe40007000000 */
[----:B------:R-:W-:Y:S02]  /*32a0*/  PLOP3.LUT P6, PT, PT, PT, UP1, 0x40, 0x0 ;  /* 0x000000000000781c */ /* 0x000fe40003fce818 */
[----:B0-----:R-:W-:Y:S01]  /*32b0*/  VIADDMNMX R15, R4, R27, R26, PT ;  /* 0x0000001b040f7246 */ /* 0x001fe2000380011a */
[----:B------:R-:W-:-:S10]  /*32c0*/  IMAD.IADD R21, R31, 0x1, R4 ;  /* 0x000000011f157824 */ /* 0x000fd400078e0204 */
[----:B------:R-:W-:Y:S05]  /*32d0*/  @P6 BRA `(.L_x_935) ;  /* 0x00000000005c6947 */ /* 0x000fea0003800000 */
        /* <DEDUP_REMOVED lines=8> */
[----:B------:R-:W-:Y:S01]  /*3360*/  @P6 IMAD.HI.U32 R20, R4, UR6, RZ ;  /* 0x0000000604146c27 */ /* 0x000fe2000f8e00ff */
[----:B------:R-:W-:-:S13]  /*3370*/  PLOP3.LUT P6, PT, PT, PT, UP2, 0x80, 0x0 ;  /* 0x000000000000781c */ /* 0x000fda0003fcf028 */
[----:B------:R-:W-:-:S04]  /*3380*/  @P6 SHF.R.U32.HI R4, RZ, UR7, R20 ;  /* 0x00000007ff046c19 */ /* 0x000fc80008011614 */
[----:B------:R-:W-:Y:S01]  /*3390*/  LOP3.LUT R4, RZ, R4, RZ, 0x33, !PT ;  /* 0x00000004ff047212 */ /* 0x000fe200078e33ff */
[----:B------:R-:W-:Y:S06]  /*33a0*/  BRA `(.L_x_938) ;  /* 0x0000000000187947 */ /* 0x000fec0003800000 */
.L_x_937:
[----:B------:R-:W-:-:S06]  /*33b0*/  UISETP.NE.AND UP2, UPT, UR5, 0x1, UPT ;  /* 0x000000010500788c */ /* 0x000fcc000bf45270 */
[----:B------:R-:W-:-:S05]  /*33c0*/  PLOP3.LUT P6, PT, PT, PT, UP2, 0x80, 0x0 ;  /* 0x000000000000781c */ /* 0x000fca0003fcf028 */
[----:B------:R-:W-:-:S08]  /*33d0*/  @UP2 ULDC.64 UR6, c[0x0][0x9e8] ;  /* 0x00027a0000062ab9 */ /* 0x000fd00000000a00 */
[----:B------:R-:W-:Y:S01]  /*33e0*/  @P6 IMAD.HI.U32 R20, R4, UR6, RZ ;  /* 0x0000000604146c27 */ /* 0x000fe2000f8e00ff */
[----:B------:R-:W-:-:S13]  /*33f0*/  PLOP3.LUT P6, PT, PT, PT, UP2, 0x80, 0x0 ;  /* 0x000000000000781c */ /* 0x000fda0003fcf028 */
[----:B------:R-:W-:-:S07]  /*3400*/  @P6 SHF.R.U32.HI R4, RZ, UR7, R20 ;  /* 0x00000007ff046c19 */ /* 0x000fce0008011614 */
.L_x_938:
[----:B------:R-:W-:Y:S05]  /*3410*/  BSYNC B0 ;  /* 0x0000000000007941 */ /* 0x000fea0003800000 */
.L_x_936:
[----:B------:R-:W-:-:S05]  /*3420*/  IMAD R4, R4, UR5, R25 ;  /* 0x0000000504047c24 */ /* 0x000fca000f8e0219 */
[----:B------:R-:W-:Y:S02]  /*3430*/  VIMNMX R21, R21, R4, !PT ;  /* 0x0000000415157248 */ /* 0x000fe40007fe0100 */
[----:B------:R-:W-:-:S07]  /*3440*/  VIADDMNMX R15, R4, UR5, R15, PT ;  /* 0x00000005040f7c46 */ /* 0x000fce000b80010f */
.L_x_935:
[C---:B------:R-:W-:Y:S01]  /*3450*/  ISETP.GT.AND P2, PT, R21.reuse, 0x1, !P2 ;  /* 0x000000011500780c */ /* 0x040fe20005744270 */
[----:B------:R-:W-:Y:S01]  /*3460*/  ULDC UR6, c[0x0][0x988] ;  /* 0x0002620000067ab9 */ /* 0x000fe20000000800 */
[----:B------:R-:W-:Y:S01]  /*3470*/  ISETP.GT.AND P3, PT, R21, 0x8, !P3 ;  /* 0x000000081500780c */ /* 0x000fe20005f64270 */
[----:B------:R-:W-:Y:S01]  /*3480*/  @UP0 ULDC UR14, c[0x0][0x450] ;  /* 0x00011400000e0ab9 */ /* 0x000fe20000000800 */
[C---:B------:R-:W-:Y:S02]  /*3490*/  ISETP.LT.OR P2, PT, R15.reuse, 0x2, P2 ;  /* 0x000000020f00780c */ /* 0x040fe40001741670 */
[----:B------:R-:W-:Y:S02]  /*34a0*/  ISETP.LT.OR P3, PT, R15, 0x9, P3 ;  /* 0x000000090f00780c */ /* 0x000fe40001f61670 */
[----:B------:R-:W-:Y:S02]  /*34b0*/  FSEL R20, R3, -INF , !P2 ;  /* 0xff80000003147808 */ /* 0x000fe40005000000 */
[----:B------:R-:W-:-:S02]  /*34c0*/  ISETP.NE.AND P2, PT, R63, RZ, PT ;  /* 0x000000ff3f00720c */ /* 0x000fc40003f45270 */
[----:B------:R-:W-:Y:S02]  /*34d0*/  FSEL R25, R5, -INF , !P3 ;  /* 0xff80000005197808 */ /* 0x000fe40005800000 */
[----:B------:R-:W-:Y:S02]  /*34e0*/  ISETP.GT.AND P2, PT, R21, 0x9, !P2 ;  /* 0x000000091500780c */ /* 0x000fe40005744270 */
[----:B------:R-:W-:Y:S02]  /*34f0*/  ISETP.NE.AND P3, PT, R33, RZ, PT ;  /* 0x000000ff2100720c */ /* 0x000fe40003f65270 */
[----:B------:R-:W-:Y:S02]  /*3500*/  ISETP.LT.OR P2, PT, R15, 0xa, P2 ;  /* 0x0000000a0f00780c */ /* 0x000fe40001741670 */
[----:B------:R-:W-:Y:S02]  /*3510*/  ISETP.NE.AND P6, PT, R71, RZ, PT ;  /* 0x000000ff4700720c */ /* 0x000fe40003fc5270 */
[----:B------:R-:W-:-:S02]  /*3520*/  FSEL R27, R8, -INF , !P2 ;  /* 0xff800000081b7808 */ /* 0x000fc40005000000 */
[----:B------:R-:W-:Y:S02]  /*3530*/  ISETP.NE.AND P2, PT, R29, RZ, PT ;  /* 0x000000ff1d00720c */ /* 0x000fe40003f45270 */
[C---:B------:R-:W-:Y:S02]  /*3540*/  ISETP.GT.AND P4, PT, R21.reuse, 0x51, !P4 ;  /* 0x000000511500780c */ /* 0x040fe40006784270 */
[C---:B------:R-:W-:Y:S02]  /*3550*/  ISETP.GT.AND P2, PT, R21.reuse, 0x10, !P2 ;  /* 0x000000101500780c */ /* 0x040fe40005744270 */
[----:B------:R-:W-:Y:S02]  /*3560*/  ISETP.GT.AND P5, PT, R21, 0x58, !P5 ;  /* 0x000000581500780c */ /* 0x000fe40006fa4270 */
[C---:B------:R-:W-:Y:S02]  /*3570*/  ISETP.LT.OR P2, PT, R15.reuse, 0x11, P2 ;  /* 0x000000110f00780c */ /* 0x040fe40001741670 */
[----:B------:R-:W-:-:S02]  /*3580*/  ISETP.LT.OR P4, PT, R15, 0x52, P4 ;  /* 0x000000520f00780c */ /* 0x000fc40002781670 */
[----:B------:R-:W-:Y:S01]  /*3590*/  FSEL R29, R12, -INF , !P2 ;  /* 0xff8000000c1d7808 */ /* 0x000fe20005000000 */
[----:B------:R-:W-:Y:S01]  /*35a0*/  IMAD.U32 R12, RZ, RZ, UR6 ;  /* 0x00000006ff0c7e24 */ /* 0x000fe2000f8e00ff */
[----:B------:R-:W-:Y:S01]  /*35b0*/  ISETP.NE.AND P2, PT, R67, RZ, PT ;  /* 0x000000ff4300720c */ /* 0x000fe20003f45270 */
[----:B------:R-:W-:Y:S01]  /*35c0*/  @UP0 ULDC UR6, c[0x0][0x44c] ;  /* 0x0001130000060ab9 */ /* 0x000fe20000000800 */
[----:B------:R-:W-:Y:S01]  /*35d0*/  ISETP.LT.OR P5, PT, R15, 0x59, P5 ;  /* 0x000000590f00780c */ /* 0x000fe20002fa1670 */
[----:B------:R-:W-:Y:S01]  /*35e0*/  UIMAD.WIDE.U32 UR6, UR38, UR6, URZ ;  /* 0x00000006260672a5 */ /* 0x000fe2000f8e003f */
[----:B------:R-:W-:Y:S02]  /*35f0*/  ISETP.GT.AND P2, PT, R21, 0x11, !P2 ;  /* 0x000000111500780c */ /* 0x000fe40005744270 */
[----:B------:R-:W-:Y:S01]  /*3600*/  R2UR UR11, R22 ;  /* 0x00000000160b72ca */ /* 0x000fe200000e0000 */
[----:B------:R-:W-:Y:S01]  /*3610*/  @UP0 USHF.R.U32.HI UR38, URZ, UR14, UR7 ;  /* 0x0000000e3f260299 */ /* 0x000fe20008011607 */
[----:B------:R-:W-:-:S04]  /*3620*/  ISETP.LT.OR P2, PT, R15, 0x12, P2 ;  /* 0x000000120f00780c */ /* 0x000fc80001741670 */
[----:B------:R-:W-:Y:S02]  /*3630*/  FSEL R31, R14, -INF , !P2 ;  /* 0xff8000000e1f7808 */ /* 0x000fe40005000000 */
[----:B------:R-:W-:Y:S02]  /*3640*/  ISETP.GT.AND P2, PT, R21, 0x18, !P3 ;  /* 0x000000181500780c */ /* 0x000fe40005f44270 */
[----:B------:R-:W-:Y:S02]  /*3650*/  ISETP.NE.AND P3, PT, R83, RZ, PT ;  /* 0x000000ff5300720c */ /* 0x000fe40003f65270 */
[----:B------:R-:W-:Y:S01]  /*3660*/  ISETP.LT.OR P2, PT, R15, 0x19, P2 ;  /* 0x000000190f00780c */ /* 0x000fe20001741670 */
[----:B------:R-:W-:-:S03]  /*3670*/  UIADD3 UR38, UR11, UR38, URZ ;  /* 0x000000260b267290 */ /* 0x000fc6000fffe03f */
[----:B------:R-:W-:Y:S01]  /*3680*/  FSEL R33, R38, -INF , !P2 ;  /* 0xff80000026217808 */ /* 0x000fe20005000000 */
[----:B------:R-:W-:Y:S01]  /*3690*/  UIADD3 UR4, UR38, UR4, URZ ;  /* 0x0000000426047290 */ /* 0x000fe2000fffe03f */
[----:B------:R-:W-:Y:S02]  /*36a0*/  ISETP.GT.AND P2, PT, R21, 0x19, !P6 ;  /* 0x000000191500780c */ /* 0x000fe40007744270 */
[----:B------:R-:W-:Y:S02]  /*36b0*/  ISETP.NE.AND P6, PT, R37, RZ, PT ;  /* 0x000000ff2500720c */ /* 0x000fe40003fc5270 */
[----:B------:R-:W-:-:S04]  /*36c0*/  ISETP.LT.OR P2, PT, R15, 0x1a, P2 ;  /* 0x0000001a0f00780c */ /* 0x000fc80001741670 */
[----:B------:R-:W-:Y:S02]  /*36d0*/  FSEL R35, R35, -INF , !P2 ;  /* 0xff80000023237808 */ /* 0x000fe40005000000 */
[----:B------:R-:W-:-:S04]  /*36e0*/  ISETP.NE.AND P2, PT, R73, RZ, PT ;  /* 0x000000ff4900720c */ /* 0x000fc80003f45270 */
[----:B------:R-:W-:-:S04]  /*36f0*/  ISETP.GT.AND P2, PT, R21, 0x20, !P2 ;  /* 0x000000201500780c */ /* 0x000fc80005744270 */
        /* <DEDUP_REMOVED lines=34> */
[----:B------:R-:W-:Y:S02]  /*3920*/  ISETP.GT.AND P2, PT, R21, 0x41, !P3 ;  /* 0x000000411500780c */ /* 0x000fe40005f44270 */
[----:B------:R-:W-:Y:S02]  /*3930*/  ISETP.NE.AND P3, PT, R61, RZ, PT ;  /* 0x000000ff3d00720c */ /* 0x000fe40003f65270 */
[----:B------:R-:W-:Y:S02]  /*3940*/  ISETP.LT.OR P2, PT, R15, 0x42, P2 ;  /* 0x000000420f00780c */ /* 0x000fe40001741670 */
[----:B------:R-:W-:Y:S02]  /*3950*/  ISETP.GT.AND P3, PT, R21, 0x50, !P3 ;  /* 0x000000501500780c */ /* 0x000fe40005f64270 */
[----:B------:R-:W-:-:S02]  /*3960*/  FSEL R55, R59, -INF , !P2 ;  /* 0xff8000003b377808 */ /* 0x000fc40005000000 */
[----:B------:R-:W-:Y:S02]  /*3970*/  ISETP.GT.AND P2, PT, R21, RZ, !P6 ;  /* 0x000000ff1500720c */ /* 0x000fe40007744270 */
[----:B------:R-:W-:Y:S02]  /*3980*/  ISETP.NE.AND P6, PT, R57, RZ, PT ;  /* 0x000000ff3900720c */ /* 0x000fe40003fc5270 */
[C---:B------:R-:W-:Y:S02]  /*3990*/  ISETP.LT.OR P2, PT, R15.reuse, 0x1, P2 ;  /* 0x000000010f00780c */ /* 0x040fe40001741670 */
[----:B------:R-:W-:Y:S02]  /*39a0*/  ISETP.LT.OR P3, PT, R15, 0x51, P3 ;  /* 0x000000510f00780c */ /* 0x000fe40001f61670 */
[----:B------:R-:W-:Y:S02]  /*39b0*/  FSEL R5, R0, -INF , !P2 ;  /* 0xff80000000057808 */ /* 0x000fe40005000000 */
[----:B------:R-:W-:-:S02]  /*39c0*/  FMNMX.FTZ R0, R24, R66, !PT ;  /* 0x0000004218007209 */ /* 0x000fc40007810000 */
[----:B------:R-:W-:Y:S02]  /*39d0*/  FSEL R13, R13, -INF , !P3 ;  /* 0xff8000000d0d7808 */ /* 0x000fe40005800000 */
[----:B------:R-:W-:Y:S02]  /*39e0*/  FMNMX.FTZ R0, R28, R0, !PT ;  /* 0x000000001c007209 */ /* 0x000fe40007810000 */
[----:B------:R-:W-:Y:S02]  /*39f0*/  FSEL R59, R30, -INF , !P4 ;  /* 0xff8000001e3b7808 */ /* 0x000fe40006000000 */
[----:B------:R-:W-:-:S04]  /*3a00*/  FMNMX.FTZ R0, R72, R0, !PT ;  /* 0x0000000048007209 */ /* 0x000fc80007810000 */
        /* <DEDUP_REMOVED lines=19> */
[----:B------:R-:W-:-:S05]  /*3b40*/  FMNMX.FTZ R0, R92, R0, !PT ;  /* 0x000000005c007209 */ /* 0x000fca0007810000 */
[----:B------:R-:W0:Y:S02]  /*3b50*/  SHFL.BFLY PT, R3, R0, 0x2, 0x1f ;  /* 0x0c401f0000037f89 */ /* 0x000e2400000e0000 */
[----:B0-----:R-:W-:Y:S02]  /*3b60*/  FMNMX.FTZ R3, R0, R3, !PT ;  /* 0x0000000300037209 */ /* 0x001fe40007810000 */
[----:B------:R-:W-:-:S03]  /*3b70*/  FMNMX.FTZ R0, R5, R20, !PT ;  /* 0x0000001405007209 */ /* 0x000fc60007810000 */
[----:B------:R-:W0:Y:S01]  /*3b80*/  SHFL.BFLY PT, R4, R3, 0x1, 0x1f ;  /* 0x0c201f0003047f89 */ /* 0x000e2200000e0000 */
[----:B------:R-:W-:-:S04]  /*3b90*/  FMNMX.FTZ R0, R25, R0, !PT ;  /* 0x0000000019007209 */ /* 0x000fc80007810000 */
[----:B------:R-:W-:-:S04]  /*3ba0*/  FMNMX.FTZ R0, R27, R0, !PT ;  /* 0x000000001b007209 */ /* 0x000fc80007810000 */
[----:B------:R-:W-:-:S04]  /*3bb0*/  FMNMX.FTZ R0, R29, R0, !PT ;  /* 0x000000001d007209 */ /* 0x000fc80007810000 */
[----:B------:R-:W-:-:S04]  /*3bc0*/  FMNMX.FTZ R0, R31, R0, !PT ;  /* 0x000000001f007209 */ /* 0x000fc80007810000 */
[----:B------:R-:W-:-:S04]  /*3bd0*/  FMNMX.FTZ R0, R33, R0, !PT ;  /* 0x0000000021007209 */ /* 0x000fc80007810000 */
[----:B------:R-:W-:Y:S02]  /*3be0*/  FMNMX.FTZ R0, R35, R0, !PT ;  /* 0x0000000023007209 */ /* 0x000fe40007810000 */
[----:B0-----:R-:W-:Y:S02]  /*3bf0*/  FMNMX.FTZ R4, R3, R4, !PT ;  /* 0x0000000403047209 */ /* 0x001fe40007810000 */
[----:B------:R-:W-:Y:S02]  /*3c00*/  FMNMX.FTZ R0, R37, R0, !PT ;  /* 0x0000000025007209 */ /* 0x000fe40007810000 */
[C---:B------:R-:W-:Y:S01]  /*3c10*/  FSETP.NEU.FTZ.AND P2, PT, R4.reuse, -INF , PT ;  /* 0xff8000000400780b */ /* 0x040fe20003f5d000 */
[----:B------:R-:W-:Y:S01]  /*3c20*/  FMUL.FTZ R8, R4, R12 ;  /* 0x0000000c04087220 */ /* 0x000fe20000410000 */
[----:B------:R-:W-:-:S04]  /*3c30*/  FMNMX.FTZ R0, R39, R0, !PT ;  /* 0x0000000027007209 */ /* 0x000fc80007810000 */
[----:B------:R-:W-:Y:S02]  /*3c40*/  FMNMX.FTZ R0, R41, R0, !PT ;  /* 0x0000000029007209 */ /* 0x000fe40007810000 */
[----:B------:R-:W-:Y:S02]  /*3c50*/  FSEL R63, R8, RZ, P2 ;  /* 0x000000ff083f7208 */ /* 0x000fe40001000000 */
[----:B------:R-:W-:Y:S02]  /*3c60*/  FMNMX.FTZ R0, R43, R0, !PT ;  /* 0x000000002b007209 */ /* 0x000fe40007810000 */
[----:B------:R-:W-:Y:S01]  /*3c70*/  ISETP.GT.AND P2, PT, R21, 0x48, !P6 ;  /* 0x000000481500780c */ /* 0x000fe20007744270 */
[--C-:B------:R-:W-:Y:S01]  /*3c80*/  FFMA.FTZ R3, R24, R12, -R63.reuse ;  /* 0x0000000c18037223 */ /* 0x100fe2000001083f */
[----:B------:R-:W-:Y:S01]  /*3c90*/  FMNMX.FTZ R0, R45, R0, !PT ;  /* 0x000000002d007209 */ /* 0x000fe20007810000 */
[--C-:B------:R-:W-:Y:S01]  /*3ca0*/  FFMA.FTZ R8, R66, R12, -R63.reuse ;  /* 0x0000000c42087223 */ /* 0x100fe2000001083f */
[----:B------:R-:W-:Y:S01]  /*3cb0*/  ISETP.LT.OR P2, PT, R15, 0x49, P2 ;  /* 0x000000490f00780c */ /* 0x000fe20001741670 */
[----:B------:R0:W-:Y:S01]  /*3cc0*/  MUFU.EX2 R188, R3 ;  /* 0x0000000300bc7308 */ /* 0x0001e20000000800 */
[----:B------:R-:W-:Y:S01]  /*3cd0*/  FMNMX.FTZ R0, R47, R0, !PT ;  /* 0x000000002f007209 */ /* 0x000fe20007810000 */
[-CC-:B------:R-:W-:Y:S01]  /*3ce0*/  FFMA.FTZ R14, R28, R12.reuse, -R63.reuse ;  /* 0x0000000c1c0e7223 */ /* 0x180fe2000001083f */
[----:B------:R-:W-:Y:S01]  /*3cf0*/  FSEL R57, R62, -INF , !P2 ;  /* 0xff8000003e397808 */ /* 0x000fe20005000000 */
[--C-:B------:R-:W-:Y:S01]  /*3d00*/  FFMA.FTZ R24, R72, R12, -R63.reuse ;  /* 0x0000000c48187223 */ /* 0x100fe2000001083f */
[----:B------:R-:W-:Y:S01]  /*3d10*/  FMNMX.FTZ R0, R49, R0, !PT ;  /* 0x0000000031007209 */ /* 0x000fe20007810000 */
[--C-:B------:R-:W-:Y:S01]  /*3d20*/  FFMA.FTZ R26, R36, R12, -R63.reuse ;  /* 0x0000000c241a7223 */ /* 0x100fe2000001083f */
[----:B------:R-:W-:Y:S01]  /*3d30*/  ISETP.NE.AND P2, PT, R85, RZ, PT ;  /* 0x000000ff5500720c */ /* 0x000fe20003f45270 */
[----:B------:R-:W-:Y:S01]  /*3d40*/  MUFU.EX2 R14, R14 ;  /* 0x0000000e000e7308 */ /* 0x000fe20000000800 */
[----:B------:R-:W-:Y:S01]  /*3d50*/  FMNMX.FTZ R0, R51, R0, !PT ;  /* 0x0000000033007209 */ /* 0x000fe20007810000 */
[-CC-:B0-----:R-:W-:Y:S01]  /*3d60*/  FFMA.FTZ R3, R32, R12.reuse, -R63.reuse ;  /* 0x0000000c20037223 */ /* 0x181fe2000001083f */
[----:B------:R-:W-:Y:S01]  /*3d70*/  ISETP.GT.AND P2, PT, R21, 0x49, !P2 ;  /* 0x000000491500780c */ /* 0x000fe20005744270 */
[--C-:B------:R-:W-:Y:S01]  /*3d80*/  FFMA.FTZ R36, R90, R12, -R63.reuse ;  /* 0x0000000c5a247223 */ /* 0x100fe2000001083f */
[----:B------:R-:W-:Y:S01]  /*3d90*/  FMNMX.FTZ R0, R53, R0, !PT ;  /* 0x0000000035007209 */ /* 0x000fe20007810000 */
[-CC-:B------:R-:W-:Y:S01]  /*3da0*/  FFMA.FTZ R28, R48, R12.reuse, -R63.reuse ;  /* 0x0000000c301c7223 */ /* 0x180fe2000001083f */
[----:B------:R-:W-:Y:S01]  /*3db0*/  ISETP.NE.AND P6, PT, R65, RZ, PT ;  /* 0x000000ff4100720c */ /* 0x000fe20003fc5270 */
[----:B------:R0:W-:Y:S01]  /*3dc0*/  MUFU.EX2 R184, R3 ;  /* 0x0000000300b87308 */ /* 0x0001e20000000800 */
[----:B------:R-:W-:Y:S01]  /*3dd0*/  ISETP.LT.OR P2, PT, R15, 0x4a, P2 ;  /* 0x0000004a0f00780c */ /* 0x000fe20001741670 */
[--C-:B------:R-:W-:Y:S01]  /*3de0*/  FFMA.FTZ R30, R52, R12, -R63.reuse ;  /* 0x0000000c341e7223 */ /* 0x100fe2000001083f */
[----:B------:R-:W-:Y:S01]  /*3df0*/  FMNMX.FTZ R0, R55, R0, !PT ;  /* 0x0000000037007209 */ /* 0x000fe20007810000 */
[----:B------:R-:W-:Y:S01]  /*3e00*/  FFMA.FTZ R32, R84, R12, -R63 ;  /* 0x0000000c54207223 */ /* 0x000fe2000001083f */
[----:B------:R-:W-:-:S02]  /*3e10*/  ISETP.GT.AND P6, PT, R21, 0x59, !P6 ;  /* 0x000000591500780c */ /* 0x000fc400077c4270 */
[----:B------:R-:W-:Y:S01]  /*3e20*/  FSEL R21, R2, -INF , !P2 ;  /* 0xff80000002157808 */ /* 0x000fe20005000000 */
[--C-:B------:R-:W-:Y:S01]  /*3e30*/  FFMA.FTZ R2, R40, R12, -R63.reuse ;  /* 0x0000000c28027223 */ /* 0x100fe2000001083f */
[----:B------:R-:W-:Y:S01]  /*3e40*/  FMNMX.FTZ R0, R57, R0, !PT ;  /* 0x0000000039007209 */ /* 0x000fe20007810000 */
[----:B0-----:R-:W-:Y:S01]  /*3e50*/  FFMA.FTZ R3, R76, R12, -R63 ;  /* 0x0000000c4c037223 */ /* 0x001fe2000001083f */
[----:B------:R-:W-:Y:S01]  /*3e60*/  ISETP.LT.OR P6, PT, R15, 0x5a, P6 ;  /* 0x0000005a0f00780c */ /* 0x000fe200037c1670 */
[----:B------:R0:W-:Y:S01]  /*3e70*/  MUFU.EX2 R180, R2 ;  /* 0x0000000200b47308 */ /* 0x0001e20000000800 */
[----:B------:R-:W-:Y:S02]  /*3e80*/  FMNMX.FTZ R0, R21, R0, !PT ;  /* 0x0000000015007209 */ /* 0x000fe40007810000 */
[----:B------:R-:W-:Y:S02]  /*3e90*/  FSEL R15, R70, -INF , !P5 ;  /* 0xff800000460f7808 */ /* 0x000fe40006800000 */
[----:B------:R-:W-:-:S02]  /*3ea0*/  FMNMX.FTZ R0, R13, R0, !PT ;  /* 0x000000000d007209 */ /* 0x000fc40007810000 */
[----:B------:R-:W-:Y:S01]  /*3eb0*/  FSEL R61, R34, -INF , !P6 ;  /* 0xff800000223d7808 */ /* 0x000fe20007000000 */
[----:B------:R1:W-:Y:S01]  /*3ec0*/  MUFU.EX2 R71, R3 ;  /* 0x0000000300477308 */ /* 0x0003e20000000800 */
[----:B------:R-:W-:Y:S01]  /*3ed0*/  FMNMX.FTZ R0, R59, R0, !PT ;  /* 0x000000003b007209 */ /* 0x000fe20007810000 */
[-CC-:B0-----:R-:W-:Y:S01]  /*3ee0*/  FFMA.FTZ R2, R44, R12.reuse, -R63.reuse ;  /* 0x0000000c2c027223 */ /* 0x181fe2000001083f */
[----:B------:R-:W-:Y:S02]  /*3ef0*/  FFMA.FTZ R34, R56, R12, -R63 ;  /* 0x0000000c38227223 */ /* 0x000fe4000001083f */
[----:B------:R-:W-:-:S03]  /*3f00*/  FMNMX.FTZ R0, R15, R0, !PT ;  /* 0x000000000f007209 */ /* 0x000fc60007810000 */
[----:B------:R-:W-:Y:S01]  /*3f10*/  MUFU.EX2 R182, R2 ;  /* 0x0000000200b67308 */ /* 0x000fe20000000800 */
[----:B------:R-:W-:-:S05]  /*3f20*/  FMNMX.FTZ R0, R61, R0, !PT ;  /* 0x000000003d007209 */ /* 0x000fca0007810000 */
[----:B-1----:R-:W0:Y:S02]  /*3f30*/  SHFL.BFLY PT, R3, R0, 0x2, 0x1f ;  /* 0x0c401f0000037f89 */ /* 0x002e2400000e0000 */
[----:B------:R1:W-:Y:S08]  /*3f40*/  MUFU.EX2 R65, R8 ;  /* 0x0000000800417308 */ /* 0x0003f00000000800 */
[----:B------:R2:W3:Y:S01]  /*3f50*/  MUFU.EX2 R67, R24 ;  /* 0x0000001800437308 */ /* 0x0004e20000000800 */
[----:B-1----:R-:W-:-:S07]  /*3f60*/  FFMA.FTZ R8, R74, R12, -R63 ;  /* 0x0000000c4a087223 */ /* 0x002fce000001083f */
[----:B------:R1:W4:Y:S01]  /*3f70*/  MUFU.EX2 R69, R8 ;  /* 0x0000000800457308 */ /* 0x0003220000000800 */
[-CC-:B--2---:R-:W-:Y:S01]  /*3f80*/  FFMA.FTZ R24, R80, R12.reuse, -R63.reuse ;  /* 0x0000000c50187223 */ /* 0x184fe2000001083f */
[----:B0-----:R-:W-:Y:S01]  /*3f90*/  FMNMX.FTZ R2, R0, R3, !PT ;  /* 0x0000000300027209 */ /* 0x001fe20007810000 */
[----:B------:R-:W-:-:S05]  /*3fa0*/  FFMA.FTZ R0, R86, R12, -R63 ;  /* 0x0000000c56007223 */ /* 0x000fca000001083f */
[----:B------:R0:W-:Y:S01]  /*3fb0*/  MUFU.EX2 R75, R24 ;  /* 0x00000018004b7308 */ /* 0x0001e20000000800 */
[--C-:B-1----:R-:W-:Y:S01]  /*3fc0*/  FFMA.FTZ R8, R78, R12, -R63.reuse ;  /* 0x0000000c4e087223 */ /* 0x102fe2000001083f */
[----:B---3--:R-:W-:Y:S01]  /*3fd0*/  F2FP.BF16.F32.PACK_AB R190, R67, R14 ;  /* 0x0000000e43be723e */ /* 0x008fe200000010ff */
[----:B------:R-:W1:Y:S05]  /*3fe0*/  SHFL.BFLY PT, R3, R2, 0x1, 0x1f ;  /* 0x0c201f0002037f89 */ /* 0x000e6a00000e0000 */
[----:B------:R2:W-:Y:S01]  /*3ff0*/  MUFU.EX2 R81, R0 ;  /* 0x0000000000517308 */ /* 0x0005e20000000800 */
[----:B0-----:R-:W-:-:S07]  /*4000*/  FFMA.FTZ R24, R88, R12, -R63 ;  /* 0x0000000c58187223 */ /* 0x001fce000001083f */
[----:B------:R-:W-:Y:S08]  /*4010*/  MUFU.EX2 R83, R24 ;  /* 0x0000001800537308 */ /* 0x000ff00000000800 */
[----:B------:R-:W0:Y:S01]  /*4020*/  MUFU.EX2 R26, R26 ;  /* 0x0000001a001a7308 */ /* 0x000e220000000800 */
[----:B-1----:R-:W-:Y:S01]  /*4030*/  FMNMX.FTZ R3, R2, R3, !PT ;  /* 0x0000000302037209 */ /* 0x002fe20007810000 */
[----:B------:R-:W-:-:S03]  /*4040*/  FFMA.FTZ R2, R68, R12, -R63 ;  /* 0x0000000c44027223 */ /* 0x000fc6000001083f */
[C---:B------:R-:W-:Y:S01]  /*4050*/  FSETP.NEU.FTZ.AND P2, PT, R3.reuse, -INF , PT ;  /* 0xff8000000300780b */ /* 0x040fe20003f5d000 */
[----:B--2---:R-:W-:Y:S02]  /*4060*/  FMUL.FTZ R0, R3, R12 ;  /* 0x0000000c03007220 */ /* 0x004fe40000410000 */
[----:B------:R1:W-:Y:S03]  /*4070*/  MUFU.EX2 R73, R8 ;  /* 0x0000000800497308 */ /* 0x0003e60000000800 */
[----:B------:R-:W-:Y:S02]  /*4080*/  FSEL R0, R0, RZ, P2 ;  /* 0x000000ff00007208 */ /* 0x000fe40001000000 */
[----:B------:R-:W-:-:S03]  /*4090*/  PLOP3.LUT P2, PT, PT, PT, UP1, 0x40, 0x0 ;  /* 0x000000000000781c */ /* 0x000fc60003f4e818 */
        /* <DEDUP_REMOVED lines=8> */
[----:B------:R2:W-:Y:S01]  /*4120*/  MUFU.EX2 R24, R27 ;  /* 0x0000001b00187308 */ /* 0x0005e20000000800 */
[-C--:B-1----:R-:W-:Y:S01]  /*4130*/  FFMA.FTZ R8, R82, R12.reuse, -R63 ;  /* 0x0000000c52087223 */ /* 0x082fe2000001083f */
[-CC-:B------:R-:W-:Y:S01]  /*4140*/  FFMA.FTZ R35, R35, R12.reuse, -R0.reuse ;  /* 0x0000000c23237223 */ /* 0x180fe20000010800 */
[-CC-:B------:R-:W-:Y:S01]  /*4150*/  FFMA.FTZ R37, R37, R12.reuse, -R0.reuse ;  /* 0x0000000c25257223 */ /* 0x180fe20000010800 */
[-CC-:B------:R-:W-:Y:S01]  /*4160*/  FFMA.FTZ R39, R39, R12.reuse, -R0.reuse ;  /* 0x0000000c27277223 */ /* 0x180fe20000010800 */
[-CC-:B------:R-:W-:Y:S01]  /*4170*/  FFMA.FTZ R41, R41, R12.reuse, -R0.reuse ;  /* 0x0000000c29297223 */ /* 0x180fe20000010800 */
[-CC-:B------:R-:W-:Y:S01]  /*4180*/  FFMA.FTZ R43, R43, R12.reuse, -R0.reuse ;  /* 0x0000000c2b2b7223 */ /* 0x180fe20000010800 */
[-CC-:B------:R-:W-:Y:S01]  /*4190*/  FFMA.FTZ R45, R45, R12.reuse, -R0.reuse ;  /* 0x0000000c2d2d7223 */ /* 0x180fe20000010800 */
[----:B------:R-:W-:Y:S01]  /*41a0*/  MUFU.EX2 R5, R5 ;  /* 0x0000000500057308 */ /* 0x000fe20000000800 */
[----:B--2---:R-:W-:Y:S01]  /*41b0*/  FADD.FTZ R27, R188, R65 ;  /* 0x00000041bc1b7221 */ /* 0x004fe20000010000 */
[-CC-:B------:R-:W-:Y:S01]  /*41c0*/  FFMA.FTZ R47, R47, R12.reuse, -R0.reuse ;  /* 0x0000000c2f2f7223 */ /* 0x180fe20000010800 */
[-CC-:B------:R-:W-:Y:S01]  /*41d0*/  FFMA.FTZ R49, R49, R12.reuse, -R0.reuse ;  /* 0x0000000c31317223 */ /* 0x180fe20000010800 */
[-CC-:B------:R-:W-:Y:S01]  /*41e0*/  FFMA.FTZ R51, R51, R12.reuse, -R0.reuse ;  /* 0x0000000c33337223 */ /* 0x180fe20000010800 */
[----:B------:R-:W-:Y:S01]  /*41f0*/  FADD.FTZ R44, R14, R27 ;  /* 0x0000001b0e2c7221 */ /* 0x000fe20000010000 */
[-CC-:B------:R-:W-:Y:S01]  /*4200*/  FFMA.FTZ R53, R53, R12.reuse, -R0.reuse ;  /* 0x0000000c35357223 */ /* 0x180fe20000010800 */
[-C--:B------:R-:W-:Y:S01]  /*4210*/  FFMA.FTZ R55, R55, R12.reuse, -R0 ;  /* 0x0000000c37377223 */ /* 0x080fe20000010800 */
[----:B------:R-:W1:Y:S01]  /*4220*/  MUFU.EX2 R20, R20 ;  /* 0x0000001400147308 */ /* 0x000e620000000800 */
[----:B------:R-:W-:Y:S01]  /*4230*/  FADD.FTZ R27, R67, R44 ;  /* 0x0000002c431b7221 */ /* 0x000fe20000010000 */
[-CC-:B------:R-:W-:Y:S01]  /*4240*/  FFMA.FTZ R57, R57, R12.reuse, -R0.reuse ;  /* 0x0000000c39397223 */ /* 0x180fe20000010800 */
[-CC-:B------:R-:W-:Y:S01]  /*4250*/  FFMA.FTZ R21, R21, R12.reuse, -R0.reuse ;  /* 0x0000000c15157223 */ /* 0x180fe20000010800 */
[-CC-:B------:R-:W-:Y:S01]  /*4260*/  FFMA.FTZ R13, R13, R12.reuse, -R0.reuse ;  /* 0x0000000c0d0d7223 */ /* 0x180fe20000010800 */
[----:B------:R-:W-:Y:S01]  /*4270*/  FADD.FTZ R44, R184, R27 ;  /* 0x0000001bb82c7221 */ /* 0x000fe20000010000 */
[-CC-:B------:R-:W-:Y:S01]  /*4280*/  FFMA.FTZ R59, R59, R12.reuse, -R0.reuse ;  /* 0x0000000c3b3b7223 */ /* 0x180fe20000010800 */
[-C--:B------:R-:W-:Y:S01]  /*4290*/  FFMA.FTZ R15, R15, R12.reuse, -R0 ;  /* 0x0000000c0f0f7223 */ /* 0x080fe20000010800 */
[----:B------:R-:W2:Y:S01]  /*42a0*/  MUFU.EX2 R25, R25 ;  /* 0x0000001900197308 */ /* 0x000ea20000000800 */
[----:B----4-:R-:W-:Y:S01]  /*42b0*/  FADD.FTZ R27, R69, R44 ;  /* 0x0000002c451b7221 */ /* 0x010fe20000010000 */
[----:B------:R-:W-:Y:S01]  /*42c0*/  FFMA.FTZ R61, R61, R12, -R0 ;  /* 0x0000000c3d3d7223 */ /* 0x000fe20000010800 */
[----:B0-----:R-:W-:-:S02]  /*42d0*/  F2FP.BF16.F32.PACK_AB R186, R71, R26 ;  /* 0x0000001a47ba723e */ /* 0x001fc400000010ff */
[----:B------:R-:W-:Y:S01]  /*42e0*/  FADD.FTZ R46, R26, R27 ;  /* 0x0000001b1a2e7221 */ /* 0x000fe20000010000 */
[----:B------:R-:W-:Y:S02]  /*42f0*/  F2FP.BF16.F32.PACK_AB R188, R65, R188 ;  /* 0x000000bc41bc723e */ /* 0x000fe400000010ff */
[----:B------:R-:W0:Y:S01]  /*4300*/  MUFU.EX2 R29, R29 ;  /* 0x0000001d001d7308 */ /* 0x000e220000000800 */
[----:B------:R-:W-:Y:S01]  /*4310*/  FADD.FTZ R27, R71, R46 ;  /* 0x0000002e471b7221 */ /* 0x000fe20000010000 */
[----:B-1----:R-:W-:Y:S01]  /*4320*/  FADD.FTZ R46, R5, R20 ;  /* 0x00000014052e7221 */ /* 0x002fe20000010000 */
[----:B------:R-:W-:Y:S02]  /*4330*/  F2FP.BF16.F32.PACK_AB R189, R20, R5 ;  /* 0x0000000514bd723e */ /* 0x000fe400000010ff */
[----:B------:R-:W-:Y:S01]  /*4340*/  FADD.FTZ R48, R180, R27 ;  /* 0x0000001bb4307221 */ /* 0x000fe20000010000 */
[----:B------:R-:W-:Y:S02]  /*4350*/  F2FP.BF16.F32.PACK_AB R184, R69, R184 ;  /* 0x000000b845b8723e */ /* 0x000fe400000010ff */
[----:B------:R1:W3:Y:S01]  /*4360*/  MUFU.EX2 R36, R31 ;  /* 0x0000001f00247308 */ /* 0x0002e20000000800 */
[----:B--2---:R-:W-:Y:S01]  /*4370*/  FADD.FTZ R27, R25, R46 ;  /* 0x0000002e191b7221 */ /* 0x004fe20000010000 */
[----:B------:R-:W-:-:S02]  /*4380*/  F2FP.BF16.F32.PACK_AB R180, R73, R180 ;  /* 0x000000b449b4723e */ /* 0x000fc400000010ff */
[C---:B------:R-:W-:Y:S01]  /*4390*/  F2FP.BF16.F32.PACK_AB R191, R24.reuse, R25 ;  /* 0x0000001918bf723e */ /* 0x040fe200000010ff */
[----:B------:R-:W-:-:S03]  /*43a0*/  FADD.FTZ R46, R24, R27 ;  /* 0x0000001b182e7221 */ /* 0x000fc60000010000 */
[----:B------:R-:W2:Y:S01]  /*43b0*/  MUFU.EX2 R28, R28 ;  /* 0x0000001c001c7308 */ /* 0x000ea20000000800 */
[----:B-1----:R-:W-:Y:S01]  /*43c0*/  FADD.FTZ R31, R73, R48 ;  /* 0x00000030491f7221 */ /* 0x002fe20000010000 */
[----:B0-----:R-:W-:-:S03]  /*43d0*/  FADD.FTZ R27, R29, R46 ;  /* 0x0000002e1d1b7221 */ /* 0x001fc60000010000 */
[----:B------:R-:W-:Y:S01]  /*43e0*/  FADD.FTZ R48, R182, R31 ;  /* 0x0000001fb6307221 */ /* 0x000fe20000010000 */
[C---:B------:R-:W-:Y:S02]  /*43f0*/  F2FP.BF16.F32.PACK_AB R182, R75.reuse, R182 ;  /* 0x000000b64bb6723e */ /* 0x040fe400000010ff */
[----:B------:R-:W0:Y:S01]  /*4400*/  MUFU.EX2 R33, R33 ;  /* 0x0000002100217308 */ /* 0x000e220000000800 */
[----:B------:R-:W-:Y:S01]  /*4410*/  FADD.FTZ R31, R75, R48 ;  /* 0x000000304b1f7221 */ /* 0x000fe20000010000 */
[C---:B---3--:R-:W-:Y:S01]  /*4420*/  FADD.FTZ R46, R36.reuse, R27 ;  /* 0x0000001b242e7221 */ /* 0x048fe20000010000 */
[----:B------:R-:W-:-:S05]  /*4430*/  F2FP.BF16.F32.PACK_AB R185, R36, R29 ;  /* 0x0000001d24b9723e */ /* 0x000fca00000010ff */
[----:B------:R1:W3:Y:S01]  /*4440*/  MUFU.EX2 R77, R8 ;  /* 0x00000008004d7308 */ /* 0x0002e20000000800 */
[----:B--2---:R-:W-:-:S07]  /*4450*/  FADD.FTZ R48, R28, R31 ;  /* 0x0000001f1c307221 */ /* 0x004fce0000010000 */
[----:B------:R-:W2:Y:S01]  /*4460*/  MUFU.EX2 R38, R35 ;  /* 0x0000002300267308 */ /* 0x000ea20000000800 */
[----:B-1----:R-:W-:Y:S01]  /*4470*/  FFMA.FTZ R8, R60, R12, -R63 ;  /* 0x0000000c3c087223 */ /* 0x002fe2000001083f */
[----:B0-----:R-:W-:-:S06]  /*4480*/  FADD.FTZ R27, R33, R46 ;  /* 0x0000002e211b7221 */ /* 0x001fcc0000010000 */
[----:B------:R-:W0:Y:S01]  /*4490*/  MUFU.EX2 R30, R30 ;  /* 0x0000001e001e7308 */ /* 0x000e220000000800 */
[C---:B---3--:R-:W-:Y:S01]  /*44a0*/  FADD.FTZ R31, R77.reuse, R48 ;  /* 0x000000304d1f7221 */ /* 0x048fe20000010000 */
[----:B------:R-:W-:-:S06]  /*44b0*/  F2FP.BF16.F32.PACK_AB R176, R77, R28 ;  /* 0x0000001c4db0723e */ /* 0x000fcc00000010ff */
[----:B------:R-:W1:Y:S01]  /*44c0*/  MUFU.EX2 R37, R37 ;  /* 0x0000002500257308 */ /* 0x000e620000000800 */
[C---:B--2---:R-:W-:Y:S01]  /*44d0*/  FADD.FTZ R48, R38.reuse, R27 ;  /* 0x0000001b26307221 */ /* 0x044fe20000010000 */
[----:B------:R-:W-:-:S06]  /*44e0*/  F2FP.BF16.F32.PACK_AB R187, R38, R33 ;  /* 0x0000002126bb723e */ /* 0x000fcc00000010ff */
[----:B------:R2:W3:Y:S01]  /*44f0*/  MUFU.EX2 R79, R32 ;  /* 0x00000020004f7308 */ /* 0x0004e20000000800 */
[----:B0-----:R-:W-:-:S07]  /*4500*/  FADD.FTZ R50, R30, R31 ;  /* 0x0000001f1e327221 */ /* 0x001fce0000010000 */
[----:B------:R-:W0:Y:S01]  /*4510*/  MUFU.EX2 R40, R39 ;  /* 0x0000002700287308 */ /* 0x000e220000000800 */
[-CC-:B--2---:R-:W-:Y:S01]  /*4520*/  FFMA.FTZ R32, R64, R12.reuse, -R63.reuse ;  /* 0x0000000c40207223 */ /* 0x184fe2000001083f */
[----:B-1----:R-:W-:Y:S01]  /*4530*/  FADD.FTZ R27, R37, R48 ;  /* 0x00000030251b7221 */ /* 0x002fe20000010000 */
[----:B------:R-:W-:-:S05]  /*4540*/  FFMA.FTZ R63, R92, R12, -R63 ;  /* 0x0000000c5c3f7223 */ /* 0x000fca000001083f */
[----:B------:R-:W1:Y:S01]  /*4550*/  MUFU.EX2 R34, R34 ;  /* 0x0000002200227308 */ /* 0x000e620000000800 */
[C---:B---3--:R-:W-:Y:S01]  /*4560*/  FADD.FTZ R31, R79.reuse, R50 ;  /* 0x000000324f1f7221 */ /* 0x048fe20000010000 */
[----:B------:R-:W-:-:S06]  /*4570*/  F2FP.BF16.F32.PACK_AB R178, R79, R30 ;  /* 0x0000001e4fb2723e */ /* 0x000fcc00000010ff */
[----:B------:R-:W2:Y:S01]  /*4580*/  MUFU.EX2 R41, R41 ;  /* 0x0000002900297308 */ /* 0x000ea20000000800 */
[C---:B0-----:R-:W-:Y:S01]  /*4590*/  FADD.FTZ R0, R40.reuse, R27 ;  /* 0x0000001b28007221 */ /* 0x041fe20000010000 */
[----:B------:R-:W-:-:S06]  /*45a0*/  F2FP.BF16.F32.PACK_AB R181, R40, R37 ;  /* 0x0000002528b5723e */ /* 0x000fcc00000010ff */
[----:B------:R-:W0:Y:S01]  /*45b0*/  MUFU.EX2 R42, R43 ;  /* 0x0000002b002a7308 */ /* 0x000e220000000800 */
[----:B-1----:R-:W-:Y:S01]  /*45c0*/  FADD.FTZ R48, R34, R31 ;  /* 0x0000001f22307221 */ /* 0x002fe20000010000 */
[----:B------:R-:W-:-:S03]  /*45d0*/  F2FP.BF16.F32.PACK_AB R172, R81, R34 ;  /* 0x0000002251ac723e */ /* 0x000fc600000010ff */
[----:B------:R-:W-:-:S03]  /*45e0*/  FADD.FTZ R31, R81, R48 ;  /* 0x00000030511f7221 */ /* 0x000fc60000010000 */
[----:B------:R-:W1:Y:S01]  /*45f0*/  MUFU.EX2 R8, R8 ;  /* 0x0000000800087308 */ /* 0x000e620000000800 */
[----:B--2---:R-:W-:-:S07]  /*4600*/  FADD.FTZ R27, R41, R0 ;  /* 0x00000000291b7221 */ /* 0x004fce0000010000 */
        /* <DEDUP_REMOVED lines=9> */
[----:B------:R-:W-:Y:S01]  /*46a0*/  MUFU.EX2 R49, R49 ;  /* 0x0000003100317308 */ /* 0x000fe20000000800 */
[C---:B0-----:R-:W-:Y:S01]  /*46b0*/  FADD.FTZ R14, R44.reuse, R27 ;  /* 0x0000001b2c0e7221 */ /* 0x041fe20000010000 */
[----:B------:R-:W-:-:S06]  /*46c0*/  F2FP.BF16.F32.PACK_AB R177, R44, R45 ;  /* 0x0000002d2cb1723e */ /* 0x000fcc00000010ff */
[----:B------:R-:W0:Y:S01]  /*46d0*/  MUFU.EX2 R22, R51 ;  /* 0x0000003300167308 */ /* 0x000e220000000800 */
[----:B-1----:R-:W-:Y:S01]  /*46e0*/  FADD.FTZ R26, R32, R31 ;  /* 0x0000001f201a7221 */ /* 0x002fe20000010000 */
[----:B------:R-:W-:-:S03]  /*46f0*/  F2FP.BF16.F32.PACK_AB R168, R85, R32 ;  /* 0x0000002055a8723e */ /* 0x000fc600000010ff */
[----:B------:R-:W-:-:S03]  /*4700*/  FADD.FTZ R27, R85, R26 ;  /* 0x0000001a551b7221 */ /* 0x000fc60000010000 */
[----:B------:R-:W-:Y:S08]  /*4710*/  MUFU.EX2 R53, R53 ;  /* 0x0000003500357308 */ /* 0x000ff00000000800 */
[----:B------:R-:W1:Y:S01]  /*4720*/  MUFU.EX2 R2, R2 ;  /* 0x0000000200027308 */ /* 0x000e620000000800 */
[----:B0-----:R-:W-:-:S07]  /*4730*/  F2FP.BF16.F32.PACK_AB R179, R22, R49 ;  /* 0x0000003116b3723e */ /* 0x001fce00000010ff */
[----:B------:R-:W0:Y:S08]  /*4740*/  MUFU.EX2 R63, R63 ;  /* 0x0000003f003f7308 */ /* 0x000e300000000800 */
[----:B------:R-:W2:Y:S01]  /*4750*/  MUFU.EX2 R46, R55 ;  /* 0x00000037002e7308 */ /* 0x000ea20000000800 */
[----:B-1----:R-:W-:-:S07]  /*4760*/  FADD.FTZ R8, R2, R27 ;  /* 0x0000001b02087221 */ /* 0x002fce0000010000 */
[----:B------:R-:W-:Y:S01]  /*4770*/  MUFU.EX2 R57, R57 ;  /* 0x0000003900397308 */ /* 0x000fe20000000800 */
[C---:B0-----:R-:W-:Y:S01]  /*4780*/  F2FP.BF16.F32.PACK_AB R170, R63.reuse, R2 ;  /* 0x000000023faa723e */ /* 0x041fe200000010ff */
[----:B------:R-:W-:-:S06]  /*4790*/  FADD.FTZ R8, R63, R8 ;  /* 0x000000083f087221 */ /* 0x000fcc0000010000 */
[----:B------:R0:W1:Y:S01]  /*47a0*/  MUFU.EX2 R0, R21 ;  /* 0x0000001500007308 */ /* 0x0000620000000800 */
[----:B--2---:R-:W-:-:S07]  /*47b0*/  F2FP.BF16.F32.PACK_AB R173, R46, R53 ;  /* 0x000000352ead723e */ /* 0x004fce00000010ff */
[----:B------:R-:W2:Y:S01]  /*47c0*/  MUFU.EX2 R13, R13 ;  /* 0x0000000d000d7308 */ /* 0x000ea20000000800 */
[----:B0-----:R-:W-:-:S04]  /*47d0*/  FADD.FTZ R21, R49, R14 ;  /* 0x0000000e31157221 */ /* 0x001fc80000010000 */
[----:B------:R-:W-:-:S03]  /*47e0*/  FADD.FTZ R26, R22, R21 ;  /* 0x00000015161a7221 */ /* 0x000fc60000010000 */
[----:B------:R-:W0:Y:S01]  /*47f0*/  MUFU.EX2 R14, R59 ;  /* 0x0000003b000e7308 */ /* 0x000e220000000800 */
[----:B------:R-:W-:Y:S01]  /*4800*/  FADD.FTZ R21, R53, R26 ;  /* 0x0000001a35157221 */ /* 0x000fe20000010000 */
[----:B-1----:R-:W-:-:S03]  /*4810*/  F2FP.BF16.F32.PACK_AB R175, R0, R57 ;  /* 0x0000003900af723e */ /* 0x002fc600000010ff */
[----:B------:R-:W-:-:S03]  /*4820*/  FADD.FTZ R2, R46, R21 ;  /* 0x000000152e027221 */ /* 0x000fc60000010000 */
[----:B------:R-:W1:Y:S01]  /*4830*/  MUFU.EX2 R15, R15 ;  /* 0x0000000f000f7308 */ /* 0x000e620000000800 */
[----:B------:R-:W-:-:S04]  /*4840*/  FADD.FTZ R5, R57, R2 ;  /* 0x0000000239057221 */ /* 0x000fc80000010000 */
[----:B------:R-:W-:-:S03]  /*4850*/  FADD.FTZ R20, R0, R5 ;  /* 0x0000000500147221 */ /* 0x000fc60000010000 */
[----:B------:R-:W3:Y:S01]  /*4860*/  MUFU.EX2 R2, R61 ;  /* 0x0000003d00027308 */ /* 0x000ee20000000800 */
[----:B--2---:R-:W-:Y:S01]  /*4870*/  FADD.FTZ R5, R13, R20 ;  /* 0x000000140d057221 */ /* 0x004fe20000010000 */
[C---:B0-----:R-:W-:Y:S01]  /*4880*/  F2FP.BF16.F32.PACK_AB R169, R14.reuse, R13 ;  /* 0x0000000d0ea9723e */ /* 0x041fe200000010ff */
[----:B------:R-:W-:Y:S02]  /*4890*/  VIADD R13, R23, 0xfffffffe ;  /* 0xfffffffe170d7836 */ /* 0x000fe40000000000 */
[----:B------:R-:W-:-:S04]  /*48a0*/  FADD.FTZ R20, R14, R5 ;  /* 0x000000050e147221 */ /* 0x000fc80000010000 */
[----:B-1----:R-:W-:-:S04]  /*48b0*/  FADD.FTZ R5, R15, R20 ;  /* 0x000000140f057221 */ /* 0x002fc80000010000 */
[C---:B---3--:R-:W-:Y:S01]  /*48c0*/  FADD.FTZ R5, R2.reuse, R5 ;  /* 0x0000000502057221 */ /* 0x048fe20000010000 */
[----:B------:R-:W-:Y:S01]  /*48d0*/  F2FP.BF16.F32.PACK_AB R171, R2, R15 ;  /* 0x0000000f02ab723e */ /* 0x000fe200000010ff */
[----:B------:R-:W-:Y:S06]  /*48e0*/  @P2 BRA `(.L_x_939) ;  /* 0x0000000000442947 */ /* 0x000fec0003800000 */
        /* <DEDUP_REMOVED lines=10> */
.L_x_940:
[----:B------:R-:W-:-:S11]  /*4990*/  UISETP.NE.AND UP2, UPT, UR5, 0x1, UPT ;  /* 0x000000010500788c */ /* 0x000fd6000bf45270 */
[----:B------:R-:W-:Y:S02]  /*49a0*/  @UP2 ULDC.64 UR14, c[0x0][0x9e8] ;  /* 0x00027a00000e2ab9 */ /* 0x000fe40000000a00 */
[----:B------:R-:W-:-:S04]  /*49b0*/  UIMAD.WIDE.U32 UR6, UR11, UR14, URZ ;  /* 0x0000000e0b0672a5 */ /* 0x000fc8000f8e003f */
[----:B------:R-:W-:-:S12]  /*49c0*/  @UP2 USHF.R.U32.HI UR11, URZ, UR15, UR7 ;  /* 0x0000000f3f0b2299 */ /* 0x000fd80008011607 */
.L_x_941:
[----:B------:R-:W-:-:S04]  /*49d0*/  UIMAD UR5, UR11, UR5, UR5 ;  /* 0x000000050b0572a4 */ /* 0x000fc8000f8e0205 */
[----:B------:R-:W-:-:S04]  /*49e0*/  UISETP.LT.AND UP2, UPT, UR4, UR5, UPT ;  /* 0x000000050400728c */ /* 0x000fc8000bf41270 */
[----:B------:R-:W-:-:S12]  /*49f0*/  USEL UR4, UR4, UR5, UP2 ;  /* 0x0000000504047287 */ /* 0x000fd80009000000 */
.L_x_939:
[----:B------:R-:W-:Y:S01]  /*4a00*/  R2UR UR6, R17 ;  /* 0x00000000110672ca */ /* 0x000fe200000e0000 */
[----:B------:R-:W-:Y:S01]  /*4a10*/  UIMAD.WIDE UR4, UR4, 0x2aaaaaab, URZ ;  /* 0x2aaaaaab040478a5 */ /* 0x000fe2000f8e023f */
[----:B------:R-:W-:Y:S01]  /*4a20*/  IMAD.MOV.U32 R2, RZ, RZ, 0x3f800000 ;  /* 0x3f800000ff027424 */ /* 0x000fe200078e00ff */
[----:B------:R-:W-:Y:S01]  /*4a30*/  UMOV UR7, URZ ;  /* 0x0000003f00077c82 */ /* 0x000fe20008000000 */
[----:B------:R-:W-:Y:S01]  /*4a40*/  IMAD.MOV.U32 R0, RZ, RZ, 0x3f800000 ;  /* 0x3f800000ff007424 */ /* 0x000fe200078e00ff */
[----:B------:R-:W-:Y:S01]  /*4a50*/  USHF.R.U32.HI UR4, URZ, 0x1f, UR5 ;  /* 0x0000001f3f047899 */ /* 0x000fe20008011605 */
[----:B------:R-:W-:Y:S02]  /*4a60*/  CS2R R118, SRZ ;  /* 0x0000000000767805 */ /* 0x000fe4000001ff00 */
[----:B------:R-:W-:Y:S02]  /*4a70*/  CS2R R116, SRZ ;  /* 0x0000000000747805 */ /* 0x000fe4000001ff00 */
[----:B------:R-:W-:Y:S01]  /*4a80*/  CS2R R114, SRZ ;  /* 0x0000000000727805 */ /* 0x000fe2000001ff00 */
[----:B------:R-:W-:Y:S01]  /*4a90*/  ULEA.HI.SX32 UR4, UR5, UR4, 0x1c ;  /* 0x0000000405047291 */ /* 0x000fe2000f8fe23f */
[----:B------:R-:W-:-:S02]  /*4aa0*/  CS2R R112, SRZ ;  /* 0x0000000000707805 */ /* 0x000fc4000001ff00 */
[----:B------:R-:W-:Y:S02]  /*4ab0*/  CS2R R110, SRZ ;  /* 0x00000000006e7805 */ /* 0x000fe4000001ff00 */
[----:B------:R-:W-:Y:S01]  /*4ac0*/  CS2R R108, SRZ ;  /* 0x00000000006c7805 */ /* 0x000fe2000001ff00 */
[----:B------:R-:W-:Y:S01]  /*4ad0*/  UISETP.LT.AND UP2, UPT, UR6, UR4, UPT ;  /* 0x000000040600728c */ /* 0x000fe2000bf41270 */
[----:B------:R-:W-:Y:S02]  /*4ae0*/  CS2R R106, SRZ ;  /* 0x00000000006a7805 */ /* 0x000fe4000001ff00 */
[----:B------:R-:W-:Y:S02]  /*4af0*/  CS2R R104, SRZ ;  /* 0x0000000000687805 */ /* 0x000fe4000001ff00 */
[----:B------:R-:W-:Y:S01]  /*4b00*/  CS2R R102, SRZ ;  /* 0x0000000000667805 */ /* 0x000fe2000001ff00 */
[----:B------:R-:W-:Y:S01]  /*4b10*/  USEL UR57, UR6, UR4, !UP2 ;  /* 0x0000000406397287 */ /* 0x000fe2000d000000 */
[----:B------:R-:W-:-:S02]  /*4b20*/  CS2R R100, SRZ ;  /* 0x0000000000647805 */ /* 0x000fc4000001ff00 */
[----:B------:R-:W-:Y:S01]  /*4b30*/  CS2R R98, SRZ ;  /* 0x0000000000627805 */ /* 0x000fe2000001ff00 */
[----:B------:R-:W-:Y:S01]  /*4b40*/  UMOV UR4, URZ ;  /* 0x0000003f00047c82 */ /* 0x000fe20008000000 */
[----:B------:R-:W-:Y:S02]  /*4b50*/  CS2R R96, SRZ ;  /* 0x0000000000607805 */ /* 0x000fe4000001ff00 */
[----:B------:R-:W-:Y:S02]  /*4b60*/  CS2R R94, SRZ ;  /* 0x00000000005e7805 */ /* 0x000fe4000001ff00 */
[----:B------:R-:W-:Y:S02]  /*4b70*/  ISETP.GE.AND P2, PT, R13, UR57, PT ;  /* 0x000000390d007c0c */ /* 0x000fe4000bf46270 */
        /* <DEDUP_REMOVED lines=36> */
[----:B------:R-:W-:Y:S01]  /*4dc0*/  IMAD.MOV.U32 R2, RZ, RZ, 0x3f800000 ;  /* 0x3f800000ff027424 */ /* 0x000fe200078e00ff */
[----:B------:R-:W-:Y:S01]  /*4dd0*/  UMOV UR6, URZ ;  /* 0x0000003f00067c82 */ /* 0x000fe20008000000 */
[----:B------:R-:W-:Y:S01]  /*4de0*/  IMAD.MOV.U32 R119, RZ, RZ, RZ ;  /* 0x000000ffff777224 */ /* 0x000fe200078e00ff */
[----:B------:R-:W-:Y:S01]  /*4df0*/  UMOV UR5, URZ ;  /* 0x0000003f00057c82 */ /* 0x000fe20008000000 */
[----:B------:R-:W-:Y:S01]  /*4e00*/  ULDC UR56, c[0x0][0x9e4] ;  /* 0x0002790000387ab9 */ /* 0x000fe20000000800 */
[----:B------:R-:W-:-:S05]  /*4e10*/  ULDC UR59, c[0x0][0x9d8] ;  /* 0x00027600003b7ab9 */ /* 0x000fca0000000800 */
.L_x_959:
[----:B------:R-:W-:-:S04]  /*4e20*/  UIADD3 UR4, UR5, 0x1, URZ ;  /* 0x0000000105047890 */ /* 0x000fc8000fffe03f */
[----:B------:R-:W-:-:S04]  /*4e30*/  UISETP.NE.AND UP2, UPT, UR4, 0x2, UPT ;  /* 0x000000020400788c */ /* 0x000fc8000bf45270 */
[----:B------:R-:W-:Y:S02]  /*4e40*/  USEL UR7, URZ, 0x1, UP2 ;  /* 0x000000013f077887 */ /* 0x000fe40009000000 */
[----:B------:R-:W-:Y:S02]  /*4e50*/  USEL UR4, UR4, URZ, UP2 ;  /* 0x0000003f04047287 */ /* 0x000fe40009000000 */
[----:B------:R-:W-:Y:S01]  /*4e60*/  ULOP3.LUT UR7, UR6, UR7, URZ, 0x3c, !UPT ;  /* 0x0000000706077292 */ /* 0x000fe2000f8e3c3f */
[----:B------:R-:W-:Y:S11]  /*4e70*/  @!P0 BRA `(.L_x_943) ;  /* 0x0000000000048947 */ /* 0x000ff60003800000 */
[----:B------:R-:W-:Y:S01]  /*4e80*/  BPT.TRAP 0x1 ;  /* 0x000000040000795c */ /* 0x000fe20000300000 */
.L_x_943:
[----:B------:R-:W-:Y:S01]  /*4e90*/  ULEA UR61, UR4, UR58, 0x3 ;  /* 0x0000003a043d7291 */ /* 0x000fe2000f8e183f */
[----:B------:R-:W-:-:S05]  /*4ea0*/  IMAD.U32 R12, RZ, RZ, UR7 ;  /* 0x00000007ff0c7e24 */ /* 0x000fca000f8e00ff */
[----:B------:R-:W-:-:S04]  /*4eb0*/  SHF.L.U32 R12, R12, 0x1f, RZ ;  /* 0x0000001f0c0c7819 */ /* 0x000fc800000006ff */
[----:B------:R0:W1:Y:S01]  /*4ec0*/  SYNCS.PHASECHK.TRANS64.TRYWAIT P2, [UR61+0x30830], R12 ;  /* 0x0308300cff0075a7 */ /* 0x000062000804017d */
[----:B------:R-:W-:Y:S05]  /*4ed0*/  @!P0 BRA `(.L_x_944) ;  /* 0x0000000000048947 */ /* 0x000fea0003800000 */
[----:B------:R-:W-:Y:S01]  /*4ee0*/  BPT.TRAP 0x1 ;  /* 0x000000040000795c */ /* 0x000fe20000300000 */
.L_x_944:
[----:B-1----:R-:W-:Y:S05]  /*4ef0*/  @P2 BRA `(.L_x_945) ;  /* 0x0000000000082947 */ /* 0x002fea0003800000 */
[----:B------:R-:W1:Y:S02]  /*4f00*/  SYNCS.PHASECHK.TRANS64.TRYWAIT P2, [UR61+0x30830], R12 ;  /* 0x0308300cff0075a7 */ /* 0x000e64000804017d */
[----:B-1----:R-:W-:Y:S05]  /*4f10*/  @!P2 BRA `(.L_x_946) ;  /* 0x000001080020a947 */ /* 0x002fea0003800000 */
.L_x_945:
[----:B------:R-:W-:Y:S01]  /*4f20*/  R2UR UR52, R6 ;  /* 0x00000000063472ca */ /* 0x000fe200000e0000 */
[----:B------:R-:W-:Y:S01]  /*4f30*/  UIMAD UR50, UR4, 0x900, UR60 ;  /* 0x00000900043278a4 */ /* 0x000fe2000f8e023c */
[----:B------:R-:W-:Y:S01]  /*4f40*/  R2UR UR53, R7 ;  /* 0x00000000073572ca */ /* 0x000fe200000e0000 */
[----:B------:R-:W-:Y:S01]  /*4f50*/  WARPGROUP.ARRIVE ;  /* 0x00000000000079c5 */ /* 0x000fe20000000000 */
[----:B------:R-:W-:Y:S01]  /*4f60*/  UMOV UR55, 0x40000040 ;  /* 0x4000004000377882 */ /* 0x000fe20000000000 */
[----:B------:R-:W-:Y:S01]  /*4f70*/  UIADD3 UR10, UR50, 0x2, URZ ;  /* 0x00000002320a7890 */ /* 0x000fe2000fffe03f */
[-C--:B------:R-:W-:Y:S01]  /*4f80*/  FMUL.FTZ R24, R24, R0.reuse ;  /* 0x0000000018187220 */ /* 0x080fe20000410000 */
[----:B------:R-:W-:Y:S01]  /*4f90*/  UMOV UR11, 0x40000040 ;  /* 0x40000040000b7882 */ /* 0x000fe20000000000 */
[----:B------:R-:W-:Y:S01]  /*4fa0*/  UMOV UR54, UR50 ;  /* 0x0000003200367c82 */ /* 0x000fe20008000000 */
[----:B------:R-:W-:Y:S01]  /*4fb0*/  UIADD3 UR14, UR50, 0x4, URZ ;  /* 0x00000004320e7890 */ /* 0x000fe2000fffe03f */
[-C--:B------:R-:W-:Y:S01]  /*4fc0*/  FMUL.FTZ R25, R25, R0.reuse ;  /* 0x0000000019197220 */ /* 0x080fe20000410000 */
[----:B------:R-:W-:Y:S01]  /*4fd0*/  UMOV UR15, 0x40000040 ;  /* 0x40000040000f7882 */ /* 0x000fe20000000000 */
[----:B------:R-:W-:Y:S01]  /*4fe0*/  UIADD3 UR18, UR50, 0x6, URZ ;  /* 0x0000000632127890 */ /* 0x000fe2000fffe03f */
[-C--:B------:R-:W-:Y:S01]  /*4ff0*/  FMUL.FTZ R28, R28, R0.reuse ;  /* 0x000000001c1c7220 */ /* 0x080fe20000410000 */
[----:B------:R-:W-:Y:S01]  /*5000*/  UMOV UR19, 0x40000040 ;  /* 0x4000004000137882 */ /* 0x000fe20000000000 */
[----:B------:R-:W-:Y:S01]  /*5010*/  HGMMA.64x96x16.F32.BF16 R120, gdesc[UR52], RZ, !UPT, gsb0 ;  /* 0x01600000347879f0 */ /* 0x000fe2000c0018ff */
        /* <DEDUP_REMOVED lines=108> */
[----:B------:R-:W-:Y:S01]  /*56e0*/  HGMMA.64x96x16.F32.BF16 R120, gdesc[UR8], R120, gsb0 ;  /* 0x01600000087879f0 */ /* 0x000fe20008001878 */
[-C--:B------:R-:W-:Y:S01]  /*56f0*/  FMUL.FTZ R115, R115, R2.reuse ;  /* 0x0000000273737220 */ /* 0x080fe20000410000 */
[-C--:B------:R-:W-:Y:S01]  /*5700*/  FMUL.FTZ R118, R118, R2.reuse ;  /* 0x0000000276767220 */ /* 0x080fe20000410000 */
[----:B------:R-:W-:Y:S01]  /*5710*/  FMUL.FTZ R119, R119, R2 ;  /* 0x0000000277777220 */ /* 0x000fe20000410000 */
[----:B------:R-:W-:-:S02]  /*5720*/  WARPGROUP.DEPBAR.LE gsb0, 0x0 ;  /* 0x00008000000079c5 */ /* 0x000fc40000010000 */
        /* <DEDUP_REMOVED lines=30> */
[----:B------:R-:W-:Y:S05]  /*5910*/  @!P0 BRA `(.L_x_947) ;  /* 0x0000000000048947 */ /* 0x000fea0003800000 */
[----:B------:R-:W-:Y:S01]  /*5920*/  BPT.TRAP 0x1 ;  /* 0x000000040000795c */ /* 0x000fe20000300000 */
.L_x_947:
[----:B------:R-:W-:Y:S01]  /*5930*/  ULEA UR14, UR5, UR58, 0x3 ;  /* 0x0000003a050e7291 */ /* 0x000fe2000f8e183f */
[----:B------:R-:W-:-:S05]  /*5940*/  IMAD.U32 R0, RZ, RZ, UR6 ;  /* 0x00000006ff007e24 */ /* 0x000fca000f8e00ff */
[----:B------:R-:W-:-:S04]  /*5950*/  SHF.L.U32 R0, R0, 0x1f, RZ ;  /* 0x0000001f00007819 */ /* 0x000fc800000006ff */
[----:B------:R2:W3:Y:S01]  /*5960*/  SYNCS.PHASECHK.TRANS64.TRYWAIT P2, [UR14+0x30850], R0 ;  /* 0x03085000ff0075a7 */ /* 0x0004e2000804014e */
[----:B------:R-:W-:Y:S05]  /*5970*/  @!P0 BRA `(.L_x_948) ;  /* 0x0000000000048947 */ /* 0x000fea0003800000 */
[----:B------:R-:W-:Y:S01]  /*5980*/  BPT.TRAP 0x1 ;  /* 0x000000040000795c */ /* 0x000fe20000300000 */
.L_x_948:
[----:B---3--:R-:W-:Y:S05]  /*5990*/  @P2 BRA `(.L_x_949) ;  /* 0x0000000000082947 */ /* 0x008fea0003800000 */
[----:B------:R-:W3:Y:S02]  /*59a0*/  SYNCS.PHASECHK.TRANS64.TRYWAIT P2, [UR14+0x30850], R0 ;  /* 0x03085000ff0075a7 */ /* 0x000ee4000804014e */
[----:B---3--:R-:W-:Y:S05]  /*59b0*/  @!P2 BRA `(.L_x_950) ;  /* 0x000000fc0090a947 */ /* 0x008fea0003800000 */
.L_x_949:
[----:B------:R-:W-:Y:S01]  /*59c0*/  UIADD3 UR6, UR58, 0x400, URZ ;  /* 0x000004003a067890 */ /* 0x000fe2000fffe03f */
[----:B------:R-:W-:Y:S01]  /*59d0*/  WARPGROUP.ARRIVE ;  /* 0x00000000000079c5 */ /* 0x000fe20000000000 */
[----:B------:R-:W-:Y:S01]  /*59e0*/  UMOV UR11, 0x40000040 ;  /* 0x40000040000b7882 */ /* 0x000fe20000000000 */
[----:B------:R-:W-:Y:S01]  /*59f0*/  PLOP3.LUT P2, PT, PT, PT, UP0, 0x80, 0x0 ;  /* 0x000000000000781c */ /* 0x000fe20003f4f008 */
[----:B------:R-:W-:Y:S01]  /*5a00*/  USHF.R.U32.HI UR6, URZ, 0x4, UR6 ;  /* 0x000000043f067899 */ /* 0x000fe20008011606 */
[----:B------:R-:W-:Y:S01]  /*5a10*/  PLOP3.LUT P3, PT, PT, PT, UP0, 0x80, 0x0 ;  /* 0x000000000000781c */ /* 0x000fe20003f6f008 */
[----:B------:R-:W-:Y:S01]  /*5a20*/  FMUL.FTZ R2, R123, UR59 ;  /* 0x0000003b7b027c20 */ /* 0x000fe20008410000 */
[----:B------:R-:W-:Y:S01]  /*5a30*/  FMUL.FTZ R123, R142, UR59 ;  /* 0x0000003b8e7b7c20 */ /* 0x000fe20008410000 */
[----:B------:R-:W-:Y:S01]  /*5a40*/  ULOP3.LUT UR6, UR6, 0x3fff, URZ, 0xc0, !UPT ;  /* 0x00003fff06067892 */ /* 0x000fe2000f8ec03f */
[----:B01----:R-:W-:Y:S01]  /*5a50*/  FMUL.FTZ R12, R120, UR59 ;  /* 0x0000003b780c7c20 */ /* 0x003fe20008410000 */
[----:B------:R-:W-:Y:S01]  /*5a60*/  FMUL.FTZ R120, R121, UR59 ;  /* 0x0000003b79787c20 */ /* 0x000fe20008410000 */
[----:B------:R-:W-:Y:S01]  /*5a70*/  FMUL.FTZ R121, R138, UR59 ;  /* 0x0000003b8a797c20 */ /* 0x000fe20008410000 */
[----:B------:R-:W-:Y:S01]  /*5a80*/  ULOP3.LUT UR6, UR6, 0x3000000, URZ, 0xfc, !UPT ;  /* 0x0300000006067892 */ /* 0x000fe2000f8efc3f */
[----:B------:R-:W-:Y:S01]  /*5a90*/  FMUL.FTZ R138, R154, UR59 ;  /* 0x0000003b9a8a7c20 */ /* 0x000fe20008410000 */
[----:B------:R-:W-:-:S02]  /*5aa0*/  IMAD.MOV.U32 R154, RZ, RZ, R9 ;  /* 0x000000ffff9a7224 */ /* 0x000fc400078e0009 */
[----:B------:R-:W-:Y:S01]  /*5ab0*/  FMUL.FTZ R15, R127, UR59 ;  /* 0x0000003b7f0f7c20 */ /* 0x000fe20008410000 */
[----:B------:R-:W-:Y:S01]  /*5ac0*/  UIMAD UR5, UR5, 0x900, UR6 ;  /* 0x00000900050578a4 */ /* 0x000fe2000f8e0206 */
[----:B------:R-:W-:Y:S01]  /*5ad0*/  FMUL.FTZ R20, R130, UR59 ;  /* 0x0000003b82147c20 */ /* 0x000fe20008410000 */
[----:B--2---:R-:W-:Y:S01]  /*5ae0*/  FMUL.FTZ R0, R122, UR59 ;  /* 0x0000003b7a007c20 */ /* 0x004fe20008410000 */
[----:B------:R-:W-:Y:S01]  /*5af0*/  FMUL.FTZ R21, R131, UR59 ;  /* 0x0000003b83157c20 */ /* 0x000fe20008410000 */
[----:B------:R-:W-:Y:S01]  /*5b00*/  FMUL.FTZ R130, R132, UR59 ;  /* 0x0000003b84827c20 */ /* 0x000fe20008410000 */
[----:B------:R-:W-:Y:S01]  /*5b10*/  FMUL.FTZ R127, R147, UR59 ;  /* 0x0000003b937f7c20 */ /* 0x000fe20008410000 */
[----:B------:R-:W-:Y:S01]  /*5b20*/  FMUL.FTZ R131, R133, UR59 ;  /* 0x0000003b85837c20 */ /* 0x000fe20008410000 */
[----:B------:R-:W-:Y:S01]  /*5b30*/  UMOV UR10, UR5 ;  /* 0x00000005000a7c82 */ /* 0x000fe20008000000 */
[----:B------:R-:W-:Y:S01]  /*5b40*/  FMUL.FTZ R22, R134, UR59 ;  /* 0x0000003b86167c20 */ /* 0x000fe20008410000 */
[----:B------:R-:W-:Y:S01]  /*5b50*/  HGMMA.64x192x16.F32.BF16 R24, R188, gdesc[UR8].tnspB, R24, gsb0 ;  /* 0x42e00008bc187df0 */ /* 0x000fe20008001818 */
[----:B------:R-:W-:Y:S01]  /*5b60*/  UIADD3 UR10, UR5, 0x80, URZ ;  /* 0x00000080050a7890 */ /* 0x000fe2000fffe03f */
[----:B------:R-:W-:Y:S01]  /*5b70*/  FMUL.FTZ R23, R135, UR59 ;  /* 0x0000003b87177c20 */ /* 0x000fe20008410000 */
[----:B------:R-:W-:Y:S01]  /*5b80*/  UMOV UR11, 0x40000040 ;  /* 0x40000040000b7882 */ /* 0x000fe20000000000 */
        /* <DEDUP_REMOVED lines=22> */
[----:B------:R-:W-:Y:S01]  /*5cf0*/  R2UR UR15, R11 ;  /* 0x000000000b0f72ca */ /* 0x000fe200000e0000 */
[----:B------:R-:W-:Y:S01]  /*5d00*/  FMUL.FTZ R161, R161, UR59 ;  /* 0x0000003ba1a17c20 */ /* 0x000fe20008410000 */
[----:B------:R-:W-:Y:S01]  /*5d10*/  FMUL.FTZ R165, R165, UR59 ;  /* 0x0000003ba5a57c20 */ /* 0x000fe20008410000 */
[----:B------:R-:W-:Y:S01]  /*5d20*/  ULDC UR19, c[0x0][0x2f0] ;  /* 0x0000bc0000137ab9 */ /* 0x000fe20000000800 */
[----:B------:R-:W0:Y:S01]  /*5d30*/  MUFU.TANH R12, R12 ;  /* 0x0000000c000c7308 */ /* 0x000e220000002400 */
[----:B------:R-:W-:Y:S01]  /*5d40*/  ULDC UR18, c[0x0][0x288] ;  /* 0x0000a20000127ab9 */ /* 0x000fe20000000800 */
[----:B------:R-:W-:-:S06]  /*5d50*/  FMUL.FTZ R166, R166, UR59 ;  /* 0x0000003ba6a67c20 */ /* 0x000fcc0008410000 */
[----:B------:R-:W1:Y:S08]  /*5d60*/  MUFU.TANH R120, R120 ;  /* 0x0000007800787308 */ /* 0x000e700000002400 */
[----:B------:R-:W2:Y:S08]  /*5d70*/  MUFU.TANH R0, R0 ;  /* 0x0000000000007308 */ /* 0x000eb00000002400 */
[----:B------:R-:W3:Y:S08]  /*5d80*/  MUFU.TANH R2, R2 ;  /* 0x0000000200027308 */ /* 0x000ef00000002400 */
[----:B------:R-:W4:Y:S08]  /*5d90*/  MUFU.TANH R125, R125 ;  /* 0x0000007d007d7308 */ /* 0x000f300000002400 */
        /* <DEDUP_REMOVED lines=16> */
[----:B------:R-:W0:Y:S01]  /*5ea0*/  MUFU.TANH R123, R123 ;  /* 0x0000007b007b7308 */ /* 0x000e220000002400 */
[----:B------:R-:W-:-:S02]  /*5eb0*/  WARPGROUP.DEPBAR.LE gsb0, 0x0 ;  /* 0x00008000000079c5 */ /* 0x000fc40000010000 */
[----:B------:R-:W-:-:S05]  /*5ec0*/  WARPGROUP.ARRIVE ;  /* 0x00000000000079c5 */ /* 0x000fca0000000000 */
[----:B------:R-:W0:Y:S01]  /*5ed0*/  MUFU.TANH R126, R126 ;  /* 0x0000007e007e7308 */ /* 0x000e220000002400 */
[----:B------:R-:W-:Y:S01]  /*5ee0*/  HGMMA.64x192x16.F32.BF16 R24, R184, gdesc[UR8].tnspB, R24, gsb0 ;  /* 0x42e00008b8187df0 */ /* 0x000fe20008001818 */
[----:B------:R-:W-:Y:S01]  /*5ef0*/  UIADD3 UR10, UR5, 0x100, URZ ;  /* 0x00000100050a7890 */ /* 0x000fe2000fffe03f */
[----:B------:R-:W-:-:S05]  /*5f00*/  UMOV UR11, 0x40000040 ;  /* 0x40000040000b7882 */ /* 0x000fca0000000000 */
        /* <DEDUP_REMOVED lines=26> */
[----:B------:R-:W-:Y:S01]  /*60b0*/  WARPGROUP.ARRIVE ;  /* 0x00000000000079c5 */ /* 0x000fe20000000000 */
[----:B------:R-:W-:-:S04]  /*60c0*/  IMAD R176, R13, -0x60, RZ ;  /* 0xffffffa00db07824 */ /* 0x000fc800078e02ff */
[----:B------:R-:W-:-:S10]  /*60d0*/  VIADD R147, R176, 0x1 ;  /* 0x00000001b0937836 */ /* 0x000fd40000000000 */
[----:B------:R-:W-:Y:S01]  /*60e0*/  HGMMA.64x192x16.F32.BF16 R24, R172, gdesc[UR8].tnspB, R24, gsb0 ;  /* 0x42e00008ac187df0 */ /* 0x000fe20008001818 */
[----:B------:R-:W-:Y:S01]  /*60f0*/  UIADD3 UR10, UR5, 0x280, URZ ;  /* 0x00000280050a7890 */ /* 0x000fe2000fffe03f */
[----:B------:R-:W-:Y:S02]  /*6100*/  UMOV UR11, 0x40000040 ;  /* 0x40000040000b7882 */ /* 0x000fe40000000000 */
[----:B------:R-:W-:Y:S01]  /*6110*/  @UP0 ULDC UR5, c[0x0][0x44c] ;  /* 0x0001130000050ab9 */ /* 0x000fe20000000800 */
[----:B------:R-:W-:Y:S02]  /*6120*/  IMAD R147, R10, -0x2, R147 ;  /* 0xfffffffe0a937824 */ /* 0x000fe400078e0293 */
[----:B------:R-:W-:Y:S01]  /*6130*/  @P2 IMAD.HI.U32 R142, R9, UR5, RZ ;  /* 0x00000005098e2c27 */ /* 0x000fe2000f8e00ff */
[----:B------:R-:W-:Y:S01]  /*6140*/  @UP0 ULDC UR5, c[0x0][0x450] ;  /* 0x0001140000050ab9 */ /* 0x000fe20000000800 */
[----:B------:R-:W-:Y:S02]  /*6150*/  PLOP3.LUT P2, PT, PT, PT, UP1, 0x40, 0x0 ;  /* 0x000000000000781c */ /* 0x000fe40003f4e818 */
[----:B------:R-:W-:Y:S01]  /*6160*/  IMAD R146, R16, UR19, R147 ;  /* 0x0000001310927c24 */ /* 0x000fe2000f8e0293 */
[----:B------:R-:W-:Y:S01]  /*6170*/  @P3 SHF.R.U32.HI R154, RZ, UR5, R142 ;  /* 0x00000005ff9a3c19 */ /* 0x000fe2000801168e */
[----:B------:R-:W-:-:S04]  /*6180*/  IMAD.U32 R142, RZ, RZ, UR61 ;  /* 0x0000003dff8e7e24 */ /* 0x000fc8000f8e00ff */
[----:B------:R-:W-:Y:S01]  /*6190*/  @!P1 VIADD R142, R142, 0x30840 ;  /* 0x000308408e8e9836 */ /* 0x000fe20000000000 */
[----:B------:R-:W-:Y:S02]  /*61a0*/  WARPGROUP.DEPBAR.LE gsb0, 0x0 ;  /* 0x00008000000079c5 */ /* 0x000fe40000010000 */
[----:B------:R-:W-:Y:S01]  /*61b0*/  WARPGROUP.ARRIVE ;  /* 0x00000000000079c5 */ /* 0x000fe20000000000 */
[----:B------:R-:W-:Y:S01]  /*61c0*/  FMUL.FTZ R175, R145, UR59 ;  /* 0x0000003b91af7c20 */ /* 0x000fe20008410000 */
[----:B------:R-:W-:Y:S01]  /*61d0*/  @!P1 PRMT R145, RZ, 0x654, R142 ;  /* 0x00000654ff919816 */ /* 0x000fe2000000008e */
[----:B------:R-:W-:Y:S01]  /*61e0*/  FMUL.FTZ R172, R124, UR59 ;  /* 0x0000003b7cac7c20 */ /* 0x000fe20008410000 */
[----:B------:R-:W-:Y:S01]  /*61f0*/  FMUL.FTZ R124, R143, UR59 ;  /* 0x0000003b8f7c7c20 */ /* 0x000fe20008410000 */
[----:B------:R-:W-:Y:S01]  /*6200*/  FMUL.FTZ R174, R144, UR59 ;  /* 0x0000003b90ae7c20 */ /* 0x000fe20008410000 */
[----:B------:R-:W-:Y:S01]  /*6210*/  HGMMA.64x192x16.F32.BF16 R24, R168, gdesc[UR8].tnspB, R24, gsb0 ;  /* 0x42e00008a8187df0 */ /* 0x000fe20008001818 */
[----:B------:R-:W-:Y:S01]  /*6220*/  FMUL.FTZ R143, R158, UR59 ;  /* 0x0000003b9e8f7c20 */ /* 0x000fe20008410000 */
[----:B------:R-:W-:Y:S01]  /*6230*/  FMUL.FTZ R144, R159, UR59 ;  /* 0x0000003b9f907c20 */ /* 0x000fe20008410000 */
[----:B------:R-:W0:Y:S01]  /*6240*/  MUFU.TANH R172, R172 ;  /* 0x000000ac00ac7308 */ /* 0x000e220000002400 */
[----:B------:R-:W-:Y:S01]  /*6250*/  UMOV UR10, UR18 ;  /* 0x00000012000a7c82 */ /* 0x000fe20008000000 */
[----:B------:R-:W-:Y:S01]  /*6260*/  ULDC UR18, c[0x0][0x9e0] ;  /* 0x0002780000127ab9 */ /* 0x000fe20000000800 */
[----:B------:R-:W-:-:S04]  /*6270*/  VIADD R146, R146, -UR10 ;  /* 0x8000000a92927c36 */ /* 0x000fc80008000000 */
[C---:B------:R-:W-:Y:S01]  /*6280*/  VIADD R177, R146.reuse, UR18 ;  /* 0x0000001292b17c36 */ /* 0x040fe20008000000 */
[----:B------:R-:W0:Y:S01]  /*6290*/  MUFU.TANH R124, R124 ;  /* 0x0000007c007c7308 */ /* 0x000e220000002400 */
[----:B------:R-:W-:-:S07]  /*62a0*/  VIADD R178, R146, UR15 ;  /* 0x0000000f92b27c36 */ /* 0x000fce0008000000 */
[----:B------:R-:W0:Y:S08]  /*62b0*/  MUFU.TANH R174, R174 ;  /* 0x000000ae00ae7308 */ /* 0x000e300000002400 */
[----:B------:R-:W0:Y:S08]  /*62c0*/  MUFU.TANH R175, R175 ;  /* 0x000000af00af7308 */ /* 0x000e300000002400 */
[----:B------:R-:W0:Y:S08]  /*62d0*/  MUFU.TANH R143, R143 ;  /* 0x0000008f008f7308 */ /* 0x000e300000002400 */
[----:B------:R-:W0:Y:S08]  /*62e0*/  MUFU.TANH R144, R144 ;  /* 0x0000009000907308 */ /* 0x000e300000002400 */
[----:B------:R5:W0:Y:S02]  /*62f0*/  MUFU.TANH R142, R166 ;  /* 0x000000a6008e7308 */ /* 0x000a240000002400 */
[----:B-----5:R-:W-:Y:S01]  /*6300*/  VIADD R166, R147, 0xffffffff ;  /* 0xffffffff93a67836 */ /* 0x020fe20000000000 */
[----:B------:R-:W-:-:S02]  /*6310*/  WARPGROUP.DEPBAR.LE gsb0, 0x0 ;  /* 0x00008000000079c5 */ /* 0x000fc40000010000 */
[----:B------:R-:W-:Y:S01]  /*6320*/  FMUL.FTZ R168, R149, UR59 ;  /* 0x0000003b95a87c20 */ /* 0x000fe20008410000 */
[----:B------:R5:W-:Y:S01]  /*6330*/  @!P1 SYNCS.ARRIVE.TRANS64.RED.A1T0 RZ, [R145+URZ], RZ ;  /* 0x000000ff91ff99a7 */ /* 0x000be2000810043f */
[----:B------:R-:W1:Y:S01]  /*6340*/  SHFL.IDX PT, R149, R154, RZ, 0x1c1f ;  /* 0x001c1fff9a957589 */ /* 0x000e6200000e0000 */
[----:B------:R0:W0:Y:S01]  /*6350*/  MUFU.TANH R170, R161 ;  /* 0x000000a100aa7308 */ /* 0x0000220000002400 */
[----:B-----5:R-:W-:-:S07]  /*6360*/  FMUL.FTZ R145, R167, UR59 ;  /* 0x0000003ba7917c20 */ /* 0x020fce0008410000 */
[----:B------:R-:W0:Y:S08]  /*6370*/  MUFU.TANH R168, R168 ;  /* 0x000000a800a87308 */ /* 0x000e300000002400 */
[----:B------:R-:W0:Y:S01]  /*6380*/  MUFU.TANH R145, R145 ;  /* 0x0000009100917308 */ /* 0x000e220000002400 */
[--C-:B-1----:R-:W-:Y:S02]  /*6390*/  IMAD.IADD R156, R177, 0x1, R149.reuse ;  /* 0x00000001b19c7824 */ /* 0x102fe400078e0295 */
[----:B------:R-:W-:Y:S01]  /*63a0*/  IMAD.IADD R158, R178, 0x1, R149 ;  /* 0x00000001b29e7824 */ /* 0x000fe200078e0295 */
[----:B--234-:R-:W-:Y:S06]  /*63b0*/  @P2 BRA `(.L_x_951) ;  /* 0x00000000005c2947 */ /* 0x01cfec0003800000 */
[----:B------:R-:W-:Y:S01]  /*63c0*/  ULDC UR5, c[0x0][0x2f0] ;  /* 0x0000bc0000057ab9 */ /* 0x000fe20000000800 */
[----:B------:R-:W-:Y:S01]  /*63d0*/  BSSY B0, `(.L_x_952) ;  /* 0x0000012000007945 */ /* 0x000fe20003800000 */
[----:B------:R-:W-:-:S04]  /*63e0*/  IMAD R146, R16, UR5, R149 ;  /* 0x0000000510927c24 */ /* 0x000fc8000f8e0295 */
[----:B------:R-:W-:-:S05]  /*63f0*/  VIADD R149, R146, -UR10 ;  /* 0x8000000a92957c36 */ /* 0x000fca0008000000 */
[----:B------:R-:W-:-:S13]  /*6400*/  ISETP.GT.AND P2, PT, R149, -0x1, PT ;  /* 0xffffffff9500780c */ /* 0x000fda0003f44270 */
[----:B------:R-:W-:Y:S05]  /*6410*/  @P2 BRA `(.L_x_953) ;  /* 0x0000000000202947 */ /* 0x000fea0003800000 */
[----:B------:R-:W-:Y:S01]  /*6420*/  IMAD.U32 R153, RZ, RZ, UR56 ;  /* 0x00000038ff997e24 */ /* 0x000fe2000f8e00ff */
[----:B------:R-:W-:-:S04]  /*6430*/  LOP3.LUT R149, RZ, R149, RZ, 0x33, !PT ;  /* 0x00000095ff957212 */ /* 0x000fc800078e33ff */
[----:B------:R-:W-:-:S13]  /*6440*/  ISETP.NE.AND P2, PT, R153, 0x1, PT ;  /* 0x000000019900780c */ /* 0x000fda0003f45270 */
[----:B------:R-:W1:Y:S02]  /*6450*/  @P2 LDC.64 R146, c[0x0][0x9e8] ;  /* 0x00027a00ff922b82 */ /* 0x000e640000000a00 */
[----:B-1----:R-:W-:-:S05]  /*6460*/  @P2 IMAD.HI.U32 R146, R149, R146, RZ ;  /* 0x0000009295922227 */ /* 0x002fca00078e00ff */
[----:B------:R-:W-:-:S04]  /*6470*/  @P2 SHF.R.U32.HI R149, RZ, R147, R146 ;  /* 0x00000093ff952219 */ /* 0x000fc80000011692 */
[----:B------:R-:W-:Y:S01]  /*6480*/  LOP3.LUT R149, RZ, R149, RZ, 0x33, !PT ;  /* 0x00000095ff957212 */ /* 0x000fe200078e33ff */
[----:B------:R-:W-:Y:S06]  /*6490*/  BRA `(.L_x_954) ;  /* 0x0000000000147947 */ /* 0x000fec0003800000 */
.L_x_953:
[----:B------:R-:W-:-:S05]  /*64a0*/  IMAD.U32 R153, RZ, RZ, UR56 ;  /* 0x00000038ff997e24 */ /* 0x000fca000f8e00ff */
[----:B------:R-:W-:-:S13]  /*64b0*/  ISETP.NE.AND P2, PT, R153, 0x1, PT ;  /* 0x000000019900780c */ /* 0x000fda0003f45270 */
[----:B------:R-:W1:Y:S02]  /*64c0*/  @P2 LDC.64 R146, c[0x0][0x9e8] ;  /* 0x00027a00ff922b82 */ /* 0x000e640000000a00 */
[----:B-1----:R-:W-:-:S05]  /*64d0*/  @P2 IMAD.HI.U32 R146, R149, R146, RZ ;  /* 0x0000009295922227 */ /* 0x002fca00078e00ff */
[----:B------:R-:W-:-:S07]  /*64e0*/  @P2 SHF.R.U32.HI R149, RZ, R147, R146 ;  /* 0x00000093ff952219 */ /* 0x000fce0000011692 */
.L_x_954:
[----:B------:R-:W-:Y:S05]  /*64f0*/  BSYNC B0 ;  /* 0x0000000000007941 */ /* 0x000fea0003800000 */
.L_x_952:
[----:B------:R-:W-:-:S05]  /*6500*/  IMAD R149, R149, R153, R166 ;  /* 0x0000009995957224 */ /* 0x000fca00078e02a6 */
[----:B------:R-:W-:Y:S02]  /*6510*/  VIADDMNMX R156, R149, R153, R156, PT ;  /* 0x00000099959c7246 */ /* 0x000fe4000380019c */
[----:B------:R-:W-:-:S07]  /*6520*/  VIMNMX R158, R158, R149, !PT ;  /* 0x000000959e9e7248 */ /* 0x000fce0007fe0100 */
.L_x_951:
        /* <DEDUP_REMOVED lines=11> */
[----:B------:R-:W-:-:S02]  /*65e0*/  FSEL R199, R125, -INF , !P4 ;  /* 0xff8000007dc77808 */ /* 0x000fc40006000000 */
[----:B------:R-:W-:Y:S02]  /*65f0*/  ISETP.LT.OR P5, PT, R156, 0x9, P5 ;  /* 0x000000099c00780c */ /* 0x000fe40002fa1670 */
[----:B------:R-:W-:Y:S02]  /*6600*/  ISETP.GT.AND P4, PT, R158, 0x10, !P6 ;  /* 0x000000109e00780c */ /* 0x000fe40007784270 */
[----:B0-----:R-:W-:Y:S02]  /*6610*/  FSEL R201, R172, -INF , !P5 ;  /* 0xff800000acc97808 */ /* 0x001fe40006800000 */
        /* <DEDUP_REMOVED lines=48> */
[----:B------:R-:W-:Y:S01]  /*6920*/  ISETP.GT.AND P4, PT, R158, 0x38, !P5 ;  /* 0x000000389e00780c */ /* 0x000fe20006f84270 */
[----:B------:R-:W0:Y:S01]  /*6930*/  SHFL.IDX PT, R175, R154, 0x1, 0x1c1f ;  /* 0x003c1f009aaf7f89 */ /* 0x000e2200000e0000 */
        /* <DEDUP_REMOVED lines=11> */
[----:B------:R-:W-:Y:S01]  /*69f0*/  ISETP.LT.OR P4, PT, R156, 0x41, P4 ;  /* 0x000000419c00780c */ /* 0x000fe20002781670 */
[--C-:B0-----:R-:W-:Y:S01]  /*6a00*/  IMAD.IADD R120, R177, 0x1, R175.reuse ;  /* 0x00000001b1787824 */ /* 0x101fe200078e02af */
[----:B------:R-:W-:Y:S01]  /*6a10*/  ISETP.GE.AND P5, PT, R176, 0x42, PT ;  /* 0x00000042b000780c */ /* 0x000fe20003fa6270 */
[----:B------:R-:W-:Y:S01]  /*6a20*/  IMAD.IADD R128, R178, 0x1, R175 ;  /* 0x00000001b2807824 */ /* 0x000fe200078e02af */
        /* <DEDUP_REMOVED lines=34> */
[----:B------:R-:W-:-:S04]  /*6c50*/  ISETP.GE.AND P6, PT, R176, 0x5a, PT ;  /* 0x0000005ab000780c */ /* 0x000fc80003fc6270 */
[----:B------:R-:W-:Y:S02]  /*6c60*/  P2R R134, PR, RZ, 0x40 ;  /* 0x00000040ff867803 */ /* 0x000fe40000000000 */
[----:B------:R-:W-:-:S04]  /*6c70*/  ISETP.GT.AND P6, PT, R158, 0x59, !P6 ;  /* 0x000000599e00780c */ /* 0x000fc800077c4270 */
[----:B------:R-:W-:-:S04]  /*6c80*/  ISETP.LT.OR P6, PT, R156, 0x5a, P6 ;  /* 0x0000005a9c00780c */ /* 0x000fc800037c1670 */
[----:B------:R-:W-:Y:S02]  /*6c90*/  FSEL R131, R162, -INF , !P6 ;  /* 0xff800000a2837808 */ /* 0x000fe40007000000 */
[----:B------:R-:W-:-:S13]  /*6ca0*/  PLOP3.LUT P6, PT, PT, PT, UP1, 0x40, 0x0 ;  /* 0x000000000000781c */ /* 0x000fda0003fce818 */
[----:B------:R-:W-:Y:S05]  /*6cb0*/  @P6 BRA `(.L_x_955) ;  /* 0x00000000005c6947 */ /* 0x000fea0003800000 */
        /* <DEDUP_REMOVED lines=9> */
[----:B------:R-:W0:Y:S02]  /*6d50*/  @P6 LDC.64 R174, c[0x0][0x9e8] ;  /* 0x00027a00ffae6b82 */ /* 0x000e240000000a00 */
[----:B0-----:R-:W-:-:S05]  /*6d60*/  @P6 IMAD.HI.U32 R174, R177, R174, RZ ;  /* 0x000000aeb1ae6227 */ /* 0x001fca00078e00ff */
[----:B------:R-:W-:-:S04]  /*6d70*/  @P6 SHF.R.U32.HI R177, RZ, R175, R174 ;  /* 0x000000afffb16219 */ /* 0x000fc800000116ae */
[----:B------:R-:W-:Y:S01]  /*6d80*/  LOP3.LUT R177, RZ, R177, RZ, 0x33, !PT ;  /* 0x000000b1ffb17212 */ /* 0x000fe200078e33ff */
[----:B------:R-:W-:Y:S06]  /*6d90*/  BRA `(.L_x_958) ;  /* 0x0000000000147947 */ /* 0x000fec0003800000 */
.L_x_957:
[----:B------:R-:W-:-:S05]  /*6da0*/  IMAD.U32 R12, RZ, RZ, UR56 ;  /* 0x00000038ff0c7e24 */ /* 0x000fca000f8e00ff */
[----:B------:R-:W-:-:S13]  /*6db0*/  ISETP.NE.AND P6, PT, R12, 0x1, PT ;  /* 0x000000010c00780c */ /* 0x000fda0003fc5270 */
[----:B------:R-:W0:Y:S02]  /*6dc0*/  @P6 LDC.64 R174, c[0x0][0x9e8] ;  /* 0x00027a00ffae6b82 */ /* 0x000e240000000a00 */
[----:B0-----:R-:W-:-:S05]  /*6dd0*/  @P6 IMAD.HI.U32 R174, R177, R174, RZ ;  /* 0x000000aeb1ae6227 */ /* 0x001fca00078e00ff */
[----:B------:R-:W-:-:S07]  /*6de0*/  @P6 SHF.R.U32.HI R177, RZ, R175, R174 ;  /* 0x000000afffb16219 */ /* 0x000fce00000116ae */
.L_x_958:
[----:B------:R-:W-:Y:S05]  /*6df0*/  BSYNC B0 ;  /* 0x0000000000007941 */ /* 0x000fea0003800000 */
.L_x_956:
[----:B------:R-:W-:-:S05]  /*6e00*/  IMAD R177, R177, R12, R166 ;  /* 0x0000000cb1b17224 */ /* 0x000fca00078e02a6 */
[----:B------:R-:W-:Y:S02]  /*6e10*/  VIADDMNMX R120, R177, R12, R120, PT ;  /* 0x0000000cb1787246 */ /* 0x000fe40003800178 */
[----:B------:R-:W-:-:S07]  /*6e20*/  VIMNMX R128, R128, R177, !PT ;  /* 0x000000b180807248 */ /* 0x000fce0007fe0100 */
.L_x_955:
[C---:B------:R-:W-:Y:S01]  /*6e30*/  ISETP.GT.AND P2, PT, R128.reuse, 0x1, !P2 ;  /* 0x000000018000780c */ /* 0x040fe20005744270 */
[----:B------:R-:W0:Y:S01]  /*6e40*/  LDC R12, c[0x0][0x988] ;  /* 0x00026200ff0c7b82 */ /* 0x000e220000000800 */
[----:B------:R-:W-:Y:S01]  /*6e50*/  ISETP.GT.AND P3, PT, R128, 0x8, !P3 ;  /* 0x000000088000780c */ /* 0x000fe20005f64270 */
[----:B------:R-:W-:Y:S01]  /*6e60*/  UMOV UR6, UR7 ;  /* 0x0000000700067c82 */ /* 0x000fe20008000000 */
[C---:B------:R-:W-:Y:S01]  /*6e70*/  ISETP.LT.OR P2, PT, R120.reuse, 0x2, P2 ;  /* 0x000000027800780c */ /* 0x040fe20001741670 */
[----:B------:R-:W-:Y:S01]  /*6e80*/  UMOV UR5, UR4 ;  /* 0x0000000400057c82 */ /* 0x000fe20008000000 */
        /* <DEDUP_REMOVED lines=10> */
[----:B------:R-:W-:Y:S02]  /*6f30*/  FMNMX.FTZ R2, R205, R4, !PT ;  /* 0x00000004cd027209 */ /* 0x000fe40007810000 */
[----:B------:R-:W-:Y:S02]  /*6f40*/  ISETP.GT.AND P2, PT, R128, 0x10, !P2 ;  /* 0x000000108000780c */ /* 0x000fe40005744270 */
[----:B------:R-:W-:Y:S02]  /*6f50*/  FMNMX.FTZ R2, R203, R2, !PT ;  /* 0x00000002cb027209 */ /* 0x000fe40007810000 */
[----:B------:R-:W-:Y:S02]  /*6f60*/  ISETP.LT.OR P2, PT, R120, 0x11, P2 ;  /* 0x000000117800780c */ /* 0x000fe40001741670 */
[----:B------:R-:W-:-:S02]  /*6f70*/  FMNMX.FTZ R2, R201, R2, !PT ;  /* 0x00000002c9027209 */ /* 0x000fc40007810000 */
[----:B------:R-:W-:Y:S02]  /*6f80*/  FSEL R179, R20, -INF , !P2 ;  /* 0xff80000014b37808 */ /* 0x000fe40005000000 */
[----:B------:R-:W-:Y:S02]  /*6f90*/  ISETP.NE.AND P2, PT, R180, RZ, PT ;  /* 0x000000ffb400720c */ /* 0x000fe40003f45270 */
[----:B------:R-:W-:Y:S02]  /*6fa0*/  FMNMX.FTZ R2, R199, R2, !PT ;  /* 0x00000002c7027209 */ /* 0x000fe40007810000 */
[----:B------:R-:W-:Y:S02]  /*6fb0*/  ISETP.GT.AND P2, PT, R128, 0x11, !P2 ;  /* 0x000000118000780c */ /* 0x000fe40005744270 */
[----:B------:R-:W-:Y:S02]  /*6fc0*/  FMNMX.FTZ R2, R195, R2, !PT ;  /* 0x00000002c3027209 */ /* 0x000fe40007810000 */
[----:B------:R-:W-:-:S02]  /*6fd0*/  ISETP.LT.OR P2, PT, R120, 0x12, P2 ;  /* 0x000000127800780c */ /* 0x000fc40001741670 */
[----:B------:R-:W-:Y:S02]  /*6fe0*/  FMNMX.FTZ R2, R169, R2, !PT ;  /* 0x00000002a9027209 */ /* 0x000fe40007810000 */
[----:B------:R-:W-:Y:S02]  /*6ff0*/  FSEL R189, R21, -INF , !P2 ;  /* 0xff80000015bd7808 */ /* 0x000fe40005000000 */
[----:B------:R-:W-:Y:S02]  /*7000*/  ISETP.NE.AND P2, PT, R181, RZ, PT ;  /* 0x000000ffb500720c */ /* 0x000fe40003f45270 */
[----:B------:R-:W-:Y:S02]  /*7010*/  FMNMX.FTZ R2, R173, R2, !PT ;  /* 0x00000002ad027209 */ /* 0x000fe40007810000 */
[----:B------:R-:W-:Y:S02]  /*7020*/  ISETP.GT.AND P2, PT, R128, 0x18, !P2 ;  /* 0x000000188000780c */ /* 0x000fe40005744270 */
[----:B------:R-:W-:-:S02]  /*7030*/  FMNMX.FTZ R2, R167, R2, !PT ;  /* 0x00000002a7027209 */ /* 0x000fc40007810000 */
[----:B------:R-:W-:Y:S02]  /*7040*/  ISETP.LT.OR P2, PT, R120, 0x19, P2 ;  /* 0x000000197800780c */ /* 0x000fe40001741670 */
[----:B------:R-:W-:Y:S02]  /*7050*/  FMNMX.FTZ R2, R171, R2, !PT ;  /* 0x00000002ab027209 */ /* 0x000fe40007810000 */
[----:B------:R-:W-:Y:S02]  /*7060*/  FSEL R177, R22, -INF , !P2 ;  /* 0xff80000016b17808 */ /* 0x000fe40005000000 */
[----:B------:R-:W-:Y:S02]  /*7070*/  ISETP.GT.AND P2, PT, R128, 0x19, !P3 ;  /* 0x000000198000780c */ /* 0x000fe40005f44270 */
[----:B------:R-:W-:Y:S02]  /*7080*/  ISETP.NE.AND P3, PT, R185, RZ, PT ;  /* 0x000000ffb900720c */ /* 0x000fe40003f65270 */
[----:B------:R-:W-:-:S02]  /*7090*/  ISETP.LT.OR P2, PT, R120, 0x1a, P2 ;  /* 0x0000001a7800780c */ /* 0x000fc40001741670 */
[----:B------:R-:W-:Y:S02]  /*70a0*/  FMNMX.FTZ R2, R165, R2, !PT ;  /* 0x00000002a5027209 */ /* 0x000fe40007810000 */
[----:B------:R-:W-:Y:S02]  /*70b0*/  FSEL R187, R23, -INF , !P2 ;  /* 0xff80000017bb7808 */ /* 0x000fe40005000000 */
        /* <DEDUP_REMOVED lines=19> */
[----:B------:R-:W-:Y:S02]  /*71f0*/  ISETP.NE.AND P2, PT, R186, RZ, PT ;  /* 0x000000ffba00720c */ /* 0x000fe40003f45270 */
[----:B------:R-:W-:Y:S02]  /*7200*/  FMNMX.FTZ R2, R141, R2, !PT ;  /* 0x000000028d027209 */ /* 0x000fe40007810000 */
[----:B------:R-:W-:-:S02]  /*7210*/  ISETP.GT.AND P2, PT, R128, 0x29, !P2 ;  /* 0x000000298000780c */ /* 0x000fc40005744270 */
[----:B------:R-:W-:Y:S02]  /*7220*/  FMNMX.FTZ R2, R155, R2, !PT ;  /* 0x000000029b027209 */ /* 0x000fe40007810000 */
[----:B------:R-:W-:Y:S02]  /*7230*/  ISETP.LT.OR P2, PT, R120, 0x2a, P2 ;  /* 0x0000002a7800780c */ /* 0x000fe40001741670 */
[----:B------:R-:W-:Y:S02]  /*7240*/  FMNMX.FTZ R2, R135, R2, !PT ;  /* 0x0000000287027209 */ /* 0x000fe40007810000 */
[----:B------:R-:W-:Y:S02]  /*7250*/  FSEL R183, R124, -INF , !P2 ;  /* 0xff8000007cb77808 */ /* 0x000fe40005000000 */
[----:B------:R-:W-:Y:S02]  /*7260*/  ISETP.NE.AND P2, PT, R188, RZ, PT ;  /* 0x000000ffbc00720c */ /* 0x000fe40003f45270 */
[----:B------:R-:W-:-:S02]  /*7270*/  FMNMX.FTZ R2, R129, R2, !PT ;  /* 0x0000000281027209 */ /* 0x000fc40007810000 */
[----:B------:R-:W-:Y:S02]  /*7280*/  ISETP.GT.AND P2, PT, R128, 0x30, !P2 ;  /* 0x000000308000780c */ /* 0x000fe40005744270 */
[----:B------:R-:W-:Y:S02]  /*7290*/  FMNMX.FTZ R2, R125, R2, !PT ;  /* 0x000000027d027209 */ /* 0x000fe40007810000 */
[----:B------:R-:W-:Y:S02]  /*72a0*/  ISETP.LT.OR P2, PT, R120, 0x31, P2 ;  /* 0x000000317800780c */ /* 0x000fe40001741670 */
[----:B------:R-:W-:Y:S02]  /*72b0*/  FMNMX.FTZ R14, R131, R2, !PT ;  /* 0x00000002830e7209 */ /* 0x000fe40007810000 */
[----:B------:R-:W-:Y:S02]  /*72c0*/  FSEL R23, R126, -INF , !P2 ;  /* 0xff8000007e177808 */ /* 0x000fe40005000000 */
[----:B------:R-:W-:Y:S01]  /*72d0*/  ISETP.NE.AND P2, PT, R190, RZ, PT ;  /* 0x000000ffbe00720c */ /* 0x000fe20003f45270 */
[----:B------:R-:W1:Y:S01]  /*72e0*/  SHFL.BFLY PT, R15, R14, 0x2, 0x1f ;  /* 0x0c401f000e0f7f89 */ /* 0x000e6200000e0000 */
[----:B------:R-:W-:-:S02]  /*72f0*/  ISETP.NE.AND P6, PT, R152, RZ, PT ;  /* 0x000000ff9800720c */ /* 0x000fc40003fc5270 */
[C---:B------:R-:W-:Y:S02]  /*7300*/  ISETP.GT.AND P2, PT, R128.reuse, 0x31, !P2 ;  /* 0x000000318000780c */ /* 0x040fe40005744270 */
[----:B------:R-:W-:Y:S02]  /*7310*/  ISETP.GT.AND P4, PT, R128, 0x51, !P4 ;  /* 0x000000518000780c */ /* 0x000fe40006784270 */
[----:B------:R-:W-:Y:S02]  /*7320*/  ISETP.LT.OR P2, PT, R120, 0x32, P2 ;  /* 0x000000327800780c */ /* 0x000fe40001741670 */
[----:B------:R-:W-:Y:S02]  /*7330*/  ISETP.GT.AND P5, PT, R128, 0x58, !P5 ;  /* 0x000000588000780c */ /* 0x000fe40006fa4270 */
[----:B------:R-:W-:Y:S02]  /*7340*/  FSEL R127, R127, -INF , !P2 ;  /* 0xff8000007f7f7808 */ /* 0x000fe40005000000 */
[----:B------:R-:W-:-:S02]  /*7350*/  ISETP.NE.AND P2, PT, R192, RZ, PT ;  /* 0x000000ffc000720c */ /* 0x000fc40003f45270 */
[----:B------:R-:W-:Y:S02]  /*7360*/  ISETP.LT.OR P4, PT, R120, 0x52, P4 ;  /* 0x000000527800780c */ /* 0x000fe40002781670 */
[----:B------:R-:W-:Y:S02]  /*7370*/  ISETP.GT.AND P2, PT, R128, 0x38, !P2 ;  /* 0x000000388000780c */ /* 0x000fe40005744270 */
[C---:B------:R-:W-:Y:S02]  /*7380*/  ISETP.LT.OR P5, PT, R120.reuse, 0x59, P5 ;  /* 0x000000597800780c */ /* 0x040fe40002fa1670 */
[----:B------:R-:W-:Y:S02]  /*7390*/  ISETP.LT.OR P2, PT, R120, 0x39, P2 ;  /* 0x000000397800780c */ /* 0x000fe40001741670 */
[----:B-1----:R-:W-:Y:S02]  /*73a0*/  FMNMX.FTZ R20, R14, R15, !PT ;  /* 0x0000000f0e147209 */ /* 0x002fe40007810000 */
[----:B------:R-:W-:-:S02]  /*73b0*/  FSEL R21, R132, -INF , !P2 ;  /* 0xff80000084157808 */ /* 0x000fc40005000000 */
[----:B------:R-:W-:Y:S01]  /*73c0*/  ISETP.NE.AND P2, PT, R148, RZ, PT ;  /* 0x000000ff9400720c */ /* 0x000fe20003f45270 */
[----:B------:R-:W1:Y:S03]  /*73d0*/  SHFL.BFLY PT, R15, R20, 0x1, 0x1f ;  /* 0x0c201f00140f7f89 */ /* 0x000e6600000e0000 */
[----:B------:R-:W-:-:S04]  /*73e0*/  ISETP.GT.AND P2, PT, R128, 0x39, !P2 ;  /* 0x000000398000780c */ /* 0x000fc80005744270 */
[----:B------:R-:W-:-:S04]  /*73f0*/  ISETP.LT.OR P2, PT, R120, 0x3a, P2 ;  /* 0x0000003a7800780c */ /* 0x000fc80001741670 */
[----:B------:R-:W-:Y:S02]  /*7400*/  FSEL R133, R133, -INF , !P2 ;  /* 0xff80000085857808 */ /* 0x000fe40005000000 */
[----:B------:R-:W-:-:S04]  /*7410*/  ISETP.NE.AND P2, PT, R168, RZ, PT ;  /* 0x000000ffa800720c */ /* 0x000fc80003f45270 */
[----:B------:R-:W-:-:S04]  /*7420*/  ISETP.GT.AND P2, PT, R128, 0x40, !P2 ;  /* 0x000000408000780c */ /* 0x000fc80005744270 */
[----:B------:R-:W-:Y:S02]  /*7430*/  ISETP.LT.OR P2, PT, R120, 0x41, P2 ;  /* 0x000000417800780c */ /* 0x000fe40001741670 */
[----:B-1----:R-:W-:Y:S02]  /*7440*/  FMNMX.FTZ R15, R20, R15, !PT ;  /* 0x0000000f140f7209 */ /* 0x002fe40007810000 */
        /* <DEDUP_REMOVED lines=10> */
[----:B------:R-:W-:Y:S02]  /*74f0*/  ISETP.GT.AND P2, PT, R128, 0x49, !P6 ;  /* 0x000000498000780c */ /* 0x000fe40007744270 */
[----:B------:R-:W-:Y:S02]  /*7500*/  ISETP.NE.AND P6, PT, R140, RZ, PT ;  /* 0x000000ff8c00720c */ /* 0x000fe40003fc5270 */
[C---:B------:R-:W-:Y:S02]  /*7510*/  ISETP.LT.OR P2, PT, R120.reuse, 0x4a, P2 ;  /* 0x0000004a7800780c */ /* 0x040fe40001741670 */
[----:B------:R-:W-:Y:S02]  /*7520*/  ISETP.LT.OR P3, PT, R120, 0x51, P3 ;  /* 0x000000517800780c */ /* 0x000fe40001f61670 */
[----:B------:R-:W-:Y:S02]  /*7530*/  FSEL R197, R144, -INF , !P2 ;  /* 0xff80000090c57808 */ /* 0x000fe40005000000 */
[----:B------:R-:W-:-:S02]  /*7540*/  ISETP.GT.AND P2, PT, R128, RZ, !P6 ;  /* 0x000000ff8000720c */ /* 0x000fc40007744270 */
[----:B------:R-:W-:Y:S02]  /*7550*/  ISETP.NE.AND P6, PT, R134, RZ, PT ;  /* 0x000000ff8600720c */ /* 0x000fe40003fc5270 */
[----:B------:R-:W-:Y:S02]  /*7560*/  ISETP.LT.OR P2, PT, R120, 0x1, P2 ;  /* 0x000000017800780c */ /* 0x000fe40001741670 */
[----:B------:R-:W-:Y:S02]  /*7570*/  ISETP.GT.AND P6, PT, R128, 0x59, !P6 ;  /* 0x000000598000780c */ /* 0x000fe400077c4270 */
[----:B------:R-:W-:Y:S01]  /*7580*/  FSEL R2, R0, -INF , !P2 ;  /* 0xff80000000027808 */ /* 0x000fe20005000000 */
[C---:B0-----:R-:W-:Y:S01]  /*7590*/  FMUL.FTZ R0, R15.reuse, R12 ;  /* 0x0000000c0f007220 */ /* 0x041fe20000410000 */
[----:B------:R-:W-:Y:S02]  /*75a0*/  FSETP.NEU.FTZ.AND P2, PT, R15, -INF , PT ;  /* 0xff8000000f00780b */ /* 0x000fe40003f5d000 */
[----:B------:R-:W-:-:S02]  /*75b0*/  FMNMX.FTZ R14, R2, R3, !PT ;  /* 0x00000003020e7209 */ /* 0x000fc40007810000 */
[----:B------:R-:W-:Y:S02]  /*75c0*/  FSEL R0, R0, RZ, P2 ;  /* 0x000000ff00007208 */ /* 0x000fe40001000000 */
[----:B------:R-:W-:Y:S02]  /*75d0*/  FMNMX.FTZ R14, R193, R14, !PT ;  /* 0x0000000ec10e7209 */ /* 0x000fe40007810000 */
[----:B------:R-:W-:Y:S01]  /*75e0*/  ISETP.LT.OR P6, PT, R120, 0x5a, P6 ;  /* 0x0000005a7800780c */ /* 0x000fe200037c1670 */
[--C-:B------:R-:W-:Y:S01]  /*75f0*/  FFMA.FTZ R180, R171, R12, -R0.reuse ;  /* 0x0000000cabb47223 */ /* 0x100fe20000010800 */
[----:B------:R-:W-:Y:S01]  /*7600*/  FMNMX.FTZ R14, R175, R14, !PT ;  /* 0x0000000eaf0e7209 */ /* 0x000fe20007810000 */
[-CC-:B------:R-:W-:Y:S01]  /*7610*/  FFMA.FTZ R20, R165, R12.reuse, -R0.reuse ;  /* 0x0000000ca5147223 */ /* 0x180fe20000010800 */
[----:B------:R-:W-:Y:S01]  /*7620*/  FSEL R171, R136, -INF , !P3 ;  /* 0xff80000088ab7808 */ /* 0x000fe20005800000 */
        /* <DEDUP_REMOVED lines=15> */
[----:B------:R-:W-:Y:S01]  /*7720*/  FSEL R135, R15, RZ, P2 ;  /* 0x000000ff0f877208 */ /* 0x000fe20001000000 */
[--C-:B------:R-:W-:Y:S01]  /*7730*/  FFMA.FTZ R174, R141, R12, -R0.reuse ;  /* 0x0000000c8dae7223 */ /* 0x100fe20000010800 */
[----:B------:R-:W-:Y:S01]  /*7740*/  FMNMX.FTZ R14, R187, R14, !PT ;  /* 0x0000000ebb0e7209 */ /* 0x000fe20007810000 */
[-CC-:B------:R-:W-:Y:S01]  /*7750*/  FFMA.FTZ R205, R205, R12.reuse, -R0.reuse ;  /* 0x0000000ccdcd7223 */ /* 0x180fe20000010800 */
[----:B------:R-:W-:Y:S01]  /*7760*/  FFMA.FTZ R188, R203, R12, -R0 ;  /* 0x0000000ccbbc7223 */ /* 0x000fe20000010800 */
[----:B------:R-:W-:Y:S01]  /*7770*/  FADD.FTZ R135, -R135, R4 ;  /* 0x0000000487877221 */ /* 0x000fe20000010100 */
[----:B------:R-:W-:Y:S01]  /*7780*/  FMNMX.FTZ R14, R121, R14, !PT ;  /* 0x0000000e790e7209 */ /* 0x000fe20007810000 */
[-CC-:B------:R-:W-:Y:S01]  /*7790*/  FFMA.FTZ R190, R201, R12.reuse, -R0.reuse ;  /* 0x0000000cc9be7223 */ /* 0x180fe20000010800 */
[-CC-:B------:R-:W-:Y:S01]  /*77a0*/  FFMA.FTZ R199, R199, R12.reuse, -R0.reuse ;  /* 0x0000000cc7c77223 */ /* 0x180fe20000010800 */
[--C-:B------:R-:W-:Y:S01]  /*77b0*/  FFMA.FTZ R184, R195, R12, -R0.reuse ;  /* 0x0000000cc3b87223 */ /* 0x100fe20000010800 */
        /* <DEDUP_REMOVED lines=10> */
[-C--:B------:R-:W-:Y:S01]  /*7860*/  FFMA.FTZ R131, R131, R12.reuse, -R0 ;  /* 0x0000000c83837223 */ /* 0x080fe20000010800 */
[----:B------:R-:W-:Y:S01]  /*7870*/  FMUL.FTZ R0, R135, R12 ;  /* 0x0000000c87007220 */ /* 0x000fe20000410000 */
[----:B------:R-:W-:Y:S01]  /*7880*/  FMNMX.FTZ R14, R23, R14, !PT ;  /* 0x0000000e170e7209 */ /* 0x000fe20007810000 */
[----:B------:R-:W-:Y:S03]  /*7890*/  MUFU.EX2 R205, R205 ;  /* 0x000000cd00cd7308 */ /* 0x000fe60000000800 */
[----:B------:R-:W-:-:S04]  /*78a0*/  FMNMX.FTZ R14, R127, R14, !PT ;  /* 0x0000000e7f0e7209 */ /* 0x000fc80007810000 */
[----:B------:R-:W-:Y:S01]  /*78b0*/  FMNMX.FTZ R14, R21, R14, !PT ;  /* 0x0000000e150e7209 */ /* 0x000fe20007810000 */
[----:B------:R-:W0:Y:S03]  /*78c0*/  MUFU.EX2 R0, R0 ;  /* 0x0000000000007308 */ /* 0x000e260000000800 */
[----:B------:R-:W-:-:S04]  /*78d0*/  FMNMX.FTZ R14, R133, R14, !PT ;  /* 0x0000000e850e7209 */ /* 0x000fc80007810000 */
[----:B------:R-:W-:Y:S01]  /*78e0*/  FMNMX.FTZ R14, R181, R14, !PT ;  /* 0x0000000eb50e7209 */ /* 0x000fe20007810000 */
[----:B------:R-:W1:Y:S03]  /*78f0*/  MUFU.EX2 R188, R188 ;  /* 0x000000bc00bc7308 */ /* 0x000e660000000800 */
[----:B------:R-:W-:-:S04]  /*7900*/  FMNMX.FTZ R14, R139, R14, !PT ;  /* 0x0000000e8b0e7209 */ /* 0x000fc80007810000 */
[----:B------:R-:W-:Y:S01]  /*7910*/  FMNMX.FTZ R14, R143, R14, !PT ;  /* 0x0000000e8f0e7209 */ /* 0x000fe20007810000 */
[----:B------:R-:W2:Y:S03]  /*7920*/  MUFU.EX2 R190, R190 ;  /* 0x000000be00be7308 */ /* 0x000ea60000000800 */
[----:B------:R-:W-:-:S04]  /*7930*/  FMNMX.FTZ R14, R197, R14, !PT ;  /* 0x0000000ec50e7209 */ /* 0x000fc80007810000 */
[----:B------:R-:W-:Y:S01]  /*7940*/  FMNMX.FTZ R14, R171, R14, !PT ;  /* 0x0000000eab0e7209 */ /* 0x000fe20007810000 */
[----:B------:R-:W3:Y:S03]  /*7950*/  MUFU.EX2 R199, R199 ;  /* 0x000000c700c77308 */ /* 0x000ee60000000800 */
[----:B------:R-:W-:-:S04]  /*7960*/  FMNMX.FTZ R14, R165, R14, !PT ;  /* 0x0000000ea50e7209 */ /* 0x000fc80007810000 */
[----:B------:R-:W-:Y:S01]  /*7970*/  FMNMX.FTZ R14, R173, R14, !PT ;  /* 0x0000000ead0e7209 */ /* 0x000fe20007810000 */
[----:B------:R-:W4:Y:S03]  /*7980*/  MUFU.EX2 R184, R184 ;  /* 0x000000b800b87308 */ /* 0x000f260000000800 */
[----:B------:R-:W-:-:S05]  /*7990*/  FMNMX.FTZ R14, R163, R14, !PT ;  /* 0x0000000ea30e7209 */ /* 0x000fca0007810000 */
[----:B------:R-:W5:Y:S01]  /*79a0*/  SHFL.BFLY PT, R157, R14, 0x2, 0x1f ;  /* 0x0c401f000e9d7f89 */ /* 0x000f6200000e0000 */
[----:B------:R-:W4:Y:S08]  /*79b0*/  MUFU.EX2 R169, R169 ;  /* 0x000000a900a97308 */ /* 0x000f300000000800 */
[----:B------:R-:W4:Y:S08]  /*79c0*/  MUFU.EX2 R186, R186 ;  /* 0x000000ba00ba7308 */ /* 0x000f300000000800 */
[----:B------:R2:W-:Y:S01]  /*79d0*/  MUFU.EX2 R137, R20 ;  /* 0x0000001400897308 */ /* 0x0005e20000000800 */
[----:B-----5:R-:W-:-:S07]  /*79e0*/  FMNMX.FTZ R157, R14, R157, !PT ;  /* 0x0000009d0e9d7209 */ /* 0x020fce0007810000 */
[----:B------:R-:W-:Y:S01]  /*79f0*/  MUFU.EX2 R167, R167 ;  /* 0x000000a700a77308 */ /* 0x000fe20000000800 */
[----:B------:R-:W5:Y:S07]  /*7a00*/  SHFL.BFLY PT, R14, R157, 0x1, 0x1f ;  /* 0x0c201f009d0e7f89 */ /* 0x000f6e00000e0000 */
[----:B------:R-:W-:Y:S08]  /*7a10*/  MUFU.EX2 R180, R180 ;  /* 0x000000b400b47308 */ /* 0x000ff00000000800 */
[----:B------:R-:W-:Y:S08]  /*7a20*/  MUFU.EX2 R182, R182 ;  /* 0x000000b600b67308 */ /* 0x000ff00000000800 */
[----:B------:R-:W-:Y:S01]  /*7a30*/  MUFU.EX2 R145, R145 ;  /* 0x0000009100917308 */ /* 0x000fe20000000800 */
[----:B-----5:R-:W-:-:S04]  /*7a40*/  FMNMX.FTZ R125, R157, R14, !PT ;  /* 0x0000000e9d7d7209 */ /* 0x020fc80007810000 */
[C---:B------:R-:W-:Y:S01]  /*7a50*/  FSETP.NEU.FTZ.AND P2, PT, R125.reuse, -INF , PT ;  /* 0xff8000007d00780b */ /* 0x040fe20003f5d000 */
[----:B------:R-:W-:Y:S02]  /*7a60*/  FMUL.FTZ R124, R125, R12 ;  /* 0x0000000c7d7c7220 */ /* 0x000fe40000410000 */
[----:B------:R-:W-:Y:S03]  /*7a70*/  MUFU.EX2 R176, R176 ;  /* 0x000000b000b07308 */ /* 0x000fe60000000800 */
[----:B------:R-:W-:-:S05]  /*7a80*/  FSEL R124, R124, RZ, P2 ;  /* 0x000000ff7c7c7208 */ /* 0x000fca0001000000 */
[----:B------:R-:W-:Y:S01]  /*7a90*/  MUFU.EX2 R149, R149 ;  /* 0x0000009500957308 */ /* 0x000fe20000000800 */
[-CC-:B------:R-:W-:Y:S01]  /*7aa0*/  FFMA.FTZ R135, R2, R12.reuse, -R124.reuse ;  /* 0x0000000c02877223 */ /* 0x180fe2000001087c */
[----:B------:R-:W-:Y:S01]  /*7ab0*/  FSEL R2, R125, RZ, P2 ;  /* 0x000000ff7d027208 */ /* 0x000fe20001000000 */
[-CC-:B------:R-:W-:Y:S01]  /*7ac0*/  FFMA.FTZ R4, R193, R12.reuse, -R124.reuse ;  /* 0x0000000cc1047223 */ /* 0x180fe2000001087c */
[--C-:B------:R-:W-:Y:S01]  /*7ad0*/  FFMA.FTZ R122, R123, R12, -R124.reuse ;  /* 0x0000000c7b7a7223 */ /* 0x100fe2000001087c */
[----:B0-----:R-:W-:Y:S01]  /*7ae0*/  FFMA.FTZ R123, R0, R8, R205 ;  /* 0x00000008007b7223 */ /* 0x001fe200000100cd */
[-CC-:B------:R-:W-:Y:S01]  /*7af0*/  FFMA.FTZ R14, R175, R12.reuse, -R124.reuse ;  /* 0x0000000caf0e7223 */ /* 0x180fe2000001087c */
[----:B------:R-:W-:Y:S01]  /*7b00*/  FADD.FTZ R3, -R2, R3 ;  /* 0x0000000302037221 */ /* 0x000fe20000010100 */
[----:B------:R-:W-:Y:S01]  /*7b10*/  MUFU.EX2 R135, R135 ;  /* 0x0000008700877308 */ /* 0x000fe20000000800 */
[----:B-1----:R-:W-:Y:S01]  /*7b20*/  FADD.FTZ R123, R188, R123 ;  /* 0x0000007bbc7b7221 */ /* 0x002fe20000010000 */
[-CC-:B------:R-:W-:Y:S01]  /*7b30*/  FFMA.FTZ R191, R191, R12.reuse, -R124.reuse ;  /* 0x0000000cbfbf7223 */ /* 0x180fe2000001087c */
[-C--:B------:R-:W-:Y:S01]  /*7b40*/  FMUL.FTZ R3, R3, R12.reuse ;  /* 0x0000000c03037220 */ /* 0x080fe20000410000 */
[-CC-:B--2---:R-:W-:Y:S01]  /*7b50*/  FFMA.FTZ R20, R179, R12.reuse, -R124.reuse ;  /* 0x0000000cb3147223 */ /* 0x184fe2000001087c */
[----:B------:R-:W-:Y:S01]  /*7b60*/  FADD.FTZ R8, R190, R123 ;  /* 0x0000007bbe087221 */ /* 0x000fe20000010000 */
[-CC-:B------:R-:W-:Y:S01]  /*7b70*/  FFMA.FTZ R22, R177, R12.reuse, -R124.reuse ;  /* 0x0000000cb1167223 */ /* 0x180fe2000001087c */
[-C--:B------:R-:W-:Y:S01]  /*7b80*/  FFMA.FTZ R177, R23, R12.reuse, -R124 ;  /* 0x0000000c17b17223 */ /* 0x080fe2000001087c */
[----:B------:R0:W1:Y:S01]  /*7b90*/  MUFU.EX2 R2, R3 ;  /* 0x0000000300027308 */ /* 0x0000620000000800 */
[----:B---3--:R-:W-:Y:S01]  /*7ba0*/  FADD.FTZ R23, R199, R8 ;  /* 0x00000008c7177221 */ /* 0x008fe20000010000 */
[-CC-:B------:R-:W-:Y:S01]  /*7bb0*/  FFMA.FTZ R151, R189, R12.reuse, -R124.reuse ;  /* 0x0000000cbd977223 */ /* 0x180fe2000001087c */
[-CC-:B------:R-:W-:Y:S01]  /*7bc0*/  FFMA.FTZ R187, R187, R12.reuse, -R124.reuse ;  /* 0x0000000cbbbb7223 */ /* 0x180fe2000001087c */
[-CC-:B------:R-:W-:Y:S01]  /*7bd0*/  FFMA.FTZ R120, R121, R12.reuse, -R124.reuse ;  /* 0x0000000c79787223 */ /* 0x180fe2000001087c */
[----:B----4-:R-:W-:Y:S01]  /*7be0*/  FADD.FTZ R8, R184, R23 ;  /* 0x00000017b8087221 */ /* 0x010fe20000010000 */
[-CC-:B------:R-:W-:Y:S01]  /*7bf0*/  FFMA.FTZ R121, R185, R12.reuse, -R124.reuse ;  /* 0x0000000cb9797223 */ /* 0x180fe2000001087c */
[-C--:B------:R-:W-:Y:S01]  /*7c00*/  FFMA.FTZ R183, R183, R12.reuse, -R124 ;  /* 0x0000000cb7b77223 */ /* 0x080fe2000001087c */
[----:B------:R-:W2:Y:S01]  /*7c10*/  MUFU.EX2 R4, R4 ;  /* 0x0000000400047308 */ /* 0x000ea20000000800 */
[----:B0-----:R-:W-:Y:S01]  /*7c20*/  FADD.FTZ R3, R169, R8 ;  /* 0x00000008a9037221 */ /* 0x001fe20000010000 */
[-CC-:B------:R-:W-:Y:S01]  /*7c30*/  FFMA.FTZ R126, R127, R12.reuse, -R124.reuse ;  /* 0x0000000c7f7e7223 */ /* 0x180fe2000001087c */
[-CC-:B------:R-:W-:Y:S01]  /*7c40*/  FFMA.FTZ R179, R21, R12.reuse, -R124.reuse ;  /* 0x0000000c15b37223 */ /* 0x180fe2000001087c */
[-CC-:B------:R-:W-:Y:S01]  /*7c50*/  FFMA.FTZ R133, R133, R12.reuse, -R124.reuse ;  /* 0x0000000c85857223 */ /* 0x180fe2000001087c */
[----:B------:R-:W-:Y:S01]  /*7c60*/  FADD.FTZ R128, R186, R3 ;  /* 0x00000003ba807221 */ /* 0x000fe20000010000 */
[-CC-:B------:R-:W-:Y:S01]  /*7c70*/  FFMA.FTZ R181, R181, R12.reuse, -R124.reuse ;  /* 0x0000000cb5b57223 */ /* 0x180fe2000001087c */
[-CC-:B------:R-:W-:Y:S01]  /*7c80*/  FFMA.FTZ R139, R139, R12.reuse, -R124.reuse ;  /* 0x0000000c8b8b7223 */ /* 0x180fe2000001087c */
[----:B------:R-:W0:Y:S01]  /*7c90*/  MUFU.EX2 R14, R14 ;  /* 0x0000000e000e7308 */ /* 0x000e220000000800 */
[----:B-1----:R-:W-:Y:S01]  /*7ca0*/  FFMA.FTZ R5, R2, R5, R135 ;  /* 0x0000000502057223 */ /* 0x002fe20000010087 */
[-CC-:B------:R-:W-:Y:S01]  /*7cb0*/  FFMA.FTZ R143, R143, R12.reuse, -R124.reuse ;  /* 0x0000000c8f8f7223 */ /* 0x180fe2000001087c */
[-CC-:B------:R-:W-:Y:S01]  /*7cc0*/  FFMA.FTZ R197, R197, R12.reuse, -R124.reuse ;  /* 0x0000000cc5c57223 */ /* 0x180fe2000001087c */
[-CC-:B------:R-:W-:Y:S01]  /*7cd0*/  FFMA.FTZ R171, R171, R12.reuse, -R124.reuse ;  /* 0x0000000cabab7223 */ /* 0x180fe2000001087c */
[-CC-:B------:R-:W-:Y:S01]  /*7ce0*/  FFMA.FTZ R165, R165, R12.reuse, -R124.reuse ;  /* 0x0000000ca5a57223 */ /* 0x180fe2000001087c */
[-CC-:B------:R-:W-:Y:S01]  /*7cf0*/  FFMA.FTZ R173, R173, R12.reuse, -R124.reuse ;  /* 0x0000000cadad7223 */ /* 0x180fe2000001087c */
[----:B------:R-:W-:Y:S01]  /*7d00*/  FFMA.FTZ R124, R163, R12, -R124 ;  /* 0x0000000ca37c7223 */ /* 0x000fe2000001087c */
[----:B------:R-:W1:Y:S01]  /*7d10*/  MUFU.EX2 R191, R191 ;  /* 0x000000bf00bf7308 */ /* 0x000e620000000800 */
[C---:B--2---:R-:W-:Y:S01]  /*7d20*/  FADD.FTZ R5, R4.reuse, R5 ;  /* 0x0000000504057221 */ /* 0x044fe20000010000 */
[----:B------:R-:W-:Y:S01]  /*7d30*/  IMAD.U32 R21, RZ, RZ, UR14 ;  /* 0x0000000eff157e24 */ /* 0x000fe2000f8e00ff */
[C---:B------:R-:W-:Y:S01]  /*7d40*/  ISETP.GT.AND P2, PT, R13.reuse, UR57, PT ;  /* 0x000000390d007c0c */ /* 0x040fe2000bf44270 */
[----:B------:R-:W-:Y:S01]  /*7d50*/  VIADD R13, R13, 0xffffffff ;  /* 0xffffffff0d0d7836 */ /* 0x000fe20000000000 */
[----:B------:R-:W-:Y:S01]  /*7d60*/  F2FP.BF16.F32.PACK_AB R184, R169, R184 ;  /* 0x000000b8a9b8723e */ /* 0x000fe200000010ff */
[----:B------:R-:W-:Y:S01]  /*7d70*/  @!P1 VIADD R21, R21, 0x30860 ;  /* 0x0003086015159836 */ /* 0x000fe20000000000 */
[----:B------:R-:W-:Y:S01]  /*7d80*/  F2FP.BF16.F32.PACK_AB R189, R4, R135 ;  /* 0x0000008704bd723e */ /* 0x000fe200000010ff */
[----:B------:R-:W2:Y:S01]  /*7d90*/  MUFU.EX2 R20, R20 ;  /* 0x0000001400147308 */ /* 0x000ea20000000800 */
[----:B0-----:R-:W-:Y:S01]  /*7da0*/  FADD.FTZ R8, R14, R5 ;  /* 0x000000050e087221 */ /* 0x001fe20000010000 */
[----:B------:R-:W-:Y:S01]  /*7db0*/  FADD.FTZ R5, R167, R128 ;  /* 0x00000080a7057221 */ /* 0x000fe20000010000 */
[----:B------:R-:W-:Y:S01]  /*7dc0*/  @!P1 PRMT R21, RZ, 0x654, R21 ;  /* 0x00000654ff159816 */ /* 0x000fe20000000015 */
[----:B------:R-:W-:Y:S01]  /*7dd0*/  IMAD.MOV.U32 R4, RZ, RZ, R15 ;  /* 0x000000ffff047224 */ /* 0x000fe200078e000f */
[----:B------:R-:W-:Y:S01]  /*7de0*/  F2FP.BF16.F32.PACK_AB R188, R188, R205 ;  /* 0x000000cdbcbc723e */ /* 0x000fe200000010ff */
[----:B------:R-:W-:Y:S01]  /*7df0*/  FADD.FTZ R128, R180, R5 ;  /* 0x00000005b4807221 */ /* 0x000fe20000010000 */
[----:B------:R0:W-:Y:S01]  /*7e00*/  @!P1 SYNCS.ARRIVE.TRANS64.RED.A1T0 RZ, [R21+URZ], RZ ;  /* 0x000000ff15ff99a7 */ /* 0x0001e2000810043f */
[----:B------:R-:W3:Y:S01]  /*7e10*/  MUFU.EX2 R151, R151 ;  /* 0x0000009700977308 */ /* 0x000ee20000000800 */
[----:B-1----:R-:W-:Y:S01]  /*7e20*/  FADD.FTZ R3, R191, R8 ;  /* 0x00000008bf037221 */ /* 0x002fe20000010000 */
[----:B------:R-:W-:Y:S01]  /*7e30*/  FADD.FTZ R5, R137, R128 ;  /* 0x0000008089057221 */ /* 0x000fe20000010000 */
[----:B------:R-:W-:-:S02]  /*7e40*/  F2FP.BF16.F32.PACK_AB R190, R199, R190 ;  /* 0x000000bec7be723e */ /* 0x000fc400000010ff */
[----:B------:R-:W-:Y:S01]  /*7e50*/  F2FP.BF16.F32.PACK_AB R186, R167, R186 ;  /* 0x000000baa7ba723e */ /* 0x000fe200000010ff */
[----:B------:R-:W-:Y:S01]  /*7e60*/  FADD.FTZ R128, R182, R5 ;  /* 0x00000005b6807221 */ /* 0x000fe20000010000 */
[----:B------:R-:W-:Y:S01]  /*7e70*/  F2FP.BF16.F32.PACK_AB R180, R137, R180 ;  /* 0x000000b489b4723e */ /* 0x000fe200000010ff */
[----:B------:R-:W1:Y:S01]  /*7e80*/  MUFU.EX2 R22, R22 ;  /* 0x0000001600167308 */ /* 0x000e620000000800 */
[----:B--2---:R-:W-:Y:S01]  /*7e90*/  FADD.FTZ R8, R20, R3 ;  /* 0x0000000314087221 */ /* 0x004fe20000010000 */
[C---:B------:R-:W-:Y:S01]  /*7ea0*/  FADD.FTZ R5, R145.reuse, R128 ;  /* 0x0000008091057221 */ /* 0x040fe20000010000 */
[----:B------:R-:W-:Y:S02]  /*7eb0*/  F2FP.BF16.F32.PACK_AB R182, R145, R182 ;  /* 0x000000b691b6723e */ /* 0x000fe400000010ff */
[----:B------:R-:W-:Y:S01]  /*7ec0*/  F2FP.BF16.F32.PACK_AB R191, R191, R14 ;  /* 0x0000000ebfbf723e */ /* 0x000fe200000010ff */
[----:B------:R-:W-:Y:S01]  /*7ed0*/  FADD.FTZ R128, R176, R5 ;  /* 0x00000005b0807221 */ /* 0x000fe20000010000 */
[----:B------:R-:W-:Y:S01]  /*7ee0*/  F2FP.BF16.F32.PACK_AB R176, R149, R176 ;  /* 0x000000b095b0723e */ /* 0x000fe200000010ff */
[----:B------:R-:W2:Y:S01]  /*7ef0*/  MUFU.EX2 R187, R187 ;  /* 0x000000bb00bb7308 */ /* 0x000ea20000000800 */
[----:B---3--:R-:W-:Y:S01]  /*7f00*/  FADD.FTZ R3, R151, R8 ;  /* 0x0000000897037221 */ /* 0x008fe20000010000 */
[----:B------:R-:W-:Y:S01]  /*7f10*/  FADD.FTZ R5, R149, R128 ;  /* 0x0000008095057221 */ /* 0x000fe20000010000 */
[----:B------:R-:W-:-:S05]  /*7f20*/  F2FP.BF16.F32.PACK_AB R185, R151, R20 ;  /* 0x0000001497b9723e */ /* 0x000fca00000010ff */
[----:B------:R-:W3:Y:S01]  /*7f30*/  MUFU.EX2 R120, R120 ;  /* 0x0000007800787308 */ /* 0x000ee20000000800 */
[----:B-1----:R-:W-:-:S07]  /*7f40*/  FADD.FTZ R8, R22, R3 ;  /* 0x0000000316087221 */ /* 0x002fce0000010000 */
[----:B------:R-:W1:Y:S01]  /*7f50*/  MUFU.EX2 R121, R121 ;  /* 0x0000007900797308 */ /* 0x000e620000000800 */
[C---:B--2---:R-:W-:Y:S01]  /*7f60*/  FADD.FTZ R3, R187.reuse, R8 ;  /* 0x00000008bb037221 */ /* 0x044fe20000010000 */
[----:B------:R-:W-:-:S06]  /*7f70*/  F2FP.BF16.F32.PACK_AB R187, R187, R22 ;  /* 0x00000016bbbb723e */ /* 0x000fcc00000010ff */
[----:B------:R-:W2:Y:S01]  /*7f80*/  MUFU.EX2 R178, R178 ;  /* 0x000000b200b27308 */ /* 0x000ea20000000800 */
[----:B---3--:R-:W-:-:S07]  /*7f90*/  FADD.FTZ R8, R120, R3 ;  /* 0x0000000378087221 */ /* 0x008fce0000010000 */
[----:B------:R-:W3:Y:S01]  /*7fa0*/  MUFU.EX2 R122, R122 ;  /* 0x0000007a007a7308 */ /* 0x000ee20000000800 */
[----:B-1----:R-:W-:-:S07]  /*7fb0*/  FADD.FTZ R3, R121, R8 ;  /* 0x0000000879037221 */ /* 0x002fce0000010000 */
[----:B------:R-:W1:Y:S01]  /*7fc0*/  MUFU.EX2 R153, R153 ;  /* 0x0000009900997308 */ /* 0x000e620000000800 */
[----:B--2---:R-:W-:-:S07]  /*7fd0*/  FADD.FTZ R128, R178, R5 ;  /* 0x00000005b2807221 */ /* 0x004fce0000010000 */
[----:B------:R-:W2:Y:S01]  /*7fe0*/  MUFU.EX2 R183, R183 ;  /* 0x000000b700b77308 */ /* 0x000ea20000000800 */
[----:B---3--:R-:W-:-:S07]  /*7ff0*/  FADD.FTZ R8, R122, R3 ;  /* 0x000000037a087221 */ /* 0x008fce0000010000 */
[----:B------:R-:W3:Y:S01]  /*8000*/  MUFU.EX2 R172, R172 ;  /* 0x000000ac00ac7308 */ /* 0x000ee20000000800 */
[C---:B-1----:R-:W-:Y:S01]  /*8010*/  FADD.FTZ R3, R153.reuse, R128 ;  /* 0x0000008099037221 */ /* 0x042fe20000010000 */
[----:B------:R-:W-:-:S06]  /*8020*/  F2FP.BF16.F32.PACK_AB R178, R153, R178 ;  /* 0x000000b299b2723e */ /* 0x000fcc00000010ff */
        /* <DEDUP_REMOVED lines=8> */
[C---:B--2---:R-:W-:Y:S01]  /*80b0*/  FADD.FTZ R5, R147.reuse, R128 ;  /* 0x0000008093057221 */ /* 0x044fe20000010000 */
[----:B------:R-:W-:-:S06]  /*80c0*/  F2FP.BF16.F32.PACK_AB R172, R147, R172 ;  /* 0x000000ac93ac723e */ /* 0x000fcc00000010ff */
[----:B------:R-:W2:Y:S01]  /*80d0*/  MUFU.EX2 R179, R179 ;  /* 0x000000b300b37308 */ /* 0x000ea20000000800 */
[C---:B---3--:R-:W-:Y:S01]  /*80e0*/  FADD.FTZ R8, R126.reuse, R3 ;  /* 0x000000037e087221 */ /* 0x048fe20000010000 */
[----:B------:R-:W-:-:S06]  /*80f0*/  F2FP.BF16.F32.PACK_AB R177, R126, R177 ;  /* 0x000000b17eb1723e */ /* 0x000fcc00000010ff */
[----:B------:R-:W3:Y:S01]  /*8100*/  MUFU.EX2 R141, R141 ;  /* 0x0000008d008d7308 */ /* 0x000ee20000000800 */
[----:B-1----:R-:W-:-:S07]  /*8110*/  FADD.FTZ R128, R174, R5 ;  /* 0x00000005ae807221 */ /* 0x002fce0000010000 */
[----:B------:R-:W1:Y:S01]  /*8120*/  MUFU.EX2 R133, R133 ;  /* 0x0000008500857308 */ /* 0x000e620000000800 */
[----:B--2---:R-:W-:-:S07]  /*8130*/  FADD.FTZ R8, R179, R8 ;  /* 0x00000008b3087221 */ /* 0x004fce0000010000 */
[----:B------:R-:W2:Y:S01]  /*8140*/  MUFU.EX2 R168, R168 ;  /* 0x000000a800a87308 */ /* 0x000ea20000000800 */
[C---:B---3--:R-:W-:Y:S01]  /*8150*/  FADD.FTZ R3, R141.reuse, R128 ;  /* 0x000000808d037221 */ /* 0x048fe20000010000 */
[----:B------:R-:W-:-:S06]  /*8160*/  F2FP.BF16.F32.PACK_AB R174, R141, R174 ;  /* 0x000000ae8dae723e */ /* 0x000fcc00000010ff */
[----:B------:R3:W4:Y:S01]  /*8170*/  MUFU.EX2 R23, R181 ;  /* 0x000000b500177308 */ /* 0x0007220000000800 */
[C---:B-1----:R-:W-:Y:S01]  /*8180*/  FADD.FTZ R8, R133.reuse, R8 ;  /* 0x0000000885087221 */ /* 0x042fe20000010000 */
[----:B------:R-:W-:-:S06]  /*8190*/  F2FP.BF16.F32.PACK_AB R179, R133, R179 ;  /* 0x000000b385b3723e */ /* 0x000fcc00000010ff */
[----:B------:R-:W1:Y:S01]  /*81a0*/  MUFU.EX2 R129, R129 ;  /* 0x0000008100817308 */ /* 0x000e620000000800 */
[----:B--2---:R-:W-:Y:S01]  /*81b0*/  FADD.FTZ R128, R168, R3 ;  /* 0x00000003a8807221 */ /* 0x004fe20000010000 */
[----:B---3--:R-:W-:-:S06]  /*81c0*/  F2FP.BF16.F32.PACK_AB R181, R121, R120 ;  /* 0x0000007879b5723e */ /* 0x008fcc00000010ff */
[----:B------:R-:W2:Y:S01]  /*81d0*/  MUFU.EX2 R139, R139 ;  /* 0x0000008b008b7308 */ /* 0x000ea20000000800 */
[----:B----4-:R-:W-:-:S07]  /*81e0*/  FADD.FTZ R8, R23, R8 ;  /* 0x0000000817087221 */ /* 0x010fce0000010000 */
[----:B------:R-:W3:Y:S01]  /*81f0*/  MUFU.EX2 R170, R170 ;  /* 0x000000aa00aa7308 */ /* 0x000ee20000000800 */
[C---:B-1----:R-:W-:Y:S01]  /*8200*/  FADD.FTZ R3, R129.reuse, R128 ;  /* 0x0000008081037221 */ /* 0x042fe20000010000 */
[----:B------:R-:W-:-:S06]  /*8210*/  F2FP.BF16.F32.PACK_AB R168, R129, R168 ;  /* 0x000000a881a8723e */ /* 0x000fcc00000010ff */
[----:B------:R-:W1:Y:S01]  /*8220*/  MUFU.EX2 R143, R143 ;  /* 0x0000008f008f7308 */ /* 0x000e620000000800 */
[----:B--2---:R-:W-:-:S07]  /*8230*/  FADD.FTZ R8, R139, R8 ;  /* 0x000000088b087221 */ /* 0x004fce0000010000 */
[----:B------:R-:W2:Y:S01]  /*8240*/  MUFU.EX2 R130, R197 ;  /* 0x000000c500827308 */ /* 0x000ea20000000800 */
[----:B---3--:R-:W-:-:S07]  /*8250*/  FADD.FTZ R128, R170, R3 ;  /* 0x00000003aa807221 */ /* 0x008fce0000010000 */
[----:B------:R-:W3:Y:S01]  /*8260*/  MUFU.EX2 R132, R171 ;  /* 0x000000ab00847308 */ /* 0x000ee20000000800 */
[----:B-1----:R-:W-:-:S07]  /*8270*/  FADD.FTZ R3, R143, R8 ;  /* 0x000000088f037221 */ /* 0x002fce0000010000 */
[----:B------:R-:W1:Y:S01]  /*8280*/  MUFU.EX2 R165, R165 ;  /* 0x000000a500a57308 */ /* 0x000e620000000800 */
[C---:B--2---:R-:W-:Y:S01]  /*8290*/  FADD.FTZ R3, R130.reuse, R3 ;  /* 0x0000000382037221 */ /* 0x044fe20000010000 */
[----:B------:R-:W-:-:S06]  /*82a0*/  F2FP.BF16.F32.PACK_AB R175, R130, R143 ;  /* 0x0000008f82af723e */ /* 0x000fcc00000010ff */
[----:B------:R2:W4:Y:S01]  /*82b0*/  MUFU.EX2 R134, R173 ;  /* 0x000000ad00867308 */ /* 0x0005220000000800 */
[----:B---3--:R-:W-:-:S07]  /*82c0*/  FADD.FTZ R3, R132, R3 ;  /* 0x0000000384037221 */ /* 0x008fce0000010000 */
[----:B------:R-:W3:Y:S01]  /*82d0*/  MUFU.EX2 R124, R124 ;  /* 0x0000007c007c7308 */ /* 0x000ee20000000800 */
[----:B-1----:R-:W-:Y:S01]  /*82e0*/  FADD.FTZ R3, R165, R3 ;  /* 0x00000003a5037221 */ /* 0x002fe20000010000 */
[----:B--2---:R-:W-:Y:S02]  /*82f0*/  F2FP.BF16.F32.PACK_AB R173, R139, R23 ;  /* 0x000000178bad723e */ /* 0x004fe400000010ff */
[----:B------:R-:W-:-:S04]  /*8300*/  F2FP.BF16.F32.PACK_AB R169, R165, R132 ;  /* 0x00000084a5a9723e */ /* 0x000fc800000010ff */
[----:B------:R-:W1:Y:S01]  /*8310*/  MUFU.EX2 R131, R131 ;  /* 0x0000008300837308 */ /* 0x000e620000000800 */
[----:B----4-:R-:W-:-:S04]  /*8320*/  FADD.FTZ R3, R134, R3 ;  /* 0x0000000386037221 */ /* 0x010fc80000010000 */
[C---:B---3--:R-:W-:Y:S01]  /*8330*/  FADD.FTZ R5, R124.reuse, R3 ;  /* 0x000000037c057221 */ /* 0x048fe20000010000 */
[----:B------:R-:W-:Y:S01]  /*8340*/  F2FP.BF16.F32.PACK_AB R171, R124, R134 ;  /* 0x000000867cab723e */ /* 0x000fe200000010ff */
[----:B------:R-:W-:Y:S02]  /*8350*/  IMAD.MOV.U32 R3, RZ, RZ, R125 ;  /* 0x000000ffff037224 */ /* 0x000fe400078e007d */
[C---:B-1----:R-:W-:Y:S01]  /*8360*/  FADD.FTZ R8, R131.reuse, R128 ;  /* 0x0000008083087221 */ /* 0x042fe20000010000 */
[----:B------:R-:W-:Y:S01]  /*8370*/  F2FP.BF16.F32.PACK_AB R170, R131, R170 ;  /* 0x000000aa83aa723e */ /* 0x000fe200000010ff */
[----:B0-----:R-:W-:Y:S06]  /*8380*/  @P2 BRA `(.L_x_959) ;  /* 0xffffffc800a42947 */ /* 0x001fec000383ffff */
[----:B------:R-:W-:Y:S02]  /*8390*/  IMAD.MOV.U32 R3, RZ, RZ, R125 ;  /* 0x000000ffff037224 */ /* 0x000fe400078e007d */
[----:B------:R-:W-:-:S07]  /*83a0*/  IMAD.MOV.U32 R4, RZ, RZ, R15 ;  /* 0x000000ffff047224 */ /* 0x000fce00078e000f */
.L_x_942:
[----:B------:R-:W0:Y:S01]  /*83b0*/  LDC R15, c[0x0][0x2f0] ;  /* 0x0000bc00ff0f7b82 */ /* 0x000e220000000800 */
[----:B------:R-:W-:Y:S01]  /*83c0*/  UIADD3 UR10, -UR10, 0x1, URZ ;  /* 0x000000010a0a7890 */ /* 0x000fe2000fffe13f */
[----:B------:R-:W-:Y:S01]  /*83d0*/  ULDC UR6, c[0x0][0x448] ;  /* 0x0001120000067ab9 */ /* 0x000fe20000000800 */
[----:B------:R-:W-:Y:S01]  /*83e0*/  ULDC UR14, c[0x0][0x9e4] ;  /* 0x00027900000e7ab9 */ /* 0x000fe20000000800 */
[----:B------:R-:W-:Y:S02]  /*83f0*/  UISETP.NE.AND UP0, UPT, UR6, 0x1, UPT ;  /* 0x000000010600788c */ /* 0x000fe4000bf05270 */
[----:B------:R-:W-:Y:S02]  /*8400*/  UISETP.GE.AND UP1, UPT, UR14, 0x1, UPT ;  /* 0x000000010e00788c */ /* 0x000fe4000bf26270 */
[----:B------:R-:W1:Y:S04]  /*8410*/  S2UR UR5, SR_CTAID.X ;  /* 0x00000000000579c3 */ /* 0x000e680000002500 */
[----:B------:R-:W-:-:S03]  /*8420*/  PLOP3.LUT P2, PT, PT, PT, UP1, 0x40, 0x0 ;  /* 0x000000000000781c */ /* 0x000fc60003f4e818 */
[----:B------:R-:W-:Y:S01]  /*8430*/  @UP0 ULDC UR15, c[0x0][0x450] ;  /* 0x00011400000f0ab9 */ /* 0x000fe20000000800 */
[----:B0-----:R-:W-:Y:S01]  /*8440*/  IMAD R15, R16, R15, UR10 ;  /* 0x0000000a100f7e24 */ /* 0x001fe2000f8e020f */
[----:B------:R-:W-:-:S04]  /*8450*/  @UP0 ULDC UR10, c[0x0][0x44c] ;  /* 0x00011300000a0ab9 */ /* 0x000fc80000000800 */
[----:B------:R-:W-:Y:S01]  /*8460*/  R2UR UR6, R15 ;  /* 0x000000000f0672ca */ /* 0x000fe200000e0000 */
[----:B-1----:R-:W-:-:S04]  /*8470*/  ULEA UR5, UR5, 0x7f, 0x7 ;  /* 0x0000007f05057891 */ /* 0x002fc8000f8e383f */
[----:B------:R-:W-:-:S04]  /*8480*/  UIMAD.WIDE.U32 UR10, UR5, UR10, URZ ;  /* 0x0000000a050a72a5 */ /* 0x000fc8000f8e003f */
[----:B------:R-:W-:-:S04]  /*8490*/  @UP0 USHF.R.U32.HI UR5, URZ, UR15, UR11 ;  /* 0x0000000f3f050299 */ /* 0x000fc8000801160b */
[----:B------:R-:W-:-:S03]  /*84a0*/  UIADD3 UR5, UR6, UR5, URZ ;  /* 0x0000000506057290 */ /* 0x000fc6000fffe03f */
[----:B------:R-:W-:Y:S02]  /*84b0*/  ULDC UR6, c[0x0][0x9dc] ;  /* 0x0002770000067ab9 */ /* 0x000fe40000000800 */
[----:B------:R-:W-:Y:S01]  /*84c0*/  UIADD3 UR6, UR5, -UR6, URZ ;  /* 0x8000000605067290 */ /* 0x000fe2000fffe03f */
[----:B------:R-:W-:Y:S11]  /*84d0*/  @P2 BRA `(.L_x_960) ;  /* 0x0000000000442947 */ /* 0x000ff60003800000 */
        /* <DEDUP_REMOVED lines=10> */
.L_x_961:
[----:B------:R-:W-:-:S11]  /*8580*/  UISETP.NE.AND UP2, UPT, UR14, 0x1, UPT ;  /* 0x000000010e00788c */ /* 0x000fd6000bf45270 */
[----:B------:R-:W-:Y:S02]  /*8590*/  @UP2 ULDC.64 UR18, c[0x0][0x9e8] ;  /* 0x00027a0000122ab9 */ /* 0x000fe40000000a00 */
[----:B------:R-:W-:-:S04]  /*85a0*/  UIMAD.WIDE.U32 UR10, UR5, UR18, URZ ;  /* 0x00000012050a72a5 */ /* 0x000fc8000f8e003f */
[----:B------:R-:W-:-:S12]  /*85b0*/  @UP2 USHF.R.U32.HI UR5, URZ, UR19, UR11 ;  /* 0x000000133f052299 */ /* 0x000fd8000801160b */
.L_x_962:
[----:B------:R-:W-:-:S04]  /*85c0*/  UIMAD UR5, UR5, UR14, URZ ;  /* 0x0000000e050572a4 */ /* 0x000fc8000f8e023f */
[----:B------:R-:W-:-:S04]  /*85d0*/  UISETP.LT.AND UP2, UPT, UR6, UR5, UPT ;  /* 0x000000050600728c */ /* 0x000fc8000bf41270 */
[----:B------:R-:W-:-:S12]  /*85e0*/  USEL UR6, UR6, UR5, !UP2 ;  /* 0x0000000506067287 */ /* 0x000fd8000d000000 */
.L_x_960:
[----:B------:R-:W-:Y:S01]  /*85f0*/  UIADD3 UR10, UR6, 0x5f, URZ ;  /* 0x0000005f060a7890 */ /* 0x000fe2000fffe03f */
[----:B------:R-:W-:-:S03]  /*8600*/  R2UR UR14, R17 ;  /* 0x00000000110e72ca */ /* 0x000fc600000e0000 */
[----:B------:R-:W-:-:S04]  /*8610*/  UIMAD.WIDE UR10, UR10, 0x2aaaaaab, URZ ;  /* 0x2aaaaaab0a0a78a5 */ /* 0x000fc8000f8e023f */
[----:B------:R-:W-:-:S04]  /*8620*/  USHF.R.U32.HI UR5, URZ, 0x1f, UR11 ;  /* 0x0000001f3f057899 */ /* 0x000fc8000801160b */
[----:B------:R-:W-:-:S04]  /*8630*/  ULEA.HI.SX32 UR5, UR11, UR5, 0x1c ;  /* 0x000000050b057291 */ /* 0x000fc8000f8fe23f */
[----:B------:R-:W-:-:S04]  /*8640*/  UISETP.LT.AND UP2, UPT, UR14, UR5, UPT ;  /* 0x000000050e00728c */ /* 0x000fc8000bf41270 */
[----:B------:R-:W-:-:S06]  /*8650*/  USEL UR61, UR14, UR5, !UP2 ;  /* 0x000000050e3d7287 */ /* 0x000fcc000d000000 */
[----:B------:R-:W-:-:S13]  /*8660*/  ISETP.GE.AND P2, PT, R13, UR61, PT ;  /* 0x0000003d0d007c0c */ /* 0x000fda000bf46270 */
[----:B------:R-:W-:Y:S05]  /*8670*/  @!P2 BRA `(.L_x_963) ;  /* 0x0000002000eca947 */ /* 0x000fea0003800000 */
[----:B------:R-:W-:Y:S01]  /*8680*/  IMAD.MOV.U32 R14, RZ, RZ, R3 ;  /* 0x000000ffff0e7224 */ /* 0x000fe200078e0003 */
[----:B------:R-:W-:Y:S01]  /*8690*/  UMOV UR59, UR7 ;  /* 0x00000007003b7c82 */ /* 0x000fe20008000000 */
[----:B------:R-:W-:Y:S01]  /*86a0*/  IMAD.MOV.U32 R193, RZ, RZ, R4 ;  /* 0x000000ffffc17224 */ /* 0x000fe200078e0004 */
[----:B------:R-:W-:Y:S01]  /*86b0*/  UMOV UR56, UR4 ;  /* 0x0000000400387c82 */ /* 0x000fe20008000000 */
[----:B------:R-:W-:-:S05]  /*86c0*/  ULDC UR5, c[0x0][0x9d8] ;  /* 0x0002760000057ab9 */ /* 0x000fca0000000800 */
.L_x_972:
[----:B------:R-:W-:-:S04]  /*86d0*/  UIADD3 UR4, UR56, 0x1, URZ ;  /* 0x0000000138047890 */ /* 0x000fc8000fffe03f */
[----:B------:R-:W-:-:S04]  /*86e0*/  UISETP.NE.AND UP2, UPT, UR4, 0x2, UPT ;  /* 0x000000020400788c */ /* 0x000fc8000bf45270 */
[----:B------:R-:W-:Y:S02]  /*86f0*/  USEL UR7, URZ, 0x1, UP2 ;  /* 0x000000013f077887 */ /* 0x000fe40009000000 */
[----:B------:R-:W-:Y:S02]  /*8700*/  USEL UR4, UR4, URZ, UP2 ;  /* 0x0000003f04047287 */ /* 0x000fe40009000000 */
[----:B------:R-:W-:Y:S01]  /*8710*/  ULOP3.LUT UR7, UR59, UR7, URZ, 0x3c, !UPT ;  /* 0x000000073b077292 */ /* 0x000fe2000f8e3c3f */
[----:B------:R-:W-:Y:S11]  /*8720*/  @!P0 BRA `(.L_x_964) ;  /* 0x0000000000048947 */ /* 0x000ff60003800000 */
[----:B------:R-:W-:Y:S01]  /*8730*/  BPT.TRAP 0x1 ;  /* 0x000000040000795c */ /* 0x000fe20000300000 */
.L_x_964:
[----:B------:R-:W-:Y:S01]  /*8740*/  ULEA UR57, UR4, UR58, 0x3 ;  /* 0x0000003a04397291 */ /* 0x000fe2000f8e183f */
[----:B------:R-:W-:-:S05]  /*8750*/  IMAD.U32 R3, RZ, RZ, UR7 ;  /* 0x00000007ff037e24 */ /* 0x000fca000f8e00ff */
[----:B------:R-:W-:-:S04]  /*8760*/  SHF.L.U32 R3, R3, 0x1f, RZ ;  /* 0x0000001f03037819 */ /* 0x000fc800000006ff */
[----:B------:R0:W1:Y:S01]  /*8770*/  SYNCS.PHASECHK.TRANS64.TRYWAIT P2, [UR57+0x30830], R3 ;  /* 0x03083003ff0075a7 */ /* 0x0000620008040179 */
[----:B------:R-:W-:Y:S05]  /*8780*/  @!P0 BRA `(.L_x_965) ;  /* 0x0000000000048947 */ /* 0x000fea0003800000 */
[----:B------:R-:W-:Y:S01]  /*8790*/  BPT.TRAP 0x1 ;  /* 0x000000040000795c */ /* 0x000fe20000300000 */
.L_x_965:
[----:B-1----:R-:W-:Y:S05]  /*87a0*/  @P2 BRA `(.L_x_966) ;  /* 0x0000000000082947 */ /* 0x002fea0003800000 */
[----:B------:R-:W1:Y:S02]  /*87b0*/  SYNCS.PHASECHK.TRANS64.TRYWAIT P2, [UR57+0x30830], R3 ;  /* 0x03083003ff0075a7 */ /* 0x000e640008040179 */
[----:B-1----:R-:W-:Y:S05]  /*87c0*/  @!P2 BRA `(.L_x_967) ;  /* 0x000000d00024a947 */ /* 0x002fea0003800000 */
.L_x_966:
        /* <DEDUP_REMOVED lines=161> */
.L_x_968:
[----:B------:R-:W-:Y:S01]  /*91e0*/  ULEA UR14, UR56, UR58, 0x3 ;  /* 0x0000003a380e7291 */ /* 0x000fe2000f8e183f */
[----:B------:R-:W-:-:S05]  /*91f0*/  IMAD.U32 R0, RZ, RZ, UR59 ;  /* 0x0000003bff007e24 */ /* 0x000fca000f8e00ff */
[----:B------:R-:W-:-:S04]  /*9200*/  SHF.L.U32 R0, R0, 0x1f, RZ ;  /* 0x0000001f00007819 */ /* 0x000fc800000006ff */
[----:B------:R2:W3:Y:S01]  /*9210*/  SYNCS.PHASECHK.TRANS64.TRYWAIT P2, [UR14+0x30850], R0 ;  /* 0x03085000ff0075a7 */ /* 0x0004e2000804014e */
[----:B------:R-:W-:Y:S05]  /*9220*/  @!P0 BRA `(.L_x_969) ;  /* 0x0000000000048947 */ /* 0x000fea0003800000 */
[----:B------:R-:W-:Y:S01]  /*9230*/  BPT.TRAP 0x1 ;  /* 0x000000040000795c */ /* 0x000fe20000300000 */
.L_x_969:
[----:B---3--:R-:W-:Y:S05]  /*9240*/  @P2 BRA `(.L_x_970) ;  /* 0x0000000000082947 */ /* 0x008fea0003800000 */
[----:B------:R-:W3:Y:S02]  /*9250*/  SYNCS.PHASECHK.TRANS64.TRYWAIT P2, [UR14+0x30850], R0 ;  /* 0x03085000ff0075a7 */ /* 0x000ee4000804014e */
[----:B---3--:R-:W-:Y:S05]  /*9260*/  @!P2 BRA `(.L_x_971) ;  /* 0x000000c40094a947 */ /* 0x008fea0003800000 */
.L_x_970:
[----:B------:R-:W-:Y:S01]  /*9270*/  UIADD3 UR6, UR58, 0x400, URZ ;  /* 0x000004003a067890 */ /* 0x000fe2000fffe03f */
[----:B------:R-:W-:Y:S01]  /*9280*/  WARPGROUP.ARRIVE ;  /* 0x00000000000079c5 */ /* 0x000fe20000000000 */
[----:B------:R-:W-:Y:S01]  /*9290*/  UMOV UR11, 0x40000040 ;  /* 0x40000040000b7882 */ /* 0x000fe20000000000 */
[----:B------:R-:W-:Y:S01]  /*92a0*/  FMUL.FTZ R2, R120, UR5 ;  /* 0x0000000578027c20 */ /* 0x000fe20008410000 */
[----:B------:R-:W-:Y:S01]  /*92b0*/  USHF.R.U32.HI UR6, URZ, 0x4, UR6 ;  /* 0x000000043f067899 */ /* 0x000fe20008011606 */
[----:B01----:R-:W-:Y:S01]  /*92c0*/  FMUL.FTZ R3, R121, UR5 ;  /* 0x0000000579037c20 */ /* 0x003fe20008410000 */
[----:B------:R-:W-:Y:S01]  /*92d0*/  FMUL.FTZ R195, R132, UR5 ;  /* 0x0000000584c37c20 */ /* 0x000fe20008410000 */
[----:B------:R-:W-:Y:S01]  /*92e0*/  FMUL.FTZ R197, R133, UR5 ;  /* 0x0000000585c57c20 */ /* 0x000fe20008410000 */
[----:B------:R-:W-:Y:S01]  /*92f0*/  ULOP3.LUT UR6, UR6, 0x3fff, URZ, 0xc0, !UPT ;  /* 0x00003fff06067892 */ /* 0x000fe2000f8ec03f */
[----:B------:R-:W2:Y:S01]  /*9300*/  MUFU.TANH R2, R2 ;  /* 0x0000000200027308 */ /* 0x000ea20000002400 */
[----:B------:R-:W-:Y:S01]  /*9310*/  FMUL.FTZ R199, R136, UR5 ;  /* 0x0000000588c77c20 */ /* 0x000fe20008410000 */
[----:B------:R-:W-:Y:S01]  /*9320*/  FMUL.FTZ R137, R137, UR5 ;  /* 0x0000000589897c20 */ /* 0x000fe20008410000 */
[----:B------:R-:W-:Y:S01]  /*9330*/  ULOP3.LUT UR6, UR6, 0x3000000, URZ, 0xfc, !UPT ;  /* 0x0300000006067892 */ /* 0x000fe2000f8efc3f */
[----:B------:R-:W-:Y:S01]  /*9340*/  FMUL.FTZ R133, R139, UR5 ;  /* 0x000000058b857c20 */ /* 0x000fe20008410000 */
[----:B------:R-:W-:Y:S01]  /*9350*/  FMUL.FTZ R139, R140, UR5 ;  /* 0x000000058c8b7c20 */ /* 0x000fe20008410000 */
[----:B------:R-:W-:Y:S01]  /*9360*/  FMUL.FTZ R141, R141, UR5 ;  /* 0x000000058d8d7c20 */ /* 0x000fe20008410000 */
[----:B------:R-:W-:Y:S01]  /*9370*/  UIMAD UR6, UR56, 0x900, UR6 ;  /* 0x00000900380678a4 */ /* 0x000fe2000f8e0206 */
[----:B------:R-:W0:Y:S01]  /*9380*/  MUFU.TANH R3, R3 ;  /* 0x0000000300037308 */ /* 0x000e220000002400 */
[----:B------:R-:W-:Y:S01]  /*9390*/  FMUL.FTZ R201, R144, UR5 ;  /* 0x0000000590c97c20 */ /* 0x000fe20008410000 */
        /* <DEDUP_REMOVED lines=8> */
[----:B--2---:R-:W-:Y:S01]  /*9420*/  FMNMX.FTZ R0, R2, R193, !PT ;  /* 0x000000c102007209 */ /* 0x004fe20007810000 */
[----:B------:R-:W-:Y:S01]  /*9430*/  UMOV UR11, 0x40000040 ;  /* 0x40000040000b7882 */ /* 0x000fe20000000000 */
[----:B------:R-:W-:Y:S01]  /*9440*/  MUFU.TANH R195, R195 ;  /* 0x000000c300c37308 */ /* 0x000fe20000002400 */
[----:B------:R-:W-:Y:S01]  /*9450*/  FMUL.FTZ R23, R126, UR5 ;  /* 0x000000057e177c20 */ /* 0x000fe20008410000 */
[----:B------:R-:W-:Y:S01]  /*9460*/  FMUL.FTZ R203, R156, UR5 ;  /* 0x000000059ccb7c20 */ /* 0x000fe20008410000 */
[----:B------:R-:W-:Y:S01]  /*9470*/  FMUL.FTZ R121, R127, UR5 ;  /* 0x000000057f797c20 */ /* 0x000fe20008410000 */
[----:B------:R-:W-:Y:S01]  /*9480*/  FMUL.FTZ R157, R157, UR5 ;  /* 0x000000059d9d7c20 */ /* 0x000fe20008410000 */
[----:B0-----:R-:W-:Y:S01]  /*9490*/  FMNMX.FTZ R0, R3, R0, !PT ;  /* 0x0000000003007209 */ /* 0x001fe20007810000 */
        /* <DEDUP_REMOVED lines=17> */
[----:B------:R-:W0:Y:S01]  /*95b0*/  LDC R12, c[0x0][0x988] ;  /* 0x00026200ff0c7b82 */ /* 0x000e220000000800 */
[----:B------:R-:W-:Y:S01]  /*95c0*/  MUFU.TANH R137, R137 ;  /* 0x0000008900897308 */ /* 0x000fe20000002400 */
[----:B------:R-:W-:Y:S01]  /*95d0*/  FMUL.FTZ R167, R167, UR5 ;  /* 0x00000005a7a77c20 */ /* 0x000fe20008410000 */
[C---:B------:R-:W-:Y:S01]  /*95e0*/  ISETP.GT.AND P2, PT, R13.reuse, UR61, PT ;  /* 0x0000003d0d007c0c */ /* 0x040fe2000bf44270 */
[----:B------:R-:W-:Y:S01]  /*95f0*/  UMOV UR59, UR7 ;  /* 0x00000007003b7c82 */ /* 0x000fe20008000000 */
[----:B------:R-:W-:Y:S01]  /*9600*/  UMOV UR56, UR4 ;  /* 0x0000000400387c82 */ /* 0x000fe20008000000 */
[----:B------:R-:W-:-:S03]  /*9610*/  VIADD R13, R13, 0xffffffff ;  /* 0xffffffff0d0d7836 */ /* 0x000fc60000000000 */
[----:B------:R-:W-:Y:S08]  /*9620*/  MUFU.TANH R139, R139 ;  /* 0x0000008b008b7308 */ /* 0x000ff00000002400 */
[----:B------:R-:W-:Y:S08]  /*9630*/  MUFU.TANH R141, R141 ;  /* 0x0000008d008d7308 */ /* 0x000ff00000002400 */
[----:B------:R-:W-:Y:S08]  /*9640*/  MUFU.TANH R201, R201 ;  /* 0x000000c900c97308 */ /* 0x000ff00000002400 */
[----:B------:R-:W-:Y:S08]  /*9650*/  MUFU.TANH R145, R145 ;  /* 0x0000009100917308 */ /* 0x000ff00000002400 */
[----:B------:R-:W-:Y:S08]  /*9660*/  MUFU.TANH R149, R149 ;  /* 0x0000009500957308 */ /* 0x000ff00000002400 */
[----:B------:R-:W1:Y:S08]  /*9670*/  MUFU.TANH R15, R15 ;  /* 0x0000000f000f7308 */ /* 0x000e700000002400 */
[----:B------:R-:W2:Y:S08]  /*9680*/  MUFU.TANH R21, R21 ;  /* 0x0000001500157308 */ /* 0x000eb00000002400 */
[----:B------:R-:W-:Y:S01]  /*9690*/  MUFU.TANH R153, R153 ;  /* 0x0000009900997308 */ /* 0x000fe20000002400 */
[----:B-1----:R-:W-:-:S07]  /*96a0*/  FMNMX.FTZ R22, R15, R14, !PT ;  /* 0x0000000e0f167209 */ /* 0x002fce0007810000 */
[----:B------:R-:W1:Y:S01]  /*96b0*/  MUFU.TANH R23, R23 ;  /* 0x0000001700177308 */ /* 0x000e620000002400 */
[----:B--2---:R-:W-:-:S07]  /*96c0*/  FMNMX.FTZ R22, R21, R22, !PT ;  /* 0x0000001615167209 */ /* 0x004fce0007810000 */
[----:B------:R-:W-:Y:S08]  /*96d0*/  MUFU.TANH R203, R203 ;  /* 0x000000cb00cb7308 */ /* 0x000ff00000002400 */
[----:B------:R-:W2:Y:S01]  /*96e0*/  MUFU.TANH R121, R121 ;  /* 0x0000007900797308 */ /* 0x000ea20000002400 */
[----:B-1----:R-:W-:-:S07]  /*96f0*/  FMNMX.FTZ R22, R23, R22, !PT ;  /* 0x0000001617167209 */ /* 0x002fce0007810000 */
[----:B------:R-:W-:Y:S08]  /*9700*/  MUFU.TANH R157, R157 ;  /* 0x0000009d009d7308 */ /* 0x000ff00000002400 */
[----:B------:R-:W1:Y:S01]  /*9710*/  MUFU.TANH R123, R123 ;  /* 0x0000007b007b7308 */ /* 0x000e620000002400 */
[----:B--2---:R-:W-:-:S07]  /*9720*/  FMNMX.FTZ R22, R121, R22, !PT ;  /* 0x0000001679167209 */ /* 0x004fce0007810000 */
[----:B------:R-:W-:Y:S08]  /*9730*/  MUFU.TANH R205, R205 ;  /* 0x000000cd00cd7308 */ /* 0x000ff00000002400 */
[----:B------:R-:W-:Y:S01]  /*9740*/  MUFU.TANH R161, R161 ;  /* 0x000000a100a17308 */ /* 0x000fe20000002400 */
[----:B-1----:R-:W-:-:S07]  /*9750*/  FMNMX.FTZ R22, R123, R22, !PT ;  /* 0x000000167b167209 */ /* 0x002fce0007810000 */
        /* <DEDUP_REMOVED lines=36> */
[----:B------:R-:W-:-:S07]  /*99a0*/  UMOV UR11, 0x40000040 ;  /* 0x40000040000b7882 */ /* 0x000fce0000000000 */
[----:B------:R-:W2:Y:S08]  /*99b0*/  MUFU.TANH R187, R187 ;  /* 0x000000bb00bb7308 */ /* 0x000eb00000002400 */
[----:B------:R-:W3:Y:S01]  /*99c0*/  MUFU.TANH R125, R125 ;  /* 0x0000007d007d7308 */ /* 0x000ee20000002400 */
[----:B-1----:R-:W-:-:S07]  /*99d0*/  FMNMX.FTZ R0, R185, R0, !PT ;  /* 0x00000000b9007209 */ /* 0x002fce0007810000 */
[----:B------:R-:W1:Y:S01]  /*99e0*/  MUFU.TANH R131, R131 ;  /* 0x0000008300837308 */ /* 0x000e620000002400 */
        /* <DEDUP_REMOVED lines=9> */
[----:B-1----:R-:W-:Y:S02]  /*9a80*/  FMNMX.FTZ R22, R131, R22, !PT ;  /* 0x0000001683167209 */ /* 0x002fe40007810000 */
        /* <DEDUP_REMOVED lines=17> */
[----:B------:R-:W-:-:S04]  /*9ba0*/  FMUL.FTZ R183, R152, UR5 ;  /* 0x0000000598b77c20 */ /* 0x000fc80008410000 */
[----:B------:R-:W-:Y:S01]  /*9bb0*/  HGMMA.64x192x16.F32.BF16 R24, R176, gdesc[UR8].tnspB, R24, gsb0 ;  /* 0x42e00008b0187df0 */ /* 0x000fe20008001818 */
[----:B------:R-:W-:Y:S01]  /*9bc0*/  UIADD3 UR10, UR6, 0x200, URZ ;  /* 0x00000200060a7890 */ /* 0x000fe2000fffe03f */
[----:B------:R-:W1:Y:S01]  /*9bd0*/  MUFU.TANH R181, R181 ;  /* 0x000000b500b57308 */ /* 0x000e620000002400 */
[----:B------:R-:W-:Y:S01]  /*9be0*/  UMOV UR11, 0x40000040 ;  /* 0x40000040000b7882 */ /* 0x000fe20000000000 */
[----:B------:R-:W-:-:S06]  /*9bf0*/  UIADD3 UR6, UR6, 0x280, URZ ;  /* 0x0000028006067890 */ /* 0x000fcc000fffe03f */
[----:B------:R-:W2:Y:S01]  /*9c00*/  MUFU.TANH R183, R183 ;  /* 0x000000b700b77308 */ /* 0x000ea20000002400 */
[----:B-1----:R-:W-:-:S04]  /*9c10*/  FMNMX.FTZ R0, R181, R0, !PT ;  /* 0x00000000b5007209 */ /* 0x002fc80007810000 */
[----:B------:R-:W-:-:S04]  /*9c20*/  FMNMX.FTZ R0, R149, R0, !PT ;  /* 0x0000000095007209 */ /* 0x000fc80007810000 */
[----:B--2---:R-:W-:-:S04]  /*9c30*/  FMNMX.FTZ R0, R183, R0, !PT ;  /* 0x00000000b7007209 */ /* 0x004fc80007810000 */
[----:B------:R-:W-:-:S04]  /*9c40*/  FMNMX.FTZ R0, R153, R0, !PT ;  /* 0x0000000099007209 */ /* 0x000fc80007810000 */
[----:B------:R-:W-:-:S04]  /*9c50*/  FMNMX.FTZ R0, R203, R0, !PT ;  /* 0x00000000cb007209 */ /* 0x000fc80007810000 */
[----:B------:R-:W-:-:S04]  /*9c60*/  FMNMX.FTZ R0, R157, R0, !PT ;  /* 0x000000009d007209 */ /* 0x000fc80007810000 */
[----:B------:R-:W-:-:S04]  /*9c70*/  FMNMX.FTZ R0, R205, R0, !PT ;  /* 0x00000000cd007209 */ /* 0x000fc80007810000 */
[----:B------:R-:W-:-:S04]  /*9c80*/  FMNMX.FTZ R0, R161, R0, !PT ;  /* 0x00000000a1007209 */ /* 0x000fc80007810000 */
[----:B------:R-:W-:-:S04]  /*9c90*/  FMNMX.FTZ R0, R209, R0, !PT ;  /* 0x00000000d1007209 */ /* 0x000fc80007810000 */
[----:B------:R-:W-:-:S05]  /*9ca0*/  FMNMX.FTZ R0, R165, R0, !PT ;  /* 0x00000000a5007209 */ /* 0x000fca0007810000 */
[----:B------:R-:W1:Y:S02]  /*9cb0*/  SHFL.BFLY PT, R215, R0, 0x2, 0x1f ;  /* 0x0c401f0000d77f89 */ /* 0x000e6400000e0000 */
[----:B-1----:R-:W-:Y:S01]  /*9cc0*/  FMNMX.FTZ R0, R0, R215, !PT ;  /* 0x000000d700007209 */ /* 0x002fe20007810000 */
[----:B------:R-:W-:-:S04]  /*9cd0*/  FMUL.FTZ R215, R166, UR5 ;  /* 0x00000005a6d77c20 */ /* 0x000fc80008410000 */
[----:B------:R-:W1:Y:S02]  /*9ce0*/  SHFL.BFLY PT, R217, R0, 0x1, 0x1f ;  /* 0x0c201f0000d97f89 */ /* 0x000e6400000e0000 */
[----:B------:R-:W-:Y:S01]  /*9cf0*/  MUFU.TANH R215, R215 ;  /* 0x000000d700d77308 */ /* 0x000fe20000002400 */
[----:B-1----:R-:W-:-:S05]  /*9d00*/  FMNMX.FTZ R4, R0, R217, !PT ;  /* 0x000000d900047209 */ /* 0x002fca0007810000 */
[C---:B0-----:R-:W-:Y:S01]  /*9d10*/  FMUL.FTZ R20, R4.reuse, R12 ;  /* 0x0000000c04147220 */ /* 0x041fe20000410000 */
[----:B------:R-:W-:-:S03]  /*9d20*/  FADD.FTZ R193, -R4, R193 ;  /* 0x000000c104c17221 */ /* 0x000fc60000010100 */
[-CC-:B------:R-:W-:Y:S01]  /*9d30*/  FFMA.FTZ R188, R3, R12.reuse, -R20.reuse ;  /* 0x0000000c03bc7223 */ /* 0x180fe20000010814 */
[-C--:B------:R-:W-:Y:S01]  /*9d40*/  FMUL.FTZ R0, R193, R12.reuse ;  /* 0x0000000cc1007220 */ /* 0x080fe20000410000 */
[-CC-:B------:R-:W-:Y:S01]  /*9d50*/  FFMA.FTZ R193, R2, R12.reuse, -R20.reuse ;  /* 0x0000000c02c17223 */ /* 0x180fe20000010814 */
        /* <DEDUP_REMOVED lines=16> */
[----:B------:R-:W-:Y:S01]  /*9e60*/  FFMA.FTZ R161, R165, R12, -R20 ;  /* 0x0000000ca5a17223 */ /* 0x000fe20000010814 */
        /* <DEDUP_REMOVED lines=10> */
[----:B------:R-:W-:Y:S01]  /*9f10*/  FMUL.FTZ R177, R158, UR5 ;  /* 0x000000059eb17c20 */ /* 0x000fe20008410000 */
[----:B------:R-:W-:Y:S01]  /*9f20*/  FMUL.FTZ R179, R162, UR5 ;  /* 0x00000005a2b37c20 */ /* 0x000fe20008410000 */
[-CC-:B------:R-:W-:Y:S01]  /*9f30*/  FFMA.FTZ R176, R201, R12.reuse, -R20.reuse ;  /* 0x0000000cc9b07223 */ /* 0x180fe20000010814 */
[----:B------:R-:W-:Y:S01]  /*9f40*/  FFMA.FTZ R178, R181, R12, -R20 ;  /* 0x0000000cb5b27223 */ /* 0x000fe20000010814 */
[----:B------:R-:W-:Y:S01]  /*9f50*/  MUFU.EX2 R195, R195 ;  /* 0x000000c300c37308 */ /* 0x000fe20000000800 */
[----:B------:R-:W-:Y:S01]  /*9f60*/  HGMMA.64x192x16.F32.BF16 R24, R172, gdesc[UR8].tnspB, R24, gsb0 ;  /* 0x42e00008ac187df0 */ /* 0x000fe20008001818 */
[----:B------:R-:W-:Y:S01]  /*9f70*/  UMOV UR10, UR6 ;  /* 0x00000006000a7c82 */ /* 0x000fe20008000000 */
[----:B------:R-:W-:-:S05]  /*9f80*/  UMOV UR11, 0x40000040 ;  /* 0x40000040000b7882 */ /* 0x000fca0000000000 */
[----:B------:R-:W0:Y:S08]  /*9f90*/  MUFU.TANH R177, R177 ;  /* 0x000000b100b17308 */ /* 0x000e300000002400 */
[----:B------:R-:W1:Y:S08]  /*9fa0*/  MUFU.TANH R179, R179 ;  /* 0x000000b300b37308 */ /* 0x000e700000002400 */
[----:B------:R-:W-:Y:S01]  /*9fb0*/  MUFU.EX2 R180, R180 ;  /* 0x000000b400b47308 */ /* 0x000fe20000000800 */
[----:B0-----:R-:W-:-:S04]  /*9fc0*/  FMNMX.FTZ R22, R177, R22, !PT ;  /* 0x00000016b1167209 */ /* 0x001fc80007810000 */
[----:B------:R-:W-:-:S03]  /*9fd0*/  FMNMX.FTZ R22, R159, R22, !PT ;  /* 0x000000169f167209 */ /* 0x000fc60007810000 */
[----:B------:R-:W-:Y:S01]  /*9fe0*/  MUFU.EX2 R137, R137 ;  /* 0x0000008900897308 */ /* 0x000fe20000000800 */
[----:B-1----:R-:W-:-:S04]  /*9ff0*/  FMNMX.FTZ R22, R179, R22, !PT ;  /* 0x00000016b3167209 */ /* 0x002fc80007810000 */
[----:B------:R-:W-:-:S03]  /*a000*/  FMNMX.FTZ R22, R163, R22, !PT ;  /* 0x00000016a3167209 */ /* 0x000fc60007810000 */
[----:B------:R-:W-:Y:S01]  /*a010*/  MUFU.EX2 R182, R182 ;  /* 0x000000b600b67308 */ /* 0x000fe20000000800 */
[----:B------:R-:W-:-:S04]  /*a020*/  FMNMX.FTZ R22, R215, R22, !PT ;  /* 0x00000016d7167209 */ /* 0x000fc80007810000 */
[----:B------:R-:W-:-:S03]  /*a030*/  FMNMX.FTZ R22, R167, R22, !PT ;  /* 0x00000016a7167209 */ /* 0x000fc60007810000 */
[----:B------:R-:W-:Y:S02]  /*a040*/  MUFU.EX2 R139, R139 ;  /* 0x0000008b008b7308 */ /* 0x000fe40000000800 */
[----:B------:R-:W0:Y:S06]  /*a050*/  SHFL.BFLY PT, R3, R22, 0x2, 0x1f ;  /* 0x0c401f0016037f89 */ /* 0x000e2c00000e0000 */
[----:B------:R-:W-:Y:S08]  /*a060*/  MUFU.EX2 R176, R176 ;  /* 0x000000b000b07308 */ /* 0x000ff00000000800 */
[----:B------:R-:W-:Y:S08]  /*a070*/  MUFU.EX2 R141, R141 ;  /* 0x0000008d008d7308 */ /* 0x000ff00000000800 */
[----:B------:R-:W-:Y:S01]  /*a080*/  MUFU.EX2 R178, R178 ;  /* 0x000000b200b27308 */ /* 0x000fe20000000800 */
[----:B0-----:R-:W-:Y:S01]  /*a090*/  FMNMX.FTZ R2, R22, R3, !PT ;  /* 0x0000000316027209 */ /* 0x001fe20007810000 */
[----:B------:R-:W-:-:S04]  /*a0a0*/  FFMA.FTZ R22, R205, R12, -R20 ;  /* 0x0000000ccd167223 */ /* 0x000fc80000010814 */
[----:B------:R-:W0:Y:S02]  /*a0b0*/  SHFL.BFLY PT, R3, R2, 0x1, 0x1f ;  /* 0x0c201f0002037f89 */ /* 0x000e2400000e0000 */
[----:B------:R-:W-:Y:S08]  /*a0c0*/  MUFU.EX2 R145, R145 ;  /* 0x0000009100917308 */ /* 0x000ff00000000800 */
[----:B------:R-:W-:Y:S08]  /*a0d0*/  MUFU.EX2 R149, R149 ;  /* 0x0000009500957308 */ /* 0x000ff00000000800 */
[----:B------:R-:W-:Y:S01]  /*a0e0*/  MUFU.EX2 R153, R153 ;  /* 0x0000009900997308 */ /* 0x000fe20000000800 */
[----:B0-----:R-:W-:-:S07]  /*a0f0*/  FMNMX.FTZ R3, R2, R3, !PT ;  /* 0x0000000302037209 */ /* 0x001fce0007810000 */
[----:B------:R-:W-:Y:S01]  /*a100*/  MUFU.EX2 R22, R22 ;  /* 0x0000001600167308 */ /* 0x000fe20000000800 */
[----:B------:R-:W-:Y:S01]  /*a110*/  FADD.FTZ R165, -R3, R14 ;  /* 0x0000000e03a57221 */ /* 0x000fe20000010100 */
[----:B------:R-:W-:-:S03]  /*a120*/  IMAD.U32 R14, RZ, RZ, UR57 ;  /* 0x00000039ff0e7e24 */ /* 0x000fc6000f8e00ff */
[----:B------:R-:W-:Y:S01]  /*a130*/  FMUL.FTZ R165, R165, R12 ;  /* 0x0000000ca5a57220 */ /* 0x000fe20000410000 */
[----:B------:R-:W-:Y:S02]  /*a140*/  @!P1 VIADD R14, R14, 0x30840 ;  /* 0x000308400e0e9836 */ /* 0x000fe40000000000 */
[----:B------:R-:W-:Y:S03]  /*a150*/  MUFU.EX2 R157, R157 ;  /* 0x0000009d009d7308 */ /* 0x000fe60000000800 */
[----:B------:R-:W-:-:S05]  /*a160*/  @!P1 PRMT R14, RZ, 0x654, R14 ;  /* 0x00000654ff0e9816 */ /* 0x000fca000000000e */
[----:B------:R-:W-:Y:S08]  /*a170*/  MUFU.EX2 R2, R165 ;  /* 0x000000a500027308 */ /* 0x000ff00000000800 */
[----:B------:R-:W-:Y:S08]  /*a180*/  MUFU.EX2 R120, R120 ;  /* 0x0000007800787308 */ /* 0x000ff00000000800 */
[----:B------:R-:W-:Y:S01]  /*a190*/  MUFU.EX2 R161, R161 ;  /* 0x000000a100a17308 */ /* 0x000fe20000000800 */
[----:B------:R-:W-:-:S02]  /*a1a0*/  WARPGROUP.DEPBAR.LE gsb0, 0x0 ;  /* 0x00008000000079c5 */ /* 0x000fc40000010000 */
[----:B------:R-:W-:Y:S01]  /*a1b0*/  WARPGROUP.ARRIVE ;  /* 0x00000000000079c5 */ /* 0x000fe20000000000 */
[-CC-:B------:R-:W-:Y:S01]  /*a1c0*/  FFMA.FTZ R172, R183, R12.reuse, -R20.reuse ;  /* 0x0000000cb7ac7223 */ /* 0x180fe20000010814 */
[-C--:B------:R-:W-:Y:S01]  /*a1d0*/  FFMA.FTZ R174, R203, R12.reuse, -R20 ;  /* 0x0000000ccbae7223 */ /* 0x080fe20000010814 */
[----:B------:R-:W-:-:S03]  /*a1e0*/  FMUL.FTZ R20, R3, R12 ;  /* 0x0000000c03147220 */ /* 0x000fc60000410000 */
[----:B------:R-:W-:Y:S01]  /*a1f0*/  HGMMA.64x192x16.F32.BF16 R24, R168, gdesc[UR8].tnspB, R24, gsb0 ;  /* 0x42e00008a8187df0 */ /* 0x000fe20008001818 */
[-CC-:B------:R-:W-:Y:S01]  /*a200*/  FFMA.FTZ R189, R15, R12.reuse, -R20.reuse ;  /* 0x0000000c0fbd7223 */ /* 0x180fe20000010814 */
[-CC-:B------:R-:W-:Y:S01]  /*a210*/  FFMA.FTZ R21, R21, R12.reuse, -R20.reuse ;  /* 0x0000000c15157223 */ /* 0x180fe20000010814 */
[-CC-:B------:R-:W-:Y:S01]  /*a220*/  FFMA.FTZ R23, R23, R12.reuse, -R20.reuse ;  /* 0x0000000c17177223 */ /* 0x180fe20000010814 */
[-CC-:B------:R-:W-:Y:S01]  /*a230*/  FFMA.FTZ R121, R121, R12.reuse, -R20.reuse ;  /* 0x0000000c79797223 */ /* 0x180fe20000010814 */
[----:B------:R-:W-:Y:S01]  /*a240*/  IMAD.U32 R15, RZ, RZ, UR14 ;  /* 0x0000000eff0f7e24 */ /* 0x000fe2000f8e00ff */
        /* <DEDUP_REMOVED lines=22> */
[----:B------:R-:W-:-:S02]  /*a3b0*/  FFMA.FTZ R20, R167, R12, -R20 ;  /* 0x0000000ca7147223 */ /* 0x000fc40000010814 */
[----:B------:R-:W2:Y:S01]  /*a3c0*/  MUFU.EX2 R121, R121 ;  /* 0x0000007900797308 */ /* 0x000ea20000000800 */
[----:B0-----:R-:W-:Y:S01]  /*a3d0*/  FFMA.FTZ R5, R2, R5, R189 ;  /* 0x0000000502057223 */ /* 0x001fe200000100bd */
[----:B------:R-:W-:-:S03]  /*a3e0*/  F2FP.BF16.F32.PACK_AB R189, R122, R189 ;  /* 0x000000bd7abd723e */ /* 0x000fc600000010ff */
[----:B------:R-:W-:-:S03]  /*a3f0*/  FADD.FTZ R5, R122, R5 ;  /* 0x000000057a057221 */ /* 0x000fc60000010000 */
[----:B------:R-:W0:Y:S01]  /*a400*/  MUFU.EX2 R126, R123 ;  /* 0x0000007b007e7308 */ /* 0x000e220000000800 */
[----:B-1----:R-:W-:-:S07]  /*a410*/  FADD.FTZ R5, R124, R5 ;  /* 0x000000057c057221 */ /* 0x002fce0000010000 */
[----:B------:R-:W1:Y:S01]  /*a420*/  MUFU.EX2 R125, R125 ;  /* 0x0000007d007d7308 */ /* 0x000e620000000800 */
[C---:B--2---:R-:W-:Y:S01]  /*a430*/  FADD.FTZ R5, R121.reuse, R5 ;  /* 0x0000000579057221 */ /* 0x044fe20000010000 */
[----:B------:R-:W-:-:S06]  /*a440*/  F2FP.BF16.F32.PACK_AB R191, R121, R124 ;  /* 0x0000007c79bf723e */ /* 0x000fcc00000010ff */
[----:B------:R-:W2:Y:S01]  /*a450*/  MUFU.EX2 R128, R127 ;  /* 0x0000007f00807308 */ /* 0x000ea20000000800 */
[----:B0-----:R-:W-:-:S07]  /*a460*/  FADD.FTZ R5, R126, R5 ;  /* 0x000000057e057221 */ /* 0x001fce0000010000 */
[----:B------:R-:W-:Y:S01]  /*a470*/  MUFU.EX2 R129, R129 ;  /* 0x0000008100817308 */ /* 0x000fe20000000800 */
[----:B-1----:R-:W-:-:S07]  /*a480*/  FADD.FTZ R5, R125, R5 ;  /* 0x000000057d057221 */ /* 0x002fce0000010000 */
[----:B------:R-:W-:Y:S01]  /*a490*/  MUFU.EX2 R181, R181 ;  /* 0x000000b500b57308 */ /* 0x000fe20000000800 */
[----:B--2---:R-:W-:-:S07]  /*a4a0*/  FADD.FTZ R5, R128, R5 ;  /* 0x0000000580057221 */ /* 0x004fce0000010000 */
[----:B------:R-:W-:Y:S08]  /*a4b0*/  MUFU.EX2 R133, R133 ;  /* 0x0000008500857308 */ /* 0x000ff00000000800 */
[----:B------:R-:W-:Y:S08]  /*a4c0*/  MUFU.EX2 R135, R135 ;  /* 0x0000008700877308 */ /* 0x000ff00000000800 */
[----:B------:R-:W0:Y:S08]  /*a4d0*/  MUFU.EX2 R143, R143 ;  /* 0x0000008f008f7308 */ /* 0x000e300000000800 */
[----:B------:R-:W-:Y:S08]  /*a4e0*/  MUFU.EX2 R207, R207 ;  /* 0x000000cf00cf7308 */ /* 0x000ff00000000800 */
[----:B------:R-:W1:Y:S01]  /*a4f0*/  MUFU.EX2 R147, R147 ;  /* 0x0000009300937308 */ /* 0x000e620000000800 */
[----:B0-----:R-:W-:-:S07]  /*a500*/  F2FP.BF16.F32.PACK_AB R183, R143, R135 ;  /* 0x000000878fb7723e */ /* 0x001fce00000010ff */
[----:B------:R-:W-:Y:S08]  /*a510*/  MUFU.EX2 R211, R211 ;  /* 0x000000d300d37308 */ /* 0x000ff00000000800 */
[----:B------:R-:W0:Y:S08]  /*a520*/  MUFU.EX2 R151, R151 ;  /* 0x0000009700977308 */ /* 0x000e300000000800 */
[----:B------:R-:W2:Y:S08]  /*a530*/  MUFU.EX2 R172, R172 ;  /* 0x000000ac00ac7308 */ /* 0x000eb00000000800 */
[----:B------:R-:W3:Y:S08]  /*a540*/  MUFU.EX2 R173, R213 ;  /* 0x000000d500ad7308 */ /* 0x000ef00000000800 */
[----:B------:R-:W4:Y:S08]  /*a550*/  MUFU.EX2 R155, R155 ;  /* 0x0000009b009b7308 */ /* 0x000f300000000800 */
[----:B------:R-:W5:Y:S08]  /*a560*/  MUFU.EX2 R174, R174 ;  /* 0x000000ae00ae7308 */ /* 0x000f700000000800 */
[----:B------:R1:W5:Y:S08]  /*a570*/  MUFU.EX2 R175, R177 ;  /* 0x000000b100af7308 */ /* 0x0003700000000800 */
[----:B------:R-:W5:Y:S01]  /*a580*/  MUFU.EX2 R159, R159 ;  /* 0x0000009f009f7308 */ /* 0x000f620000000800 */
[----:B-1----:R-:W-:-:S07]  /*a590*/  F2FP.BF16.F32.PACK_AB R177, R147, R207 ;  /* 0x000000cf93b1723e */ /* 0x002fce00000010ff */
[----:B------:R-:W-:Y:S08]  /*a5a0*/  MUFU.EX2 R163, R163 ;  /* 0x000000a300a37308 */ /* 0x000ff00000000800 */
[----:B------:R-:W-:Y:S01]  /*a5b0*/  MUFU.EX2 R20, R20 ;  /* 0x0000001400147308 */ /* 0x000fe20000000800 */
[----:B------:R-:W-:Y:S02]  /*a5c0*/  WARPGROUP.DEPBAR.LE gsb0, 0x0 ;  /* 0x00008000000079c5 */ /* 0x000fe40000010000 */
[----:B------:R1:W-:Y:S05]  /*a5d0*/  @!P1 SYNCS.ARRIVE.TRANS64.RED.A1T0 RZ, [R14+URZ], RZ ;  /* 0x000000ff0eff99a7 */ /* 0x0003ea000810043f */
[----:B------:R0:W5:Y:S01]  /*a5e0*/  MUFU.EX2 R169, R179 ;  /* 0x000000b300a97308 */ /* 0x0001620000000800 */
[----:B------:R-:W-:-:S02]  /*a5f0*/  F2FP.BF16.F32.PACK_AB R168, R157, R22 ;  /* 0x000000169da8723e */ /* 0x000fc400000010ff */
[----:B------:R-:W-:Y:S01]  /*a600*/  F2FP.BF16.F32.PACK_AB R170, R161, R120 ;  /* 0x00000078a1aa723e */ /* 0x000fe200000010ff */
[----:B-1----:R-:W-:Y:S02]  /*a610*/  @!P1 VIADD R14, R15, 0x30860 ;  /* 0x000308600f0e9836 */ /* 0x002fe40000000000 */
[----:B------:R-:W-:Y:S02]  /*a620*/  FFMA.FTZ R15, R0, R8, R193 ;  /* 0x00000008000f7223 */ /* 0x000fe400000100c1 */
[----:B------:R-:W1:Y:S01]  /*a630*/  MUFU.EX2 R171, R215 ;  /* 0x000000d700ab7308 */ /* 0x000e620000000800 */
[----:B0-----:R-:W-:Y:S01]  /*a640*/  F2FP.BF16.F32.PACK_AB R179, R151, R211 ;  /* 0x000000d397b3723e */ /* 0x001fe200000010ff */
[C---:B------:R-:W-:Y:S01]  /*a650*/  FADD.FTZ R15, R188.reuse, R15 ;  /* 0x0000000fbc0f7221 */ /* 0x040fe20000010000 */
[----:B------:R-:W-:Y:S02]  /*a660*/  @!P1 PRMT R14, RZ, 0x654, R14 ;  /* 0x00000654ff0e9816 */ /* 0x000fe4000000000e */
[----:B------:R-:W-:Y:S01]  /*a670*/  F2FP.BF16.F32.PACK_AB R188, R188, R193 ;  /* 0x000000c1bcbc723e */ /* 0x000fe200000010ff */
[----:B------:R-:W-:Y:S01]  /*a680*/  FADD.FTZ R8, R190, R15 ;  /* 0x0000000fbe087221 */ /* 0x000fe20000010000 */
[----:B------:R0:W-:Y:S01]  /*a690*/  @!P1 SYNCS.ARRIVE.TRANS64.RED.A1T0 RZ, [R14+URZ], RZ ;  /* 0x000000ff0eff99a7 */ /* 0x0001e2000810043f */
[----:B------:R-:W-:Y:S01]  /*a6a0*/  F2FP.BF16.F32.PACK_AB R190, R185, R190 ;  /* 0x000000beb9be723e */ /* 0x000fe200000010ff */
[----:B------:R-:W-:-:S02]  /*a6b0*/  IMAD.MOV.U32 R193, RZ, RZ, R4 ;  /* 0x000000ffffc17224 */ /* 0x000fc400078e0004 */
[----:B------:R-:W-:Y:S01]  /*a6c0*/  FADD.FTZ R15, R185, R8 ;  /* 0x00000008b90f7221 */ /* 0x000fe20000010000 */
[----:B------:R-:W-:-:S03]  /*a6d0*/  F2FP.BF16.F32.PACK_AB R185, R125, R126 ;  /* 0x0000007e7db9723e */ /* 0x000fc600000010ff */
[----:B------:R-:W-:Y:S01]  /*a6e0*/  FADD.FTZ R8, R184, R15 ;  /* 0x0000000fb8087221 */ /* 0x000fe20000010000 */
[----:B------:R-:W-:-:S03]  /*a6f0*/  F2FP.BF16.F32.PACK_AB R184, R187, R184 ;  /* 0x000000b8bbb8723e */ /* 0x000fc600000010ff */
[----:B------:R-:W-:Y:S01]  /*a700*/  FADD.FTZ R15, R187, R8 ;  /* 0x00000008bb0f7221 */ /* 0x000fe20000010000 */
[----:B------:R-:W-:-:S03]  /*a710*/  F2FP.BF16.F32.PACK_AB R187, R129, R128 ;  /* 0x0000008081bb723e */ /* 0x000fc600000010ff */
[----:B------:R-:W-:Y:S01]  /*a720*/  FADD.FTZ R8, R186, R15 ;  /* 0x0000000fba087221 */ /* 0x000fe20000010000 */
[----:B------:R-:W-:-:S03]  /*a730*/  F2FP.BF16.F32.PACK_AB R186, R195, R186 ;  /* 0x000000bac3ba723e */ /* 0x000fc600000010ff */
[----:B------:R-:W-:Y:S01]  /*a740*/  FADD.FTZ R15, R195, R8 ;  /* 0x00000008c30f7221 */ /* 0x000fe20000010000 */
[----:B------:R-:W-:-:S03]  /*a750*/  FADD.FTZ R8, R129, R5 ;  /* 0x0000000581087221 */ /* 0x000fc60000010000 */
[----:B0-----:R-:W-:Y:S01]  /*a760*/  FADD.FTZ R14, R180, R15 ;  /* 0x0000000fb40e7221 */ /* 0x001fe20000010000 */
[----:B------:R-:W-:Y:S01]  /*a770*/  FADD.FTZ R8, R181, R8 ;  /* 0x00000008b5087221 */ /* 0x000fe20000010000 */
[C---:B------:R-:W-:Y:S02]  /*a780*/  F2FP.BF16.F32.PACK_AB R180, R137.reuse, R180 ;  /* 0x000000b489b4723e */ /* 0x040fe400000010ff */
[----:B------:R-:W-:Y:S01]  /*a790*/  FADD.FTZ R5, R137, R14 ;  /* 0x0000000e89057221 */ /* 0x000fe20000010000 */
[C---:B------:R-:W-:Y:S01]  /*a7a0*/  FADD.FTZ R8, R133.reuse, R8 ;  /* 0x0000000885087221 */ /* 0x040fe20000010000 */
[----:B------:R-:W-:Y:S02]  /*a7b0*/  F2FP.BF16.F32.PACK_AB R181, R133, R181 ;  /* 0x000000b585b5723e */ /* 0x000fe400000010ff */
[----:B------:R-:W-:Y:S01]  /*a7c0*/  FADD.FTZ R14, R182, R5 ;  /* 0x00000005b60e7221 */ /* 0x000fe20000010000 */
[----:B------:R-:W-:Y:S01]  /*a7d0*/  FADD.FTZ R8, R135, R8 ;  /* 0x0000000887087221 */ /* 0x000fe20000010000 */
[----:B------:R-:W-:-:S02]  /*a7e0*/  F2FP.BF16.F32.PACK_AB R182, R139, R182 ;  /* 0x000000b68bb6723e */ /* 0x000fc400000010ff */
[----:B------:R-:W-:Y:S01]  /*a7f0*/  FADD.FTZ R5, R139, R14 ;  /* 0x0000000e8b057221 */ /* 0x000fe20000010000 */
[----:B------:R-:W-:-:S03]  /*a800*/  FADD.FTZ R8, R143, R8 ;  /* 0x000000088f087221 */ /* 0x000fc60000010000 */
[----:B------:R-:W-:Y:S01]  /*a810*/  FADD.FTZ R14, R176, R5 ;  /* 0x00000005b00e7221 */ /* 0x000fe20000010000 */
[----:B------:R-:W-:Y:S01]  /*a820*/  FADD.FTZ R8, R207, R8 ;  /* 0x00000008cf087221 */ /* 0x000fe20000010000 */
[C---:B------:R-:W-:Y:S02]  /*a830*/  F2FP.BF16.F32.PACK_AB R176, R141.reuse, R176 ;  /* 0x000000b08db0723e */ /* 0x040fe400000010ff */
[----:B------:R-:W-:Y:S01]  /*a840*/  FADD.FTZ R5, R141, R14 ;  /* 0x0000000e8d057221 */ /* 0x000fe20000010000 */
[----:B------:R-:W-:-:S03]  /*a850*/  FADD.FTZ R8, R147, R8 ;  /* 0x0000000893087221 */ /* 0x000fc60000010000 */
[----:B------:R-:W-:Y:S01]  /*a860*/  FADD.FTZ R14, R178, R5 ;  /* 0x00000005b20e7221 */ /* 0x000fe20000010000 */
[----:B------:R-:W-:Y:S01]  /*a870*/  FADD.FTZ R8, R211, R8 ;  /* 0x00000008d3087221 */ /* 0x000fe20000010000 */
[C---:B------:R-:W-:Y:S02]  /*a880*/  F2FP.BF16.F32.PACK_AB R178, R145.reuse, R178 ;  /* 0x000000b291b2723e */ /* 0x040fe400000010ff */
[----:B------:R-:W-:Y:S01]  /*a890*/  FADD.FTZ R5, R145, R14 ;  /* 0x0000000e91057221 */ /* 0x000fe20000010000 */
[----:B------:R-:W-:-:S03]  /*a8a0*/  FADD.FTZ R8, R151, R8 ;  /* 0x0000000897087221 */ /* 0x000fc60000010000 */
[----:B--2---:R-:W-:Y:S01]  /*a8b0*/  FADD.FTZ R14, R172, R5 ;  /* 0x00000005ac0e7221 */ /* 0x004fe20000010000 */
[----:B---3--:R-:W-:Y:S01]  /*a8c0*/  FADD.FTZ R8, R173, R8 ;  /* 0x00000008ad087221 */ /* 0x008fe20000010000 */
[C---:B------:R-:W-:Y:S02]  /*a8d0*/  F2FP.BF16.F32.PACK_AB R172, R149.reuse, R172 ;  /* 0x000000ac95ac723e */ /* 0x040fe400000010ff */
[----:B------:R-:W-:Y:S01]  /*a8e0*/  FADD.FTZ R5, R149, R14 ;  /* 0x0000000e95057221 */ /* 0x000fe20000010000 */
[C---:B----4-:R-:W-:Y:S01]  /*a8f0*/  FADD.FTZ R8, R155.reuse, R8 ;  /* 0x000000089b087221 */ /* 0x050fe20000010000 */
[----:B------:R-:W-:Y:S02]  /*a900*/  F2FP.BF16.F32.PACK_AB R173, R155, R173 ;  /* 0x000000ad9bad723e */ /* 0x000fe400000010ff */
[----:B-----5:R-:W-:Y:S01]  /*a910*/  FADD.FTZ R14, R174, R5 ;  /* 0x00000005ae0e7221 */ /* 0x020fe20000010000 */
[----:B------:R-:W-:Y:S01]  /*a920*/  FADD.FTZ R8, R175, R8 ;  /* 0x00000008af087221 */ /* 0x000fe20000010000 */
[----:B------:R-:W-:-:S02]  /*a930*/  F2FP.BF16.F32.PACK_AB R174, R153, R174 ;  /* 0x000000ae99ae723e */ /* 0x000fc400000010ff */
[----:B------:R-:W-:Y:S01]  /*a940*/  FADD.FTZ R5, R153, R14 ;  /* 0x0000000e99057221 */ /* 0x000fe20000010000 */
[C---:B------:R-:W-:Y:S01]  /*a950*/  FADD.FTZ R8, R159.reuse, R8 ;  /* 0x000000089f087221 */ /* 0x040fe20000010000 */
[----:B------:R-:W-:Y:S02]  /*a960*/  F2FP.BF16.F32.PACK_AB R175, R159, R175 ;  /* 0x000000af9faf723e */ /* 0x000fe400000010ff */
[----:B------:R-:W-:Y:S01]  /*a970*/  FADD.FTZ R14, R22, R5 ;  /* 0x00000005160e7221 */ /* 0x000fe20000010000 */
[----:B------:R-:W-:Y:S01]  /*a980*/  FADD.FTZ R8, R169, R8 ;  /* 0x00000008a9087221 */ /* 0x000fe20000010000 */
[----:B------:R-:W-:Y:S02]  /*a990*/  F2FP.BF16.F32.PACK_AB R169, R163, R169 ;  /* 0x000000a9a3a9723e */ /* 0x000fe400000010ff */
[----:B------:R-:W-:Y:S01]  /*a9a0*/  FADD.FTZ R5, R157, R14 ;  /* 0x0000000e9d057221 */ /* 0x000fe20000010000 */
[----:B------:R-:W-:-:S03]  /*a9b0*/  FADD.FTZ R8, R163, R8 ;  /* 0x00000008a3087221 */ /* 0x000fc60000010000 */
[----:B------:R-:W-:Y:S01]  /*a9c0*/  FADD.FTZ R14, R120, R5 ;  /* 0x00000005780e7221 */ /* 0x000fe20000010000 */
[----:B-1----:R-:W-:Y:S01]  /*a9d0*/  FADD.FTZ R5, R171, R8 ;  /* 0x00000008ab057221 */ /* 0x002fe20000010000 */
[C---:B------:R-:W-:Y:S02]  /*a9e0*/  F2FP.BF16.F32.PACK_AB R171, R20.reuse, R171 ;  /* 0x000000ab14ab723e */ /* 0x040fe400000010ff */
[----:B------:R-:W-:Y:S01]  /*a9f0*/  FADD.FTZ R8, R161, R14 ;  /* 0x0000000ea1087221 */ /* 0x000fe20000010000 */
[----:B------:R-:W-:Y:S01]  /*aa00*/  FADD.FTZ R5, R20, R5 ;  /* 0x0000000514057221 */ /* 0x000fe20000010000 */
[----:B------:R-:W-:Y:S01]  /*aa10*/  IMAD.MOV.U32 R14, RZ, RZ, R3 ;  /* 0x000000ffff0e7224 */ /* 0x000fe200078e0003 */
[----:B------:R-:W-:Y:S06]  /*aa20*/  @P2 BRA `(.L_x_972) ;  /* 0xffffffdc00282947 */ /* 0x000fec000383ffff */
.L_x_963:
[----:B------:R-:W-:-:S13]  /*aa30*/  R2UR UR5, R17 ;  /* 0x00000000110572ca */ /* 0x000fda00000e0000 */
[----:B------:R-:W-:-:S13]  /*aa40*/  ISETP.GE.AND P2, PT, R13, UR5, PT ;  /* 0x000000050d007c0c */ /* 0x000fda000bf46270 */
[----:B------:R-:W-:Y:S05]  /*aa50*/  @!P2 BRA `(.L_x_973) ;  /* 0x000000340074a947 */ /* 0x000fea0003800000 */
[----:B------:R-:W-:Y:S01]  /*aa60*/  IMAD.MOV.U32 R15, RZ, RZ, R3 ;  /* 0x000000ffff0f7224 */ /* 0x000fe200078e0003 */
[----:B------:R-:W-:Y:S01]  /*aa70*/  UMOV UR59, UR7 ;  /* 0x00000007003b7c82 */ /* 0x000fe20008000000 */
[----:B------:R-:W-:Y:S01]  /*aa80*/  IMAD.MOV.U32 R14, RZ, RZ, R4 ;  /* 0x000000ffff0e7224 */ /* 0x000fe200078e0004 */
[----:B------:R-:W-:Y:S01]  /*aa90*/  UMOV UR56, UR4 ;  /* 0x0000000400387c82 */ /* 0x000fe20008000000 */
[----:B------:R-:W-:Y:S01]  /*aaa0*/  ULDC UR61, c[0x0][0x9e4] ;  /* 0x00027900003d7ab9 */ /* 0x000fe20000000800 */
[----:B------:R-:W-:-:S05]  /*aab0*/  ULDC UR5, c[0x0][0x9d8] ;  /* 0x0002760000057ab9 */ /* 0x000fca0000000800 */
.L_x_990:
[----:B------:R-:W-:-:S04]  /*aac0*/  UIADD3 UR4, UR56, 0x1, URZ ;  /* 0x0000000138047890 */ /* 0x000fc8000fffe03f */
[----:B------:R-:W-:-:S04]  /*aad0*/  UISETP.NE.AND UP2, UPT, UR4, 0x2, UPT ;  /* 0x000000020400788c */ /* 0x000fc8000bf45270 */
[----:B------:R-:W-:Y:S02]  /*aae0*/  USEL UR7, URZ, 0x1, UP2 ;  /* 0x000000013f077887 */ /* 0x000fe40009000000 */
[----:B------:R-:W-:Y:S02]  /*aaf0*/  USEL UR4, UR4, URZ, UP2 ;  /* 0x0000003f04047287 */ /* 0x000fe40009000000 */
[----:B------:R-:W-:Y:S01]  /*ab00*/  ULOP3.LUT UR7, UR59, UR7, URZ, 0x3c, !UPT ;  /* 0x000000073b077292 */ /* 0x000fe2000f8e3c3f */
[----:B------:R-:W-:Y:S11]  /*ab10*/  @!P0 BRA `(.L_x_974) ;  /* 0x0000000000048947 */ /* 0x000ff60003800000 */
[----:B------:R-:W-:Y:S01]  /*ab20*/  BPT.TRAP 0x1 ;  /* 0x000000040000795c */ /* 0x000fe20000300000 */
.L_x_974:
[----:B------:R-:W-:Y:S01]  /*ab30*/  ULEA UR57, UR4, UR58, 0x3 ;  /* 0x0000003a04397291 */ /* 0x000fe2000f8e183f */
[----:B------:R-:W-:-:S05]  /*ab40*/  IMAD.U32 R3, RZ, RZ, UR7 ;  /* 0x00000007ff037e24 */ /* 0x000fca000f8e00ff */
[----:B------:R-:W-:-:S04]  /*ab50*/  SHF.L.U32 R3, R3, 0x1f, RZ ;  /* 0x0000001f03037819 */ /* 0x000fc800000006ff */
[----:B------:R0:W1:Y:S01]  /*ab60*/  SYNCS.PHASECHK.TRANS64.TRYWAIT P2, [UR57+0x30830], R3 ;  /* 0x03083003ff0075a7 */ /* 0x0000620008040179 */
[----:B------:R-:W-:Y:S05]  /*ab70*/  @!P0 BRA `(.L_x_975) ;  /* 0x0000000000048947 */ /* 0x000fea0003800000 */
[----:B------:R-:W-:Y:S01]  /*ab80*/  BPT.TRAP 0x1 ;  /* 0x000000040000795c */ /* 0x000fe20000300000 */
.L_x_975:
[----:B-1----:R-:W-:Y:S05]  /*ab90*/  @P2 BRA `(.L_x_976) ;  /* 0x0000000000082947 */ /* 0x002fea0003800000 */
[----:B------:R-:W1:Y:S02]  /*aba0*/  SYNCS.PHASECHK.TRANS64.TRYWAIT P2, [UR57+0x30830], R3 ;  /* 0x03083003ff0075a7 */ /* 0x000e640008040179 */
[----:B-1----:R-:W-:Y:S05]  /*abb0*/  @!P2 BRA `(.L_x_977) ;  /* 0x000000ac0058a947 */ /* 0x002fea0003800000 */
.L_x_976:
        /* <DEDUP_REMOVED lines=161> */
.L_x_978:
[----:B------:R-:W-:Y:S01]  /*b5d0*/  ULEA UR14, UR56, UR58, 0x3 ;  /* 0x0000003a380e7291 */ /* 0x000fe2000f8e183f */
[----:B------:R-:W-:-:S05]  /*b5e0*/  IMAD.U32 R0, RZ, RZ, UR59 ;  /* 0x0000003bff007e24 */ /* 0x000fca000f8e00ff */
[----:B------:R-:W-:-:S04]  /*b5f0*/  SHF.L.U32 R0, R0, 0x1f, RZ ;  /* 0x0000001f00007819 */ /* 0x000fc800000006ff */
[----:B------:R2:W3:Y:S01]  /*b600*/  SYNCS.PHASECHK.TRANS64.TRYWAIT P2, [UR14+0x30850], R0 ;  /* 0x03085000ff0075a7 */ /* 0x0004e2000804014e */
[----:B------:R-:W-:Y:S05]  /*b610*/  @!P0 BRA `(.L_x_979) ;  /* 0x0000000000048947 */ /* 0x000fea0003800000 */
[----:B------:R-:W-:Y:S01]  /*b620*/  BPT.TRAP 0x1 ;  /* 0x000000040000795c */ /* 0x000fe20000300000 */
.L_x_979:
[----:B---3--:R-:W-:Y:S05]  /*b630*/  @P2 BRA `(.L_x_980) ;  /* 0x0000000000082947 */ /* 0x008fea0003800000 */
[----:B------:R-:W3:Y:S02]  /*b640*/  SYNCS.PHASECHK.TRANS64.TRYWAIT P2, [UR14+0x30850], R0 ;  /* 0x03085000ff0075a7 */ /* 0x000ee4000804014e */
[----:B---3--:R-:W-:Y:S05]  /*b650*/  @!P2 BRA `(.L_x_981) ;  /* 0x000000a000c8a947 */ /* 0x008fea0003800000 */
.L_x_980:
        /* <DEDUP_REMOVED lines=18> */
[----:B------:R-:W-:Y:S01]  /*b780*/  FMUL.FTZ R133, R151, UR5 ;  /* 0x0000000597857c20 */ /* 0x000fe20008410000 */
[----:B------:R-:W-:Y:S01]  /*b790*/  FMUL.FTZ R20, R130, UR5 ;  /* 0x0000000582147c20 */ /* 0x000fe20008410000 */
[----:B------:R-:W-:Y:S01]  /*b7a0*/  FMUL.FTZ R130, R132, UR5 ;  /* 0x0000000584827c20 */ /* 0x000fe20008410000 */
[----:B------:R-:W-:Y:S01]  /*b7b0*/  FMUL.FTZ R22, R134, UR5 ;  /* 0x0000000586167c20 */ /* 0x000fe20008410000 */
[----:B--2---:R-:W-:Y:S01]  /*b7c0*/  FMUL.FTZ R0, R122, UR5 ;  /* 0x000000057a007c20 */ /* 0x004fe20008410000 */
        /* <DEDUP_REMOVED lines=32> */
[----:B------:R-:W-:Y:S01]  /*b9d0*/  FMUL.FTZ R166, R166, UR5 ;  /* 0x00000005a6a67c20 */ /* 0x000fe20008410000 */
[----:B------:R-:W0:Y:S01]  /*b9e0*/  MUFU.TANH R3, R3 ;  /* 0x0000000300037308 */ /* 0x000e220000002400 */
[----:B------:R-:W-:Y:S01]  /*b9f0*/  ULDC UR19, c[0x0][0x288] ;  /* 0x0000a20000137ab9 */ /* 0x000fe20000000800 */
[----:B------:R-:W-:-:S06]  /*ba00*/  ULDC UR18, c[0x0][0x9e0] ;  /* 0x0002780000127ab9 */ /* 0x000fcc0000000800 */
        /* <DEDUP_REMOVED lines=42> */
[----:B------:R0:W0:Y:S01]  /*bcb0*/  MUFU.TANH R162, R165 ;  /* 0x000000a500a27308 */ /* 0x0000220000002400 */
        /* <DEDUP_REMOVED lines=12> */
[----:B------:R-:W-:-:S14]  /*bd80*/  FMUL.FTZ R176, R145, UR5 ;  /* 0x0000000591b07c20 */ /* 0x000fdc0008410000 */
[----:B------:R-:W-:Y:S01]  /*bd90*/  HGMMA.64x192x16.F32.BF16 R24, R172, gdesc[UR8].tnspB, R24, gsb0 ;  /* 0x42e00008ac187df0 */ /* 0x000fe20008001818 */
[----:B------:R-:W-:Y:S01]  /*bda0*/  UIADD3 UR10, UR6, 0x280, URZ ;  /* 0x00000280060a7890 */ /* 0x000fe2000fffe03f */
[----:B------:R-:W0:Y:S01]  /*bdb0*/  MUFU.TANH R176, R176 ;  /* 0x000000b000b07308 */ /* 0x000e220000002400 */
[----:B------:R-:W-:Y:S01]  /*bdc0*/  UMOV UR11, 0x40000040 ;  /* 0x40000040000b7882 */ /* 0x000fe20000000000 */
[----:B------:R-:W-:Y:S02]  /*bdd0*/  @UP0 ULDC UR6, c[0x0][0x44c] ;  /* 0x0001130000060ab9 */ /* 0x000fe40000000800 */
[----:B------:R-:W-:Y:S01]  /*bde0*/  @P2 IMAD.HI.U32 R142, R9, UR6, RZ ;  /* 0x00000006098e2c27 */ /* 0x000fe2000f8e00ff */
[----:B------:R-:W-:Y:S01]  /*bdf0*/  @UP0 ULDC UR6, c[0x0][0x450] ;  /* 0x0001140000060ab9 */ /* 0x000fe20000000800 */
[----:B------:R-:W-:-:S03]  /*be00*/  PLOP3.LUT P2, PT, PT, PT, UP1, 0x40, 0x0 ;  /* 0x000000000000781c */ /* 0x000fc60003f4e818 */
[----:B------:R-:W-:Y:S01]  /*be10*/  @P3 SHF.R.U32.HI R154, RZ, UR6, R142 ;  /* 0x00000006ff9a3c19 */ /* 0x000fe2000801168e */
[----:B------:R-:W-:-:S04]  /*be20*/  IMAD.U32 R142, RZ, RZ, UR57 ;  /* 0x00000039ff8e7e24 */ /* 0x000fc8000f8e00ff */
[----:B------:R-:W-:Y:S01]  /*be30*/  @!P1 VIADD R142, R142, 0x30840 ;  /* 0x000308408e8e9836 */ /* 0x000fe20000000000 */
[----:B------:R-:W5:Y:S04]  /*be40*/  SHFL.IDX PT, R151, R154, RZ, 0x1c1f ;  /* 0x001c1fff9a977589 */ /* 0x000f6800000e0000 */
[----:B------:R-:W-:Y:S02]  /*be50*/  @!P1 PRMT R145, RZ, 0x654, R142 ;  /* 0x00000654ff919816 */ /* 0x000fe4000000008e */
[----:B------:R0:W0:Y:S01]  /*be60*/  MUFU.TANH R142, R166 ;  /* 0x000000a6008e7308 */ /* 0x0000220000002400 */
[----:B------:R-:W-:Y:S02]  /*be70*/  WARPGROUP.DEPBAR.LE gsb0, 0x0 ;  /* 0x00008000000079c5 */ /* 0x000fe40000010000 */
[----:B------:R-:W-:Y:S01]  /*be80*/  WARPGROUP.ARRIVE ;  /* 0x00000000000079c5 */ /* 0x000fe20000000000 */
[----:B------:R-:W-:Y:S01]  /*be90*/  FMUL.FTZ R172, R124, UR5 ;  /* 0x000000057cac7c20 */ /* 0x000fe20008410000 */
[----:B------:R-:W-:Y:S01]  /*bea0*/  FMUL.FTZ R124, R143, UR5 ;  /* 0x000000058f7c7c20 */ /* 0x000fe20008410000 */
[----:B------:R-:W-:Y:S01]  /*beb0*/  FMUL.FTZ R174, R144, UR5 ;  /* 0x0000000590ae7c20 */ /* 0x000fe20008410000 */
[----:B------:R-:W-:Y:S01]  /*bec0*/  FMUL.FTZ R143, R158, UR5 ;  /* 0x000000059e8f7c20 */ /* 0x000fe20008410000 */
[----:B------:R-:W-:Y:S01]  /*bed0*/  FMUL.FTZ R144, R159, UR5 ;  /* 0x000000059f907c20 */ /* 0x000fe20008410000 */
[----:B------:R-:W-:Y:S01]  /*bee0*/  HGMMA.64x192x16.F32.BF16 R24, R168, gdesc[UR8].tnspB, R24, gsb0 ;  /* 0x42e00008a8187df0 */ /* 0x000fe20008001818 */
[----:B------:R-:W0:Y:S08]  /*bef0*/  MUFU.TANH R172, R172 ;  /* 0x000000ac00ac7308 */ /* 0x000e300000002400 */
[----:B------:R-:W0:Y:S08]  /*bf00*/  MUFU.TANH R124, R124 ;  /* 0x0000007c007c7308 */ /* 0x000e300000002400 */
[----:B------:R-:W0:Y:S08]  /*bf10*/  MUFU.TANH R174, R174 ;  /* 0x000000ae00ae7308 */ /* 0x000e300000002400 */
[----:B------:R-:W0:Y:S08]  /*bf20*/  MUFU.TANH R143, R143 ;  /* 0x0000008f008f7308 */ /* 0x000e300000002400 */
[----:B------:R-:W0:Y:S01]  /*bf30*/  MUFU.TANH R144, R144 ;  /* 0x0000009000907308 */ /* 0x000e220000002400 */
[----:B------:R-:W-:-:S02]  /*bf40*/  WARPGROUP.DEPBAR.LE gsb0, 0x0 ;  /* 0x00008000000079c5 */ /* 0x000fc40000010000 */
[----:B------:R-:W-:Y:S01]  /*bf50*/  IMAD R170, R13, -0x60, RZ ;  /* 0xffffffa00daa7824 */ /* 0x000fe200078e02ff */
[----:B------:R1:W-:Y:S04]  /*bf60*/  @!P1 SYNCS.ARRIVE.TRANS64.RED.A1T0 RZ, [R145+URZ], RZ ;  /* 0x000000ff91ff99a7 */ /* 0x0003e8000810043f */
[----:B------:R0:W0:Y:S01]  /*bf70*/  MUFU.TANH R168, R161 ;  /* 0x000000a100a87308 */ /* 0x0000220000002400 */
[----:B------:R-:W-:-:S04]  /*bf80*/  VIADD R147, R170, 0x1 ;  /* 0x00000001aa937836 */ /* 0x000fc80000000000 */
[----:B------:R-:W-:Y:S02]  /*bf90*/  IMAD R147, R10, -0x2, R147 ;  /* 0xfffffffe0a937824 */ /* 0x000fe400078e0293 */
[----:B-1----:R-:W-:Y:S02]  /*bfa0*/  FMUL.FTZ R145, R167, UR5 ;  /* 0x00000005a7917c20 */ /* 0x002fe40008410000 */
[C---:B------:R-:W-:Y:S01]  /*bfb0*/  VIADD R180, R147.reuse, 0xffffffff ;  /* 0xffffffff93b47836 */ /* 0x040fe20000000000 */
[----:B------:R-:W-:-:S03]  /*bfc0*/  IADD3 R146, R147, -UR19, R18 ;  /* 0x8000001393927c10 */ /* 0x000fc6000fffe012 */
[----:B------:R-:W1:Y:S02]  /*bfd0*/  MUFU.TANH R145, R145 ;  /* 0x0000009100917308 */ /* 0x000e640000002400 */
[C---:B------:R-:W-:Y:S02]  /*bfe0*/  VIADD R177, R146.reuse, UR18 ;  /* 0x0000001292b17c36 */ /* 0x040fe40008000000 */
[----:B------:R-:W-:Y:S02]  /*bff0*/  VIADD R178, R146, UR15 ;  /* 0x0000000f92b27c36 */ /* 0x000fe40008000000 */
[--C-:B-----5:R-:W-:Y:S02]  /*c000*/  IMAD.IADD R156, R177, 0x1, R151.reuse ;  /* 0x00000001b19c7824 */ /* 0x120fe400078e0297 */
[----:B------:R-:W-:Y:S01]  /*c010*/  IMAD.IADD R158, R178, 0x1, R151 ;  /* 0x00000001b29e7824 */ /* 0x000fe200078e0297 */
[----:B0-234-:R-:W-:Y:S06]  /*c020*/  @P2 BRA `(.L_x_982) ;  /* 0x0000000000602947 */ /* 0x01dfec0003800000 */
[----:B------:R-:W-:Y:S01]  /*c030*/  ULDC UR10, c[0x0][0x2f0] ;  /* 0x0000bc00000a7ab9 */ /* 0x000fe20000000800 */
[----:B------:R-:W-:Y:S01]  /*c040*/  ULDC UR6, c[0x0][0x288] ;  /* 0x0000a20000067ab9 */ /* 0x000fe20000000800 */
[----:B------:R-:W-:Y:S01]  /*c050*/  IMAD R146, R16, UR10, R151 ;  /* 0x0000000a10927c24 */ /* 0x000fe2000f8e0297 */
[----:B------:R-:W-:Y:S03]  /*c060*/  BSSY B0, `(.L_x_983) ;  /* 0x0000011000007945 */ /* 0x000fe60003800000 */
        /* <DEDUP_REMOVED lines=11> */
.L_x_984:
[----:B------:R-:W-:-:S05]  /*c120*/  IMAD.U32 R155, RZ, RZ, UR61 ;  /* 0x0000003dff9b7e24 */ /* 0x000fca000f8e00ff */
[----:B------:R-:W-:-:S13]  /*c130*/  ISETP.NE.AND P2, PT, R155, 0x1, PT ;  /* 0x000000019b00780c */ /* 0x000fda0003f45270 */
[----:B------:R-:W0:Y:S02]  /*c140*/  @P2 LDC.64 R146, c[0x0][0x9e8] ;  /* 0x00027a00ff922b82 */ /* 0x000e240000000a00 */
[----:B0-----:R-:W-:-:S05]  /*c150*/  @P2 IMAD.HI.U32 R146, R151, R146, RZ ;  /* 0x0000009297922227 */ /* 0x001fca00078e00ff */
[----:B------:R-:W-:-:S07]  /*c160*/  @P2 SHF.R.U32.HI R151, RZ, R147, R146 ;  /* 0x00000093ff972219 */ /* 0x000fce0000011692 */
.L_x_985:
[----:B------:R-:W-:Y:S05]  /*c170*/  BSYNC B0 ;  /* 0x0000000000007941 */ /* 0x000fea0003800000 */
.L_x_983:
[----:B------:R-:W-:-:S05]  /*c180*/  IMAD R151, R151, R155, R180 ;  /* 0x0000009b97977224 */ /* 0x000fca00078e02b4 */
[----:B------:R-:W-:Y:S02]  /*c190*/  VIADDMNMX R156, R151, R155, R156, PT ;  /* 0x0000009b979c7246 */ /* 0x000fe4000380019c */
[----:B------:R-:W-:-:S07]  /*c1a0*/  VIMNMX R158, R158, R151, !PT ;  /* 0x000000979e9e7248 */ /* 0x000fce0007fe0100 */
.L_x_982:
[C---:B------:R-:W-:Y:S01]  /*c1b0*/  ISETP.GE.AND P2, PT, R170.reuse, 0x2, PT ;  /* 0x00000002aa00780c */ /* 0x040fe20003f46270 */
[----:B------:R-:W0:Y:S01]  /*c1c0*/  SHFL.IDX PT, R179, R154, 0x1, 0x1c1f ;  /* 0x003c1f009ab37f89 */ /* 0x000e2200000e0000 */
        /* <DEDUP_REMOVED lines=11> */
[----:B------:R-:W-:Y:S01]  /*c280*/  ISETP.LT.OR P5, PT, R156, 0x9, P5 ;  /* 0x000000099c00780c */ /* 0x000fe20002fa1670 */
[----:B0-----:R-:W-:Y:S01]  /*c290*/  IMAD.IADD R120, R178, 0x1, R179 ;  /* 0x00000001b2787824 */ /* 0x001fe200078e02b3 */
        /* <DEDUP_REMOVED lines=97> */
[----:B------:R-:W-:Y:S01]  /*c8b0*/  FSEL R207, R3, -INF , !P6 ;  /* 0xff80000003cf7808 */ /* 0x000fe20007000000 */
[----:B------:R-:W-:Y:S01]  /*c8c0*/  IMAD.IADD R3, R177, 0x1, R179 ;  /* 0x00000001b1037824 */ /* 0x000fe200078e02b3 */
        /* <DEDUP_REMOVED lines=22> */
.L_x_988:
[----:B------:R-:W-:-:S05]  /*ca30*/  IMAD.U32 R128, RZ, RZ, UR61 ;  /* 0x0000003dff807e24 */ /* 0x000fca000f8e00ff */
[----:B------:R-:W-:-:S13]  /*ca40*/  ISETP.NE.AND P6, PT, R128, 0x1, PT ;  /* 0x000000018000780c */ /* 0x000fda0003fc5270 */
[----:B------:R-:W0:Y:S02]  /*ca50*/  @P6 LDC.64 R176, c[0x0][0x9e8] ;  /* 0x00027a00ffb06b82 */ /* 0x000e240000000a00 */
[----:B0-----:R-:W-:-:S05]  /*ca60*/  @P6 IMAD.HI.U32 R176, R179, R176, RZ ;  /* 0x000000b0b3b06227 */ /* 0x001fca00078e00ff */
[----:B------:R-:W-:-:S07]  /*ca70*/  @P6 SHF.R.U32.HI R179, RZ, R177, R176 ;  /* 0x000000b1ffb36219 */ /* 0x000fce00000116b0 */
.L_x_989:
[----:B------:R-:W-:Y:S05]  /*ca80*/  BSYNC B0 ;  /* 0x0000000000007941 */ /* 0x000fea0003800000 */
.L_x_987:
[----:B------:R-:W-:-:S05]  /*ca90*/  IMAD R179, R179, R128, R180 ;  /* 0x00000080b3b37224 */ /* 0x000fca00078e02b4 */
[----:B------:R-:W-:Y:S02]  /*caa0*/  VIADDMNMX R3, R179, R128, R3, PT ;  /* 0x00000080b3037246 */ /* 0x000fe40003800103 */
[----:B------:R-:W-:-:S07]  /*cab0*/  VIMNMX R120, R120, R179, !PT ;  /* 0x000000b378787248 */ /* 0x000fce0007fe0100 */
.L_x_986:
[C---:B------:R-:W-:Y:S01]  /*cac0*/  ISETP.GT.AND P2, PT, R120.reuse, 0x1, !P2 ;  /* 0x000000017800780c */ /* 0x040fe20005744270 */
[----:B------:R-:W-:Y:S01]  /*cad0*/  UMOV UR59, UR7 ;  /* 0x00000007003b7c82 */ /* 0x000fe20008000000 */
[----:B------:R-:W-:Y:S01]  /*cae0*/  ISETP.GT.AND P3, PT, R120, 0x8, !P3 ;  /* 0x000000087800780c */ /* 0x000fe20005f64270 */
[----:B------:R-:W-:Y:S01]  /*caf0*/  UMOV UR56, UR4 ;  /* 0x0000000400387c82 */ /* 0x000fe20008000000 */
        /* <DEDUP_REMOVED lines=10> */
[----:B------:R-:W-:Y:S01]  /*cba0*/  ISETP.NE.AND P2, PT, R166, RZ, PT ;  /* 0x000000ffa600720c */ /* 0x000fe20003f45270 */
[----:B------:R-:W0:Y:S01]  /*cbb0*/  LDC R12, c[0x0][0x988] ;  /* 0x00026200ff0c7b82 */ /* 0x000e220000000800 */
        /* <DEDUP_REMOVED lines=59> */
[----:B------:R-:W2:Y:S01]  /*cf70*/  SHFL.BFLY PT, R209, R20, 0x2, 0x1f ;  /* 0x0c401f0014d17f89 */ /* 0x000ea200000e0000 */
[----:B------:R-:W-:-:S02]  /*cf80*/  ISETP.NE.AND P6, PT, R152, RZ, PT ;  /* 0x000000ff9800720c */ /* 0x000fc40003fc5270 */
[C---:B------:R-:W-:Y:S02]  /*cf90*/  ISETP.GT.AND P2, PT, R120.reuse, 0x31, !P2 ;  /* 0x000000317800780c */ /* 0x040fe40005744270 */
[C---:B------:R-:W-:Y:S02]  /*cfa0*/  ISETP.GT.AND P4, PT, R120.reuse, 0x51, !P4 ;  /* 0x000000517800780c */ /* 0x040fe40006784270 */
[----:B------:R-:W-:Y:S02]  /*cfb0*/  ISETP.LT.OR P2, PT, R3, 0x32, P2 ;  /* 0x000000320300780c */ /* 0x000fe40001741670 */
[----:B------:R-:W-:Y:S02]  /*cfc0*/  ISETP.GT.AND P5, PT, R120, 0x58, !P5 ;  /* 0x000000587800780c */ /* 0x000fe40006fa4270 */
[----:B------:R-:W-:Y:S02]  /*cfd0*/  FSEL R127, R127, -INF , !P2 ;  /* 0xff8000007f7f7808 */ /* 0x000fe40005000000 */
[----:B------:R-:W-:-:S02]  /*cfe0*/  ISETP.NE.AND P2, PT, R188, RZ, PT ;  /* 0x000000ffbc00720c */ /* 0x000fc40003f45270 */
[C---:B------:R-:W-:Y:S02]  /*cff0*/  ISETP.LT.OR P4, PT, R3.reuse, 0x52, P4 ;  /* 0x000000520300780c */ /* 0x040fe40002781670 */
[----:B------:R-:W-:Y:S02]  /*d000*/  ISETP.GT.AND P2, PT, R120, 0x38, !P2 ;  /* 0x000000387800780c */ /* 0x000fe40005744270 */
[C---:B------:R-:W-:Y:S02]  /*d010*/  ISETP.LT.OR P5, PT, R3.reuse, 0x59, P5 ;  /* 0x000000590300780c */ /* 0x040fe40002fa1670 */
[----:B------:R-:W-:Y:S02]  /*d020*/  ISETP.LT.OR P2, PT, R3, 0x39, P2 ;  /* 0x000000390300780c */ /* 0x000fe40001741670 */
[----:B------:R-:W-:Y:S02]  /*d030*/  FSEL R137, R137, -INF , !P4 ;  /* 0xff80000089897808 */ /* 0x000fe40006000000 */
[----:B------:R-:W-:-:S02]  /*d040*/  FSEL R21, R132, -INF , !P2 ;  /* 0xff80000084157808 */ /* 0x000fc40005000000 */
[----:B------:R-:W-:Y:S02]  /*d050*/  ISETP.NE.AND P2, PT, R148, RZ, PT ;  /* 0x000000ff9400720c */ /* 0x000fe40003f45270 */
[----:B--2---:R-:W-:Y:S02]  /*d060*/  FMNMX.FTZ R209, R20, R209, !PT ;  /* 0x000000d114d17209 */ /* 0x004fe40007810000 */
[----:B------:R-:W-:Y:S02]  /*d070*/  ISETP.GT.AND P2, PT, R120, 0x39, !P2 ;  /* 0x000000397800780c */ /* 0x000fe40005744270 */
[----:B------:R-:W-:Y:S01]  /*d080*/  R2UR UR6, R17 ;  /* 0x00000000110672ca */ /* 0x000fe200000e0000 */
[----:B------:R-:W2:Y:S01]  /*d090*/  SHFL.BFLY PT, R4, R209, 0x1, 0x1f ;  /* 0x0c201f00d1047f89 */ /* 0x000ea200000e0000 */
[----:B------:R-:W-:-:S04]  /*d0a0*/  ISETP.LT.OR P2, PT, R3, 0x3a, P2 ;  /* 0x0000003a0300780c */ /* 0x000fc80001741670 */
[----:B------:R-:W-:Y:S02]  /*d0b0*/  FSEL R133, R133, -INF , !P2 ;  /* 0xff80000085857808 */ /* 0x000fe40005000000 */
[----:B------:R-:W-:-:S04]  /*d0c0*/  ISETP.NE.AND P2, PT, R190, RZ, PT ;  /* 0x000000ffbe00720c */ /* 0x000fc80003f45270 */
[----:B------:R-:W-:-:S04]  /*d0d0*/  ISETP.GT.AND P2, PT, R120, 0x40, !P2 ;  /* 0x000000407800780c */ /* 0x000fc80005744270 */
[----:B------:R-:W-:-:S04]  /*d0e0*/  ISETP.LT.OR P2, PT, R3, 0x41, P2 ;  /* 0x000000410300780c */ /* 0x000fc80001741670 */
[----:B------:R-:W-:Y:S02]  /*d0f0*/  FSEL R183, R138, -INF , !P2 ;  /* 0xff8000008ab77808 */ /* 0x000fe40005000000 */
[----:B------:R-:W-:Y:S02]  /*d100*/  ISETP.NE.AND P2, PT, R150, RZ, PT ;  /* 0x000000ff9600720c */ /* 0x000fe40003f45270 */
[----:B--2---:R-:W-:Y:S02]  /*d110*/  FMNMX.FTZ R4, R209, R4, !PT ;  /* 0x00000004d1047209 */ /* 0x004fe40007810000 */
        /* <DEDUP_REMOVED lines=35> */
[----:B-1----:R-:W-:Y:S01]  /*d350*/  FSEL R165, R145, -INF , !P6 ;  /* 0xff80000091a57808 */ /* 0x002fe20007000000 */
        /* <DEDUP_REMOVED lines=26> */
[-C--:B------:R-:W-:Y:S01]  /*d500*/  FFMA.FTZ R125, R131, R12.reuse, -R0 ;  /* 0x0000000c837d7223 */ /* 0x080fe20000010800 */
[----:B------:R-:W-:Y:S01]  /*d510*/  FMUL.FTZ R0, R141, R12 ;  /* 0x0000000c8d007220 */ /* 0x000fe20000410000 */
[----:B------:R-:W-:Y:S01]  /*d520*/  MUFU.EX2 R207, R207 ;  /* 0x000000cf00cf7308 */ /* 0x000fe20000000800 */
[----:B------:R-:W-:-:S04]  /*d530*/  FMNMX.FTZ R20, R23, R20, !PT ;  /* 0x0000001417147209 */ /* 0x000fc80007810000 */
[----:B------:R-:W-:-:S03]  /*d540*/  FMNMX.FTZ R20, R127, R20, !PT ;  /* 0x000000147f147209 */ /* 0x000fc60007810000 */
[----:B------:R-:W0:Y:S01]  /*d550*/  MUFU.EX2 R0, R0 ;  /* 0x0000000000007308 */ /* 0x000e220000000800 */
[----:B------:R-:W-:-:S04]  /*d560*/  FMNMX.FTZ R20, R21, R20, !PT ;  /* 0x0000001415147209 */ /* 0x000fc80007810000 */
[----:B------:R-:W-:-:S03]  /*d570*/  FMNMX.FTZ R20, R133, R20, !PT ;  /* 0x0000001485147209 */ /* 0x000fc60007810000 */
[----:B------:R-:W1:Y:S01]  /*d580*/  MUFU.EX2 R188, R188 ;  /* 0x000000bc00bc7308 */ /* 0x000e620000000800 */
[----:B------:R-:W-:-:S04]  /*d590*/  FMNMX.FTZ R20, R183, R20, !PT ;  /* 0x00000014b7147209 */ /* 0x000fc80007810000 */
[----:B------:R-:W-:-:S03]  /*d5a0*/  FMNMX.FTZ R20, R139, R20, !PT ;  /* 0x000000148b147209 */ /* 0x000fc60007810000 */
[----:B------:R-:W2:Y:S01]  /*d5b0*/  MUFU.EX2 R190, R190 ;  /* 0x000000be00be7308 */ /* 0x000ea20000000800 */
[----:B------:R-:W-:-:S04]  /*d5c0*/  FMNMX.FTZ R20, R143, R20, !PT ;  /* 0x000000148f147209 */ /* 0x000fc80007810000 */
[----:B------:R-:W-:-:S03]  /*d5d0*/  FMNMX.FTZ R20, R199, R20, !PT ;  /* 0x00000014c7147209 */ /* 0x000fc60007810000 */
[----:B------:R-:W3:Y:S01]  /*d5e0*/  MUFU.EX2 R201, R201 ;  /* 0x000000c900c97308 */ /* 0x000ee20000000800 */
[----:B------:R-:W-:-:S04]  /*d5f0*/  FMNMX.FTZ R20, R171, R20, !PT ;  /* 0x00000014ab147209 */ /* 0x000fc80007810000 */
[----:B------:R-:W-:-:S03]  /*d600*/  FMNMX.FTZ R20, R137, R20, !PT ;  /* 0x0000001489147209 */ /* 0x000fc60007810000 */
[----:B------:R-:W4:Y:S01]  /*d610*/  MUFU.EX2 R184, R184 ;  /* 0x000000b800b87308 */ /* 0x000f220000000800 */
[----:B------:R-:W-:-:S04]  /*d620*/  FMNMX.FTZ R20, R167, R20, !PT ;  /* 0x00000014a7147209 */ /* 0x000fc80007810000 */
[----:B------:R-:W-:-:S03]  /*d630*/  FMNMX.FTZ R20, R165, R20, !PT ;  /* 0x00000014a5147209 */ /* 0x000fc60007810000 */
[----:B------:R-:W5:Y:S02]  /*d640*/  MUFU.EX2 R169, R169 ;  /* 0x000000a900a97308 */ /* 0x000f640000000800 */
[----:B------:R-:W0:Y:S06]  /*d650*/  SHFL.BFLY PT, R3, R20, 0x2, 0x1f ;  /* 0x0c401f0014037f89 */ /* 0x000e2c00000e0000 */
        /* <DEDUP_REMOVED lines=10> */
[C---:B------:R-:W-:Y:S01]  /*d700*/  FSETP.NEU.FTZ.AND P2, PT, R3.reuse, -INF , PT ;  /* 0xff8000000300780b */ /* 0x040fe20003f5d000 */
[----:B------:R-:W-:-:S06]  /*d710*/  FMUL.FTZ R126, R3, R12 ;  /* 0x0000000c037e7220 */ /* 0x000fcc0000410000 */
[----:B------:R-:W-:Y:S01]  /*d720*/  MUFU.EX2 R151, R151 ;  /* 0x0000009700977308 */ /* 0x000fe20000000800 */
[----:B------:R-:W-:-:S05]  /*d730*/  FSEL R126, R126, RZ, P2 ;  /* 0x000000ff7e7e7208 */ /* 0x000fca0001000000 */
[-CC-:B------:R-:W-:Y:S01]  /*d740*/  FFMA.FTZ R131, R2, R12.reuse, -R126.reuse ;  /* 0x0000000c02837223 */ /* 0x180fe2000001087e */
[----:B------:R-:W-:Y:S01]  /*d750*/  FSEL R2, R3, RZ, P2 ;  /* 0x000000ff03027208 */ /* 0x000fe20001000000 */
[-CC-:B------:R-:W-:Y:S01]  /*d760*/  FFMA.FTZ R22, R181, R12.reuse, -R126.reuse ;  /* 0x0000000cb5167223 */ /* 0x180fe2000001087e */
[-CC-:B------:R-:W-:Y:S01]  /*d770*/  FFMA.FTZ R14, R195, R12.reuse, -R126.reuse ;  /* 0x0000000cc30e7223 */ /* 0x180fe2000001087e */
[-CC-:B------:R-:W-:Y:S01]  /*d780*/  FFMA.FTZ R181, R121, R12.reuse, -R126.reuse ;  /* 0x0000000c79b57223 */ /* 0x180fe2000001087e */
[--C-:B------:R-:W-:Y:S01]  /*d790*/  FFMA.FTZ R121, R123, R12, -R126.reuse ;  /* 0x0000000c7b797223 */ /* 0x100fe2000001087e */
[----:B------:R-:W-:Y:S01]  /*d7a0*/  FADD.FTZ R15, -R2, R15 ;  /* 0x0000000f020f7221 */ /* 0x000fe20000010100 */
[----:B------:R-:W-:Y:S01]  /*d7b0*/  MUFU.EX2 R131, R131 ;  /* 0x0000008300837308 */ /* 0x000fe20000000800 */
[----:B------:R-:W-:Y:S01]  /*d7c0*/  FFMA.FTZ R123, R0, R8, R207 ;  /* 0x00000008007b7223 */ /* 0x000fe200000100cf */
[-CC-:B------:R-:W-:Y:S01]  /*d7d0*/  FFMA.FTZ R20, R177, R12.reuse, -R126.reuse ;  /* 0x0000000cb1147223 */ /* 0x180fe2000001087e */
[-C--:B------:R-:W-:Y:S01]  /*d7e0*/  FMUL.FTZ R15, R15, R12.reuse ;  /* 0x0000000c0f0f7220 */ /* 0x080fe20000410000 */
[-CC-:B------:R-:W-:Y:S01]  /*d7f0*/  FFMA.FTZ R141, R193, R12.reuse, -R126.reuse ;  /* 0x0000000cc18d7223 */ /* 0x180fe2000001087e */
[----:B-1----:R-:W-:Y:S01]  /*d800*/  FADD.FTZ R123, R188, R123 ;  /* 0x0000007bbc7b7221 */ /* 0x002fe20000010000 */
[-CC-:B------:R-:W-:Y:S01]  /*d810*/  FFMA.FTZ R177, R23, R12.reuse, -R126.reuse ;  /* 0x0000000c17b17223 */ /* 0x180fe2000001087e */
[-CC-:B------:R-:W-:Y:S01]  /*d820*/  FFMA.FTZ R153, R191, R12.reuse, -R126.reuse ;  /* 0x0000000cbf997223 */ /* 0x180fe2000001087e */
[----:B------:R5:W0:Y:S01]  /*d830*/  MUFU.EX2 R2, R15 ;  /* 0x0000000f00027308 */ /* 0x000a220000000800 */
[----:B--2---:R-:W-:Y:S01]  /*d840*/  FADD.FTZ R8, R190, R123 ;  /* 0x0000007bbe087221 */ /* 0x004fe20000010000 */
[-CC-:B------:R-:W-:Y:S01]  /*d850*/  FFMA.FTZ R120, R179, R12.reuse, -R126.reuse ;  /* 0x0000000cb3787223 */ /* 0x180fe2000001087e */
[-CC-:B------:R-:W-:Y:S01]  /*d860*/  FFMA.FTZ R157, R189, R12.reuse, -R126.reuse ;  /* 0x0000000cbd9d7223 */ /* 0x180fe2000001087e */
[-C--:B------:R-:W-:Y:S01]  /*d870*/  FFMA.FTZ R122, R187, R12.reuse, -R126 ;  /* 0x0000000cbb7a7223 */ /* 0x080fe2000001087e */
[----:B---3--:R-:W-:Y:S01]  /*d880*/  FADD.FTZ R23, R201, R8 ;  /* 0x00000008c9177221 */ /* 0x008fe20000010000 */
[-CC-:B------:R-:W-:Y:S01]  /*d890*/  FFMA.FTZ R124, R185, R12.reuse, -R126.reuse ;  /* 0x0000000cb97c7223 */ /* 0x180fe2000001087e */
[-CC-:B------:R-:W-:Y:S01]  /*d8a0*/  FFMA.FTZ R128, R127, R12.reuse, -R126.reuse ;  /* 0x0000000c7f807223 */ /* 0x180fe2000001087e */
[----:B------:R-:W1:Y:S01]  /*d8b0*/  MUFU.EX2 R14, R14 ;  /* 0x0000000e000e7308 */ /* 0x000e620000000800 */
[----:B----4-:R-:W-:Y:S01]  /*d8c0*/  FADD.FTZ R8, R184, R23 ;  /* 0x00000017b8087221 */ /* 0x010fe20000010000 */
[-CC-:B------:R-:W-:Y:S01]  /*d8d0*/  FFMA.FTZ R179, R21, R12.reuse, -R126.reuse ;  /* 0x0000000c15b37223 */ /* 0x180fe2000001087e */
[-CC-:B------:R-:W-:Y:S01]  /*d8e0*/  FFMA.FTZ R133, R133, R12.reuse, -R126.reuse ;  /* 0x0000000c85857223 */ /* 0x180fe2000001087e */
[-C--:B------:R-:W-:Y:S01]  /*d8f0*/  FFMA.FTZ R183, R183, R12.reuse, -R126 ;  /* 0x0000000cb7b77223 */ /* 0x080fe2000001087e */
[----:B-----5:R-:W-:Y:S01]  /*d900*/  FADD.FTZ R15, R169, R8 ;  /* 0x00000008a90f7221 */ /* 0x020fe20000010000 */
[-CC-:B------:R-:W-:Y:S01]  /*d910*/  FFMA.FTZ R139, R139, R12.reuse, -R126.reuse ;  /* 0x0000000c8b8b7223 */ /* 0x180fe2000001087e */
[-CC-:B------:R-:W-:Y:S01]  /*d920*/  FFMA.FTZ R143, R143, R12.reuse, -R126.reuse ;  /* 0x0000000c8f8f7223 */ /* 0x180fe2000001087e */
[----:B------:R-:W2:Y:S01]  /*d930*/  MUFU.EX2 R20, R20 ;  /* 0x0000001400147308 */ /* 0x000ea20000000800 */
[----:B0-----:R-:W-:Y:S01]  /*d940*/  FFMA.FTZ R5, R2, R5, R131 ;  /* 0x0000000502057223 */ /* 0x001fe20000010083 */
[----:B------:R-:W-:Y:S01]  /*d950*/  FADD.FTZ R130, R186, R15 ;  /* 0x0000000fba827221 */ /* 0x000fe20000010000 */
[-CC-:B------:R-:W-:Y:S01]  /*d960*/  FFMA.FTZ R199, R199, R12.reuse, -R126.reuse ;  /* 0x0000000cc7c77223 */ /* 0x180fe2000001087e */
[-CC-:B------:R-:W-:Y:S01]  /*d970*/  FFMA.FTZ R171, R171, R12.reuse, -R126.reuse ;  /* 0x0000000cabab7223 */ /* 0x180fe2000001087e */
[-C--:B------:R-:W-:Y:S01]  /*d980*/  FFMA.FTZ R137, R137, R12.reuse, -R126 ;  /* 0x0000000c89897223 */ /* 0x080fe2000001087e */
[----:B------:R-:W-:Y:S01]  /*d990*/  FADD.FTZ R15, R173, R130 ;  /* 0x00000082ad0f7221 */ /* 0x000fe20000010000 */
[-CC-:B------:R-:W-:Y:S01]  /*d9a0*/  FFMA.FTZ R167, R167, R12.reuse, -R126.reuse ;  /* 0x0000000ca7a77223 */ /* 0x180fe2000001087e */
[----:B------:R-:W0:Y:S01]  /*d9b0*/  MUFU.EX2 R141, R141 ;  /* 0x0000008d008d7308 */ /* 0x000e220000000800 */
[----:B-1----:R-:W-:Y:S01]  /*d9c0*/  FADD.FTZ R5, R14, R5 ;  /* 0x000000050e057221 */ /* 0x002fe20000010000 */
[----:B------:R-:W-:Y:S01]  /*d9d0*/  FADD.FTZ R130, R180, R15 ;  /* 0x0000000fb4827221 */ /* 0x000fe20000010000 */
[----:B------:R-:W-:Y:S01]  /*d9e0*/  FFMA.FTZ R126, R165, R12, -R126 ;  /* 0x0000000ca57e7223 */ /* 0x000fe2000001087e */
[----:B------:R-:W-:Y:S01]  /*d9f0*/  IMAD.U32 R21, RZ, RZ, UR14 ;  /* 0x0000000eff157e24 */ /* 0x000fe2000f8e00ff */
[----:B------:R-:W-:Y:S01]  /*da00*/  ISETP.GT.AND P2, PT, R13, UR6, PT ;  /* 0x000000060d007c0c */ /* 0x000fe2000bf44270 */
[----:B------:R-:W-:Y:S01]  /*da10*/  FADD.FTZ R15, R135, R130 ;  /* 0x00000082870f7221 */ /* 0x000fe20000010000 */
[----:B------:R-:W-:Y:S01]  /*da20*/  F2FP.BF16.F32.PACK_AB R184, R169, R184 ;  /* 0x000000b8a9b8723e */ /* 0x000fe200000010ff */
[----:B------:R-:W1:Y:S01]  /*da30*/  MUFU.EX2 R22, R22 ;  /* 0x0000001600167308 */ /* 0x000e620000000800 */
[----:B--2---:R-:W-:Y:S01]  /*da40*/  FADD.FTZ R8, R20, R5 ;  /* 0x0000000514087221 */ /* 0x004fe20000010000 */
[----:B------:R-:W-:Y:S01]  /*da50*/  FADD.FTZ R130, R182, R15 ;  /* 0x0000000fb6827221 */ /* 0x000fe20000010000 */
[----:B------:R-:W-:Y:S01]  /*da60*/  @!P1 VIADD R21, R21, 0x30860 ;  /* 0x0003086015159836 */ /* 0x000fe20000000000 */
[----:B------:R-:W-:Y:S01]  /*da70*/  F2FP.BF16.F32.PACK_AB R186, R173, R186 ;  /* 0x000000baadba723e */ /* 0x000fe200000010ff */
[----:B------:R-:W-:Y:S01]  /*da80*/  VIADD R13, R13, 0xffffffff ;  /* 0xffffffff0d0d7836 */ /* 0x000fe20000000000 */
[----:B------:R-:W-:Y:S01]  /*da90*/  F2FP.BF16.F32.PACK_AB R189, R14, R131 ;  /* 0x000000830ebd723e */ /* 0x000fe200000010ff */
[----:B------:R-:W-:Y:S01]  /*daa0*/  IMAD.MOV.U32 R14, RZ, RZ, R4 ;  /* 0x000000ffff0e7224 */ /* 0x000fe200078e0004 */
[----:B------:R-:W2:Y:S01]  /*dab0*/  MUFU.EX2 R153, R153 ;  /* 0x0000009900997308 */ /* 0x000ea20000000800 */
[----:B0-----:R-:W-:Y:S01]  /*dac0*/  FADD.FTZ R5, R141, R8 ;  /* 0x000000088d057221 */ /* 0x001fe20000010000 */
[----:B------:R-:W-:-:S02]  /*dad0*/  @!P1 PRMT R21, RZ, 0x654, R21 ;  /* 0x00000654ff159816 */ /* 0x000fc40000000015 */
[----:B------:R-:W-:Y:S02]  /*dae0*/  F2FP.BF16.F32.PACK_AB R188, R188, R207 ;  /* 0x000000cfbcbc723e */ /* 0x000fe400000010ff */
[----:B------:R0:W-:Y:S01]  /*daf0*/  @!P1 SYNCS.ARRIVE.TRANS64.RED.A1T0 RZ, [R21+URZ], RZ ;  /* 0x000000ff15ff99a7 */ /* 0x0001e2000810043f */
[----:B------:R-:W-:Y:S01]  /*db00*/  F2FP.BF16.F32.PACK_AB R190, R201, R190 ;  /* 0x000000bec9be723e */ /* 0x000fe200000010ff */
[----:B------:R-:W3:Y:S01]  /*db10*/  MUFU.EX2 R120, R120 ;  /* 0x0000007800787308 */ /* 0x000ee20000000800 */
[----:B-1----:R-:W-:Y:S01]  /*db20*/  FADD.FTZ R8, R22, R5 ;  /* 0x0000000516087221 */ /* 0x002fe20000010000 */
[----:B------:R-:W-:Y:S02]  /*db30*/  F2FP.BF16.F32.PACK_AB R180, R135, R180 ;  /* 0x000000b487b4723e */ /* 0x000fe400000010ff */
[----:B------:R-:W-:Y:S02]  /*db40*/  F2FP.BF16.F32.PACK_AB R182, R145, R182 ;  /* 0x000000b691b6723e */ /* 0x000fe400000010ff */
[----:B------:R-:W-:-:S02]  /*db50*/  F2FP.BF16.F32.PACK_AB R191, R141, R20 ;  /* 0x000000148dbf723e */ /* 0x000fc400000010ff */
[----:B------:R-:W1:Y:S01]  /*db60*/  MUFU.EX2 R157, R157 ;  /* 0x0000009d009d7308 */ /* 0x000e620000000800 */
[C---:B--2---:R-:W-:Y:S01]  /*db70*/  FADD.FTZ R5, R153.reuse, R8 ;  /* 0x0000000899057221 */ /* 0x044fe20000010000 */
[----:B------:R-:W-:-:S06]  /*db80*/  F2FP.BF16.F32.PACK_AB R185, R153, R22 ;  /* 0x0000001699b9723e */ /* 0x000fcc00000010ff */
[----:B------:R-:W2:Y:S01]  /*db90*/  MUFU.EX2 R181, R181 ;  /* 0x000000b500b57308 */ /* 0x000ea20000000800 */
[----:B---3--:R-:W-:Y:S01]  /*dba0*/  FADD.FTZ R8, R120, R5 ;  /* 0x0000000578087221 */ /* 0x008fe20000010000 */
[----:B------:R-:W-:-:S04]  /*dbb0*/  FADD.FTZ R5, R145, R130 ;  /* 0x0000008291057221 */ /* 0x000fc80000010000 */
[----:B------:R-:W-:Y:S01]  /*dbc0*/  FADD.FTZ R130, R176, R5 ;  /* 0x00000005b0827221 */ /* 0x000fe20000010000 */
[----:B------:R-:W-:Y:S01]  /*dbd0*/  F2FP.BF16.F32.PACK_AB R176, R151, R176 ;  /* 0x000000b097b0723e */ /* 0x000fe200000010ff */
[----:B------:R-:W3:Y:S01]  /*dbe0*/  MUFU.EX2 R122, R122 ;  /* 0x0000007a007a7308 */ /* 0x000ee20000000800 */
[----:B-1----:R-:W-:Y:S01]  /*dbf0*/  FADD.FTZ R8, R157, R8 ;  /* 0x000000089d087221 */ /* 0x002fe20000010000 */
[----:B------:R-:W-:Y:S01]  /*dc00*/  FADD.FTZ R15, R151, R130 ;  /* 0x00000082970f7221 */ /* 0x000fe20000010000 */
[----:B------:R-:W-:-:S05]  /*dc10*/  F2FP.BF16.F32.PACK_AB R187, R157, R120 ;  /* 0x000000789dbb723e */ /* 0x000fca00000010ff */
[----:B------:R-:W1:Y:S01]  /*dc20*/  MUFU.EX2 R178, R178 ;  /* 0x000000b200b27308 */ /* 0x000e620000000800 */
[----:B--2---:R-:W-:-:S07]  /*dc30*/  FADD.FTZ R5, R181, R8 ;  /* 0x00000008b5057221 */ /* 0x004fce0000010000 */
        /* <DEDUP_REMOVED lines=23> */
[----:B---3--:R-:W-:Y:S01]  /*ddb0*/  FADD.FTZ R130, R174, R15 ;  /* 0x0000000fae827221 */ /* 0x008fe20000010000 */
[----:B------:R-:W-:-:S06]  /*ddc0*/  IMAD.MOV.U32 R15, RZ, RZ, R3 ;  /* 0x000000ffff0f7224 */ /* 0x000fcc00078e0003 */
[----:B------:R-:W3:Y:S01]  /*ddd0*/  MUFU.EX2 R133, R133 ;  /* 0x0000008500857308 */ /* 0x000ee20000000800 */
[----:B-1----:R-:W-:-:S07]  /*dde0*/  FADD.FTZ R8, R179, R8 ;  /* 0x00000008b3087221 */ /* 0x002fce0000010000 */
[----:B------:R-:W1:Y:S01]  /*ddf0*/  MUFU.EX2 R168, R168 ;  /* 0x000000a800a87308 */ /* 0x000e620000000800 */
[C---:B--2---:R-:W-:Y:S01]  /*de00*/  FADD.FTZ R5, R147.reuse, R130 ;  /* 0x0000008293057221 */ /* 0x044fe20000010000 */
[----:B------:R-:W-:-:S06]  /*de10*/  F2FP.BF16.F32.PACK_AB R174, R147, R174 ;  /* 0x000000ae93ae723e */ /* 0x000fcc00000010ff */
[----:B------:R2:W4:Y:S01]  /*de20*/  MUFU.EX2 R23, R183 ;  /* 0x000000b700177308 */ /* 0x0005220000000800 */
[C---:B---3--:R-:W-:Y:S01]  /*de30*/  FADD.FTZ R8, R133.reuse, R8 ;  /* 0x0000000885087221 */ /* 0x048fe20000010000 */
[----:B------:R-:W-:-:S06]  /*de40*/  F2FP.BF16.F32.PACK_AB R179, R133, R179 ;  /* 0x000000b385b3723e */ /* 0x000fcc00000010ff */
[----:B------:R-:W3:Y:S01]  /*de50*/  MUFU.EX2 R129, R129 ;  /* 0x0000008100817308 */ /* 0x000ee20000000800 */
[----:B-1----:R-:W-:Y:S01]  /*de60*/  FADD.FTZ R130, R168, R5 ;  /* 0x00000005a8827221 */ /* 0x002fe20000010000 */
[----:B--2---:R-:W-:-:S06]  /*de70*/  F2FP.BF16.F32.PACK_AB R183, R124, R121 ;  /* 0x000000797cb7723e */ /* 0x004fcc00000010ff */
[----:B------:R-:W1:Y:S01]  /*de80*/  MUFU.EX2 R139, R139 ;  /* 0x0000008b008b7308 */ /* 0x000e620000000800 */
[----:B----4-:R-:W-:-:S07]  /*de90*/  FADD.FTZ R8, R23, R8 ;  /* 0x0000000817087221 */ /* 0x010fce0000010000 */
[----:B------:R-:W2:Y:S01]  /*dea0*/  MUFU.EX2 R170, R170 ;  /* 0x000000aa00aa7308 */ /* 0x000ea20000000800 */
[C---:B---3--:R-:W-:Y:S01]  /*deb0*/  FADD.FTZ R5, R129.reuse, R130 ;  /* 0x0000008281057221 */ /* 0x048fe20000010000 */
[----:B------:R-:W-:-:S06]  /*dec0*/  F2FP.BF16.F32.PACK_AB R168, R129, R168 ;  /* 0x000000a881a8723e */ /* 0x000fcc00000010ff */
        /* <DEDUP_REMOVED lines=11> */
[----:B--2---:R-:W-:-:S07]  /*df80*/  FADD.FTZ R5, R134, R5 ;  /* 0x0000000586057221 */ /* 0x004fce0000010000 */
[----:B------:R-:W2:Y:S01]  /*df90*/  MUFU.EX2 R125, R125 ;  /* 0x0000007d007d7308 */ /* 0x000ea20000000800 */
[C---:B---3--:R-:W-:Y:S01]  /*dfa0*/  FADD.FTZ R5, R137.reuse, R5 ;  /* 0x0000000589057221 */ /* 0x048fe20000010000 */
[----:B------:R-:W-:-:S06]  /*dfb0*/  F2FP.BF16.F32.PACK_AB R169, R137, R134 ;  /* 0x0000008689a9723e */ /* 0x000fcc00000010ff */
[----:B------:R-:W3:Y:S01]  /*dfc0*/  MUFU.EX2 R126, R126 ;  /* 0x0000007e007e7308 */ /* 0x000ee20000000800 */
[----:B-1----:R-:W-:Y:S01]  /*dfd0*/  FADD.FTZ R5, R136, R5 ;  /* 0x0000000588057221 */ /* 0x002fe20000010000 */
[C---:B--2---:R-:W-:Y:S01]  /*dfe0*/  FADD.FTZ R8, R125.reuse, R130 ;  /* 0x000000827d087221 */ /* 0x044fe20000010000 */
[----:B------:R-:W-:Y:S02]  /*dff0*/  F2FP.BF16.F32.PACK_AB R170, R125, R170 ;  /* 0x000000aa7daa723e */ /* 0x000fe400000010ff */
[C---:B---3--:R-:W-:Y:S01]  /*e000*/  FADD.FTZ R5, R126.reuse, R5 ;  /* 0x000000057e057221 */ /* 0x048fe20000010000 */
[----:B------:R-:W-:Y:S01]  /*e010*/  F2FP.BF16.F32.PACK_AB R171, R126, R136 ;  /* 0x000000887eab723e */ /* 0x000fe200000010ff */
[----:B0-----:R-:W-:Y:S06]  /*e020*/  @P2 BRA `(.L_x_990) ;  /* 0xffffffc800a42947 */ /* 0x001fec000383ffff */
.L_x_973:
        /* <DEDUP_REMOVED lines=99> */
.L_x_991:
[----:B------:R-:W-:Y:S01]  /*e660*/  ULEA UR5, UR4, UR58, 0x3 ;  /* 0x0000003a04057291 */ /* 0x000fe2000f8e183f */
[----:B------:R-:W-:-:S05]  /*e670*/  IMAD.U32 R0, RZ, RZ, UR7 ;  /* 0x00000007ff007e24 */ /* 0x000fca000f8e00ff */
[----:B------:R-:W-:-:S04]  /*e680*/  SHF.L.U32 R0, R0, 0x1f, RZ ;  /* 0x0000001f00007819 */ /* 0x000fc800000006ff */
[----:B------:R0:W1:Y:S01]  /*e690*/  SYNCS.PHASECHK.TRANS64.TRYWAIT P2, [UR5+0x30850], R0 ;  /* 0x03085000ff0075a7 */ /* 0x0000620008040145 */
[----:B------:R-:W-:Y:S05]  /*e6a0*/  @!P0 BRA `(.L_x_992) ;  /* 0x0000000000048947 */ /* 0x000fea0003800000 */
[----:B------:R-:W-:Y:S01]  /*e6b0*/  BPT.TRAP 0x1 ;  /* 0x000000040000795c */ /* 0x000fe20000300000 */
.L_x_992:
[----:B-1----:R-:W-:Y:S05]  /*e6c0*/  @P2 BRA `(.L_x_993) ;  /* 0x0000000000082947 */ /* 0x002fea0003800000 */
[----:B------:R-:W1:Y:S02]  /*e6d0*/  SYNCS.PHASECHK.TRANS64.TRYWAIT P0, [UR5+0x30850], R0 ;  /* 0x03085000ff0075a7 */ /* 0x000e640008000145 */
[----:B-1----:R-:W-:Y:S05]  /*e6e0*/  @!P0 BRA `(.L_x_994) ;  /* 0x0000007000bc8947 */ /* 0x002fea0003800000 */
.L_x_993:
[----:B------:R-:W-:Y:S01]  /*e6f0*/  UIADD3 UR58, UR58, 0x400, URZ ;  /* 0x000004003a3a7890 */ /* 0x000fe2000fffe03f */
[----:B------:R-:W-:Y:S01]  /*e700*/  WARPGROUP.ARRIVE ;  /* 0x00000000000079c5 */ /* 0x000fe20000000000 */
[----:B------:R-:W-:Y:S01]  /*e710*/  UMOV UR7, 0x40000040 ;  /* 0x4000004000077882 */ /* 0x000fe20000000000 */
[----:B-1----:R-:W1:Y:S01]  /*e720*/  SHFL.BFLY PT, R7, R8, 0x2, 0x1f ;  /* 0x0c401f0008077f89 */ /* 0x002e6200000e0000 */
[----:B------:R-:W-:Y:S01]  /*e730*/  USHF.R.U32.HI UR58, URZ, 0x4, UR58 ;  /* 0x000000043f3a7899 */ /* 0x000fe2000801163a */
[----:B------:R-:W-:Y:S02]  /*e740*/  IMAD.U32 R11, RZ, RZ, UR5 ;  /* 0x00000005ff0b7e24 */ /* 0x000fe4000f8e00ff */
[----:B0-----:R-:W0:Y:S01]  /*e750*/  SHFL.BFLY PT, R0, R5, 0x2, 0x1f ;  /* 0x0c401f0005007f89 */ /* 0x001e2200000e0000 */
[----:B------:R-:W-:Y:S01]  /*e760*/  ULOP3.LUT UR58, UR58, 0x3fff, URZ, 0xc0, !UPT ;  /* 0x00003fff3a3a7892 */ /* 0x000fe2000f8ec03f */
[----:B------:R-:W-:Y:S02]  /*e770*/  @!P1 VIADD R11, R11, 0x30860 ;  /* 0x000308600b0b9836 */ /* 0x000fe40000000000 */
[----:B------:R-:W-:Y:S01]  /*e780*/  IMAD.MOV.U32 R2, RZ, RZ, -0x800000 ;  /* 0xff800000ff027424 */ /* 0x000fe200078e00ff */
[----:B------:R-:W-:-:S02]  /*e790*/  ULOP3.LUT UR58, UR58, 0x3000000, URZ, 0xfc, !UPT ;  /* 0x030000003a3a7892 */ /* 0x000fc4000f8efc3f */
[----:B------:R-:W-:Y:S02]  /*e7a0*/  @!P1 PRMT R11, RZ, 0x654, R11 ;  /* 0x00000654ff0b9816 */ /* 0x000fe4000000000b */
[----:B------:R-:W-:-:S07]  /*e7b0*/  UIMAD UR4, UR4, 0x900, UR58 ;  /* 0x00000900040478a4 */ /* 0x000fce000f8e023a */
[----:B------:R-:W-:Y:S02]  /*e7c0*/  UMOV UR6, UR4 ;  /* 0x0000000400067c82 */ /* 0x000fe40008000000 */
[----:B------:R-:W-:Y:S01]  /*e7d0*/  HGMMA.64x192x16.F32.BF16 R24, R188, gdesc[UR4].tnspB, R24, gsb0 ;  /* 0x42e00004bc187df0 */ /* 0x000fe20008001818 */
[----:B------:R-:W-:Y:S01]  /*e7e0*/  UIADD3 UR6, UR4, 0x80, URZ ;  /* 0x0000008004067890 */ /* 0x000fe2000fffe03f */
[----:B-1----:R-:W-:Y:S01]  /*e7f0*/  FADD.FTZ R7, R7, R8 ;  /* 0x0000000807077221 */ /* 0x002fe20000010000 */
[----:B------:R-:W-:Y:S01]  /*e800*/  UMOV UR7, 0x40000040 ;  /* 0x4000004000077882 */ /* 0x000fe20000000000 */
[----:B------:R-:W-:Y:S02]  /*e810*/  IMAD.MOV.U32 R8, RZ, RZ, RZ ;  /* 0x000000ffff087224 */ /* 0x000fe400078e00ff */
[----:B0-----:R-:W-:Y:S01]  /*e820*/  FADD.FTZ R6, R0, R5 ;  /* 0x0000000500067221 */ /* 0x001fe20000010000 */
[----:B------:R-:W-:Y:S01]  /*e830*/  IMAD.MOV.U32 R5, RZ, RZ, RZ ;  /* 0x000000ffff057224 */ /* 0x000fe200078e00ff */
[----:B------:R-:W0:Y:S04]  /*e840*/  SHFL.BFLY PT, R0, R7, 0x1, 0x1f ;  /* 0x0c201f0007007f89 */ /* 0x000e2800000e0000 */
[----:B------:R-:W1:Y:S01]  /*e850*/  SHFL.BFLY PT, R9, R6, 0x1, 0x1f ;  /* 0x0c201f0006097f89 */ /* 0x000e6200000e0000 */
[----:B0-----:R-:W-:Y:S01]  /*e860*/  FADD.FTZ R13, R7, R0 ;  /* 0x00000000070d7221 */ /* 0x001fe20000010000 */
[----:B------:R-:W-:-:S02]  /*e870*/  IMAD.MOV.U32 R0, RZ, RZ, -0x800000 ;  /* 0xff800000ff007424 */ /* 0x000fc400078e00ff */
[----:B-1----:R-:W-:Y:S02]  /*e880*/  FADD.FTZ R14, R6, R9 ;  /* 0x00000009060e7221 */ /* 0x002fe40000010000 */
[----:B------:R-:W-:-:S03]  /*e890*/  FSETP.NE.FTZ.AND P0, PT, R13, RZ, PT ;  /* 0x000000ff0d00720b */ /* 0x000fc60003f15000 */
[----:B------:R-:W-:-:S10]  /*e8a0*/  FSETP.NE.FTZ.AND P2, PT, R14, RZ, PT ;  /* 0x000000ff0e00720b */ /* 0x000fd40003f55000 */
[----:B------:R-:W0:Y:S01]  /*e8b0*/  @P0 MUFU.LG2 R9, R13 ;  /* 0x0000000d00090308 */ /* 0x000e220000000c00 */
[C---:B------:R-:W-:Y:S02]  /*e8c0*/  @P0 FMUL.FTZ R7, R12.reuse, 0.69314718246459960938 ;  /* 0x3f3172180c070820 */ /* 0x040fe40000410000 */
[----:B------:R-:W-:-:S05]  /*e8d0*/  @P2 FMUL.FTZ R15, R12, 0.69314718246459960938 ;  /* 0x3f3172180c0f2820 */ /* 0x000fca0000410000 */
        /* <DEDUP_REMOVED lines=130> */
.L_x_924:
        /* <DEDUP_REMOVED lines=20> */
[----:B---3--:R-:W-:Y:S01]  /*f240*/  USHF.R.S32.HI UR10, URZ, 0x1f, UR12 ;  /* 0x0000001f3f0a7899 */ /* 0x008fe2000801140c */
[----:B------:R-:W-:-:S03]  /*f250*/  ULDC.64 UR8, c[0x0][0xb38] ;  /* 0x0002ce0000087ab9 */ /* 0x000fc60000000a00 */
[----:B------:R-:W-:Y:S01]  /*f260*/  SHF.R.S32.HI R3, RZ, 0x1f, R4 ;  /* 0x0000001fff037819 */ /* 0x000fe20000011404 */
[----:B------:R-:W-:Y:S01]  /*f270*/  UIMAD UR7, UR7, UR8, URZ ;  /* 0x00000008070772a4 */ /* 0x000fe2000f8e023f */
[----:B------:R-:W0:Y:S02]  /*f280*/  LDC.64 R14, c[0x0][0xb40] ;  /* 0x0002d000ff0e7b82 */ /* 0x000e240000000a00 */
[CC--:B------:R-:W-:Y:S02]  /*f290*/  LEA.HI R5, R3.reuse, R4.reuse, RZ, 0x7 ;  /* 0x0000000403057211 */ /* 0x0c0fe400078f38ff */
[----:B------:R-:W-:Y:S02]  /*f2a0*/  LEA.HI R10, R3, R4, RZ, 0x2 ;  /* 0x00000004030a7211 */ /* 0x000fe400078f10ff */
[C---:B------:R-:W-:Y:S02]  /*f2b0*/  LOP3.LUT R7, R5.reuse, 0xffffff80, RZ, 0xc0, !PT ;  /* 0xffffff8005077812 */ /* 0x040fe400078ec0ff */
[----:B------:R-:W-:Y:S01]  /*f2c0*/  SHF.R.S32.HI R6, RZ, 0x7, R5 ;  /* 0x00000007ff067819 */ /* 0x000fe20000011405 */
[----:B------:R-:W1:Y:S02]  /*f2d0*/  @P0 LDC R13, c[0x0][0xbf0] ;  /* 0x0002fc00ff0d0b82 */ /* 0x000e640000000800 */
[----:B------:R-:W-:Y:S01]  /*f2e0*/  IMAD.IADD R20, R4, 0x1, -R7 ;  /* 0x0000000104147824 */ /* 0x000fe200078e0a07 */
[----:B------:R-:W-:-:S02]  /*f2f0*/  LEA.HI R3, R5, R6, RZ, 0x1 ;  /* 0x0000000605037211 */ /* 0x000fc400078f08ff */
[----:B------:R-:W-:Y:S02]  /*f300*/  LOP3.LUT R5, R10, 0xfffffffc, RZ, 0xc0, !PT ;  /* 0xfffffffc0a057812 */ /* 0x000fe400078ec0ff */
[----:B------:R-:W-:Y:S01]  /*f310*/  SHF.R.S32.HI R7, RZ, 0x1f, R20 ;  /* 0x0000001fff077819 */ /* 0x000fe20000011414 */
[----:B------:R-:W3:Y:S01]  /*f320*/  LDC.64 R10, c[0x0][0xbd8] ;  /* 0x0002f600ff0a7b82 */ /* 0x000ee20000000a00 */
[----:B------:R-:W-:Y:S01]  /*f330*/  LOP3.LUT R3, R3, 0x3fffffe, RZ, 0xc0, !PT ;  /* 0x03fffffe03037812 */ /* 0x000fe200078ec0ff */
[----:B------:R-:W-:Y:S01]  /*f340*/  IMAD.IADD R5, R4, 0x1, -R5 ;  /* 0x0000000104057824 */ /* 0x000fe200078e0a05 */
[----:B------:R-:W-:Y:S01]  /*f350*/  LEA.HI R22, R7, R20, RZ, 0x2 ;  /* 0x0000001407167211 */ /* 0x000fe200078f10ff */
[----:B----4-:R-:W-:Y:S01]  /*f360*/  IMAD R21, R21, R18, UR11 ;  /* 0x0000000b15157e24 */ /* 0x010fe2000f8e0212 */
[----:B------:R-:W-:Y:S01]  /*f370*/  LEA.HI R7, R7, R20, RZ, 0x5 ;  /* 0x0000001407077211 */ /* 0x000fe200078f28ff */
[----:B------:R-:W-:Y:S01]  /*f380*/  IMAD.IADD R3, R6, 0x1, -R3 ;  /* 0x0000000106037824 */ /* 0x000fe200078e0a03 */
[--C-:B------:R-:W-:Y:S01]  /*f390*/  SHF.R.S32.HI R8, RZ, 0x2, R22.reuse ;  /* 0x00000002ff087819 */ /* 0x100fe20000011416 */
[----:B------:R-:W4:Y:S01]  /*f3a0*/  @P0 LDC R23, c[0x0][0xbec] ;  /* 0x0002fb00ff170b82 */ /* 0x000f220000000800 */
[----:B------:R-:W-:-:S02]  /*f3b0*/  SHF.R.S32.HI R9, RZ, 0x1f, R22 ;  /* 0x0000001fff097819 */ /* 0x000fc40000011416 */
[----:B------:R-:W-:Y:S02]  /*f3c0*/  LEA.HI R6, R5, R5, RZ, 0x1 ;  /* 0x0000000505067211 */ /* 0x000fe400078f08ff */
[----:B------:R-:W-:Y:S02]  /*f3d0*/  LEA.HI R9, R9, R8, RZ, 0x3 ;  /* 0x0000000809097211 */ /* 0x000fe400078f18ff */
[----:B------:R-:W-:Y:S01]  /*f3e0*/  LOP3.LUT R6, R6, 0x1ffffffe, RZ, 0xc0, !PT ;  /* 0x1ffffffe06067812 */ /* 0x000fe200078ec0ff */
[----:B------:R-:W5:Y:S01]  /*f3f0*/  @P0 LDC R120, c[0x0][0xbf0] ;  /* 0x0002fc00ff780b82 */ /* 0x000f620000000800 */
[----:B------:R-:W-:Y:S02]  /*f400*/  LOP3.LUT R9, R9, 0xfffffff8, RZ, 0xc0, !PT ;  /* 0xfffffff809097812 */ /* 0x000fe400078ec0ff */
[----:B------:R-:W-:Y:S01]  /*f410*/  SHF.R.S32.HI R7, RZ, 0x5, R7 ;  /* 0x00000005ff077819 */ /* 0x000fe20000011407 */
[----:B------:R-:W-:Y:S02]  /*f420*/  IMAD.IADD R12, R5, 0x1, -R6 ;  /* 0x00000001050c7824 */ /* 0x000fe400078e0a06 */
[----:B------:R-:W-:-:S02]  /*f430*/  IMAD.IADD R4, R8, 0x1, -R9 ;  /* 0x0000000108047824 */ /* 0x000fc400078e0a09 */
[----:B------:R-:W0:Y:S01]  /*f440*/  @P0 LDC R9, c[0x0][0xbec] ;  /* 0x0002fb00ff090b82 */ /* 0x000e220000000800 */
[----:B------:R-:W-:Y:S02]  /*f450*/  IMAD.U32 R5, RZ, RZ, UR5 ;  /* 0x00000005ff057e24 */ /* 0x000fe4000f8e00ff */
[----:B------:R-:W-:Y:S02]  /*f460*/  IMAD R6, R7, 0x10, R4 ;  /* 0x0000001007067824 */ /* 0x000fe400078e0204 */
[----:B---3--:R-:W-:Y:S02]  /*f470*/  IMAD R8, R10, UR10, RZ ;  /* 0x0000000a0a087c24 */ /* 0x008fe4000f8e02ff */
[----:B------:R-:W-:Y:S02]  /*f480*/  IMAD R3, R3, 0x40, R6 ;  /* 0x0000004003037824 */ /* 0x000fe400078e0206 */
[----:B------:R-:W-:Y:S01]  /*f490*/  IMAD.U32 R4, RZ, RZ, UR4 ;  /* 0x00000004ff047e24 */ /* 0x000fe2000f8e00ff */
[----:B------:R-:W-:Y:S01]  /*f4a0*/  UIMAD.WIDE.U32 UR4, UR13, UR8, URZ ;  /* 0x000000080d0472a5 */ /* 0x000fe2000f8e003f */
[----:B------:R-:W-:Y:S01]  /*f4b0*/  IMAD.U32 R5, RZ, RZ, UR6 ;  /* 0x00000006ff057e24 */ /* 0x000fe2000f8e00ff */
[----:B------:R-:W-:Y:S01]  /*f4c0*/  UIMAD UR6, UR13, UR9, UR7 ;  /* 0x000000090d0672a4 */ /* 0x000fe2000f8e0207 */
[----:B------:R-:W-:-:S02]  /*f4d0*/  IMAD R6, R12, 0x8, R3 ;  /* 0x000000080c067824 */ /* 0x000fc400078e0203 */
[----:B------:R-:W-:Y:S01]  /*f4e0*/  IMAD R11, R11, UR12, R8 ;  /* 0x0000000c0b0b7c24 */ /* 0x000fe2000f8e0208 */
[----:B------:R-:W-:Y:S01]  /*f4f0*/  UIADD3 UR6, UR5, UR6, URZ ;  /* 0x0000000605067290 */ /* 0x000fe2000fffe03f */
[----:B--2---:R-:W-:Y:S01]  /*f500*/  IMAD R8, R16, 0x80, R6 ;  /* 0x0000008010087824 */ /* 0x004fe200078e0206 */
[----:B------:R-:W-:Y:S01]  /*f510*/  ULDC.64 UR8, c[0x0][0xb28] ;  /* 0x0002ca0000087ab9 */ /* 0x000fe20000000a00 */
[----:B------:R-:W-:-:S04]  /*f520*/  IMAD.WIDE.U32 R4, R10, UR12, R4 ;  /* 0x0000000c0a047c25 */ /* 0x000fc8000f8e0004 */
[----:B------:R-:W-:Y:S02]  /*f530*/  IMAD.U32 R7, RZ, RZ, UR5 ;  /* 0x00000005ff077e24 */ /* 0x000fe4000f8e00ff */
[----:B0-----:R-:W-:-:S04]  /*f540*/  @P0 IMAD.HI.U32 R10, R8, R9, RZ ;  /* 0x00000009080a0227 */ /* 0x001fc800078e00ff */
[C---:B------:R-:W-:Y:S02]  /*f550*/  IMAD R12, R14.reuse, UR10, RZ ;  /* 0x0000000a0e0c7c24 */ /* 0x040fe4000f8e02ff */
[----:B------:R-:W-:Y:S01]  /*f560*/  IMAD.U32 R6, RZ, RZ, UR4 ;  /* 0x00000004ff067e24 */ /* 0x000fe2000f8e00ff */
[----:B------:R-:W-:Y:S01]  /*f570*/  ULDC.64 UR4, c[0x0][0xbe0] ;  /* 0x0002f80000047ab9 */ /* 0x000fe20000000a00 */
[----:B------:R-:W-:Y:S01]  /*f580*/  IMAD.U32 R7, RZ, RZ, UR6 ;  /* 0x00000006ff077e24 */ /* 0x000fe2000f8e00ff */
[----:B------:R-:W-:Y:S01]  /*f590*/  ULDC.64 UR6, c[0x0][0xb48] ;  /* 0x0002d20000067ab9 */ /* 0x000fe20000000a00 */
[----:B------:R-:W-:Y:S01]  /*f5a0*/  IMAD.MOV.U32 R9, RZ, RZ, R8 ;  /* 0x000000ffff097224 */ /* 0x000fe200078e0008 */
[----:B-1----:R-:W-:Y:S01]  /*f5b0*/  @P0 SHF.R.U32.HI R9, RZ, R13, R10 ;  /* 0x0000000dff090219 */ /* 0x002fe2000001160a */
[----:B------:R-:W-:Y:S01]  /*f5c0*/  IMAD R13, R15, UR12, R12 ;  /* 0x0000000c0f0d7c24 */ /* 0x000fe2000f8e020c */
[----:B------:R-:W-:Y:S01]  /*f5d0*/  SHF.R.S32.HI R12, RZ, 0x1f, R21 ;  /* 0x0000001fff0c7819 */ /* 0x000fe20000011415 */
[----:B------:R-:W-:-:S04]  /*f5e0*/  IMAD.WIDE.U32 R6, R14, UR12, R6 ;  /* 0x0000000c0e067c25 */ /* 0x000fc8000f8e0006 */
[----:B------:R-:W-:Y:S02]  /*f5f0*/  IMAD.IADD R5, R5, 0x1, R11 ;  /* 0x0000000105057824 */ /* 0x000fe400078e020b */
[----:B----4-:R-:W-:-:S04]  /*f600*/  @P0 IMAD.HI.U32 R23, R8, R23, RZ ;  /* 0x0000001708170227 */ /* 0x010fc800078e00ff */
[----:B------:R-:W-:Y:S02]  /*f610*/  IMAD.IADD R7, R7, 0x1, R13 ;  /* 0x0000000107077824 */ /* 0x000fe400078e020d */
[----:B------:R-:W-:Y:S02]  /*f620*/  IMAD R13, R12, UR6, RZ ;  /* 0x000000060c0d7c24 */ /* 0x000fe4000f8e02ff */
[----:B------:R-:W-:-:S04]  /*f630*/  IMAD.WIDE.U32 R4, R21, UR4, R4 ;  /* 0x0000000415047c25 */ /* 0x000fc8000f8e0004 */
[----:B------:R-:W-:Y:S01]  /*f640*/  IMAD.MOV.U32 R11, RZ, RZ, R8 ;  /* 0x000000ffff0b7224 */ /* 0x000fe200078e0008 */
[----:B-----5:R-:W-:Y:S01]  /*f650*/  @P0 SHF.R.U32.HI R11, RZ, R120, R23 ;  /* 0x00000078ff0b0219 */ /* 0x020fe20000011617 */
[----:B------:R-:W-:Y:S01]  /*f660*/  IMAD R10, R12, UR4, RZ ;  /* 0x000000040c0a7c24 */ /* 0x000fe2000f8e02ff */
[----:B------:R-:W-:Y:S01]  /*f670*/  IADD3 R4, P0, R9, R4, RZ ;  /* 0x0000000409047210 */ /* 0x000fe20007f1e0ff */
[C---:B------:R-:W-:Y:S01]  /*f680*/  IMAD R15, R21.reuse, UR7, R13 ;  /* 0x00000007150f7c24 */ /* 0x040fe2000f8e020d */
[--C-:B------:R-:W-:Y:S01]  /*f690*/  SHF.R.S32.HI R13, RZ, 0x1f, R9.reuse ;  /* 0x0000001fff0d7819 */ /* 0x100fe20000011409 */
[----:B------:R-:W-:Y:S02]  /*f6a0*/  IMAD.MOV R9, RZ, RZ, -R9 ;  /* 0x000000ffff097224 */ /* 0x000fe400078e0a09 */
[----:B------:R-:W-:Y:S01]  /*f6b0*/  IMAD R12, R21, UR5, R10 ;  /* 0x00000005150c7c24 */ /* 0x000fe2000f8e020a */
[--C-:B------:R-:W-:Y:S01]  /*f6c0*/  SHF.R.S32.HI R10, RZ, 0x1f, R11.reuse ;  /* 0x0000001fff0a7819 */ /* 0x100fe2000001140b */
[----:B------:R-:W-:Y:S01]  /*f6d0*/  IMAD.MOV R14, RZ, RZ, -R11 ;  /* 0x000000ffff0e7224 */ /* 0x000fe200078e0a0b */
[----:B------:R-:W-:Y:S01]  /*f6e0*/  ULDC.64 UR4, c[0x0][0xb30] ;  /* 0x0002cc0000047ab9 */ /* 0x000fe20000000a00 */
[----:B------:R-:W-:Y:S01]  /*f6f0*/  IMAD R9, R17, R9, R8 ;  /* 0x0000000911097224 */ /* 0x000fe200078e0208 */
[----:B------:R-:W-:Y:S01]  /*f700*/  IADD3.X R5, R13, R5, R12, P0, !PT ;  /* 0x000000050d057210 */ /* 0x000fe200007fe40c */
[----:B------:R-:W-:Y:S01]  /*f710*/  IMAD.WIDE.U32 R6, R21, UR6, R6 ;  /* 0x0000000615067c25 */ /* 0x000fe2000f8e0006 */
[----:B------:R-:W-:-:S03]  /*f720*/  ULDC.64 UR6, c[0x0][0xbc8] ;  /* 0x0002f20000067ab9 */ /* 0x000fc60000000a00 */
        /* <DEDUP_REMOVED lines=15> */
[C---:B------:R-:W-:Y:S01]  /*f820*/  IMAD R15, R13.reuse, UR9, R10 ;  /* 0x000000090d0f7c24 */ /* 0x040fe2000f8e020a */
[----:B------:R-:W-:Y:S01]  /*f830*/  LEA R12, P0, R4, UR6, 0x2 ;  /* 0x00000006040c7c11 */ /* 0x000fe2000f8010ff */
[----:B------:R-:W-:Y:S01]  /*f840*/  IMAD.WIDE.U32 R8, R13, UR8, R6 ;  /* 0x000000080d087c25 */ /* 0x000fe2000f8e0006 */
[----:B------:R-:W-:Y:S01]  /*f850*/  ULDC.64 UR8, c[0x0][0xb00] ;  /* 0x0002c00000087ab9 */ /* 0x000fe20000000a00 */
[----:B------:R-:W-:Y:S02]  /*f860*/  ULDC UR6, c[0x0][0xa88] ;  /* 0x0002a20000067ab9 */ /* 0x000fe40000000800 */
[----:B------:R-:W-:Y:S01]  /*f870*/  IMAD.IADD R5, R5, 0x1, R11 ;  /* 0x0000000105057824 */ /* 0x000fe200078e020b */
[----:B------:R-:W-:Y:S01]  /*f880*/  LEA R6, P1, R8, UR8, 0x2 ;  /* 0x0000000808067c11 */ /* 0x000fe2000f8210ff */
[----:B------:R-:W-:Y:S01]  /*f890*/  IMAD.IADD R7, R9, 0x1, R15 ;  /* 0x0000000109077824 */ /* 0x000fe200078e020f */
[----:B------:R-:W-:Y:S01]  /*f8a0*/  SHFL.IDX PT, R10, R12, 0x1, 0x1c1f ;  /* 0x003c1f000c0a7f89 */ /* 0x000fe200000e0000 */
[----:B------:R-:W-:Y:S01]  /*f8b0*/  IMAD R3, R16, 0x80, R3 ;  /* 0x0000008010037824 */ /* 0x000fe200078e0203 */
[----:B------:R-:W-:Y:S01]  /*f8c0*/  LEA.HI.X R13, R4, UR7, R5, 0x2, P0 ;  /* 0x00000007040d7c11 */ /* 0x000fe200080f1405 */
[----:B0-----:R-:W-:Y:S01]  /*f8d0*/  ULEA UR4, UR5, UR4, 0x18 ;  /* 0x0000000405047291 */ /* 0x001fe2000f8ec03f */
[----:B------:R-:W-:Y:S01]  /*f8e0*/  LEA.HI.X R7, R8, UR9, R7, 0x2, P1 ;  /* 0x0000000908077c11 */ /* 0x000fe200088f1407 */
[----:B------:R-:W-:Y:S01]  /*f8f0*/  IMAD R18, R17, UR6, RZ ;  /* 0x0000000611127c24 */ /* 0x000fe2000f8e02ff */
[----:B------:R-:W-:Y:S01]  /*f900*/  SHFL.IDX PT, R8, R12, RZ, 0x1c1f ;  /* 0x001c1fff0c087589 */ /* 0x000fe200000e0000 */
[----:B------:R-:W-:Y:S01]  /*f910*/  LOP3.LUT P0, RZ, R20, 0x3, RZ, 0xc0, !PT ;  /* 0x0000000314ff7812 */ /* 0x000fe2000780c0ff */
[C---:B------:R-:W-:Y:S01]  /*f920*/  VIADD R23, R3.reuse, 0x8 ;  /* 0x0000000803177836 */ /* 0x040fe20000000000 */
[----:B------:R-:W-:Y:S01]  /*f930*/  UIADD3 UR4, UR4, 0x30820, URZ ;  /* 0x0003082004047890 */ /* 0x000fe2000fffe03f */
[----:B------:R-:W0:Y:S01]  /*f940*/  SHFL.IDX PT, R9, R13, RZ, 0x1c1f ;  /* 0x001c1fff0d097589 */ /* 0x000e2200000e0000 */
[----:B------:R-:W-:-:S02]  /*f950*/  ISETP.GE.OR P1, PT, R3, R18, P0 ;  /* 0x000000120300720c */ /* 0x000fc40000726670 */
[-C--:B------:R-:W-:Y:S01]  /*f960*/  ISETP.GE.OR P0, PT, R23, R18.reuse, P0 ;  /* 0x000000121700720c */ /* 0x080fe20000706670 */
[----:B------:R1:W2:Y:S01]  /*f970*/  SHFL.IDX PT, R11, R13, 0x1, 0x1c1f ;  /* 0x003c1f000d0b7f89 */ /* 0x0002a200000e0000 */
[----:B------:R-:W-:Y:S01]  /*f980*/  ISETP.GE.AND P2, PT, R3, R18, PT ;  /* 0x000000120300720c */ /* 0x000fe20003f46270 */
[----:B------:R-:W-:Y:S02]  /*f990*/  UPRMT UR4, URZ, 0x654, UR4 ;  /* 0x000006543f047896 */ /* 0x000fe40008000004 */
[----:B------:R3:W4:Y:S01]  /*f9a0*/  SHFL.IDX PT, R4, R6, RZ, 0x1c1f ;  /* 0x001c1fff06047589 */ /* 0x00072200000e0000 */
[----:B-1----:R-:W-:-:S03]  /*f9b0*/  LOP3.LUT R13, R22, 0x7ffffffc, RZ, 0xc0, !PT ;  /* 0x7ffffffc160d7812 */ /* 0x002fc600078ec0ff */
[----:B------:R3:W1:Y:S03]  /*f9c0*/  SHFL.IDX PT, R5, R7, RZ, 0x1c1f ;  /* 0x001c1fff07057589 */ /* 0x00066600000e0000 */
[----:B------:R-:W-:Y:S01]  /*f9d0*/  SYNCS.ARRIVE.TRANS64.RED.A1T0 RZ, [UR4], RZ ;  /* 0x000000ffffff79a7 */ /* 0x000fe20008100404 */
[----:B------:R-:W-:-:S04]  /*f9e0*/  IMAD.IADD R13, R20, 0x1, -R13 ;  /* 0x00000001140d7824 */ /* 0x000fc800078e0a0d */
[----:B------:R-:W-:Y:S01]  /*f9f0*/  IMAD.SHL.U32 R3, R13, 0x2, RZ ;  /* 0x000000020d037824 */ /* 0x000fe200078e00ff */
[----:B0-----:R3:W-:Y:S04]  /*fa00*/  @!P1 ST.E desc[UR14][R8.64], R2 ;  /* 0x0000000208009985 */ /* 0x0017e8000c10190e */
[----:B--2---:R3:W-:Y:S01]  /*fa10*/  @!P0 ST.E desc[UR14][R10.64], R0 ;  /* 0x000000000a008985 */ /* 0x0047e2000c10190e */
[----:B------:R-:W-:Y:S05]  /*fa20*/  @P2 BRA `(.L_x_997) ;  /* 0x00000008003c2947 */ /* 0x000fea0003800000 */
[C---:B---3--:R-:W-:Y:S01]  /*fa30*/  VIADD R0, R3.reuse, 0x8 ;  /* 0x0000000803007836 */ /* 0x048fe20000000000 */
        /* <DEDUP_REMOVED lines=9> */
[----:B------:R-:W-:Y:S01]  /*fad0*/  VIADD R16, R3, 0x38 ;  /* 0x0000003803107836 */ /* 0x000fe20000000000 */
[----:B------:R-:W-:Y:S01]  /*fae0*/  ISETP.GE.AND P6, PT, R15, UR4, PT ;  /* 0x000000040f007c0c */ /* 0x000fe2000bfc6270 */
[----:B------:R-:W-:-:S02]  /*faf0*/  VIADD R17, R3, 0x40 ;  /* 0x0000004003117836 */ /* 0x000fc40000000000 */
[C---:B------:R-:W-:Y:S01]  /*fb00*/  VIADD R20, R3.reuse, 0x48 ;  /* 0x0000004803147836 */ /* 0x040fe20000000000 */
[----:B------:R-:W-:Y:S01]  /*fb10*/  ISETP.GE.AND P3, PT, R16, UR4, PT ;  /* 0x0000000410007c0c */ /* 0x000fe2000bf66270 */
[C-C-:B-1--4-:R-:W-:Y:S02]  /*fb20*/  @!P0 IMAD.WIDE R8, R3.reuse, 0x4, R4.reuse ;  /* 0x0000000403088825 */ /* 0x152fe400078e0204 */
[----:B------:R-:W-:Y:S02]  /*fb30*/  @!P1 LEA.HI R0, R0, R0, RZ, 0x1 ;  /* 0x0000000000009211 */ /* 0x000fe400078f08ff */
[----:B------:R-:W-:Y:S01]  /*fb40*/  @!P2 LEA.HI R2, R2, R2, RZ, 0x1 ;  /* 0x000000020202a211 */ /* 0x000fe200078f08ff */
[----:B------:R0:W-:Y:S01]  /*fb50*/  @!P0 ST.E.64 desc[UR6][R8.64], R24 ;  /* 0x0000001808008985 */ /* 0x0001e2000c101b06 */
[----:B------:R-:W-:Y:S01]  /*fb60*/  @!P1 LOP3.LUT R11, R0, 0xfffffffe, RZ, 0xc0, !PT ;  /* 0xfffffffe000b9812 */ /* 0x000fe200078ec0ff */
[C---:B------:R-:W-:Y:S01]  /*fb70*/  VIADD R0, R3.reuse, 0x28 ;  /* 0x0000002803007836 */ /* 0x040fe20000000000 */
[----:B------:R-:W-:Y:S01]  /*fb80*/  @!P2 LOP3.LUT R13, R2, 0xfffffffe, RZ, 0xc0, !PT ;  /* 0xfffffffe020da812 */ /* 0x000fe200078ec0ff */
[----:B------:R-:W-:Y:S01]  /*fb90*/  VIADD R2, R3, 0x30 ;  /* 0x0000003003027836 */ /* 0x000fe20000000000 */
[----:B------:R-:W-:Y:S01]  /*fba0*/  @!P5 LEA.HI R14, R14, R14, RZ, 0x1 ;  /* 0x0000000e0e0ed211 */ /* 0x000fe200078f08ff */
        /* <DEDUP_REMOVED lines=9> */
[C---:B------:R-:W-:Y:S01]  /*fc40*/  VIADD R22, R3.reuse, 0x50 ;  /* 0x0000005003167836 */ /* 0x040fe20000000000 */
[----:B0-----:R-:W-:Y:S01]  /*fc50*/  @!P5 LOP3.LUT R9, R14, 0xfffffffe, RZ, 0xc0, !PT ;  /* 0xfffffffe0e09d812 */ /* 0x001fe200078ec0ff */
[----:B------:R-:W-:Y:S01]  /*fc60*/  VIADD R24, R3, 0x58 ;  /* 0x0000005803187836 */ /* 0x000fe20000000000 */
[----:B------:R-:W-:-:S02]  /*fc70*/  @!P0 LEA.HI R0, R0, R0, RZ, 0x1 ;  /* 0x0000000000008211 */ /* 0x000fc400078f08ff */
[----:B------:R-:W-:Y:S01]  /*fc80*/  @!P4 LEA.HI R2, R2, R2, RZ, 0x1 ;  /* 0x000000020202c211 */ /* 0x000fe200078f08ff */
[--C-:B------:R-:W-:Y:S01]  /*fc90*/  @!P5 IMAD.WIDE R8, R9, 0x4, R4.reuse ;  /* 0x000000040908d825 */ /* 0x100fe200078e0204 */
[----:B------:R-:W-:Y:S02]  /*fca0*/  @!P3 LEA.HI R16, R16, R16, RZ, 0x1 ;  /* 0x000000101010b211 */ /* 0x000fe400078f08ff */
[----:B-1----:R-:W-:Y:S02]  /*fcb0*/  @!P6 LOP3.LUT R11, R15, 0xfffffffe, RZ, 0xc0, !PT ;  /* 0xfffffffe0f0be812 */ /* 0x002fe400078ec0ff */
[----:B------:R-:W-:Y:S01]  /*fcc0*/  @!P1 LEA.HI R20, R20, R20, RZ, 0x1 ;  /* 0x0000001414149211 */ /* 0x000fe200078f08ff */
[----:B------:R0:W-:Y:S01]  /*fcd0*/  @!P5 ST.E.64 desc[UR6][R8.64], R36 ;  /* 0x000000240800d985 */ /* 0x0001e2000c101b06 */
[----:B--2---:R-:W-:Y:S01]  /*fce0*/  @!P2 LEA.HI R12, R17, R17, RZ, 0x1 ;  /* 0x00000011110ca211 */ /* 0x004fe200078f08ff */
[----:B------:R-:W-:Y:S01]  /*fcf0*/  @!P6 IMAD.WIDE R10, R11, 0x4, R4 ;  /* 0x000000040b0ae825 */ /* 0x000fe200078e0204 */
[----:B------:R-:W-:-:S02]  /*fd00*/  @!P0 LOP3.LUT R13, R0, 0xfffffffe, RZ, 0xc0, !PT ;  /* 0xfffffffe000d8812 */ /* 0x000fc400078ec0ff */
[----:B------:R-:W-:Y:S01]  /*fd10*/  @!P4 LOP3.LUT R15, R2, 0xfffffffe, RZ, 0xc0, !PT ;  /* 0xfffffffe020fc812 */ /* 0x000fe200078ec0ff */
[C---:B------:R-:W-:Y:S01]  /*fd20*/  VIADD R0, R3.reuse, 0x60 ;  /* 0x0000006003007836 */ /* 0x040fe20000000000 */
[----:B------:R-:W-:Y:S01]  /*fd30*/  @!P3 LOP3.LUT R17, R16, 0xfffffffe, RZ, 0xc0, !PT ;  /* 0xfffffffe1011b812 */ /* 0x000fe200078ec0ff */
[----:B------:R1:W-:Y:S01]  /*fd40*/  @!P6 ST.E.64 desc[UR6][R10.64], R40 ;  /* 0x000000280a00e985 */ /* 0x0003e2000c101b06 */
[----:B------:R-:W-:Y:S01]  /*fd50*/  @!P2 LOP3.LUT R21, R12, 0xfffffffe, RZ, 0xc0, !PT ;  /* 0xfffffffe0c15a812 */ /* 0x000fe200078ec0ff */
[C---:B------:R-:W-:Y:S01]  /*fd60*/  VIADD R2, R3.reuse, 0x68 ;  /* 0x0000006803027836 */ /* 0x040fe20000000000 */
[----:B------:R-:W-:Y:S01]  /*fd70*/  @!P1 LOP3.LUT R25, R20, 0xfffffffe, RZ, 0xc0, !PT ;  /* 0xfffffffe14199812 */ /* 0x000fe200078ec0ff */
[----:B------:R-:W-:Y:S01]  /*fd80*/  VIADD R20, R3, 0x70 ;  /* 0x0000007003147836 */ /* 0x000fe20000000000 */
[----:B------:R-:W-:Y:S01]  /*fd90*/  ISETP.GE.AND P5, PT, R22, UR4, PT ;  /* 0x0000000416007c0c */ /* 0x000fe2000bfa6270 */
[----:B0-----:R-:W-:Y:S01]  /*fda0*/  @!P0 IMAD.WIDE R8, R13, 0x4, R4 ;  /* 0x000000040d088825 */ /* 0x001fe200078e0204 */
[----:B------:R-:W-:-:S03]  /*fdb0*/  ISETP.GE.AND P6, PT, R24, UR4, PT ;  /* 0x0000000418007c0c */ /* 0x000fc6000bfc6270 */
[--C-:B------:R-:W-:Y:S01]  /*fdc0*/  @!P3 IMAD.WIDE R12, R17, 0x4, R4.reuse ;  /* 0x00000004110cb825 */ /* 0x100fe200078e0204 */
[----:B------:R0:W-:Y:S01]  /*fdd0*/  @!P0 ST.E.64 desc[UR6][R8.64], R44 ;  /* 0x0000002c08008985 */ /* 0x0001e2000c101b06 */
[----:B------:R-:W-:Y:S02]  /*fde0*/  ISETP.GE.AND P0, PT, R0, UR4, PT ;  /* 0x0000000400007c0c */ /* 0x000fe4000bf06270 */
[----:B-1----:R-:W-:-:S04]  /*fdf0*/  @!P4 IMAD.WIDE R10, R15, 0x4, R4 ;  /* 0x000000040f0ac825 */ /* 0x002fc800078e0204 */
[--C-:B------:R-:W-:Y:S01]  /*fe00*/  @!P2 IMAD.WIDE R14, R21, 0x4, R4.reuse ;  /* 0x00000004150ea825 */ /* 0x100fe200078e0204 */
[----:B------:R1:W-:Y:S01]  /*fe10*/  @!P4 ST.E.64 desc[UR6][R10.64], R48 ;  /* 0x000000300a00c985 */ /* 0x0003e2000c101b06 */
[----:B------:R-:W-:Y:S02]  /*fe20*/  @!P5 LEA.HI R22, R22, R22, RZ, 0x1 ;  /* 0x000000161616d211 */ /* 0x000fe400078f08ff */
[----:B------:R-:W-:Y:S01]  /*fe30*/  @!P1 IMAD.WIDE R16, R25, 0x4, R4 ;  /* 0x0000000419109825 */ /* 0x000fe200078e0204 */
[----:B------:R2:W-:Y:S01]  /*fe40*/  @!P3 ST.E.64 desc[UR6][R12.64], R52 ;  /* 0x000000340c00b985 */ /* 0x0005e2000c101b06 */
[----:B------:R-:W-:Y:S02]  /*fe50*/  @!P6 LEA.HI R24, R24, R24, RZ, 0x1 ;  /* 0x000000181818e211 */ /* 0x000fe400078f08ff */
[C---:B------:R-:W-:Y:S01]  /*fe60*/  VIADD R21, R3.reuse, 0x78 ;  /* 0x0000007803157836 */ /* 0x040fe20000000000 */
[----:B------:R3:W-:Y:S01]  /*fe70*/  @!P2 ST.E.64 desc[UR6][R14.64], R56 ;  /* 0x000000380e00a985 */ /* 0x0007e2000c101b06 */
[----:B------:R-:W-:Y:S01]  /*fe80*/  VIADD R25, R3, 0x80 ;  /* 0x0000008003197836 */ /* 0x000fe20000000000 */
[----:B------:R-:W-:-:S02]  /*fe90*/  ISETP.GE.AND P2, PT, R20, UR4, PT ;  /* 0x0000000414007c0c */ /* 0x000fc4000bf46270 */
[----:B------:R4:W-:Y:S01]  /*fea0*/  @!P1 ST.E.64 desc[UR6][R16.64], R60 ;  /* 0x0000003c10009985 */ /* 0x0009e2000c101b06 */
[----:B------:R-:W-:Y:S02]  /*feb0*/  ISETP.GE.AND P1, PT, R2, UR4, PT ;  /* 0x0000000402007c0c */ /* 0x000fe4000bf26270 */
[----:B------:R-:W-:Y:S02]  /*fec0*/  ISETP.GE.AND P3, PT, R21, UR4, PT ;  /* 0x0000000415007c0c */ /* 0x000fe4000bf66270 */
[----:B------:R-:W-:Y:S02]  /*fed0*/  ISETP.GE.AND P4, PT, R25, UR4, PT ;  /* 0x0000000419007c0c */ /* 0x000fe4000bf86270 */
[----:B0-----:R-:W-:Y:S02]  /*fee0*/  @!P5 LOP3.LUT R9, R22, 0xfffffffe, RZ, 0xc0, !PT ;  /* 0xfffffffe1609d812 */ /* 0x001fe400078ec0ff */
[----:B------:R-:W-:Y:S02]  /*fef0*/  @!P0 LEA.HI R0, R0, R0, RZ, 0x1 ;  /* 0x0000000000008211 */ /* 0x000fe400078f08ff */
[----:B-1----:R-:W-:Y:S01]  /*ff00*/  @!P6 LOP3.LUT R11, R24, 0xfffffffe, RZ, 0xc0, !PT ;  /* 0xfffffffe180be812 */ /* 0x002fe200078ec0ff */
[----:B------:R-:W-:Y:S01]  /*ff10*/  @!P5 IMAD.WIDE R8, R9, 0x4, R4 ;  /* 0x000000040908d825 */ /* 0x000fe200078e0204 */
[----:B--2---:R-:W-:-:S02]  /*ff20*/  @!P0 LOP3.LUT R13, R0, 0xfffffffe, RZ, 0xc0, !PT ;  /* 0xfffffffe000d8812 */ /* 0x004fc400078ec0ff */
[----:B------:R-:W-:Y:S01]  /*ff30*/  @!P1 LEA.HI R2, R2, R2, RZ, 0x1 ;  /* 0x0000000202029211 */ /* 0x000fe200078f08ff */
[--C-:B------:R-:W-:Y:S01]  /*ff40*/  @!P6 IMAD.WIDE R10, R11, 0x4, R4.reuse ;  /* 0x000000040b0ae825 */ /* 0x100fe200078e0204 */
[----:B------:R-:W-:Y:S01]  /*ff50*/  @!P2 LEA.HI R20, R20, R20, RZ, 0x1 ;  /* 0x000000141414a211 */ /* 0x000fe200078f08ff */
[----:B------:R0:W-:Y:S01]  /*ff60*/  @!P5 ST.E.64 desc[UR6][R8.64], R64 ;  /* 0x000000400800d985 */ /* 0x0001e2000c101b06 */
[----:B---3--:R-:W-:Y:S01]  /*ff70*/  @!P1 LOP3.LUT R15, R2, 0xfffffffe, RZ, 0xc0, !PT ;  /* 0xfffffffe020f9812 */ /* 0x008fe200078ec0ff */
[--C-:B------:R-:W-:Y:S01]  /*ff80*/  @!P0 IMAD.WIDE R12, R13, 0x4, R4.reuse ;  /* 0x000000040d0c8825 */ /* 0x100fe200078e0204 */
[----:B------:R-:W-:Y:S01]  /*ff90*/  @!P3 LEA.HI R21, R21, R21, RZ, 0x1 ;  /* 0x000000151515b211 */ /* 0x000fe200078f08ff */
[----:B------:R1:W-:Y:S01]  /*ffa0*/  @!P6 ST.E.64 desc[UR6][R10.64], R68 ;  /* 0x000000440a00e985 */ /* 0x0003e2000c101b06 */
[----:B------:R-:W-:Y:S01]  /*ffb0*/  @!P4 LEA.HI R25, R25, R25, RZ, 0x1 ;  /* 0x000000191919c211 */ /* 0x000fe200078f08ff */
[----:B------:R-:W-:Y:S01]  /*ffc0*/  VIADD R0, R3, 0x88 ;  /* 0x0000008803007836 */ /* 0x000fe20000000000 */
[----:B----4-:R-:W-:Y:S01]  /*ffd0*/  @!P2 LOP3.LUT R17, R20, 0xfffffffe, RZ, 0xc0, !PT ;  /* 0xfffffffe1411a812 */ /* 0x010fe200078ec0ff */
[----:B------:R2:W-:Y:S01]  /*ffe0*/  @!P0 ST.E.64 desc[UR6][R12.64], R72 ;  /* 0x000000480c008985 */ /* 0x0005e2000c101b06 */
[----:B------:R-:W-:Y:S01]  /*fff0*/  @!P3 LOP3.LUT R21, R21, 0xfffffffe, RZ, 0xc0, !PT ;  /* 0xfffffffe1515b812 */ /* 0x000fe200078ec0ff */
[----:B------:R-:W-:Y:S01]  /*10000*/  VIADD R2, R3, 0x90 ;  /* 0x0000009003027836 */ /* 0x000fe20000000000 */
[----:B------:R-:W-:Y:S01]  /*10010*/  @!P4 LOP3.LUT R25, R25, 0xfffffffe, RZ, 0xc0, !PT ;  /* 0xfffffffe1919c812 */ /* 0x000fe200078ec0ff */
[----:B------:R-:W-:Y:S01]  /*10020*/  VIADD R20, R3, 0x98 ;  /* 0x0000009803147836 */ /* 0x000fe20000000000 */
        /* <DEDUP_REMOVED lines=14> */
[----:B------:R-:W-:Y:S01]  /*10110*/  @!P1 LEA.HI R2, R2, R2, RZ, 0x1 ;  /* 0x0000000202029211 */ /* 0x000fe200078f08ff */
[----:B0-----:R-:W-:Y:S01]  /*10120*/  VIADD R9, R3, 0xb8 ;  /* 0x000000b803097836 */ /* 0x001fe20000000000 */
[----:B------:R-:W-:Y:S01]  /*10130*/  ISETP.GE.AND P3, PT, R21, UR4, PT ;  /* 0x0000000415007c0c */ /* 0x000fe2000bf66270 */
[----:B------:R-:W-:Y:S01]  /*10140*/  VIADD R13, R3, 0xb0 ;  /* 0x000000b0030d7836 */ /* 0x000fe20000000000 */
[----:B------:R-:W-:Y:S02]  /*10150*/  ISETP.GE.AND P4, PT, R12, UR4, PT ;  /* 0x000000040c007c0c */ /* 0x000fe4000bf86270 */
[----:B------:R-:W-:Y:S02]  /*10160*/  ISETP.GE.AND P6, PT, R9, UR4, PT ;  /* 0x0000000409007c0c */ /* 0x000fe4000bfc6270 */
[----:B------:R-:W-:-:S02]  /*10170*/  ISETP.GE.AND P5, PT, R13, UR4, PT ;  /* 0x000000040d007c0c */ /* 0x000fc4000bfa6270 */
[----:B------:R-:W-:Y:S02]  /*10180*/  @!P2 LEA.HI R20, R20, R20, RZ, 0x1 ;  /* 0x000000141414a211 */ /* 0x000fe400078f08ff */
[----:B-1----:R-:W-:-:S03]  /*10190*/  @!P1 LOP3.LUT R11, R2, 0xfffffffe, RZ, 0xc0, !PT ;  /* 0xfffffffe020b9812 */ /* 0x002fc600078ec0ff */
[----:B------:R-:W-:Y:S02]  /*101a0*/  @!P3 LEA.HI R21, R21, R21, RZ, 0x1 ;  /* 0x000000151515b211 */ /* 0x000fe400078f08ff */
[----:B------:R-:W-:Y:S02]  /*101b0*/  @!P4 LEA.HI R12, R12, R12, RZ, 0x1 ;  /* 0x0000000c0c0cc211 */ /* 0x000fe400078f08ff */
[----:B------:R-:W-:Y:S02]  /*101c0*/  @!P6 LEA.HI R10, R9, R9, RZ, 0x1 ;  /* 0x00000009090ae211 */ /* 0x000fe400078f08ff */
[----:B------:R-:W-:Y:S02]  /*101d0*/  @!P5 LEA.HI R8, R13, R13, RZ, 0x1 ;  /* 0x0000000d0d08d211 */ /* 0x000fe400078f08ff */
[----:B------:R-:W-:Y:S02]  /*101e0*/  @!P0 LOP3.LUT R9, R0, 0xfffffffe, RZ, 0xc0, !PT ;  /* 0xfffffffe00098812 */ /* 0x000fe400078ec0ff */
[----:B------:R-:W-:-:S02]  /*101f0*/  @!P2 LOP3.LUT R13, R20, 0xfffffffe, RZ, 0xc0, !PT ;  /* 0xfffffffe140da812 */ /* 0x000fc400078ec0ff */
[----:B---3--:R-:W-:Y:S02]  /*10200*/  @!P3 LOP3.LUT R15, R21, 0xfffffffe, RZ, 0xc0, !PT ;  /* 0xfffffffe150fb812 */ /* 0x008fe400078ec0ff */
[----:B----4-:R-:W-:Y:S01]  /*10210*/  @!P4 LOP3.LUT R17, R12, 0xfffffffe, RZ, 0xc0, !PT ;  /* 0xfffffffe0c11c812 */ /* 0x010fe200078ec0ff */
[--C-:B------:R-:W-:Y:S01]  /*10220*/  @!P2 IMAD.WIDE R12, R13, 0x4, R4.reuse ;  /* 0x000000040d0ca825 */ /* 0x100fe200078e0204 */
[----:B------:R-:W-:Y:S02]  /*10230*/  @!P5 LOP3.LUT R21, R8, 0xfffffffe, RZ, 0xc0, !PT ;  /* 0xfffffffe0815d812 */ /* 0x000fe400078ec0ff */
        /* <DEDUP_REMOVED lines=14> */
.L_x_997:
[----:B------:R-:W-:Y:S05]  /*10320*/  BSYNC B0 ;  /* 0x0000000000007941 */ /* 0x000fea0003800000 */
.L_x_996:
[----:B------:R-:W-:Y:S01]  /*10330*/  ISETP.GE.AND P0, PT, R23, R18, PT ;  /* 0x000000121700720c */ /* 0x000fe20003f06270 */
[----:B01----:R2:W0:Y:S04]  /*10340*/  SHFL.IDX PT, R5, R7, 0x1, 0x1c1f ;  /* 0x003c1f0007057f89 */ /* 0x00342800000e0000 */
[----:B----4-:R2:W4:Y:S08]  /*10350*/  SHFL.IDX PT, R4, R6, 0x1, 0x1c1f ;  /* 0x003c1f0006047f89 */ /* 0x01053000000e0000 */
[----:B--2---:R-:W-:Y:S05]  /*10360*/  @P0 BRA `(.L_x_916) ;  /* 0x0000005000d40947 */ /* 0x004fea0003800000 */
        /* <DEDUP_REMOVED lines=10> */
[----:B------:R-:W-:-:S02]  /*10410*/  VIADD R12, R3, 0x30 ;  /* 0x00000030030c7836 */ /* 0x000fc40000000000 */
[C---:B------:R-:W-:Y:S02]  /*10420*/  VIADD R13, R3.reuse, 0x38 ;  /* 0x00000038030d7836 */ /* 0x040fe40000000000 */
[C---:B------:R-:W-:Y:S01]  /*10430*/  VIADD R14, R3.reuse, 0x40 ;  /* 0x00000040030e7836 */ /* 0x040fe20000000000 */
[----:B------:R-:W-:Y:S01]  /*10440*/  ISETP.GE.AND P4, PT, R12, UR4, PT ;  /* 0x000000040c007c0c */ /* 0x000fe2000bf86270 */
[--C-:B0---4-:R-:W-:Y:S01]  /*10450*/  @!P2 IMAD.WIDE R6, R3, 0x4, R4.reuse ;  /* 0x000000040306a825 */ /* 0x111fe200078e0204 */
[----:B------:R-:W-:Y:S02]  /*10460*/  ISETP.GE.AND P5, PT, R13, UR4, PT ;  /* 0x000000040d007c0c */ /* 0x000fe4000bfa6270 */
[----:B------:R-:W-:Y:S01]  /*10470*/  @!P3 LEA.HI R0, R0, R0, RZ, 0x1 ;  /* 0x000000000000b211 */ /* 0x000fe200078f08ff */
[C---:B------:R-:W-:Y:S01]  /*10480*/  VIADD R16, R3.reuse, 0x48 ;  /* 0x0000004803107836 */ /* 0x040fe20000000000 */
[----:B------:R0:W-:Y:S01]  /*10490*/  @!P2 ST.E.64 desc[UR6][R6.64], R26 ;  /* 0x0000001a0600a985 */ /* 0x0001e2000c101b06 */
[----:B------:R-:W-:Y:S01]  /*104a0*/  ISETP.GE.AND P6, PT, R14, UR4, PT ;  /* 0x000000040e007c0c */ /* 0x000fe2000bfc6270 */
[C---:B------:R-:W-:Y:S01]  /*104b0*/  VIADD R18, R3.reuse, 0x50 ;  /* 0x0000005003127836 */ /* 0x040fe20000000000 */
[----:B------:R-:W-:Y:S01]  /*104c0*/  @!P3 LOP3.LUT R9, R0, 0xfffffffe, RZ, 0xc0, !PT ;  /* 0xfffffffe0009b812 */ /* 0x000fe200078ec0ff */
[C---:B------:R-:W-:Y:S01]  /*104d0*/  VIADD R0, R3.reuse, 0x20 ;  /* 0x0000002003007836 */ /* 0x040fe20000000000 */
[----:B------:R-:W-:Y:S01]  /*104e0*/  @!P0 LEA.HI R2, R2, R2, RZ, 0x1 ;  /* 0x0000000202028211 */ /* 0x000fe200078f08ff */
[----:B------:R-:W-:Y:S01]  /*104f0*/  VIADD R20, R3, 0x70 ;  /* 0x0000007003147836 */ /* 0x000fe20000000000 */
[----:B------:R-:W-:Y:S01]  /*10500*/  @!P1 LEA.HI R10, R10, R10, RZ, 0x1 ;  /* 0x0000000a0a0a9211 */ /* 0x000fe200078f08ff */
[----:B------:R-:W-:Y:S01]  /*10510*/  @!P3 IMAD.WIDE R8, R9, 0x4, R4 ;  /* 0x000000040908b825 */ /* 0x000fe200078e0204 */
[----:B------:R-:W-:-:S02]  /*10520*/  ISETP.GE.AND P2, PT, R0, UR4, PT ;  /* 0x0000000400007c0c */ /* 0x000fc4000bf46270 */
[----:B------:R-:W-:Y:S02]  /*10530*/  @!P4 LEA.HI R12, R12, R12, RZ, 0x1 ;  /* 0x0000000c0c0cc211 */ /* 0x000fe400078f08ff */
[----:B------:R1:W-:Y:S01]  /*10540*/  @!P3 ST.E.64 desc[UR6][R8.64], R30 ;  /* 0x0000001e0800b985 */ /* 0x0003e2000c101b06 */
[----:B------:R-:W-:Y:S02]  /*10550*/  ISETP.GE.AND P3, PT, R11, UR4, PT ;  /* 0x000000040b007c0c */ /* 0x000fe4000bf66270 */
[----:B0-----:R-:W-:Y:S02]  /*10560*/  @!P0 LOP3.LUT R7, R2, 0xfffffffe, RZ, 0xc0, !PT ;  /* 0xfffffffe02078812 */ /* 0x001fe400078ec0ff */
[----:B------:R-:W-:Y:S02]  /*10570*/  @!P6 LEA.HI R14, R14, R14, RZ, 0x1 ;  /* 0x0000000e0e0ee211 */ /* 0x000fe400078f08ff */
[----:B------:R-:W-:Y:S01]  /*10580*/  @!P4 LOP3.LUT R15, R12, 0xfffffffe, RZ, 0xc0, !PT ;  /* 0xfffffffe0c0fc812 */ /* 0x000fe200078ec0ff */
[----:B------:R-:W-:Y:S01]  /*10590*/  @!P0 IMAD.WIDE R6, R7, 0x4, R4 ;  /* 0x0000000407068825 */ /* 0x000fe200078e0204 */
[----:B------:R-:W-:-:S02]  /*105a0*/  @!P2 LEA.HI R0, R0, R0, RZ, 0x1 ;  /* 0x000000000000a211 */ /* 0x000fc400078f08ff */
[----:B------:R-:W-:Y:S02]  /*105b0*/  @!P6 LOP3.LUT R21, R14, 0xfffffffe, RZ, 0xc0, !PT ;  /* 0xfffffffe0e15e812 */ /* 0x000fe400078ec0ff */
[----:B------:R0:W-:Y:S01]  /*105c0*/  @!P0 ST.E.64 desc[UR6][R6.64], R34 ;  /* 0x0000002206008985 */ /* 0x0001e2000c101b06 */
[----:B-1----:R-:W-:Y:S02]  /*105d0*/  @!P1 LOP3.LUT R9, R10, 0xfffffffe, RZ, 0xc0, !PT ;  /* 0xfffffffe0a099812 */ /* 0x002fe400078ec0ff */
[----:B------:R-:W-:Y:S02]  /*105e0*/  @!P3 LEA.HI R2, R11, R11, RZ, 0x1 ;  /* 0x0000000b0b02b211 */ /* 0x000fe400078f08ff */
[----:B------:R-:W-:Y:S01]  /*105f0*/  @!P5 LEA.HI R10, R13, R13, RZ, 0x1 ;  /* 0x0000000d0d0ad211 */ /* 0x000fe200078f08ff */
[--C-:B------:R-:W-:Y:S01]  /*10600*/  @!P1 IMAD.WIDE R8, R9, 0x4, R4.reuse ;  /* 0x0000000409089825 */ /* 0x100fe200078e0204 */
[----:B------:R-:W-:Y:S02]  /*10610*/  @!P2 LOP3.LUT R11, R0, 0xfffffffe, RZ, 0xc0, !PT ;  /* 0xfffffffe000ba812 */ /* 0x000fe400078ec0ff */
[----:B------:R-:W-:Y:S01]  /*10620*/  @!P3 LOP3.LUT R13, R2, 0xfffffffe, RZ, 0xc0, !PT ;  /* 0xfffffffe020db812 */ /* 0x000fe200078ec0ff */
[----:B------:R-:W-:Y:S01]  /*10630*/  VIADD R0, R3, 0x58 ;  /* 0x0000005803007836 */ /* 0x000fe20000000000 */
[----:B------:R-:W-:Y:S01]  /*10640*/  @!P5 LOP3.LUT R17, R10, 0xfffffffe, RZ, 0xc0, !PT ;  /* 0xfffffffe0a11d812 */ /* 0x000fe200078ec0ff */
[----:B------:R1:W-:Y:S01]  /*10650*/  @!P1 ST.E.64 desc[UR6][R8.64], R38 ;  /* 0x0000002608009985 */ /* 0x0003e2000c101b06 */
[----:B------:R-:W-:Y:S01]  /*10660*/  ISETP.GE.AND P1, PT, R16, UR4, PT ;  /* 0x0000000410007c0c */ /* 0x000fe2000bf26270 */
[----:B0-----:R-:W-:Y:S01]  /*10670*/  @!P2 IMAD.WIDE R6, R11, 0x4, R4 ;  /* 0x000000040b06a825 */ /* 0x001fe200078e0204 */
[----:B------:R-:W-:-:S03]  /*10680*/  ISETP.GE.AND P0, PT, R18, UR4, PT ;  /* 0x0000000412007c0c */ /* 0x000fc6000bf06270 */
[--C-:B------:R-:W-:Y:S01]  /*10690*/  @!P4 IMAD.WIDE R10, R15, 0x4, R4.reuse ;  /* 0x000000040f0ac825 */ /* 0x100fe200078e0204 */
[----:B------:R0:W-:Y:S01]  /*106a0*/  @!P2 ST.E.64 desc[UR6][R6.64], R42 ;  /* 0x0000002a0600a985 */ /* 0x0001e2000c101b06 */
[----:B------:R-:W-:Y:S02]  /*106b0*/  ISETP.GE.AND P2, PT, R0, UR4, PT ;  /* 0x0000000400007c0c */ /* 0x000fe4000bf46270 */
[----:B------:R-:W-:-:S04]  /*106c0*/  @!P6 IMAD.WIDE R14, R21, 0x4, R4 ;  /* 0x00000004150ee825 */ /* 0x000fc800078e0204 */
[--C-:B-1----:R-:W-:Y:S01]  /*106d0*/  @!P3 IMAD.WIDE R8, R13, 0x4, R4.reuse ;  /* 0x000000040d08b825 */ /* 0x102fe200078e0204 */
[----:B------:R-:W-:Y:S02]  /*106e0*/  @!P1 LEA.HI R16, R16, R16, RZ, 0x1 ;  /* 0x0000001010109211 */ /* 0x000fe400078f08ff */
[----:B------:R-:W-:Y:S01]  /*106f0*/  @!P0 LEA.HI R18, R18, R18, RZ, 0x1 ;  /* 0x0000001212128211 */ /* 0x000fe200078f08ff */
[--C-:B------:R-:W-:Y:S01]  /*10700*/  @!P5 IMAD.WIDE R12, R17, 0x4, R4.reuse ;  /* 0x00000004110cd825 */ /* 0x100fe200078e0204 */
[----:B------:R1:W-:Y:S01]  /*10710*/  @!P3 ST.E.64 desc[UR6][R8.64], R46 ;  /* 0x0000002e0800b985 */ /* 0x0003e2000c101b06 */
[----:B0-----:R-:W-:Y:S02]  /*10720*/  @!P1 LOP3.LUT R7, R16, 0xfffffffe, RZ, 0xc0, !PT ;  /* 0xfffffffe10079812 */ /* 0x001fe400078ec0ff */
[C---:B------:R-:W-:Y:S01]  /*10730*/  VIADD R2, R3.reuse, 0x60 ;  /* 0x0000006003027836 */ /* 0x040fe20000000000 */
[----:B------:R0:W-:Y:S01]  /*10740*/  @!P4 ST.E.64 desc[UR6][R10.64], R50 ;  /* 0x000000320a00c985 */ /* 0x0001e2000c101b06 */
[C---:B------:R-:W-:Y:S01]  /*10750*/  VIADD R17, R3.reuse, 0x68 ;  /* 0x0000006803117836 */ /* 0x040fe20000000000 */
[----:B------:R-:W-:Y:S01]  /*10760*/  ISETP.GE.AND P4, PT, R20, UR4, PT ;  /* 0x0000000414007c0c */ /* 0x000fe2000bf86270 */
[----:B------:R-:W-:Y:S01]  /*10770*/  VIADD R21, R3, 0x78 ;  /* 0x0000007803157836 */ /* 0x000fe20000000000 */
[----:B------:R-:W-:Y:S01]  /*10780*/  @!P5 ST.E.64 desc[UR6][R12.64], R54 ;  /* 0x000000360c00d985 */ /* 0x000fe2000c101b06 */
[----:B------:R-:W-:Y:S01]  /*10790*/  @!P2 LEA.HI R0, R0, R0, RZ, 0x1 ;  /* 0x000000000000a211 */ /* 0x000fe200078f08ff */
[----:B------:R-:W-:Y:S01]  /*107a0*/  @!P1 IMAD.WIDE R6, R7, 0x4, R4 ;  /* 0x0000000407069825 */ /* 0x000fe200078e0204 */
[----:B------:R-:W-:Y:S01]  /*107b0*/  ISETP.GE.AND P5, PT, R17, UR4, PT ;  /* 0x0000000411007c0c */ /* 0x000fe2000bfa6270 */
[----:B------:R-:W-:Y:S01]  /*107c0*/  @!P6 ST.E.64 desc[UR6][R14.64], R58 ;  /* 0x0000003a0e00e985 */ /* 0x000fe2000c101b06 */
[----:B------:R-:W-:Y:S01]  /*107d0*/  ISETP.GE.AND P6, PT, R2, UR4, PT ;  /* 0x0000000402007c0c */ /* 0x000fe2000bfc6270 */
[----:B------:R-:W-:Y:S01]  /*107e0*/  VIADD R16, R3, 0x80 ;  /* 0x0000008003107836 */ /* 0x000fe20000000000 */
[----:B------:R-:W-:Y:S01]  /*107f0*/  ISETP.GE.AND P3, PT, R21, UR4, PT ;  /* 0x0000000415007c0c */ /* 0x000fe2000bf66270 */
[----:B------:R2:W-:Y:S01]  /*10800*/  @!P1 ST.E.64 desc[UR6][R6.64], R62 ;  /* 0x0000003e06009985 */ /* 0x0005e2000c101b06 */
[----:B-1----:R-:W-:Y:S01]  /*10810*/  @!P0 LOP3.LUT R9, R18, 0xfffffffe, RZ, 0xc0, !PT ;  /* 0xfffffffe12098812 */ /* 0x002fe200078ec0ff */
[----:B------:R-:W-:Y:S01]  /*10820*/  VIADD R18, R3, 0x88 ;  /* 0x0000008803127836 */ /* 0x000fe20000000000 */
[----:B------:R-:W-:-:S02]  /*10830*/  @!P4 LEA.HI R20, R20, R20, RZ, 0x1 ;  /* 0x000000141414c211 */ /* 0x000fc400078f08ff */
[----:B0-----:R-:W-:Y:S01]  /*10840*/  @!P2 LOP3.LUT R11, R0, 0xfffffffe, RZ, 0xc0, !PT ;  /* 0xfffffffe000ba812 */ /* 0x001fe200078ec0ff */
[--C-:B------:R-:W-:Y:S01]  /*10850*/  @!P0 IMAD.WIDE R8, R9, 0x4, R4.reuse ;  /* 0x0000000409088825 */ /* 0x100fe200078e0204 */
[----:B------:R-:W-:Y:S02]  /*10860*/  ISETP.GE.AND P1, PT, R18, UR4, PT ;  /* 0x0000000412007c0c */ /* 0x000fe4000bf26270 */
[----:B------:R-:W-:Y:S01]  /*10870*/  @!P5 LEA.HI R17, R17, R17, RZ, 0x1 ;  /* 0x000000111111d211 */ /* 0x000fe200078f08ff */
[----:B------:R-:W-:Y:S01]  /*10880*/  VIADD R0, R3, 0x90 ;  /* 0x0000009003007836 */ /* 0x000fe20000000000 */
[----:B------:R-:W-:Y:S01]  /*10890*/  @!P6 LEA.HI R2, R2, R2, RZ, 0x1 ;  /* 0x000000020202e211 */ /* 0x000fe200078f08ff */
[----:B------:R0:W-:Y:S01]  /*108a0*/  @!P0 ST.E.64 desc[UR6][R8.64], R66 ;  /* 0x0000004208008985 */ /* 0x0001e2000c101b06 */
[----:B------:R-:W-:Y:S01]  /*108b0*/  @!P3 LEA.HI R21, R21, R21, RZ, 0x1 ;  /* 0x000000151515b211 */ /* 0x000fe200078f08ff */
[----:B--2---:R-:W-:Y:S01]  /*108c0*/  @!P2 IMAD.WIDE R6, R11, 0x4, R4 ;  /* 0x000000040b06a825 */ /* 0x004fe200078e0204 */
[----:B------:R-:W-:-:S02]  /*108d0*/  @!P6 LOP3.LUT R13, R2, 0xfffffffe, RZ, 0xc0, !PT ;  /* 0xfffffffe020de812 */ /* 0x000fc400078ec0ff */
[----:B------:R-:W-:Y:S01]  /*108e0*/  @!P5 LOP3.LUT R17, R17, 0xfffffffe, RZ, 0xc0, !PT ;  /* 0xfffffffe1111d812 */ /* 0x000fe200078ec0ff */
[----:B------:R-:W-:Y:S01]  /*108f0*/  VIADD R2, R3, 0x98 ;  /* 0x0000009803027836 */ /* 0x000fe20000000000 */
[----:B------:R-:W-:Y:S01]  /*10900*/  @!P4 LOP3.LUT R15, R20, 0xfffffffe, RZ, 0xc0, !PT ;  /* 0xfffffffe140fc812 */ /* 0x000fe200078ec0ff */
[----:B------:R1:W-:Y:S01]  /*10910*/  @!P2 ST.E.64 desc[UR6][R6.64], R70 ;  /* 0x000000460600a985 */ /* 0x0003e2000c101b06 */
[----:B------:R-:W-:Y:S01]  /*10920*/  @!P3 LOP3.LUT R21, R21, 0xfffffffe, RZ, 0xc0, !PT ;  /* 0xfffffffe1515b812 */ /* 0x000fe200078ec0ff */
[--C-:B------:R-:W-:Y:S01]  /*10930*/  @!P5 IMAD.WIDE R10, R17, 0x4, R4.reuse ;  /* 0x00000004110ad825 */ /* 0x100fe200078e0204 */
[----:B------:R-:W-:Y:S02]  /*10940*/  ISETP.GE.AND P0, PT, R16, UR4, PT ;  /* 0x0000000410007c0c */ /* 0x000fe4000bf06270 */
[----:B------:R-:W-:Y:S01]  /*10950*/  ISETP.GE.AND P2, PT, R0, UR4, PT ;  /* 0x0000000400007c0c */ /* 0x000fe2000bf46270 */
[----:B0-----:R-:W-:Y:S01]  /*10960*/  @!P6 IMAD.WIDE R8, R13, 0x4, R4 ;  /* 0x000000040d08e825 */ /* 0x001fe200078e0204 */
[----:B------:R-:W-:-:S03]  /*10970*/  @!P1 LEA.HI R18, R18, R18, RZ, 0x1 ;  /* 0x0000001212129211 */ /* 0x000fc600078f08ff */
[--C-:B------:R-:W-:Y:S01]  /*10980*/  @!P4 IMAD.WIDE R12, R15, 0x4, R4.reuse ;  /* 0x000000040f0cc825 */ /* 0x100fe200078e0204 */
[----:B------:R0:W-:Y:S03]  /*10990*/  @!P6 ST.E.64 desc[UR6][R8.64], R74 ;  /* 0x0000004a0800e985 */ /* 0x0001e6000c101b06 */
[--C-:B------:R-:W-:Y:S01]  /*109a0*/  @!P3 IMAD.WIDE R14, R21, 0x4, R4.reuse ;  /* 0x00000004150eb825 */ /* 0x100fe200078e0204 */
[----:B------:R2:W-:Y:S01]  /*109b0*/  @!P5 ST.E.64 desc[UR6][R10.64], R78 ;  /* 0x0000004e0a00d985 */ /* 0x0005e2000c101b06 */
[----:B------:R-:W-:Y:S02]  /*109c0*/  @!P0 LEA.HI R16, R16, R16, RZ, 0x1 ;  /* 0x0000001010108211 */ /* 0x000fe400078f08ff */
[C---:B------:R-:W-:Y:S01]  /*109d0*/  VIADD R17, R3.reuse, 0xa0 ;  /* 0x000000a003117836 */ /* 0x040fe20000000000 */
[----:B------:R3:W-:Y:S01]  /*109e0*/  @!P4 ST.E.64 desc[UR6][R12.64], R82 ;  /* 0x000000520c00c985 */ /* 0x0007e2000c101b06 */
[C---:B------:R-:W-:Y:S01]  /*109f0*/  VIADD R20, R3.reuse, 0xa8 ;  /* 0x000000a803147836 */ /* 0x040fe20000000000 */
[----:B-1----:R-:W-:Y:S01]  /*10a00*/  @!P0 LOP3.LUT R7, R16, 0xfffffffe, RZ, 0xc0, !PT ;  /* 0xfffffffe10078812 */ /* 0x002fe200078ec0ff */
[C---:B------:R-:W-:Y:S01]  /*10a10*/  VIADD R21, R3.reuse, 0xb0 ;  /* 0x000000b003157836 */ /* 0x040fe20000000000 */
[----:B------:R-:W-:Y:S01]  /*10a20*/  @!P3 ST.E.64 desc[UR6][R14.64], R86 ;  /* 0x000000560e00b985 */ /* 0x000fe2000c101b06 */
[----:B------:R-:W-:Y:S01]  /*10a30*/  ISETP.GE.AND P3, PT, R2, UR4, PT ;  /* 0x0000000402007c0c */ /* 0x000fe2000bf66270 */
[----:B------:R-:W-:Y:S01]  /*10a40*/  VIADD R3, R3, 0xb8 ;  /* 0x000000b803037836 */ /* 0x000fe20000000000 */
[----:B------:R-:W-:Y:S01]  /*10a50*/  ISETP.GE.AND P4, PT, R17, UR4, PT ;  /* 0x0000000411007c0c */ /* 0x000fe2000bf86270 */
[----:B------:R-:W-:Y:S01]  /*10a60*/  @!P0 IMAD.WIDE R6, R7, 0x4, R4 ;  /* 0x0000000407068825 */ /* 0x000fe200078e0204 */
[----:B------:R-:W-:-:S02]  /*10a70*/  ISETP.GE.AND P5, PT, R20, UR4, PT ;  /* 0x0000000414007c0c */ /* 0x000fc4000bfa6270 */
[----:B------:R-:W-:Y:S02]  /*10a80*/  ISETP.GE.AND P6, PT, R21, UR4, PT ;  /* 0x0000000415007c0c */ /* 0x000fe4000bfc6270 */
[----:B0-----:R-:W-:Y:S01]  /*10a90*/  @!P1 LOP3.LUT R9, R18, 0xfffffffe, RZ, 0xc0, !PT ;  /* 0xfffffffe12099812 */ /* 0x001fe200078ec0ff */
[----:B------:R0:W-:Y:S01]  /*10aa0*/  @!P0 ST.E.64 desc[UR6][R6.64], R90 ;  /* 0x0000005a06008985 */ /* 0x0001e2000c101b06 */
[----:B------:R-:W-:Y:S02]  /*10ab0*/  @!P2 LEA.HI R0, R0, R0, RZ, 0x1 ;  /* 0x000000000000a211 */ /* 0x000fe400078f08ff */
[----:B------:R-:W-:Y:S01]  /*10ac0*/  ISETP.GE.AND P0, PT, R3, UR4, PT ;  /* 0x0000000403007c0c */ /* 0x000fe2000bf06270 */
[----:B------:R-:W-:Y:S01]  /*10ad0*/  @!P1 IMAD.WIDE R8, R9, 0x4, R4 ;  /* 0x0000000409089825 */ /* 0x000fe200078e0204 */
[----:B------:R-:W-:Y:S02]  /*10ae0*/  @!P3 LEA.HI R2, R2, R2, RZ, 0x1 ;  /* 0x000000020202b211 */ /* 0x000fe400078f08ff */
[----:B------:R-:W-:-:S02]  /*10af0*/  @!P4 LEA.HI R17, R17, R17, RZ, 0x1 ;  /* 0x000000111111c211 */ /* 0x000fc400078f08ff */
[----:B------:R-:W-:Y:S01]  /*10b00*/  @!P5 LEA.HI R20, R20, R20, RZ, 0x1 ;  /* 0x000000141414d211 */ /* 0x000fe200078f08ff */
[----:B------:R1:W-:Y:S01]  /*10b10*/  @!P1 ST.E.64 desc[UR6][R8.64], R94 ;  /* 0x0000005e08009985 */ /* 0x0003e2000c101b06 */
[----:B------:R-:W-:Y:S02]  /*10b20*/  @!P6 LEA.HI R21, R21, R21, RZ, 0x1 ;  /* 0x000000151515e211 */ /* 0x000fe400078f08ff */
[----:B--2---:R-:W-:Y:S02]  /*10b30*/  @!P2 LOP3.LUT R11, R0, 0xfffffffe, RZ, 0xc0, !PT ;  /* 0xfffffffe000ba812 */ /* 0x004fe400078ec0ff */
[----:B---3--:R-:W-:Y:S02]  /*10b40*/  @!P3 LOP3.LUT R13, R2, 0xfffffffe, RZ, 0xc0, !PT ;  /* 0xfffffffe020db812 */ /* 0x008fe400078ec0ff */
[----:B------:R-:W-:Y:S01]  /*10b50*/  @!P4 LOP3.LUT R17, R17, 0xfffffffe, RZ, 0xc0, !PT ;  /* 0xfffffffe1111c812 */ /* 0x000fe200078ec0ff */
[----:B0-----:R-:W-:Y:S01]  /*10b60*/  @!P2 IMAD.WIDE R6, R11, 0x4, R4 ;  /* 0x000000040b06a825 */ /* 0x001fe200078e0204 */
[----:B------:R-:W-:-:S02]  /*10b70*/  @!P5 LOP3.LUT R15, R20, 0xfffffffe, RZ, 0xc0, !PT ;  /* 0xfffffffe140fd812 */ /* 0x000fc400078ec0ff */
[----:B------:R-:W-:Y:S01]  /*10b80*/  @!P6 LOP3.LUT R21, R21, 0xfffffffe, RZ, 0xc0, !PT ;  /* 0xfffffffe1515e812 */ /* 0x000fe200078ec0ff */
[--C-:B------:R-:W-:Y:S01]  /*10b90*/  @!P4 IMAD.WIDE R10, R17, 0x4, R4.reuse ;  /* 0x00000004110ac825 */ /* 0x100fe200078e0204 */
[----:B------:R2:W-:Y:S03]  /*10ba0*/  @!P2 ST.E.64 desc[UR6][R6.64], R98 ;  /* 0x000000620600a985 */ /* 0x0005e6000c101b06 */
[----:B-1----:R-:W-:-:S04]  /*10bb0*/  @!P3 IMAD.WIDE R8, R13, 0x4, R4 ;  /* 0x000000040d08b825 */ /* 0x002fc800078e0204 */
[--C-:B------:R-:W-:Y:S01]  /*10bc0*/  @!P5 IMAD.WIDE R12, R15, 0x4, R4.reuse ;  /* 0x000000040f0cd825 */ /* 0x100fe200078e0204 */
[----:B------:R2:W-:Y:S03]  /*10bd0*/  @!P3 ST.E.64 desc[UR6][R8.64], R102 ;  /* 0x000000660800b985 */ /* 0x0005e6000c101b06 */
[----:B------:R-:W-:Y:S01]  /*10be0*/  @!P6 IMAD.WIDE R14, R21, 0x4, R4 ;  /* 0x00000004150ee825 */ /* 0x000fe200078e0204 */
[----:B------:R2:W-:Y:S04]  /*10bf0*/  @!P4 ST.E.64 desc[UR6][R10.64], R106 ;  /* 0x0000006a0a00c985 */ /* 0x0005e8000c101b06 */
        /* <DEDUP_REMOVED lines=9> */
.L_x_995:
[----:B------:R-:W0:Y:S02]  /*10c90*/  S2R R0, SR_TID.X ;  /* 0x0000000000007919 */ /* 0x000e240000002100 */
[----:B0-----:R-:W-:-:S05]  /*10ca0*/  VIADD R2, R0, 0xffffff80 ;  /* 0xffffff8000027836 */ /* 0x001fca0000000000 */
        /* <DEDUP_REMOVED lines=24> */
[----:B------:R-:W-:Y:S01]  /*10e30*/  IMAD.U32 R3, RZ, RZ, UR5 ;  /* 0x00000005ff037e24 */ /* 0x000fe2000f8e00ff */
[----:B------:R-:W-:Y:S01]  /*10e40*/  UIADD3 UR6, UR5, UR6, URZ ;  /* 0x0000000605067290 */ /* 0x000fe2000fffe03f */
[----:B------:R-:W-:Y:S02]  /*10e50*/  IMAD.U32 R2, RZ, RZ, UR4 ;  /* 0x00000004ff027e24 */ /* 0x000fe4000f8e00ff */
        /* <DEDUP_REMOVED lines=11> */
[----:B0-----:R-:W-:Y:S02]  /*10f10*/  IMAD R9, R8, R7, UR10 ;  /* 0x0000000a08097e24 */ /* 0x001fe4000f8e0207 */
[----:B------:R-:W-:Y:S02]  /*10f20*/  IMAD.MOV R7, RZ, RZ, -R5 ;  /* 0x000000ffff077224 */ /* 0x000fe400078e0a05 */
        /* <DEDUP_REMOVED lines=20> */
.L_x_914:
        /* <DEDUP_REMOVED lines=18> */
.L_x_998:
[----:B------:R-:W-:Y:S01]  /*11190*/  ULDC UR7, c[0x0][0xc50] ;  /* 0x0003140000077ab9 */ /* 0x000fe20000000800 */
[----:B------:R-:W-:Y:S01]  /*111a0*/  UMOV UR36, UR6 ;  /* 0x0000000600247c82 */ /* 0x000fe20008000000 */
[----:B------:R-:W-:-:S11]  /*111b0*/  UISETP.NE.AND UP0, UPT, UR7, 0x1, UPT ;  /* 0x000000010700788c */ /* 0x000fd6000bf05270 */
[----:B------:R-:W-:Y:S01]  /*111c0*/  @UP0 ULDC UR4, c[0x0][0xc54] ;  /* 0x0003150000040ab9 */ /* 0x000fe20000000800 */
[----:B------:R-:W-:Y:S01]  /*111d0*/  @UP0 ULDC UR8, c[0x0][0xc58] ;  /* 0x0003160000080ab9 */ /* 0x000fe20000000800 */
[----:B------:R-:W-:-:S04]  /*111e0*/  UIMAD.WIDE.U32 UR4, UR6, UR4, URZ ;  /* 0x00000004060472a5 */ /* 0x000fc8000f8e003f */
[----:B------:R-:W-:-:S12]  /*111f0*/  @UP0 USHF.R.U32.HI UR36, URZ, UR8, UR5 ;  /* 0x000000083f240299 */ /* 0x000fd80008011605 */
.L_x_999:
[----:B------:R-:W-:Y:S01]  /*11200*/  ISETP.GE.AND P0, PT, R19, RZ, PT ;  /* 0x000000ff1300720c */ /* 0x000fe20003f06270 */
[----:B------:R-:W-:Y:S01]  /*11210*/  UIADD3 UR44, -UR36, URZ, URZ ;  /* 0x0000003f242c7290 */ /* 0x000fe2000fffe13f */
[----:B------:R-:W-:Y:S02]  /*11220*/  IMAD.MOV.U32 R10, RZ, RZ, 0x1 ;  /* 0x00000001ff0a7424 */ /* 0x000fe400078e00ff */
[----:B------:R-:W-:Y:S01]  /*11230*/  IMAD.MOV.U32 R0, RZ, RZ, RZ ;  /* 0x000000ffff007224 */ /* 0x000fe200078e00ff */
[----:B------:R-:W-:Y:S01]  /*11240*/  UIMAD UR44, UR7, UR44, UR6 ;  /* 0x0000002c072c72a4 */ /* 0x000fe2000f8e0206 */
[----:B------:R-:W-:-:S07]  /*11250*/  IMAD.MOV.U32 R3, RZ, RZ, 0x1 ;  /* 0x00000001ff037424 */ /* 0x000fce00078e00ff */
[----:B------:R-:W-:Y:S05]  /*11260*/  @!P0 BRA `(.L_x_1000) ;  /* 0x00000040004c8947 */ /* 0x000fea0003800000 */
[----:B------:R-:W0:Y:S01]  /*11270*/  S2UR UR45, SR_CTAID.X ;  /* 0x00000000002d79c3 */ /* 0x000e220000002500 */
[----:B------:R-:W-:Y:S01]  /*11280*/  ULDC UR6, c[0x0][0x448] ;  /* 0x0001120000067ab9 */ /* 0x000fe20000000800 */
[----:B------:R-:W-:Y:S01]  /*11290*/  ULDC.64 UR4, c[0x0][0x418] ;  /* 0x0001060000047ab9 */ /* 0x000fe20000000a00 */
[----:B------:R-:W-:Y:S02]  /*112a0*/  UISETP.NE.AND UP1, UPT, UR6, 0x1, UPT ;  /* 0x000000010600788c */ /* 0x000fe4000bf25270 */
[----:B------:R-:W-:Y:S01]  /*112b0*/  UISETP.NE.U32.AND UP0, UPT, UR4, URZ, UPT ;  /* 0x0000003f0400728c */ /* 0x000fe2000bf05070 */
[----:B------:R-:W-:Y:S02]  /*112c0*/  ULDC UR11, c[0x0][0x288] ;  /* 0x0000a200000b7ab9 */ /* 0x000fe40000000800 */
[----:B------:R-:W-:Y:S01]  /*112d0*/  ULDC UR4, c[0x0][0x424] ;  /* 0x0001090000047ab9 */ /* 0x000fe20000000800 */
[----:B------:R-:W-:Y:S01]  /*112e0*/  UISETP.NE.AND.EX UP0, UPT, UR5, URZ, UPT, UP0 ;  /* 0x0000003f0500728c */ /* 0x000fe2000bf05300 */
[----:B------:R-:W-:Y:S01]  /*112f0*/  ULDC UR12, c[0x0][0x2f0] ;  /* 0x0000bc00000c7ab9 */ /* 0x000fe20000000800 */
[----:B------:R-:W-:-:S02]  /*11300*/  UIADD3 UR6, -UR11, 0x1, URZ ;  /* 0x000000010b067890 */ /* 0x000fc4000fffe13f */
[----:B------:R-:W-:Y:S01]  /*11310*/  USEL UR10, UR4, 0x1, UP0 ;  /* 0x00000001040a7887 */ /* 0x000fe20008000000 */
[----:B------:R-:W-:Y:S02]  /*11320*/  @UP1 ULDC UR13, c[0x0][0x450] ;  /* 0x00011400000d1ab9 */ /* 0x000fe40000000800 */
[----:B------:R-:W-:Y:S01]  /*11330*/  @UP1 ULDC UR4, c[0x0][0x44c] ;  /* 0x0001130000041ab9 */ /* 0x000fe20000000800 */
[----:B------:R-:W-:Y:S02]  /*11340*/  UIMAD UR7, UR10, UR12, 0x5f ;  /* 0x0000005f0a0774a4 */ /* 0x000fe4000f8e020c */
[----:B------:R-:W-:Y:S02]  /*11350*/  UIMAD UR9, UR10, UR12, UR6 ;  /* 0x0000000c0a0972a4 */ /* 0x000fe4000f8e0206 */
[----:B------:R-:W-:Y:S02]  /*11360*/  UIMAD.WIDE UR6, UR7, 0x2aaaaaab, URZ ;  /* 0x2aaaaaab070678a5 */ /* 0x000fe4000f8e023f */
[----:B0-----:R-:W-:-:S02]  /*11370*/  USHF.L.U32 UR45, UR45, 0x7, URZ ;  /* 0x000000072d2d7899 */ /* 0x001fc4000800063f */
[----:B------:R-:W-:Y:S02]  /*11380*/  USHF.R.U32.HI UR43, URZ, 0x1f, UR7 ;  /* 0x0000001f3f2b7899 */ /* 0x000fe40008011607 */
[----:B------:R-:W-:Y:S02]  /*11390*/  UIADD3 UR8, UR45, 0x7f, URZ ;  /* 0x0000007f2d087890 */ /* 0x000fe4000fffe03f */
[----:B------:R-:W-:Y:S02]  /*113a0*/  ULEA.HI.SX32 UR43, UR7, UR43, 0x1c ;  /* 0x0000002b072b7291 */ /* 0x000fe4000f8fe23f */
[----:B------:R-:W-:-:S04]  /*113b0*/  UIMAD.WIDE.U32 UR4, UR8, UR4, URZ ;  /* 0x00000004080472a5 */ /* 0x000fc8000f8e003f */
[----:B------:R-:W-:-:S03]  /*113c0*/  @UP1 USHF.R.U32.HI UR8, URZ, UR13, UR5 ;  /* 0x0000000d3f081299 */ /* 0x000fc60008011605 */
[----:B------:R-:W-:Y:S01]  /*113d0*/  ULDC.64 UR4, c[0x0][0x9e0] ;  /* 0x0002780000047ab9 */ /* 0x000fe20000000a00 */
[----:B------:R-:W-:Y:S02]  /*113e0*/  UIADD3 UR9, UR9, UR8, URZ ;  /* 0x0000000809097290 */ /* 0x000fe4000fffe03f */
[----:B------:R-:W-:Y:S02]  /*113f0*/  UISETP.GE.AND UP0, UPT, UR5, 0x1, UPT ;  /* 0x000000010500788c */ /* 0x000fe4000bf06270 */
[----:B------:R-:W-:-:S04]  /*11400*/  UIADD3 UR4, UR9, UR4, URZ ;  /* 0x0000000409047290 */ /* 0x000fc8000fffe03f */
[----:B------:R-:W-:-:S13]  /*11410*/  PLOP3.LUT P1, PT, PT, PT, UP0, 0x80, 0x0 ;  /* 0x000000000000781c */ /* 0x000fda0003f2f008 */
[----:B------:R-:W-:Y:S05]  /*11420*/  @!P1 BRA `(.L_x_1001) ;  /* 0x0000000000449947 */ /* 0x000fea0003800000 */
        /* <DEDUP_REMOVED lines=10> */
.L_x_1002:
[----:B------:R-:W-:-:S11]  /*114d0*/  UISETP.NE.AND UP0, UPT, UR5, 0x1, UPT ;  /* 0x000000010500788c */ /* 0x000fd6000bf05270 */
[----:B------:R-:W-:Y:S02]  /*114e0*/  @UP0 ULDC.64 UR14, c[0x0][0x9e8] ;  /* 0x00027a00000e0ab9 */ /* 0x000fe40000000a00 */
[----:B------:R-:W-:-:S04]  /*114f0*/  UIMAD.WIDE.U32 UR6, UR8, UR14, URZ ;  /* 0x0000000e080672a5 */ /* 0x000fc8000f8e003f */
[----:B------:R-:W-:-:S12]  /*11500*/  @UP0 USHF.R.U32.HI UR8, URZ, UR15, UR7 ;  /* 0x0000000f3f080299 */ /* 0x000fd80008011607 */
.L_x_1003:
[----:B------:R-:W-:-:S04]  /*11510*/  UIMAD UR8, UR8, UR5, UR5 ;  /* 0x00000005080872a4 */ /* 0x000fc8000f8e0205 */
[----:B------:R-:W-:-:S04]  /*11520*/  UISETP.LT.AND UP0, UPT, UR4, UR8, UPT ;  /* 0x000000080400728c */ /* 0x000fc8000bf01270 */
[----:B------:R-:W-:-:S12]  /*11530*/  USEL UR4, UR4, UR8, UP0 ;  /* 0x0000000804047287 */ /* 0x000fd80008000000 */
.L_x_1001:
[----:B------:R-:W-:Y:S01]  /*11540*/  UIADD3 UR6, UR4, 0x5f, URZ ;  /* 0x0000005f04067890 */ /* 0x000fe2000fffe03f */
[----:B------:R-:W-:Y:S01]  /*11550*/  @UP1 ULDC UR8, c[0x0][0x44c] ;  /* 0x0001130000081ab9 */ /* 0x000fe20000000800 */
[----:B------:R-:W-:Y:S02]  /*11560*/  @UP1 ULDC UR13, c[0x0][0x450] ;  /* 0x00011400000d1ab9 */ /* 0x000fe40000000800 */
[----:B------:R-:W-:Y:S02]  /*11570*/  UIMAD.WIDE UR6, UR6, 0x2aaaaaab, URZ ;  /* 0x2aaaaaab060678a5 */ /* 0x000fe4000f8e023f */
[----:B------:R-:W-:Y:S02]  /*11580*/  UIMAD.WIDE.U32 UR8, UR45, UR8, URZ ;  /* 0x000000082d0872a5 */ /* 0x000fe4000f8e003f */
[----:B------:R-:W-:Y:S01]  /*11590*/  USHF.R.U32.HI UR42, URZ, 0x1f, UR7 ;  /* 0x0000001f3f2a7899 */ /* 0x000fe20008011607 */
[----:B------:R-:W-:Y:S01]  /*115a0*/  UMOV UR4, UR45 ;  /* 0x0000002d00047c82 */ /* 0x000fe20008000000 */
[----:B------:R-:W-:-:S02]  /*115b0*/  UIMAD UR10, UR10, UR12, -UR11 ;  /* 0x0000000c0a0a72a4 */ /* 0x000fc4000f8e0a0b */
[----:B------:R-:W-:Y:S02]  /*115c0*/  @UP1 USHF.R.U32.HI UR4, URZ, UR13, UR9 ;  /* 0x0000000d3f041299 */ /* 0x000fe40008011609 */
[----:B------:R-:W-:Y:S02]  /*115d0*/  ULEA.HI.SX32 UR42, UR7, UR42, 0x1c ;  /* 0x0000002a072a7291 */ /* 0x000fe4000f8fe23f */
[----:B------:R-:W-:Y:S02]  /*115e0*/  UIADD3 UR4, UR10, UR4, URZ ;  /* 0x000000040a047290 */ /* 0x000fe4000fffe03f */
[----:B------:R-:W-:Y:S01]  /*115f0*/  UISETP.LT.AND UP0, UPT, UR43, UR42, UPT ;  /* 0x0000002a2b00728c */ /* 0x000fe2000bf01270 */
[----:B------:R-:W-:Y:S02]  /*11600*/  ULDC UR8, c[0x0][0x9dc] ;  /* 0x0002770000087ab9 */ /* 0x000fe40000000800 */
[----:B------:R-:W-:Y:S02]  /*11610*/  UIADD3 UR8, UR4, -UR8, URZ ;  /* 0x8000000804087290 */ /* 0x000fe4000fffe03f */
[----:B------:R-:W-:Y:S01]  /*11620*/  USEL UR12, UR43, UR42, UP0 ;  /* 0x0000002a2b0c7287 */ /* 0x000fe20008000000 */
[----:B------:R-:W-:Y:S11]  /*11630*/  @!P1 BRA `(.L_x_1004) ;  /* 0x0000000000449947 */ /* 0x000ff60003800000 */
        /* <DEDUP_REMOVED lines=10> */
.L_x_1005:
[----:B------:R-:W-:-:S11]  /*116e0*/  UISETP.NE.AND UP0, UPT, UR5, 0x1, UPT ;  /* 0x000000010500788c */ /* 0x000fd6000bf05270 */
[----:B------:R-:W-:Y:S02]  /*116f0*/  @UP0 ULDC.64 UR10, c[0x0][0x9e8] ;  /* 0x00027a00000a0ab9 */ /* 0x000fe40000000a00 */
[----:B------:R-:W-:-:S04]  /*11700*/  UIMAD.WIDE.U32 UR6, UR4, UR10, URZ ;  /* 0x0000000a040672a5 */ /* 0x000fc8000f8e003f */
[----:B------:R-:W-:-:S12]  /*11710*/  @UP0 USHF.R.U32.HI UR4, URZ, UR11, UR7 ;  /* 0x0000000b3f040299 */ /* 0x000fd80008011607 */
.L_x_1006:
[----:B------:R-:W-:-:S04]  /*11720*/  UIMAD UR4, UR4, UR5, URZ ;  /* 0x00000005040472a4 */ /* 0x000fc8000f8e023f */
[----:B------:R-:W-:-:S04]  /*11730*/  UISETP.LT.AND UP0, UPT, UR8, UR4, UPT ;  /* 0x000000040800728c */ /* 0x000fc8000bf01270 */
[----:B------:R-:W-:-:S12]  /*11740*/  USEL UR8, UR8, UR4, !UP0 ;  /* 0x0000000408087287 */ /* 0x000fd8000c000000 */
.L_x_1004:
[----:B------:R-:W-:Y:S02]  /*11750*/  UIMAD.WIDE UR4, UR8, 0x2aaaaaab, URZ ;  /* 0x2aaaaaab080478a5 */ /* 0x000fe4000f8e023f */
[----:B------:R-:W-:Y:S02]  /*11760*/  USHF.R.U32.HI UR10, URZ, 0x10, UR44 ;  /* 0x000000103f0a7899 */ /* 0x000fe4000801162c */
[----:B------:R-:W-:Y:S02]  /*11770*/  USHF.R.U32.HI UR4, URZ, 0x1f, UR5 ;  /* 0x0000001f3f047899 */ /* 0x000fe40008011605 */
[----:B------:R-:W-:Y:S02]  /*11780*/  ULOP3.LUT UR44, UR44, 0xffff, URZ, 0xc0, !UPT ;  /* 0x0000ffff2c2c7892 */ /* 0x000fe4000f8ec03f */
[----:B------:R-:W-:Y:S01]  /*11790*/  ULEA.HI.SX32 UR4, UR5, UR4, 0x1c ;  /* 0x0000000405047291 */ /* 0x000fe2000f8fe23f */
[----:B------:R-:W-:-:S03]  /*117a0*/  UMOV UR41, URZ ;  /* 0x0000003f00297c82 */ /* 0x000fc60008000000 */
[----:B------:R-:W-:-:S04]  /*117b0*/  UISETP.LT.AND UP0, UPT, URZ, UR4, UPT ;  /* 0x000000043f00728c */ /* 0x000fc8000bf01270 */
[----:B------:R-:W-:Y:S02]  /*117c0*/  USEL UR40, URZ, UR4, !UP0 ;  /* 0x000000043f287287 */ /* 0x000fe4000c000000 */
[----:B------:R-:W-:Y:S02]  /*117d0*/  UISETP.NE.AND UP0, UPT, UR10, URZ, UPT ;  /* 0x0000003f0a00728c */ /* 0x000fe4000bf05270 */
[----:B------:R-:W-:-:S06]  /*117e0*/  UISETP.GT.AND UP1, UPT, UR12, UR40, UPT ;  /* 0x000000280c00728c */ /* 0x000fcc000bf24270 */
[----:B------:R-:W-:-:S03]  /*117f0*/  PLOP3.LUT P0, PT, PT, PT, UP1, 0x80, 0x0 ;  /* 0x000000000000781c */ /* 0x000fc60003f0f018 */
[----:B------:R-:W-:-:S10]  /*11800*/  @!UP0 ULDC UR10, c[0x0][0x9f0] ;  /* 0x00027c00000a8ab9 */ /* 0x000fd40000000800 */
[----:B------:R-:W-:Y:S05]  /*11810*/  @!P0 BRA `(.L_x_1007) ;  /* 0x0000000000808947 */ /* 0x000fea0003800000 */
[----:B------:R-:W-:Y:S01]  /*11820*/  IMAD.U32 R3, RZ, RZ, UR10 ;  /* 0x0000000aff037e24 */ /* 0x000fe2000f8e00ff */
[----:B------:R-:W-:-:S04]  /*11830*/  UIADD3 UR4, UR10, -0x1, UR12 ;  /* 0xffffffff0a047890 */ /* 0x000fc8000fffe00c */
[-C--:B------:R-:W-:Y:S01]  /*11840*/  IABS R0, R3.reuse ;  /* 0x0000000300007213 */ /* 0x080fe20000000000 */
[----:B------:R-:W-:Y:S01]  /*11850*/  UIADD3 UR6, -UR40, UR4, URZ ;  /* 0x0000000428067290 */ /* 0x000fe2000fffe13f */
[----:B------:R-:W-:Y:S02]  /*11860*/  IABS R3, R3 ;  /* 0x0000000300037213 */ /* 0x000fe40000000000 */
[----:B------:R-:W-:Y:S01]  /*11870*/  R2UR UR11, R0 ;  /* 0x00000000000b72ca */ /* 0x000fe200000e0000 */
[----:B------:R-:W-:Y:S02]  /*11880*/  UMOV UR4, URZ ;  /* 0x0000003f00047c82 */ /* 0x000fe40008000000 */
[----:B------:R-:W-:-:S05]  /*11890*/  IMAD.MOV R3, RZ, RZ, -R3 ;  /* 0x000000ffff037224 */ /* 0x000fca00078e0a03 */
[----:B------:R-:W-:-:S05]  /*118a0*/  R2UR UR9, R3 ;  /* 0x00000000030972ca */ /* 0x000fca00000e0000 */
[----:B------:R-:W0:Y:S08]  /*118b0*/  I2F.RP R0, UR11 ;  /* 0x0000000b00007d06 */ /* 0x000e300008209400 */
[----:B0-----:R-:W0:Y:S02]  /*118c0*/  MUFU.RCP R0, R0 ;  /* 0x0000000000007308 */ /* 0x001e240000001000 */
[----:B0-----:R-:W-:Y:S01]  /*118d0*/  VIADD R2, R0, 0xffffffe ;  /* 0x0ffffffe00027836 */ /* 0x001fe20000000000 */
[----:B------:R-:W-:Y:S01]  /*118e0*/  IABS R0, UR6 ;  /* 0x0000000600007c13 */ /* 0x000fe20008000000 */
[----:B------:R-:W-:-:S03]  /*118f0*/  ULOP3.LUT UR6, UR6, UR10, URZ, 0x3c, !UPT ;  /* 0x0000000a06067292 */ /* 0x000fc6000f8e3c3f */
[----:B------:R-:W-:Y:S01]  /*11900*/  R2UR UR8, R0 ;  /* 0x00000000000872ca */ /* 0x000fe200000e0000 */
[----:B------:R-:W0:Y:S02]  /*11910*/  F2I.FTZ.U32.TRUNC.NTZ R2, R2 ;  /* 0x0000000200027305 */ /* 0x000e24000021f000 */
        /* <DEDUP_REMOVED lines=16> */
.L_x_1007:
[----:B------:R-:W-:Y:S01]  /*11a20*/  UIMAD UR39, UR44, UR41, UR40 ;  /* 0x000000292c2772a4 */ /* 0x000fe2000f8e0228 */
[----:B------:R-:W-:Y:S02]  /*11a30*/  IMAD.U32 R0, RZ, RZ, UR12 ;  /* 0x0000000cff007e24 */ /* 0x000fe4000f8e00ff */
[----:B------:R-:W-:-:S03]  /*11a40*/  IMAD.MOV.U32 R10, RZ, RZ, 0x1 ;  /* 0x00000001ff0a7424 */ /* 0x000fc600078e00ff */
        /* <DEDUP_REMOVED lines=30> */
.L_x_1008:
        /* <DEDUP_REMOVED lines=20> */
.L_x_1010:
        /* <DEDUP_REMOVED lines=15> */
.L_x_1009:
[----:B------:R-:W0:Y:S01]  /*11e60*/  LDC.64 R2, c[0x0][0x9f8] ;  /* 0x00027e00ff027b82 */ /* 0x000e220000000a00 */
[----:B------:R-:W-:-:S07]  /*11e70*/  ULDC.64 UR4, c[0x0][0x208] ;  /* 0x0000820000047ab9 */ /* 0x000fce0000000a00 */
[----:B------:R-:W1:Y:S01]  /*11e80*/  LDC.64 R4, c[0x0][0x418] ;  /* 0x00010600ff047b82 */ /* 0x000e620000000a00 */
[----:B0-----:R-:W-:-:S04]  /*11e90*/  ISETP.NE.U32.AND P0, PT, R2, RZ, PT ;  /* 0x000000ff0200720c */ /* 0x001fc80003f05070 */
[----:B------:R-:W-:-:S13]  /*11ea0*/  ISETP.NE.AND.EX P0, PT, R3, RZ, PT, P0 ;  /* 0x000000ff0300720c */ /* 0x000fda0003f05300 */
[----:B------:R-:W0:Y:S02]  /*11eb0*/  @P0 LDC.64 R2, c[0x0][0x9f8] ;  /* 0x00027e00ff020b82 */ /* 0x000e240000000a00 */
[----:B0-----:R-:W-:-:S05]  /*11ec0*/  @P0 IMAD.WIDE R2, R19, 0x4, R2 ;  /* 0x0000000413020825 */ /* 0x001fca00078e0202 */
[----:B------:R-:W2:Y:S01]  /*11ed0*/  @P0 LDG.E R19, desc[UR4][R2.64] ;  /* 0x0000000402130981 */ /* 0x000ea2000c1e1900 */
[----:B-1----:R-:W-:Y:S01]  /*11ee0*/  ISETP.NE.U32.AND P0, PT, R4, RZ, PT ;  /* 0x000000ff0400720c */ /* 0x002fe20003f05070 */
[----:B------:R-:W-:Y:S01]  /*11ef0*/  UMOV UR4, 0xffffffff ;  /* 0xffffffff00047882 */ /* 0x000fe20000000000 */
[----:B------:R-:W-:Y:S01]  /*11f00*/  LOP3.LUT R17, R17, 0xfffffffe, RZ, 0xc0, !PT ;  /* 0xfffffffe11117812 */ /* 0x000fe200078ec0ff */
[----:B------:R-:W0:Y:S01]  /*11f10*/  S2R R0, SR_TID.X ;  /* 0x0000000000007919 */ /* 0x000e220000002100 */
[----:B------:R-:W-:Y:S01]  /*11f20*/  ISETP.NE.AND.EX P1, PT, R5, RZ, PT, P0 ;  /* 0x000000ff0500720c */ /* 0x000fe20003f25300 */
[----:B------:R-:W-:-:S12]  /*11f30*/  VIADD R18, R18, 0xffffffff ;  /* 0xffffffff12127836 */ /* 0x000fd80000000000 */
[----:B------:R-:W-:Y:S02]  /*11f40*/  @P1 LOP3.LUT R17, R17, 0x1, RZ, 0xfc, !PT ;  /* 0x0000000111111812 */ /* 0x000fe400078efcff */
[----:B0-----:R-:W-:-:S04]  /*11f50*/  SHF.R.U32.HI R0, RZ, 0x5, R0 ;  /* 0x00000005ff007819 */ /* 0x001fc80000011600 */
[----:B------:R-:W-:Y:S02]  /*11f60*/  LOP3.LUT R0, R0, 0x3, RZ, 0xc0, !PT ;  /* 0x0000000300007812 */ /* 0x000fe400078ec0ff */
[----:B--2---:R-:W-:Y:S02]  /*11f70*/  SHF.R.S32.HI R7, RZ, 0x1f, R19 ;  /* 0x0000001fff077819 */ /* 0x004fe40000011413 */
[----:B------:R-:W-:-:S03]  /*11f80*/  SEL R16, R19, RZ, !P1 ;  /* 0x000000ff13107207 */ /* 0x000fc60004800000 */
[----:B------:R0:W-:Y:S01]  /*11f90*/  STL [R1], R7 ;  /* 0x0000000701007387 */ /* 0x0001e20000100800 */
[----:B------:R-:W-:Y:S05]  /*11fa0*/  BRA.DIV UR4, `(.L_x_1011) ;  /* 0x0000003a04a47947 */ /* 0x000fea000b800000 */
[----:B------:R1:W2:Y:S02]  /*11fb0*/  SHFL.IDX PT, R14, R0, RZ, 0x1f ;  /* 0x00001fff000e7589 */ /* 0x0002a400000e0000 */
.L_x_1095:
[----:B--2---:R-:W-:Y:S02]  /*11fc0*/  ISETP.NE.AND P0, PT, R14, RZ, PT ;  /* 0x000000ff0e00720c */ /* 0x004fe40003f05270 */
[----:B------:R-:W-:Y:S02]  /*11fd0*/  PLOP3.LUT P2, PT, PT, PT, PT, 0x8, 0x0 ;  /* 0x000000000000781c */ /* 0x000fe40003f4e170 */
[----:B------:R-:W-:-:S11]  /*11fe0*/  LOP3.LUT R17, R17, 0xfffffffd, RZ, 0xc0, !PT ;  /* 0xfffffffd11117812 */ /* 0x000fd600078ec0ff */
[----:B------:R-:W-:Y:S01]  /*11ff0*/  @P2 LOP3.LUT R17, R17, 0x2, RZ, 0xfc, !PT ;  /* 0x0000000211112812 */ /* 0x000fe200078efcff */
[----:B------:R-:W-:Y:S06]  /*12000*/  @P0 BRA `(.L_x_1012) ;  /* 0x0000000400180947 */ /* 0x000fec0003800000 */
[----:B------:R-:W-:-:S03]  /*12010*/  UMOV UR4, 0xffffffff ;  /* 0xffffffff00047882 */ /* 0x000fc60000000000 */
[----:B------:R-:W-:Y:S05]  /*12020*/  BRA.DIV UR4, `(.L_x_1013) ;  /* 0x0000003a04a47947 */ /* 0x000fea000b800000 */
[----:B------:R-:W-:-:S13]  /*12030*/  ELECT P6, URZ, PT ;  /* 0x00000000003f782f */ /* 0x000fda00038c0000 */
.L_x_1098:
[----:B------:R-:W-:Y:S05]  /*12040*/  @!P6 BRA `(.L_x_1012) ;  /* 0x000000040008e947 */ /* 0x000fea0003800000 */
[----:B------:R-:W-:Y:S01]  /*12050*/  IMAD.MOV.U32 R16, RZ, RZ, R19 ;  /* 0x000000ffff107224 */ /* 0x000fe200078e0013 */
[----:B------:R-:W-:Y:S06]  /*12060*/  @!P1 BRA `(.L_x_1014) ;  /* 0x00000000004c9947 */ /* 0x000fec0003800000 */
[----:B------:R-:W2:Y:S01]  /*12070*/  LDC R6, c[0x0][0x43c] ;  /* 0x00010f00ff067b82 */ /* 0x000ea20000000800 */
[----:B-1----:R-:W-:Y:S01]  /*12080*/  IMAD.MOV.U32 R0, RZ, RZ, R18 ;  /* 0x000000ffff007224 */ /* 0x002fe200078e0012 */
[----:B------:R-:W-:Y:S01]  /*12090*/  ULDC.64 UR4, c[0x0][0x428] ;  /* 0x00010a0000047ab9 */ /* 0x000fe20000000a00 */
[----:B------:R-:W-:Y:S01]  /*120a0*/  ULDC.64 UR6, c[0x0][0x208] ;  /* 0x0000820000067ab9 */ /* 0x000fe20000000a00 */
[----:B------:R-:W-:-:S04]  /*120b0*/  IMAD R8, R7, UR4, RZ ;  /* 0x0000000407087c24 */ /* 0x000fc8000f8e02ff */
[----:B0-----:R-:W-:Y:S01]  /*120c0*/  IMAD R7, R19, UR5, R8 ;  /* 0x0000000513077c24 */ /* 0x001fe2000f8e0208 */
[----:B--2---:R-:W-:-:S13]  /*120d0*/  ISETP.NE.AND P0, PT, R6, 0x1, PT ;  /* 0x000000010600780c */ /* 0x004fda0003f05270 */
        /* <DEDUP_REMOVED lines=10> */
[----:B------:R-:W-:-:S04]  /*12180*/  IMAD.MOV R3, RZ, RZ, -R0 ;  /* 0x000000ffff037224 */ /* 0x000fc800078e0a00 */
[----:B------:R-:W-:-:S07]  /*12190*/  IMAD R18, R6, R3, R18 ;  /* 0x0000000306127224 */ /* 0x000fce00078e0212 */
.L_x_1014:
[----:B-1----:R-:W-:Y:S01]  /*121a0*/  IMAD.MOV.U32 R0, RZ, RZ, 0x1 ;  /* 0x00000001ff007424 */ /* 0x002fe200078e00ff */
[----:B------:R-:W1:Y:S04]  /*121b0*/  S2R R9, SR_TID.X ;  /* 0x0000000000097919 */ /* 0x000e680000002100 */
[----:B------:R-:W-:-:S04]  /*121c0*/  SHF.L.U32 R0, R0, 0x1f, RZ ;  /* 0x0000001f00007819 */ /* 0x000fc800000006ff */
[----:B------:R-:W3:Y:S01]  /*121d0*/  SYNCS.PHASECHK.TRANS64.TRYWAIT P0, [UR38+0x30840], R0 ;  /* 0x03084000ff0075a7 */ /* 0x000ee20008000166 */
[----:B-1----:R-:W-:-:S04]  /*121e0*/  LOP3.LUT R2, R9, 0x7f, RZ, 0xc0, !PT ;  /* 0x0000007f09027812 */ /* 0x002fc800078ec0ff */
[----:B------:R-:W-:Y:S01]  /*121f0*/  ISETP.NE.AND P1, PT, R2, RZ, PT ;  /* 0x000000ff0200720c */ /* 0x000fe20003f25270 */
[----:B---3--:R-:W-:-:S12]  /*12200*/  @!P0 BRA `(.L_x_1015) ;  /* 0x00000038004c8947 */ /* 0x008fd80003800000 */
.L_x_1099:
[----:B------:R-:W-:Y:S05]  /*12210*/  @P1 BRA `(.L_x_1016) ;  /* 0x0000000000181947 */ /* 0x000fea0003800000 */
[----:B------:R-:W3:Y:S01]  /*12220*/  S2R R2, SR_TID.X ;  /* 0x0000000000027919 */ /* 0x000ee20000002100 */
[----:B-1----:R-:W-:-:S04]  /*12230*/  IMAD.MOV.U32 R0, RZ, RZ, 0x9000 ;  /* 0x00009000ff007424 */ /* 0x002fc800078e00ff */
[----:B------:R4:W-:Y:S01]  /*12240*/  SYNCS.ARRIVE.TRANS64 RZ, [UR38+0x30830], R0 ;  /* 0x03083000ffff79a7 */ /* 0x0009e20008000026 */
[----:B---3--:R-:W-:-:S13]  /*12250*/  LOP3.LUT P0, RZ, R2, 0x1f, RZ, 0xc0, !PT ;  /* 0x0000001f02ff7812 */ /* 0x008fda000780c0ff */
[----:B----4-:R-:W-:Y:S05]  /*12260*/  @!P0 BRA `(.L_x_1016) ;  /* 0x0000000000048947 */ /* 0x010fea0003800000 */
[----:B------:R-:W-:Y:S01]  /*12270*/  BPT.TRAP 0x1 ;  /* 0x000000040000795c */ /* 0x000fe20000300000 */
.L_x_1016:
[----:B------:R-:W-:Y:S01]  /*12280*/  R2UR UR11, R18 ;  /* 0x00000000120b72ca */ /* 0x000fe200000e0000 */
[----:B------:R-:W-:Y:S01]  /*12290*/  ULDC.64 UR4, c[0x0][0x198] ;  /* 0x0000660000047ab9 */ /* 0x000fe20000000a00 */
[----:B-----5:R-:W-:Y:S01]  /*122a0*/  R2UR UR13, R16 ;  /* 0x00000000100d72ca */ /* 0x020fe200000e0000 */
[----:B------:R-:W-:Y:S01]  /*122b0*/  UIADD3 UR4, UP0, UR4, 0x370, URZ ;  /* 0x0000037004047890 */ /* 0x000fe2000ff1e03f */
[----:B------:R-:W-:Y:S01]  /*122c0*/  PLOP3.LUT P0, PT, PT, PT, PT, 0x80, 0x0 ;  /* 0x000000000000781c */ /* 0x000fe20003f0f070 */
[----:B------:R-:W-:Y:S01]  /*122d0*/  UIADD3 UR8, UR38, 0x1e400, URZ ;  /* 0x0001e40026087890 */ /* 0x000fe2000fffe03f */
[----:B------:R-:W-:Y:S01]  /*122e0*/  LOP3.LUT R17, R17, 0xfffffffd, RZ, 0xc0, !PT ;  /* 0xfffffffd11117812 */ /* 0x000fe200078ec0ff */
[----:B------:R-:W-:Y:S02]  /*122f0*/  UIADD3 UR9, UR38, 0x30830, URZ ;  /* 0x0003083026097890 */ /* 0x000fe4000fffe03f */
[----:B------:R-:W-:Y:S02]  /*12300*/  UIADD3.X UR5, URZ, UR5, URZ, UP0, !UPT ;  /* 0x000000053f057290 */ /* 0x000fe400087fe43f */
[----:B------:R-:W-:-:S02]  /*12310*/  UIADD3 UR24, UR38, 0x21400, URZ ;  /* 0x0002140026187890 */ /* 0x000fc4000fffe03f */
[----:B------:R-:W-:Y:S02]  /*12320*/  UIMAD UR11, UR11, 0x60, URZ ;  /* 0x000000600b0b78a4 */ /* 0x000fe4000f8e023f */
        /* <DEDUP_REMOVED lines=16> */
[----:B------:R-:W-:Y:S01]  /*12430*/  @P0 LOP3.LUT R17, R17, 0x2, RZ, 0xfc, !PT ;  /* 0x0000000211110812 */ /* 0x000fe200078efcff */
[----:B------:R3:W-:Y:S01]  /*12440*/  UTMALDG.4D [UR24], [UR4], desc[UR6] ;  /* 0x00000618040075b4 */ /* 0x0007e20008019000 */
[----:B------:R3:W-:Y:S02]  /*12450*/  UTMALDG.4D [UR16], [UR4], desc[UR6] ;  /* 0x00000610040075b4 */ /* 0x0007e40008019000 */
[----:B---3--:R-:W-:-:S03]  /*12460*/  NOP ;  /* 0x0000000000007918 */ /* 0x008fc60000000000 */
.L_x_1012:
        /* <DEDUP_REMOVED lines=10> */
[----:B--2---:R-:W-:Y:S02]  /*12510*/  IMAD.U32 R4, RZ, RZ, UR6 ;  /* 0x00000006ff047e24 */ /* 0x004fe4000f8e00ff */
[----:B-1----:R-:W1:Y:S01]  /*12520*/  LDC.64 R2, c[0x4][R2] ;  /* 0x0100000002027b82 */ /* 0x002e620000000a00 */
[----:B------:R-:W-:Y:S02]  /*12530*/  IMAD.U32 R5, RZ, RZ, UR7 ;  /* 0x00000007ff057e24 */ /* 0x000fe4000f8e00ff */
[----:B------:R-:W-:Y:S02]  /*12540*/  IMAD.U32 R6, RZ, RZ, UR8 ;  /* 0x00000008ff067e24 */ /* 0x000fe4000f8e00ff */
[----:B0-----:R-:W-:-:S02]  /*12550*/  IMAD.U32 R7, RZ, RZ, UR9 ;  /* 0x00000009ff077e24 */ /* 0x001fc4000f8e00ff */
[----:B------:R-:W-:Y:S02]  /*12560*/  IMAD.U32 R10, RZ, RZ, UR4 ;  /* 0x00000004ff0a7e24 */ /* 0x000fe4000f8e00ff */
[----:B------:R-:W-:Y:S02]  /*12570*/  IMAD.U32 R11, RZ, RZ, UR5 ;  /* 0x00000005ff0b7e24 */ /* 0x000fe4000f8e00ff */
[----:B------:R-:W-:Y:S02]  /*12580*/  IMAD.MOV.U32 R8, RZ, RZ, 0x70 ;  /* 0x00000070ff087424 */ /* 0x000fe400078e00ff */
[----:B------:R-:W-:Y:S02]  /*12590*/  IMAD.MOV.U32 R12, RZ, RZ, 0x1 ;  /* 0x00000001ff0c7424 */ /* 0x000fe400078e00ff */
[----:B------:R-:W-:-:S07]  /*125a0*/  IMAD.MOV.U32 R13, RZ, RZ, RZ ;  /* 0x000000ffff0d7224 */ /* 0x000fce00078e00ff */
[----:B------:R-:W-:-:S07]  /*125b0*/  LEPC R20, `(.L_x_1017) ;  /* 0x000000001014794e */ /* 0x000fce0000000000 */
[----:B-1----:R-:W-:Y:S05]  /*125c0*/  CALL.ABS.NOINC R2 ;  /* 0x0000000002007343 */ /* 0x002fea0003c00000 */
.L_x_1017:
[----:B0-----:R-:W0:Y:S01]  /*125d0*/  LDC R7, c[0x0][0x448] ;  /* 0x00011200ff077b82 */ /* 0x001e220000000800 */
[----:B------:R-:W3:Y:S01]  /*125e0*/  S2R R13, SR_TID.X ;  /* 0x00000000000d7919 */ /* 0x000ee20000002100 */
[----:B------:R-:W-:Y:S01]  /*125f0*/  USHF.R.S32.HI UR4, URZ, 0x1f, UR36 ;  /* 0x0000001f3f047899 */ /* 0x000fe20008011424 */
[----:B------:R-:W-:Y:S01]  /*12600*/  ULDC.64 UR8, c[0x0][0x2d8] ;  /* 0x0000b60000087ab9 */ /* 0x000fe20000000a00 */
[----:B------:R-:W4:Y:S02]  /*12610*/  S2R R8, SR_CTAID.Z ;  /* 0x0000000000087919 */ /* 0x000f240000002700 */
[----:B------:R-:W-:Y:S02]  /*12620*/  UIMAD UR6, UR4, UR8, URZ ;  /* 0x00000008040672a4 */ /* 0x000fe4000f8e023f */
[----:B------:R-:W-:Y:S02]  /*12630*/  UIMAD.WIDE.U32 UR4, UR36, UR8, URZ ;  /* 0x00000008240472a5 */ /* 0x000fe4000f8e003f */
[----:B------:R-:W-:-:S04]  /*12640*/  UIMAD UR6, UR36, UR9, UR6 ;  /* 0x00000009240672a4 */ /* 0x000fc8000f8e0206 */
[----:B------:R-:W-:Y:S01]  /*12650*/  UIADD3 UR5, UR5, UR6, URZ ;  /* 0x0000000605057290 */ /* 0x000fe2000fffe03f */
[----:B0-----:R-:W-:Y:S02]  /*12660*/  ISETP.NE.AND P0, PT, R7, 0x1, PT ;  /* 0x000000010700780c */ /* 0x001fe40003f05270 */
[C---:B---3--:R-:W-:Y:S01]  /*12670*/  LOP3.LUT R12, R13.reuse, 0x7f, RZ, 0xc0, !PT ;  /* 0x0000007f0d0c7812 */ /* 0x048fe200078ec0ff */
[----:B-1----:R-:W-:-:S10]  /*12680*/  IMAD.SHL.U32 R3, R13, 0x10, RZ ;  /* 0x000000100d037824 */ /* 0x002fd400078e00ff */
[----:B--2---:R-:W0:Y:S01]  /*12690*/  @P0 LDC R5, c[0x0][0x44c] ;  /* 0x00011300ff050b82 */ /* 0x004e220000000800 */
[----:B------:R-:W-:-:S04]  /*126a0*/  SHF.R.U32.HI R6, RZ, 0x3, R12 ;  /* 0x00000003ff067819 */ /* 0x000fc8000001160c */
[----:B------:R-:W-:-:S03]  /*126b0*/  LOP3.LUT R0, R6, 0x70, R3, 0xf8, !PT ;  /* 0x0000007006007812 */ /* 0x000fc600078ef803 */
[----:B------:R-:W1:Y:S02]  /*126c0*/  @P0 LDC R4, c[0x0][0x450] ;  /* 0x00011400ff040b82 */ /* 0x000e640000000800 */
[----:B------:R-:W-:-:S04]  /*126d0*/  VIADD R0, R0, UR45 ;  /* 0x0000002d00007c36 */ /* 0x000fc80008000000 */
[----:B------:R-:W-:Y:S02]  /*126e0*/  IMAD.MOV.U32 R9, RZ, RZ, R0 ;  /* 0x000000ffff097224 */ /* 0x000fe400078e0000 */
[----:B------:R-:W2:Y:S01]  /*126f0*/  LDC.64 R2, c[0x0][0x2e0] ;  /* 0x0000b800ff027b82 */ /* 0x000ea20000000a00 */
[----:B0-----:R-:W-:-:S05]  /*12700*/  @P0 IMAD.HI.U32 R5, R0, R5, RZ ;  /* 0x0000000500050227 */ /* 0x001fca00078e00ff */
[----:B-1----:R-:W-:Y:S02]  /*12710*/  @P0 SHF.R.U32.HI R9, RZ, R4, R5 ;  /* 0x00000004ff090219 */ /* 0x002fe40000011605 */
[----:B----4-:R-:W-:-:S05]  /*12720*/  SHF.R.S32.HI R5, RZ, 0x1f, R8 ;  /* 0x0000001fff057819 */ /* 0x010fca0000011408 */
[----:B--2---:R-:W-:-:S04]  /*12730*/  IMAD R4, R5, R2, RZ ;  /* 0x0000000205047224 */ /* 0x004fc800078e02ff */
[C---:B------:R-:W-:Y:S01]  /*12740*/  IMAD R5, R8.reuse, R3, R4 ;  /* 0x0000000308057224 */ /* 0x040fe200078e0204 */
[----:B------:R-:W-:Y:S01]  /*12750*/  SHF.R.S32.HI R4, RZ, 0x1f, R9 ;  /* 0x0000001fff047819 */ /* 0x000fe20000011409 */
[----:B------:R-:W-:Y:S01]  /*12760*/  IMAD.WIDE.U32 R2, R8, R2, UR4 ;  /* 0x0000000408027e25 */ /* 0x000fe2000f8e0002 */
[----:B------:R-:W-:-:S03]  /*12770*/  ULDC.64 UR4, c[0x0][0x2d0] ;  /* 0x0000b40000047ab9 */ /* 0x000fc60000000a00 */
[----:B------:R-:W-:Y:S02]  /*12780*/  IMAD.IADD R3, R3, 0x1, R5 ;  /* 0x0000000103037824 */ /* 0x000fe400078e0205 */
[----:B------:R-:W-:Y:S02]  /*12790*/  IMAD.MOV R5, RZ, RZ, -R9 ;  /* 0x000000ffff057224 */ /* 0x000fe400078e0a09 */
[----:B------:R-:W-:Y:S02]  /*127a0*/  IMAD R4, R4, UR4, RZ ;  /* 0x0000000404047c24 */ /* 0x000fe4000f8e02ff */
[----:B------:R-:W-:Y:S02]  /*127b0*/  IMAD R5, R7, R5, R0 ;  /* 0x0000000507057224 */ /* 0x000fe400078e0200 */
[C---:B------:R-:W-:Y:S02]  /*127c0*/  IMAD R11, R9.reuse, UR5, R4 ;  /* 0x00000005090b7c24 */ /* 0x040fe4000f8e0204 */
[----:B------:R-:W-:Y:S01]  /*127d0*/  IMAD.WIDE.U32 R2, R9, UR4, R2 ;  /* 0x0000000409027c25 */ /* 0x000fe2000f8e0002 */
[----:B------:R-:W-:Y:S01]  /*127e0*/  SHF.R.S32.HI R0, RZ, 0x1f, R5 ;  /* 0x0000001fff007819 */ /* 0x000fe20000011405 */
[----:B------:R-:W-:-:S02]  /*127f0*/  ULDC.64 UR4, c[0x0][0x2c8] ;  /* 0x0000b20000047ab9 */ /* 0x000fc40000000a00 */
[----:B------:R-:W-:Y:S02]  /*12800*/  IMAD.IADD R3, R3, 0x1, R11 ;  /* 0x0000000103037824 */ /* 0x000fe400078e020b */
[----:B------:R-:W-:Y:S02]  /*12810*/  IMAD R0, R0, UR4, RZ ;  /* 0x0000000400007c24 */ /* 0x000fe4000f8e02ff */
[----:B------:R-:W-:-:S04]  /*12820*/  IMAD.WIDE.U32 R2, R5, UR4, R2 ;  /* 0x0000000405027c25 */ /* 0x000fc8000f8e0002 */
[----:B------:R-:W-:Y:S01]  /*12830*/  IMAD R9, R5, UR5, R0 ;  /* 0x0000000505097c24 */ /* 0x000fe2000f8e0200 */
[----:B------:R-:W-:Y:S02]  /*12840*/  ULDC.64 UR4, c[0x0][0x280] ;  /* 0x0000a00000047ab9 */ /* 0x000fe40000000a00 */
[----:B------:R-:W-:Y:S01]  /*12850*/  LEA R0, P0, R2, UR4, 0x1 ;  /* 0x0000000402007c11 */ /* 0x000fe2000f8008ff */
[----:B------:R-:W-:Y:S01]  /*12860*/  IMAD.IADD R3, R3, 0x1, R9 ;  /* 0x0000000103037824 */ /* 0x000fe200078e0209 */
[----:B------:R-:W-:Y:S01]  /*12870*/  ULDC UR4, c[0x0][0x2b8] ;  /* 0x0000ae0000047ab9 */ /* 0x000fe20000000800 */
[----:B------:R-:W-:-:S03]  /*12880*/  IMAD.SHL.U32 R9, R12, 0x8, RZ ;  /* 0x000000080c097824 */ /* 0x000fc600078e00ff */
        /* <DEDUP_REMOVED lines=14> */
[----:B------:R-:W0:Y:S01]  /*12970*/  SHFL.IDX PT, R2, R8, RZ, 0x181f ;  /* 0x00181fff08027589 */ /* 0x000e2200000e0000 */
[----:B------:R-:W-:Y:S01]  /*12980*/  ULDC UR4, c[0x0][0x288] ;  /* 0x0000a20000047ab9 */ /* 0x000fe20000000800 */
[----:B------:R-:W-:Y:S01]  /*12990*/  VIADD R6, R6, UR45 ;  /* 0x0000002d06067c36 */ /* 0x000fe20008000000 */
[----:B------:R-:W-:Y:S01]  /*129a0*/  ULDC.64 UR6, c[0x0][0x208] ;  /* 0x0000820000067ab9 */ /* 0x000fe20000000a00 */
[----:B------:R-:W1:Y:S01]  /*129b0*/  SHFL.IDX PT, R14, R0, RZ, 0x181f ;  /* 0x00181fff000e7589 */ /* 0x000e6200000e0000 */
[----:B------:R-:W-:Y:S02]  /*129c0*/  IMAD R7, R7, UR4, RZ ;  /* 0x0000000407077c24 */ /* 0x000fe4000f8e02ff */
[C---:B------:R-:W-:Y:S01]  /*129d0*/  VIADD R12, R6.reuse, 0x10 ;  /* 0x00000010060c7836 */ /* 0x040fe20000000000 */
[----:B------:R-:W2:Y:S02]  /*129e0*/  SHFL.IDX PT, R4, R8, 0x1, 0x181f ;  /* 0x00381f0008047f89 */ /* 0x000ea400000e0000 */
[----:B------:R-:W-:-:S13]  /*129f0*/  ISETP.GE.AND P3, PT, R6, R7, PT ;  /* 0x000000070600720c */ /* 0x000fda0003f66270 */
[----:B------:R-:W-:Y:S01]  /*12a00*/  @!P3 LEA R21, R9, UR38, 0x1 ;  /* 0x000000260915bc11 */ /* 0x000fe2000f8e08ff */
[----:B0-----:R-:W-:Y:S02]  /*12a10*/  IMAD.MOV.U32 R3, RZ, RZ, R2 ;  /* 0x000000ffff037224 */ /* 0x001fe400078e0002 */
[----:B-1----:R-:W-:Y:S02]  /*12a20*/  IMAD.MOV.U32 R2, RZ, RZ, R14 ;  /* 0x000000ffff027224 */ /* 0x002fe400078e000e */
[----:B------:R-:W0:Y:S02]  /*12a30*/  SHFL.IDX PT, R14, R0, 0x1, 0x181f ;  /* 0x00381f00000e7f89 */ /* 0x000e2400000e0000 */
[----:B------:R-:W-:-:S04]  /*12a40*/  @!P3 IMAD.WIDE.U32 R2, R10, 0x2, R2 ;  /* 0x000000020a02b825 */ /* 0x000fc800078e0002 */
[----:B--2---:R-:W-:Y:S01]  /*12a50*/  IMAD.MOV.U32 R5, RZ, RZ, R4 ;  /* 0x000000ffff057224 */ /* 0x004fe200078e0004 */
[----:B------:R-:W-:Y:S04]  /*12a60*/  @!P3 LDGSTS.E.BYPASS.LTC128B.128 [R21+0x12400], desc[UR6][R2.64], !P2 ;  /* 0x124000000215bfae */ /* 0x000fe8000d101d46 */
[----:B------:R-:W-:Y:S04]  /*12a70*/  @!P3 LDGSTS.E.BYPASS.LTC128B.128 [R21+0x16400], desc[UR6][R2.64+0x80], !P0 ;  /* 0x164000800215bfae */ /* 0x000fe8000c101d46 */
[----:B------:R1:W-:Y:S01]  /*12a80*/  @!P3 LDGSTS.E.BYPASS.LTC128B.128 [R21+0x1a400], desc[UR6][R2.64+0x100], !P1 ;  /* 0x1a4001000215bfae */ /* 0x0003e2000c901d46 */
[----:B------:R-:W-:Y:S01]  /*12a90*/  ISETP.GE.AND P3, PT, R12, R7, PT ;  /* 0x000000070c00720c */ /* 0x000fe20003f66270 */
[----:B------:R-:W-:-:S02]  /*12aa0*/  VIADD R12, R6, 0x20 ;  /* 0x00000020060c7836 */ /* 0x000fc40000000000 */
[----:B0-----:R-:W-:Y:S02]  /*12ab0*/  IMAD.MOV.U32 R4, RZ, RZ, R14 ;  /* 0x000000ffff047224 */ /* 0x001fe400078e000e */
[----:B------:R-:W-:Y:S08]  /*12ac0*/  SHFL.IDX PT, R14, R0, 0x2, 0x181f ;  /* 0x00581f00000e7f89 */ /* 0x000ff000000e0000 */
[----:B------:R-:W-:Y:S01]  /*12ad0*/  @!P3 IMAD.WIDE.U32 R4, R10, 0x2, R4 ;  /* 0x000000020a04b825 */ /* 0x000fe200078e0004 */
[----:B-1----:R-:W0:Y:S01]  /*12ae0*/  SHFL.IDX PT, R2, R8, 0x2, 0x181f ;  /* 0x00581f0008027f89 */ /* 0x002e2200000e0000 */
[----:B------:R-:W-:-:S05]  /*12af0*/  @!P3 LEA R20, R9, UR38, 0x1 ;  /* 0x000000260914bc11 */ /* 0x000fca000f8e08ff */
[----:B------:R-:W-:Y:S04]  /*12b00*/  @!P3 LDGSTS.E.BYPASS.LTC128B.128 [R20+0x12c00], desc[UR6][R4.64], !P2 ;  /* 0x12c000000414bfae */ /* 0x000fe8000d101d46 */
[----:B------:R-:W-:Y:S04]  /*12b10*/  @!P3 LDGSTS.E.BYPASS.LTC128B.128 [R20+0x16c00], desc[UR6][R4.64+0x80], !P0 ;  /* 0x16c000800414bfae */ /* 0x000fe8000c101d46 */
[----:B------:R1:W-:Y:S01]  /*12b20*/  @!P3 LDGSTS.E.BYPASS.LTC128B.128 [R20+0x1ac00], desc[UR6][R4.64+0x100], !P1 ;  /* 0x1ac001000414bfae */ /* 0x0003e2000c901d46 */
[----:B------:R-:W-:Y:S01]  /*12b30*/  ISETP.GE.AND P3, PT, R12, R7, PT ;  /* 0x000000070c00720c */ /* 0x000fe20003f66270 */
[----:B------:R-:W-:-:S02]  /*12b40*/  VIADD R12, R6, 0x30 ;  /* 0x00000030060c7836 */ /* 0x000fc40000000000 */
[----:B0-----:R-:W-:Y:S02]  /*12b50*/  IMAD.MOV.U32 R3, RZ, RZ, R2 ;  /* 0x000000ffff037224 */ /* 0x001fe400078e0002 */
[----:B------:R-:W-:Y:S01]  /*12b60*/  IMAD.MOV.U32 R2, RZ, RZ, R14 ;  /* 0x000000ffff027224 */ /* 0x000fe200078e000e */
[----:B-1----:R-:W0:Y:S07]  /*12b70*/  SHFL.IDX PT, R4, R8, 0x3, 0x181f ;  /* 0x00781f0008047f89 */ /* 0x002e2e00000e0000 */
[----:B------:R-:W-:Y:S01]  /*12b80*/  @!P3 LEA R21, R9, UR38, 0x1 ;  /* 0x000000260915bc11 */ /* 0x000fe2000f8e08ff */
[----:B------:R-:W-:Y:S01]  /*12b90*/  @!P3 IMAD.WIDE.U32 R2, R10, 0x2, R2 ;  /* 0x000000020a02b825 */ /* 0x000fe200078e0002 */
[----:B------:R-:W1:Y:S04]  /*12ba0*/  SHFL.IDX PT, R14, R0, 0x3, 0x181f ;  /* 0x00781f00000e7f89 */ /* 0x000e6800000e0000 */
[----:B------:R-:W-:Y:S04]  /*12bb0*/  @!P3 LDGSTS.E.BYPASS.LTC128B.128 [R21+0x13400], desc[UR6][R2.64], !P2 ;  /* 0x134000000215bfae */ /* 0x000fe8000d101d46 */
[----:B------:R-:W-:Y:S04]  /*12bc0*/  @!P3 LDGSTS.E.BYPASS.LTC128B.128 [R21+0x17400], desc[UR6][R2.64+0x80], !P0 ;  /* 0x174000800215bfae */ /* 0x000fe8000c101d46 */
[----:B------:R2:W-:Y:S01]  /*12bd0*/  @!P3 LDGSTS.E.BYPASS.LTC128B.128 [R21+0x1b400], desc[UR6][R2.64+0x100], !P1 ;  /* 0x1b4001000215bfae */ /* 0x0005e2000c901d46 */
[----:B------:R-:W-:Y:S01]  /*12be0*/  ISETP.GE.AND P3, PT, R12, R7, PT ;  /* 0x000000070c00720c */ /* 0x000fe20003f66270 */
[----:B------:R-:W-:-:S02]  /*12bf0*/  VIADD R12, R6, 0x40 ;  /* 0x00000040060c7836 */ /* 0x000fc40000000000 */
[----:B0-----:R-:W-:Y:S02]  /*12c00*/  IMAD.MOV.U32 R5, RZ, RZ, R4 ;  /* 0x000000ffff057224 */ /* 0x001fe400078e0004 */
[----:B-1----:R-:W-:Y:S01]  /*12c10*/  IMAD.MOV.U32 R4, RZ, RZ, R14 ;  /* 0x000000ffff047224 */ /* 0x002fe200078e000e */
[----:B--2---:R-:W0:Y:S07]  /*12c20*/  SHFL.IDX PT, R2, R8, 0x4, 0x181f ;  /* 0x00981f0008027f89 */ /* 0x004e2e00000e0000 */
        /* <DEDUP_REMOVED lines=29> */
[----:B0-----:R-:W-:-:S02]  /*12e00*/  IMAD.MOV.U32 R3, RZ, RZ, R2 ;  /* 0x000000ffff037224 */ /* 0x001fc400078e0002 */
[----:B-1----:R-:W-:Y:S01]  /*12e10*/  IMAD.MOV.U32 R2, RZ, RZ, R14 ;  /* 0x000000ffff027224 */ /* 0x002fe200078e000e */
[----:B--2---:R0:W1:Y:S09]  /*12e20*/  SHFL.IDX PT, R4, R8, 0x7, 0x181f ;  /* 0x00f81f0008047f89 */ /* 0x00407200000e0000 */
[----:B------:R-:W-:Y:S01]  /*12e30*/  @!P3 LEA R21, R9, UR38, 0x1 ;  /* 0x000000260915bc11 */ /* 0x000fe2000f8e08ff */
[----:B------:R-:W-:Y:S01]  /*12e40*/  @!P3 IMAD.WIDE.U32 R2, R10, 0x2, R2 ;  /* 0x000000020a02b825 */ /* 0x000fe200078e0002 */
[----:B------:R0:W2:Y:S04]  /*12e50*/  SHFL.IDX PT, R14, R0, 0x7, 0x181f ;  /* 0x00f81f00000e7f89 */ /* 0x0000a800000e0000 */
[----:B------:R0:W-:Y:S04]  /*12e60*/  @!P3 LDGSTS.E.BYPASS.LTC128B.128 [R21+0x15400], desc[UR6][R2.64], !P2 ;  /* 0x154000000215bfae */ /* 0x0001e8000d101d46 */
[----:B------:R0:W-:Y:S04]  /*12e70*/  @!P3 LDGSTS.E.BYPASS.LTC128B.128 [R21+0x19400], desc[UR6][R2.64+0x80], !P0 ;  /* 0x194000800215bfae */ /* 0x0001e8000c101d46 */
[----:B------:R0:W-:Y:S02]  /*12e80*/  @!P3 LDGSTS.E.BYPASS.LTC128B.128 [R21+0x1d400], desc[UR6][R2.64+0x100], !P1 ;  /* 0x1d4001000215bfae */ /* 0x0001e4000c901d46 */
.L_x_1116:
[----:B------:R-:W-:Y:S01]  /*12e90*/  VIADD R6, R6, 0x70 ;  /* 0x0000007006067836 */ /* 0x000fe20000000000 */
[----:B------:R-:W-:Y:S01]  /*12ea0*/  BSSY B0, `(.L_x_1019) ;  /* 0x000000e000007945 */ /* 0x000fe20003800000 */
[----:B0-2---:R-:W-:Y:S02]  /*12eb0*/  IMAD.MOV.U32 R2, RZ, RZ, R14 ;  /* 0x000000ffff027224 */ /* 0x005fe400078e000e */
[----:B-1----:R-:W-:Y:S01]  /*12ec0*/  IMAD.MOV.U32 R3, RZ, RZ, R4 ;  /* 0x000000ffff037224 */ /* 0x002fe200078e0004 */
[----:B------:R-:W-:-:S13]  /*12ed0*/  ISETP.GE.AND P3, PT, R6, R7, PT ;  /* 0x000000070600720c */ /* 0x000fda0003f66270 */
        /* <DEDUP_REMOVED lines=10> */
.L_x_1020:
[----:B------:R-:W-:Y:S05]  /*12f80*/  BSYNC B0 ;  /* 0x0000000000007941 */ /* 0x000fea0003800000 */
.L_x_1019:
        /* <DEDUP_REMOVED lines=12> */
.L_x_1117:
[----:B0-----:R-:W-:Y:S02]  /*13050*/  IMAD.MOV.U32 R10, RZ, RZ, 0x1 ;  /* 0x00000001ff0a7424 */ /* 0x001fe400078e00ff */
[----:B-1----:R-:W-:Y:S01]  /*13060*/  IMAD.MOV.U32 R0, RZ, RZ, RZ ;  /* 0x000000ffff007224 */ /* 0x002fe200078e00ff */
[----:B------:R-:W-:Y:S06]  /*13070*/  @!P1 BRA `(.L_x_1022) ;  /* 0x0000001c009c9947 */ /* 0x000fec0003800000 */
[----:B------:R-:W-:Y:S01]  /*13080*/  UIADD3 UR4, UR44, 0x1, URZ ;  /* 0x000000012c047890 */ /* 0x000fe2000fffe03f */
[----:B------:R-:W0:Y:S01]  /*13090*/  S2R R4, SR_TID.X ;  /* 0x0000000000047919 */ /* 0x000e220000002100 */
[----:B------:R-:W-:Y:S01]  /*130a0*/  ULOP3.LUT UR5, URZ, UR42, URZ, 0x33, !UPT ;  /* 0x0000002a3f057292 */ /* 0x000fe2000f8e333f */
[----:B------:R-:W-:Y:S01]  /*130b0*/  IMAD.MOV.U32 R10, RZ, RZ, 0x1 ;  /* 0x00000001ff0a7424 */ /* 0x000fe200078e00ff */
[----:B------:R-:W-:-:S04]  /*130c0*/  UIMAD UR4, UR4, UR41, URZ ;  /* 0x00000029040472a4 */ /* 0x000fc8000f8e023f */
[----:B------:R-:W-:Y:S01]  /*130d0*/  IMAD.U32 R3, RZ, RZ, UR5 ;  /* 0x00000005ff037e24 */ /* 0x000fe2000f8e00ff */
[----:B------:R-:W-:Y:S01]  /*130e0*/  ULOP3.LUT UR5, URZ, UR39, URZ, 0x33, !UPT ;  /* 0x000000273f057292 */ /* 0x000fe2000f8e333f */
[----:B------:R-:W-:Y:S01]  /*130f0*/  LOP3.LUT R2, RZ, UR4, RZ, 0x33, !PT ;  /* 0x00000004ff027c12 */ /* 0x000fe2000f8e33ff */
[----:B------:R-:W-:-:S03]  /*13100*/  ULOP3.LUT UR4, URZ, UR43, URZ, 0x33, !UPT ;  /* 0x0000002b3f047292 */ /* 0x000fc6000f8e333f */
[----:B------:R-:W-:Y:S01]  /*13110*/  VIADDMNMX R2, R2, -UR40, R3, !PT ;  /* 0x8000002802027c46 */ /* 0x000fe2000f800103 */
[----:B------:R-:W-:-:S03]  /*13120*/  IMAD.MOV.U32 R3, RZ, RZ, 0x2 ;  /* 0x00000002ff037424 */ /* 0x000fc600078e00ff */
[----:B------:R-:W-:-:S04]  /*13130*/  VIMNMX R2, R2, UR4, !PT ;  /* 0x0000000402027c48 */ /* 0x000fc8000ffe0100 */
[----:B------:R-:W-:-:S05]  /*13140*/  VIADDMNMX R3, R2, R3, UR5, !PT ;  /* 0x0000000502037e46 */ /* 0x000fca000f800103 */
[----:B------:R-:W-:-:S05]  /*13150*/  VIADD R5, R3, 0xfffffffe ;  /* 0xfffffffe03057836 */ /* 0x000fca0000000000 */
[-C--:B------:R-:W-:Y:S02]  /*13160*/  ISETP.NE.AND P0, PT, R5, R2.reuse, PT ;  /* 0x000000020500720c */ /* 0x080fe40003f05270 */
[----:B------:R-:W-:Y:S02]  /*13170*/  LOP3.LUT R2, RZ, R2, RZ, 0x33, !PT ;  /* 0x00000002ff027212 */ /* 0x000fe400078e33ff */
[----:B0-----:R-:W-:Y:S01]  /*13180*/  LOP3.LUT R9, R4, 0x1f, RZ, 0xc0, !PT ;  /* 0x0000001f04097812 */ /* 0x001fe200078ec0ff */
[----:B------:R-:W-:Y:S02]  /*13190*/  IMAD.MOV.U32 R4, RZ, RZ, R16 ;  /* 0x000000ffff047224 */ /* 0x000fe400078e0010 */
[----:B------:R-:W-:-:S05]  /*131a0*/  IMAD.IADD R2, R3, 0x1, R2 ;  /* 0x0000000103027824 */ /* 0x000fca00078e0202 */
[----:B------:R-:W-:Y:S01]  /*131b0*/  LOP3.LUT R11, R2, 0x1, RZ, 0xc0, !PT ;  /* 0x00000001020b7812 */ /* 0x000fe200078ec0ff */
[----:B------:R-:W-:Y:S06]  /*131c0*/  @!P0 BRA `(.L_x_1023) ;  /* 0x0000001000e48947 */ /* 0x000fec0003800000 */
[----:B------:R-:W-:Y:S01]  /*131d0*/  BSSY B0, `(.L_x_1023) ;  /* 0x0000138000007945 */ /* 0x000fe20003800000 */
[----:B------:R-:W-:Y:S02]  /*131e0*/  IMAD.IADD R7, R2, 0x1, -R11 ;  /* 0x0000000102077824 */ /* 0x000fe400078e0a0b */
[----:B------:R-:W-:Y:S02]  /*131f0*/  IMAD.MOV.U32 R8, RZ, RZ, 0x1 ;  /* 0x00000001ff087424 */ /* 0x000fe400078e00ff */
[----:B------:R-:W-:-:S07]  /*13200*/  IMAD.MOV.U32 R4, RZ, RZ, R16 ;  /* 0x000000ffff047224 */ /* 0x000fce00078e0010 */
.L_x_1058:
[----:B------:R-:W-:Y:S01]  /*13210*/  LOP3.LUT P0, RZ, R17, 0x2, RZ, 0xc0, !PT ;  /* 0x0000000211ff7812 */ /* 0x000fe2000780c0ff */
[----:B------:R-:W-:Y:S01]  /*13220*/  VIADD R7, R7, 0xfffffffe ;  /* 0xfffffffe07077836 */ /* 0x000fe20000000000 */
[----:B------:R-:W-:Y:S04]  /*13230*/  BSSY B1, `(.L_x_1024) ;  /* 0x0000096000017945 */ /* 0x000fe80003800000 */
[----:B------:R-:W-:-:S07]  /*13240*/  ISETP.NE.AND P1, PT, R7, RZ, PT ;  /* 0x000000ff0700720c */ /* 0x000fce0003f25270 */
[----:B------:R-:W-:Y:S06]  /*13250*/  @!P0 BRA `(.L_x_1025) ;  /* 0x00000008004c8947 */ /* 0x000fec0003800000 */
[----:B------:R-:W-:Y:S01]  /*13260*/  LOP3.LUT P0, RZ, R17, 0x1, RZ, 0xc0, !PT ;  /* 0x0000000111ff7812 */ /* 0x000fe2000780c0ff */
[----:B------:R-:W-:-:S12]  /*13270*/  IMAD.MOV.U32 R10, RZ, RZ, R6 ;  /* 0x000000ffff0a7224 */ /* 0x000fd800078e0006 */
[----:B------:R-:W-:Y:S05]  /*13280*/  @!P0 BRA `(.L_x_1026) ;  /* 0x0000000000508947 */ /* 0x000fea0003800000 */
[----:B------:R-:W2:Y:S01]  /*13290*/  LDL R5, [R1] ;  /* 0x0000000001057983 */ /* 0x000ea20000100800 */
        /* <DEDUP_REMOVED lines=8> */
[--C-:B------:R-:W-:Y:S01]  /*13320*/  SHF.R.S32.HI R3, RZ, 0x1f, R2.reuse ;  /* 0x0000001fff037819 */ /* 0x100fe20000011402 */
[----:B--2---:R-:W-:Y:S02]  /*13330*/  IMAD R4, R5, UR4, RZ ;  /* 0x0000000405047c24 */ /* 0x004fe4000f8e02ff */
[----:B------:R-:W-:Y:S02]  /*13340*/  IMAD.MOV R5, RZ, RZ, -R2 ;  /* 0x000000ffff057224 */ /* 0x000fe400078e0a02 */
[C---:B------:R-:W-:Y:S02]  /*13350*/  IMAD R4, R19.reuse, UR5, R4 ;  /* 0x0000000513047c24 */ /* 0x040fe4000f8e0204 */
[----:B------:R-:W-:Y:S01]  /*13360*/  IMAD.WIDE.U32 R2, R19, UR4, R2 ;  /* 0x0000000413027c25 */ /* 0x000fe2000f8e0002 */
[----:B------:R-:W-:-:S03]  /*13370*/  ULDC.64 UR4, c[0x0][0x418] ;  /* 0x0001060000047ab9 */ /* 0x000fc60000000a00 */
[----:B------:R-:W-:Y:S01]  /*13380*/  IMAD.IADD R3, R4, 0x1, R3 ;  /* 0x0000000104037824 */ /* 0x000fe200078e0203 */
[----:B------:R-:W-:Y:S01]  /*13390*/  LEA R4, P0, R2, UR4, 0x2 ;  /* 0x0000000402047c11 */ /* 0x000fe2000f8010ff */
[----:B------:R-:W-:-:S03]  /*133a0*/  IMAD R10, R10, R5, R6 ;  /* 0x000000050a0a7224 */ /* 0x000fc600078e0206 */
[----:B------:R-:W-:-:S05]  /*133b0*/  LEA.HI.X R5, R2, UR5, R3, 0x2, P0 ;  /* 0x0000000502057c11 */ /* 0x000fca00080f1403 */
[----:B------:R0:W5:Y:S04]  /*133c0*/  LDG.E R4, desc[UR6][R4.64] ;  /* 0x0000000604047981 */ /* 0x000168000c1e1900 */
.L_x_1026:
[----:B------:R-:W1:Y:S01]  /*133d0*/  S2R R2, SR_TID.X ;  /* 0x0000000000027919 */ /* 0x000e620000002100 */
[----:B------:R-:W-:Y:S01]  /*133e0*/  BSSY B2, `(.L_x_1027) ;  /* 0x0000006000027945 */ /* 0x000fe20003800000 */
[----:B-1----:R-:W-:Y:S02]  /*133f0*/  LOP3.LUT R3, R2, 0x7f, RZ, 0xc0, !PT ;  /* 0x0000007f02037812 */ /* 0x002fe400078ec0ff */
[----:B------:R-:W-:Y:S02]  /*13400*/  SHF.L.U32 R2, R8, 0x1f, RZ ;  /* 0x0000001f08027819 */ /* 0x000fe400000006ff */
[----:B------:R-:W-:Y:S02]  /*13410*/  ISETP.NE.AND P2, PT, R3, RZ, PT ;  /* 0x000000ff0300720c */ /* 0x000fe40003f45270 */
[----:B------:R-:W1:Y:S02]  /*13420*/  SYNCS.PHASECHK.TRANS64.TRYWAIT P0, [UR38+0x30848], R2 ;  /* 0x03084802ff0075a7 */ /* 0x000e640008000166 */
[----:B-1----:R-:W-:Y:S09]  /*13430*/  @!P0 BRA `(.L_x_1028) ;  /* 0x0000003000b08947 */ /* 0x002ff20003800000 */
.L_x_1118:
[----:B------:R-:W-:Y:S05]  /*13440*/  BSYNC B2 ;  /* 0x0000000000027941 */ /* 0x000fea0003800000 */
.L_x_1027:
[----:B------:R-:W-:Y:S04]  /*13450*/  BSSY B2, `(.L_x_1029) ;  /* 0x0000007000027945 */ /* 0x000fe80003800000 */
[----:B------:R-:W-:Y:S05]  /*13460*/  @P2 BRA `(.L_x_1030) ;  /* 0x0000000000142947 */ /* 0x000fea0003800000 */
[----:B------:R-:W-:Y:S01]  /*13470*/  ISETP.NE.AND P0, PT, R9, RZ, PT ;  /* 0x000000ff0900720c */ /* 0x000fe20003f05270 */
[----:B-1----:R-:W-:-:S04]  /*13480*/  IMAD.MOV.U32 R3, RZ, RZ, 0x9000 ;  /* 0x00009000ff037424 */ /* 0x002fc800078e00ff */
[----:B------:R2:W-:Y:S08]  /*13490*/  SYNCS.ARRIVE.TRANS64 RZ, [UR38+0x30838], R3 ;  /* 0x03083803ffff79a7 */ /* 0x0005f00008000026 */
[----:B--2---:R-:W-:Y:S05]  /*134a0*/  @!P0 BRA `(.L_x_1030) ;  /* 0x0000000000048947 */ /* 0x004fea0003800000 */
[----:B------:R-:W-:Y:S01]  /*134b0*/  BPT.TRAP 0x1 ;  /* 0x000000040000795c */ /* 0x000fe20000300000 */
.L_x_1030:
[----:B------:R-:W-:Y:S05]  /*134c0*/  BSYNC B2 ;  /* 0x0000000000027941 */ /* 0x000fea0003800000 */
.L_x_1029:
        /* <DEDUP_REMOVED lines=11> */
.L_x_1031:
        /* <DEDUP_REMOVED lines=13> */
.L_x_1032:
        /* <DEDUP_REMOVED lines=15> */
.L_x_1033:
        /* <DEDUP_REMOVED lines=12> */
.L_x_1119:
[----:B------:R-:W-:Y:S05]  /*13800*/  BSYNC B2 ;  /* 0x0000000000027941 */ /* 0x000fea0003800000 */
.L_x_1034:
        /* <DEDUP_REMOVED lines=9> */
.L_x_1037:
[----:B------:R-:W-:Y:S05]  /*138a0*/  BSYNC B2 ;  /* 0x0000000000027941 */ /* 0x000fea0003800000 */
.L_x_1036:
        /* <DEDUP_REMOVED lines=10> */
.L_x_1038:
        /* <DEDUP_REMOVED lines=13> */
.L_x_1039:
        /* <DEDUP_REMOVED lines=13> */
.L_x_1040:
        /* <DEDUP_REMOVED lines=10> */
.L_x_1025:
[----:B------:R-:W-:Y:S05]  /*13b90*/  BSYNC B1 ;  /* 0x0000000000017941 */ /* 0x000fea0003800000 */
.L_x_1024:
[----:B------:R-:W-:Y:S01]  /*13ba0*/  LOP3.LUT P0, RZ, R17, 0x2, RZ, 0xc0, !PT ;  /* 0x0000000211ff7812 */ /* 0x000fe2000780c0ff */
[----:B------:R-:W-:Y:S01]  /*13bb0*/  BSSY B1, `(.L_x_1041) ;  /* 0x0000096000017945 */ /* 0x000fe20003800000 */
[----:B------:R-:W-:-:S11]  /*13bc0*/  LOP3.LUT R10, R8, 0x1, RZ, 0x3c, !PT ;  /* 0x00000001080a7812 */ /* 0x000fd600078e3cff */
[----:B------:R-:W-:Y:S05]  /*13bd0*/  @!P0 BRA `(.L_x_1042) ;  /* 0x00000008004c8947 */ /* 0x000fea0003800000 */
[----:B------:R-:W-:Y:S01]  /*13be0*/  LOP3.LUT P0, RZ, R17, 0x1, RZ, 0xc0, !PT ;  /* 0x0000000111ff7812 */ /* 0x000fe2000780c0ff */
[----:B------:R-:W-:-:S12]  /*13bf0*/  VIADD R12, R6, 0xffffffff ;  /* 0xffffffff060c7836 */ /* 0x000fd80000000000 */
        /* <DEDUP_REMOVED lines=12> */
[----:B------:R-:W-:-:S03]  /*13cc0*/  SHF.R.S32.HI R3, RZ, 0x1f, R2 ;  /* 0x0000001fff037819 */ /* 0x000fc60000011402 */
[----:B------:R-:W-:-:S04]  /*13cd0*/  IMAD.WIDE.U32 R2, R19, UR4, R2 ;  /* 0x0000000413027c25 */ /* 0x000fc8000f8e0002 */
[----:B--2---:R-:W-:-:S04]  /*13ce0*/  IMAD R4, R13, UR4, RZ ;  /* 0x000000040d047c24 */ /* 0x004fc8000f8e02ff */
[----:B------:R-:W-:Y:S01]  /*13cf0*/  IMAD R4, R19, UR5, R4 ;  /* 0x0000000513047c24 */ /* 0x000fe2000f8e0204 */
[----:B------:R-:W-:-:S03]  /*13d00*/  ULDC.64 UR4, c[0x0][0x418] ;  /* 0x0001060000047ab9 */ /* 0x000fc60000000a00 */
[----:B------:R-:W-:Y:S01]  /*13d10*/  IMAD.IADD R3, R4, 0x1, R3 ;  /* 0x0000000104037824 */ /* 0x000fe200078e0203 */
[----:B------:R-:W-:-:S04]  /*13d20*/  LEA R4, P0, R2, UR4, 0x2 ;  /* 0x0000000402047c11 */ /* 0x000fc8000f8010ff */
[----:B------:R-:W-:-:S05]  /*13d30*/  LEA.HI.X R5, R2, UR5, R3, 0x2, P0 ;  /* 0x0000000502057c11 */ /* 0x000fca00080f1403 */
[----:B------:R0:W5:Y:S04]  /*13d40*/  LDG.E R4, desc[UR6][R4.64] ;  /* 0x0000000604047981 */ /* 0x000168000c1e1900 */
.L_x_1043:
[----:B------:R-:W1:Y:S01]  /*13d50*/  S2R R2, SR_TID.X ;  /* 0x0000000000027919 */ /* 0x000e620000002100 */
[----:B------:R-:W-:Y:S01]  /*13d60*/  BSSY B2, `(.L_x_1044) ;  /* 0x0000006000027945 */ /* 0x000fe20003800000 */
[----:B-1----:R-:W-:Y:S02]  /*13d70*/  LOP3.LUT R3, R2, 0x7f, RZ, 0xc0, !PT ;  /* 0x0000007f02037812 */ /* 0x002fe400078ec0ff */
[----:B------:R-:W-:Y:S02]  /*13d80*/  SHF.L.U32 R2, R10, 0x1f, RZ ;  /* 0x0000001f0a027819 */ /* 0x000fe400000006ff */
[----:B------:R-:W-:Y:S02]  /*13d90*/  ISETP.NE.AND P2, PT, R3, RZ, PT ;  /* 0x000000ff0300720c */ /* 0x000fe40003f45270 */
[----:B------:R-:W1:Y:S02]  /*13da0*/  SYNCS.PHASECHK.TRANS64.TRYWAIT P0, [UR38+0x30840], R2 ;  /* 0x03084002ff0075a7 */ /* 0x000e640008000166 */
[----:B-1----:R-:W-:Y:S09]  /*13db0*/  @!P0 BRA `(.L_x_1045) ;  /* 0x0000002800808947 */ /* 0x002ff20003800000 */
.L_x_1120:
[----:B------:R-:W-:Y:S05]  /*13dc0*/  BSYNC B2 ;  /* 0x0000000000027941 */ /* 0x000fea0003800000 */
.L_x_1044:
[----:B------:R-:W-:Y:S04]  /*13dd0*/  BSSY B2, `(.L_x_1046) ;  /* 0x0000007000027945 */ /* 0x000fe80003800000 */
[----:B------:R-:W-:Y:S05]  /*13de0*/  @P2 BRA `(.L_x_1047) ;  /* 0x0000000000142947 */ /* 0x000fea0003800000 */
[----:B------:R-:W-:Y:S01]  /*13df0*/  ISETP.NE.AND P0, PT, R9, RZ, PT ;  /* 0x000000ff0900720c */ /* 0x000fe20003f05270 */
[----:B-1----:R-:W-:-:S04]  /*13e00*/  IMAD.MOV.U32 R2, RZ, RZ, 0x9000 ;  /* 0x00009000ff027424 */ /* 0x002fc800078e00ff */
[----:B------:R2:W-:Y:S08]  /*13e10*/  SYNCS.ARRIVE.TRANS64 RZ, [UR38+0x30830], R2 ;  /* 0x03083002ffff79a7 */ /* 0x0005f00008000026 */
[----:B--2---:R-:W-:Y:S05]  /*13e20*/  @!P0 BRA `(.L_x_1047) ;  /* 0x0000000000048947 */ /* 0x004fea0003800000 */
[----:B------:R-:W-:Y:S01]  /*13e30*/  BPT.TRAP 0x1 ;  /* 0x000000040000795c */ /* 0x000fe20000300000 */
.L_x_1047:
[----:B------:R-:W-:Y:S05]  /*13e40*/  BSYNC B2 ;  /* 0x0000000000027941 */ /* 0x000fea0003800000 */
.L_x_1046:
        /* <DEDUP_REMOVED lines=11> */
.L_x_1048:
[----:B------:R-:W-:-:S13]  /*13f00*/  @P0 ELECT P3, URZ, PT ;  /* 0x00000000003f082f */ /* 0x000fda0003860000 */
[----:B-----5:R-:W-:Y:S01]  /*13f10*/  @P3 R2UR UR13, R4 ;  /* 0x00000000040d32ca */ /* 0x020fe200000e0000 */
        /* <DEDUP_REMOVED lines=12> */
.L_x_1049:
        /* <DEDUP_REMOVED lines=14> */
.L_x_1050:
        /* <DEDUP_REMOVED lines=12> */
.L_x_1121:
[----:B------:R-:W-:Y:S05]  /*14180*/  BSYNC B2 ;  /* 0x0000000000027941 */ /* 0x000fea0003800000 */
.L_x_1051:
        /* <DEDUP_REMOVED lines=9> */
.L_x_1054:
[----:B------:R-:W-:Y:S05]  /*14220*/  BSYNC B2 ;  /* 0x0000000000027941 */ /* 0x000fea0003800000 */
.L_x_1053:
        /* <DEDUP_REMOVED lines=10> */
.L_x_1055:
        /* <DEDUP_REMOVED lines=13> */
.L_x_1056:
        /* <DEDUP_REMOVED lines=13> */
.L_x_1057:
        /* <DEDUP_REMOVED lines=10> */
.L_x_1042:
[----:B------:R-:W-:Y:S05]  /*14510*/  BSYNC B1 ;  /* 0x0000000000017941 */ /* 0x000fea0003800000 */
.L_x_1041:
[----:B------:R-:W-:Y:S02]  /*14520*/  VIADD R6, R6, 0xfffffffe ;  /* 0xfffffffe06067836 */ /* 0x000fe40000000000 */
[----:B------:R-:W-:Y:S01]  /*14530*/  IMAD.MOV.U32 R8, RZ, RZ, R10 ;  /* 0x000000ffff087224 */ /* 0x000fe200078e000a */
[----:B------:R-:W-:Y:S06]  /*14540*/  @P1 BRA `(.L_x_1058) ;  /* 0xffffffec00301947 */ /* 0x000fec000383ffff */
[----:B------:R-:W-:Y:S05]  /*14550*/  BSYNC B0 ;  /* 0x0000000000007941 */ /* 0x000fea0003800000 */
.L_x_1023:
[----:B------:R-:W-:Y:S01]  /*14560*/  ISETP.NE.AND P0, PT, R11, RZ, PT ;  /* 0x000000ff0b00720c */ /* 0x000fe20003f05270 */
[----:B------:R-:W-:-:S12]  /*14570*/  BSSY B0, `(.L_x_1022) ;  /* 0x0000097000007945 */ /* 0x000fd80003800000 */
[----:B------:R-:W-:Y:S05]  /*14580*/  @!P0 BRA `(.L_x_1059) ;  /* 0x0000000800548947 */ /* 0x000fea0003800000 */
[----:B------:R-:W-:Y:S01]  /*14590*/  LOP3.LUT P1, RZ, R17, 0x2, RZ, 0xc0, !PT ;  /* 0x0000000211ff7812 */ /* 0x000fe2000782c0ff */
[----:B------:R-:W-:-:S12]  /*145a0*/  IMAD.MOV.U32 R0, RZ, RZ, 0x1 ;  /* 0x00000001ff007424 */ /* 0x000fd800078e00ff */
[----:B------:R-:W-:Y:S05]  /*145b0*/  @!P1 BRA `(.L_x_1059) ;  /* 0x0000000800489947 */ /* 0x000fea0003800000 */
[----:B------:R-:W-:-:S13]  /*145c0*/  LOP3.LUT P1, RZ, R17, 0x1, RZ, 0xc0, !PT ;  /* 0x0000000111ff7812 */ /* 0x000fda000782c0ff */
[----:B------:R-:W-:Y:S05]  /*145d0*/  @!P1 BRA `(.L_x_1060) ;  /* 0x0000000000549947 */ /* 0x000fea0003800000 */
[----:B------:R-:W2:Y:S01]  /*145e0*/  LDL.LU R5, [R1] ;  /* 0x0000000001057983 */ /* 0x000ea20000300800 */
[----:B------:R-:W0:Y:S01]  /*145f0*/  LDC R8, c[0x0][0x43c] ;  /* 0x00010f00ff087b82 */ /* 0x000e220000000800 */
[----:B------:R-:W-:Y:S01]  /*14600*/  IMAD.MOV.U32 R7, RZ, RZ, R6 ;  /* 0x000000ffff077224 */ /* 0x000fe200078e0006 */
[----:B------:R-:W-:Y:S01]  /*14610*/  ULDC.64 UR4, c[0x0][0x428] ;  /* 0x00010a0000047ab9 */ /* 0x000fe20000000a00 */
[----:B------:R-:W-:Y:S01]  /*14620*/  ULDC.64 UR6, c[0x0][0x208] ;  /* 0x0000820000067ab9 */ /* 0x000fe20000000a00 */
[----:B0-----:R-:W-:-:S13]  /*14630*/  ISETP.NE.AND P0, PT, R8, 0x1, PT ;  /* 0x000000010800780c */ /* 0x001fda0003f05270 */
[----:B------:R-:W0:Y:S02]  /*14640*/  @P0 LDC.64 R2, c[0x0][0x440] ;  /* 0x00011000ff020b82 */ /* 0x000e240000000a00 */
[----:B0-----:R-:W-:-:S05]  /*14650*/  @P0 IMAD.HI.U32 R2, R6, R2, RZ ;  /* 0x0000000206020227 */ /* 0x001fca00078e00ff */
[----:B------:R-:W-:-:S04]  /*14660*/  @P0 SHF.R.U32.HI R7, RZ, R3, R2 ;  /* 0x00000003ff070219 */ /* 0x000fc80000011602 */
[----:B------:R-:W-:Y:S01]  /*14670*/  SHF.R.S32.HI R3, RZ, 0x1f, R7 ;  /* 0x0000001fff037819 */ /* 0x000fe20000011407 */
[----:B--2---:R-:W-:-:S04]  /*14680*/  IMAD R2, R5, UR4, RZ ;  /* 0x0000000405027c24 */ /* 0x004fc8000f8e02ff */
[----:B------:R-:W-:Y:S02]  /*14690*/  IMAD R5, R19, UR5, R2 ;  /* 0x0000000513057c24 */ /* 0x000fe4000f8e0202 */
[----:B------:R-:W-:-:S04]  /*146a0*/  IMAD.MOV.U32 R2, RZ, RZ, R7 ;  /* 0x000000ffff027224 */ /* 0x000fc800078e0007 */
[----:B------:R-:W-:Y:S01]  /*146b0*/  IMAD.WIDE.U32 R2, R19, UR4, R2 ;  /* 0x0000000413027c25 */ /* 0x000fe2000f8e0002 */
[----:B------:R-:W-:-:S03]  /*146c0*/  ULDC.64 UR4, c[0x0][0x418] ;  /* 0x0001060000047ab9 */ /* 0x000fc60000000a00 */
[----:B------:R-:W-:Y:S01]  /*146d0*/  IMAD.IADD R3, R5, 0x1, R3 ;  /* 0x0000000105037824 */ /* 0x000fe200078e0203 */
[----:B------:R-:W-:-:S04]  /*146e0*/  LEA R4, P0, R2, UR4, 0x2 ;  /* 0x0000000402047c11 */ /* 0x000fc8000f8010ff */
[----:B------:R-:W-:-:S05]  /*146f0*/  LEA.HI.X R5, R2, UR5, R3, 0x2, P0 ;  /* 0x0000000502057c11 */ /* 0x000fca00080f1403 */
[----:B------:R0:W5:Y:S01]  /*14700*/  LDG.E R4, desc[UR6][R4.64] ;  /* 0x0000000604047981 */ /* 0x000162000c1e1900 */
[----:B------:R-:W-:-:S04]  /*14710*/  IMAD.MOV R3, RZ, RZ, -R7 ;  /* 0x000000ffff037224 */ /* 0x000fc800078e0a07 */
[----:B------:R-:W-:-:S07]  /*14720*/  IMAD R6, R8, R3, R6 ;  /* 0x0000000308067224 */ /* 0x000fce00078e0206 */
.L_x_1060:
[----:B------:R-:W1:Y:S01]  /*14730*/  S2R R2, SR_TID.X ;  /* 0x0000000000027919 */ /* 0x000e620000002100 */
[----:B------:R-:W-:Y:S01]  /*14740*/  BSSY B1, `(.L_x_1061) ;  /* 0x0000006000017945 */ /* 0x000fe20003800000 */
[----:B-1----:R-:W-:Y:S02]  /*14750*/  LOP3.LUT R3, R2, 0x7f, RZ, 0xc0, !PT ;  /* 0x0000007f02037812 */ /* 0x002fe400078ec0ff */
[----:B------:R-:W-:Y:S02]  /*14760*/  SHF.L.U32 R2, R10, 0x1f, RZ ;  /* 0x0000001f0a027819 */ /* 0x000fe400000006ff */
[----:B------:R-:W-:Y:S02]  /*14770*/  ISETP.NE.AND P1, PT, R3, RZ, PT ;  /* 0x000000ff0300720c */ /* 0x000fe40003f25270 */
[----:B------:R-:W1:Y:S02]  /*14780*/  SYNCS.PHASECHK.TRANS64.TRYWAIT P0, [UR38+0x30848], R2 ;  /* 0x03084802ff0075a7 */ /* 0x000e640008000166 */
[----:B-1----:R-:W-:Y:S09]  /*14790*/  @!P0 BRA `(.L_x_1062) ;  /* 0x0000002000388947 */ /* 0x002ff20003800000 */
.L_x_1122:
[----:B------:R-:W-:Y:S05]  /*147a0*/  BSYNC B1 ;  /* 0x0000000000017941 */ /* 0x000fea0003800000 */
.L_x_1061:
[----:B------:R-:W-:Y:S04]  /*147b0*/  BSSY B1, `(.L_x_1063) ;  /* 0x0000007000017945 */ /* 0x000fe80003800000 */
[----:B------:R-:W-:Y:S05]  /*147c0*/  @P1 BRA `(.L_x_1064) ;  /* 0x0000000000141947 */ /* 0x000fea0003800000 */
[----:B------:R-:W-:Y:S01]  /*147d0*/  ISETP.NE.AND P0, PT, R9, RZ, PT ;  /* 0x000000ff0900720c */ /* 0x000fe20003f05270 */
[----:B-1----:R-:W-:-:S04]  /*147e0*/  IMAD.MOV.U32 R3, RZ, RZ, 0x9000 ;  /* 0x00009000ff037424 */ /* 0x002fc800078e00ff */
[----:B------:R2:W-:Y:S08]  /*147f0*/  SYNCS.ARRIVE.TRANS64 RZ, [UR38+0x30838], R3 ;  /* 0x03083803ffff79a7 */ /* 0x0005f00008000026 */
[----:B--2---:R-:W-:Y:S05]  /*14800*/  @!P0 BRA `(.L_x_1064) ;  /* 0x0000000000048947 */ /* 0x004fea0003800000 */
[----:B------:R-:W-:Y:S01]  /*14810*/  BPT.TRAP 0x1 ;  /* 0x000000040000795c */ /* 0x000fe20000300000 */
.L_x_1064:
[----:B------:R-:W-:Y:S05]  /*14820*/  BSYNC B1 ;  /* 0x0000000000017941 */ /* 0x000fea0003800000 */
.L_x_1063:
        /* <DEDUP_REMOVED lines=11> */
.L_x_1065:
        /* <DEDUP_REMOVED lines=8> */
[----:B------:R-:W-:Y:S01]  /*14960*/  IMAD.MOV.U32 R7, RZ, RZ, 0x40 ;  /* 0x00000040ff077424 */ /* 0x000fe200078e00ff */
[----:B------:R-:W-:Y:S01]  /*14970*/  PLOP3.LUT P0, PT, PT, PT, PT, 0x80, 0x0 ;  /* 0x000000000000781c */ /* 0x000fe20003f0f070 */
[----:B------:R-:W-:Y:S01]  /*14980*/  UIADD3 UR8, UR38, 0x2a400, URZ ;  /* 0x0002a40026087890 */ /* 0x000fe2000fffe03f */
[----:B------:R-:W-:Y:S02]  /*14990*/  UMOV UR6, 0x0 ;  /* 0x0000000000067882 */ /* 0x000fe40000000000 */
[----:B------:R-:W-:Y:S01]  /*149a0*/  R2UR UR10, R7 ;  /* 0x00000000070a72ca */ /* 0x000fe200000e0000 */
[----:B------:R-:W-:-:S14]  /*149b0*/  UMOV UR7, 0x14f00000 ;  /* 0x14f0000000077882 */ /* 0x000fdc0000000000 */
.L_x_1066:
        /* <DEDUP_REMOVED lines=14> */
.L_x_1067:
        /* <DEDUP_REMOVED lines=11> */
.L_x_1123:
[----:B------:R-:W-:Y:S05]  /*14b50*/  BSYNC B1 ;  /* 0x0000000000017941 */ /* 0x000fea0003800000 */
.L_x_1068:
        /* <DEDUP_REMOVED lines=9> */
.L_x_1071:
[----:B------:R-:W-:Y:S05]  /*14bf0*/  BSYNC B1 ;  /* 0x0000000000017941 */ /* 0x000fea0003800000 */
.L_x_1070:
        /* <DEDUP_REMOVED lines=10> */
.L_x_1072:
        /* <DEDUP_REMOVED lines=13> */
.L_x_1073:
        /* <DEDUP_REMOVED lines=13> */
.L_x_1074:
        /* <DEDUP_REMOVED lines=10> */
.L_x_1059:
[----:B------:R-:W-:Y:S05]  /*14ee0*/  BSYNC B0 ;  /* 0x0000000000007941 */ /* 0x000fea0003800000 */
.L_x_1022:
[----:B------:R-:W-:Y:S01]  /*14ef0*/  LOP3.LUT P0, RZ, R17, 0x2, RZ, 0xc0, !PT ;  /* 0x0000000211ff7812 */ /* 0x000fe2000780c0ff */
[----:B------:R-:W-:-:S12]  /*14f00*/  BSSY B0, `(.L_x_1075) ;  /* 0x0000043000007945 */ /* 0x000fd80003800000 */
[----:B------:R-:W-:Y:S05]  /*14f10*/  @!P0 BRA `(.L_x_1076) ;  /* 0x0000000400048947 */ /* 0x000fea0003800000 */
[----:B------:R-:W0:Y:S01]  /*14f20*/  S2R R2, SR_TID.X ;  /* 0x0000000000027919 */ /* 0x000e220000002100 */
[----:B------:R-:W-:Y:S01]  /*14f30*/  LEA R3, R0, UR38, 0x3 ;  /* 0x0000002600037c11 */ /* 0x000fe2000f8e18ff */
[----:B------:R-:W-:Y:S01]  /*14f40*/  BSSY B1, `(.L_x_1077) ;  /* 0x0000006000017945 */ /* 0x000fe20003800000 */
[----:B0-----:R-:W-:Y:S02]  /*14f50*/  LOP3.LUT R4, R2, 0x7f, RZ, 0xc0, !PT ;  /* 0x0000007f02047812 */ /* 0x001fe400078ec0ff */
[----:B------:R-:W-:Y:S02]  /*14f60*/  SHF.L.U32 R2, R10, 0x1f, RZ ;  /* 0x0000001f0a027819 */ /* 0x000fe400000006ff */
[----:B------:R-:W-:Y:S02]  /*14f70*/  ISETP.NE.AND P1, PT, R4, RZ, PT ;  /* 0x000000ff0400720c */ /* 0x000fe40003f25270 */
[----:B------:R-:W0:Y:S02]  /*14f80*/  SYNCS.PHASECHK.TRANS64.TRYWAIT P0, [R3+URZ+0x30860], R2 ;  /* 0x03086002030075a7 */ /* 0x000e24000800017f */
[----:B0-----:R-:W-:Y:S09]  /*14f90*/  @!P0 BRA `(.L_x_1078) ;  /* 0x0000001800688947 */ /* 0x001ff20003800000 */
.L_x_1124:
[----:B------:R-:W-:Y:S05]  /*14fa0*/  BSYNC B1 ;  /* 0x0000000000017941 */ /* 0x000fea0003800000 */
.L_x_1077:
[----:B------:R-:W-:Y:S04]  /*14fb0*/  BSSY B1, `(.L_x_1079) ;  /* 0x0000008000017945 */ /* 0x000fe80003800000 */
[----:B------:R-:W-:Y:S05]  /*14fc0*/  @P1 BRA `(.L_x_1080) ;  /* 0x0000000000181947 */ /* 0x000fea0003800000 */
[----:B------:R-:W1:Y:S01]  /*14fd0*/  S2R R4, SR_TID.X ;  /* 0x0000000000047919 */ /* 0x000e620000002100 */
[----:B0-----:R-:W-:-:S04]  /*14fe0*/  IMAD.MOV.U32 R2, RZ, RZ, 0x9000 ;  /* 0x00009000ff027424 */ /* 0x001fc800078e00ff */
[----:B------:R2:W-:Y:S01]  /*14ff0*/  SYNCS.ARRIVE.TRANS64 RZ, [R3+URZ+0x30850], R2 ;  /* 0x0308500203ff79a7 */ /* 0x0005e2000800003f */
[----:B-1----:R-:W-:-:S13]  /*15000*/  LOP3.LUT P0, RZ, R4, 0x1f, RZ, 0xc0, !PT ;  /* 0x0000001f04ff7812 */ /* 0x002fda000780c0ff */
[----:B--2---:R-:W-:Y:S05]  /*15010*/  @!P0 BRA `(.L_x_1080) ;  /* 0x0000000000048947 */ /* 0x004fea0003800000 */
[----:B------:R-:W-:Y:S01]  /*15020*/  BPT.TRAP 0x1 ;  /* 0x000000040000795c */ /* 0x000fe20000300000 */
.L_x_1080:
[----:B------:R-:W-:Y:S05]  /*15030*/  BSYNC B1 ;  /* 0x0000000000017941 */ /* 0x000fea0003800000 */
.L_x_1079:
        /* <DEDUP_REMOVED lines=13> */
.L_x_1081:
        /* <DEDUP_REMOVED lines=8> */
[----:B------:R-:W-:Y:S01]  /*15190*/  PLOP3.LUT P0, PT, PT, PT, PT, 0x80, 0x0 ;  /* 0x000000000000781c */ /* 0x000fe20003f0f070 */
[----:B------:R-:W-:Y:S01]  /*151a0*/  UIADD3 UR8, UR4, 0x3400, URZ ;  /* 0x0000340004087890 */ /* 0x000fe2000fffe03f */
[----:B------:R-:W-:Y:S01]  /*151b0*/  UMOV UR14, 0x0 ;  /* 0x00000000000e7882 */ /* 0x000fe20000000000 */
[----:B------:R-:W-:Y:S01]  /*151c0*/  UMOV UR15, 0x14f00000 ;  /* 0x14f00000000f7882 */ /* 0x000fe20000000000 */
[----:B------:R-:W-:-:S09]  /*151d0*/  UMOV UR10, 0x40 ;  /* 0x00000040000a7882 */ /* 0x000fd20000000000 */
.L_x_1082:
        /* <DEDUP_REMOVED lines=10> */
[----:B------:R-:W-:Y:S02]  /*15280*/  UMOV UR5, 0x14f00000 ;  /* 0x14f0000000057882 */ /* 0x000fe40000000000 */
[----:B------:R-:W-:Y:S01]  /*15290*/  UMOV UR4, 0x0 ;  /* 0x0000000000047882 */ /* 0x000fe20000000000 */
[----:B------:R-:W-:-:S08]  /*152a0*/  UMOV UR10, 0x80 ;  /* 0x00000080000a7882 */ /* 0x000fd00000000000 */
.L_x_1083:
        /* <DEDUP_REMOVED lines=8> */
.L_x_1076:
[----:B------:R-:W-:Y:S05]  /*15330*/  BSYNC B0 ;  /* 0x0000000000007941 */ /* 0x000fea0003800000 */
.L_x_1075:
[----:B------:R-:W-:-:S05]  /*15340*/  VIADD R0, R0, 0x1 ;  /* 0x0000000100007836 */ /* 0x000fca0000000000 */
[----:B------:R-:W-:-:S04]  /*15350*/  ISETP.NE.AND P0, PT, R0, 0x2, PT ;  /* 0x000000020000780c */ /* 0x000fc80003f05270 */
[----:B0-----:R-:W-:Y:S02]  /*15360*/  SEL R3, RZ, 0x1, P0 ;  /* 0x00000001ff037807 */ /* 0x001fe40000000000 */
[----:B------:R-:W-:Y:S02]  /*15370*/  SEL R0, R0, RZ, P0 ;  /* 0x000000ff00007207 */ /* 0x000fe40000000000 */
[----:B------:R-:W-:Y:S01]  /*15380*/  LOP3.LUT R10, R10, R3, RZ, 0x3c, !PT ;  /* 0x000000030a0a7212 */ /* 0x000fe200078e3cff */
[----:B------:R-:W-:-:S07]  /*15390*/  IMAD.MOV.U32 R3, RZ, RZ, RZ ;  /* 0x000000ffff037224 */ /* 0x000fce00078e00ff */
.L_x_1000:
[----:B------:R-:W0:Y:S01]  /*153a0*/  S2R R5, SR_CgaCtaId ;  /* 0x0000000000057919 */ /* 0x000e220000008800 */
[----:B------:R-:W-:Y:S02]  /*153b0*/  MOV R2, 0x400 ;  /* 0x0000040000027802 */ /* 0x000fe40000000f00 */
[----:B------:R-:W-:Y:S02]  /*153c0*/  SHF.L.U32 R3, R3, 0x1f, RZ ;  /* 0x0000001f03037819 */ /* 0x000fe400000006ff */
[----:B0-----:R-:W-:-:S04]  /*153d0*/  LEA R2, R5, R2, 0x18 ;  /* 0x0000000205027211 */ /* 0x001fc800078ec0ff */
[----:B------:R-:W0:Y:S02]  /*153e0*/  SYNCS.PHASECHK.TRANS64.TRYWAIT P0, [R2+URZ+0x30820], R3 ;  /* 0x03082003020075a7 */ /* 0x000e24000800017f */
[----:B0-----:R-:W-:Y:S05]  /*153f0*/  @!P0 BRA `(.L_x_1084) ;  /* 0x0000001400648947 */ /* 0x001fea0003800000 */
.L_x_1125:
[----:B------:R-:W-:-:S03]  /*15400*/  UMOV UR4, 0xffffffff ;  /* 0xffffffff00047882 */ /* 0x000fc60000000000 */
[----:B------:R-:W-:Y:S05]  /*15410*/  BRA.DIV UR4, `(.L_x_1085) ;  /* 0x0000001604707947 */ /* 0x000fea000b800000 */
[----:B0-----:R-:W0:Y:S02]  /*15420*/  S2R R3, SR_TID.X ;  /* 0x0000000000037919 */ /* 0x001e240000002100 */
[----:B0-----:R-:W-:-:S04]  /*15430*/  SHF.R.U32.HI R3, RZ, 0x5, R3 ;  /* 0x00000005ff037819 */ /* 0x001fc80000011603 */
[----:B------:R-:W-:-:S05]  /*15440*/  LOP3.LUT R3, R3, 0x3, RZ, 0xc0, !PT ;  /* 0x0000000303037812 */ /* 0x000fca00078ec0ff */
[----:B------:R0:W1:Y:S02]  /*15450*/  SHFL.IDX PT, R14, R3, RZ, 0x1f ;  /* 0x00001fff030e7589 */ /* 0x00006400000e0000 */
.L_x_1128:
[----:B-1----:R-:W-:-:S13]  /*15460*/  ISETP.NE.AND P0, PT, R14, RZ, PT ;  /* 0x000000ff0e00720c */ /* 0x002fda0003f05270 */
[----:B------:R-:W-:Y:S05]  /*15470*/  @P0 BRA `(.L_x_916) ;  /* 0x0000000000900947 */ /* 0x000fea0003800000 */
[----:B------:R-:W-:-:S03]  /*15480*/  UMOV UR4, 0xffffffff ;  /* 0xffffffff00047882 */ /* 0x000fc60000000000 */
[----:B------:R-:W-:Y:S05]  /*15490*/  BRA.DIV UR4, `(.L_x_1086) ;  /* 0x0000001604847947 */ /* 0x000fea000b800000 */
[----:B------:R-:W-:-:S13]  /*154a0*/  ELECT P6, URZ, PT ;  /* 0x00000000003f782f */ /* 0x000fda00038c0000 */
.L_x_1131:
[----:B------:R-:W-:Y:S05]  /*154b0*/  @!P6 BRA `(.L_x_916) ;  /* 0x000000000080e947 */ /* 0x000fea0003800000 */
[----:B0-----:R-:W2:Y:S02]  /*154c0*/  LDL R3, [R1+0x8] ;  /* 0x0000080001037983 */ /* 0x001ea40000100800 */
[----:B--2---:R-:W-:-:S13]  /*154d0*/  R2UR UR4, R3 ;  /* 0x00000000030472ca */ /* 0x004fda00000e0000 */
[----:B------:R-:W-:-:S06]  /*154e0*/  ULOP3.LUT UR4, UR4, 0x2, URZ, 0xfc, !UPT ;  /* 0x0000000204047892 */ /* 0x000fcc000f8efc3f */
[----:B------:R-:W-:-:S05]  /*154f0*/  IMAD.U32 R3, RZ, RZ, UR4 ;  /* 0x00000004ff037e24 */ /* 0x000fca000f8e00ff */
[----:B------:R-:W-:-:S13]  /*15500*/  ISETP.NE.AND P2, PT, R3, 0x3, PT ;  /* 0x000000030300780c */ /* 0x000fda0003f45270 */
[----:B------:R-:W-:Y:S05]  /*15510*/  @!P2 BRA `(.L_x_1087) ;  /* 0x000000000004a947 */ /* 0x000fea0003800000 */
[----:B------:R-:W-:Y:S01]  /*15520*/  BPT.TRAP 0x1 ;  /* 0x000000040000795c */ /* 0x000fe20000300000 */
.L_x_1087:
[----:B------:R-:W-:Y:S01]  /*15530*/  VIADD R9, R2, 0x30840 ;  /* 0x0003084002097836 */ /* 0x000fe20000000000 */
[----:B------:R-:W-:Y:S01]  /*15540*/  SHF.L.U32 R4, R10, 0x1f, RZ ;  /* 0x0000001f0a047819 */ /* 0x000fe200000006ff */
[C---:B------:R-:W-:Y:S02]  /*15550*/  VIADD R3, R0.reuse, 0x1 ;  /* 0x0000000100037836 */ /* 0x040fe40000000000 */
[----:B------:R-:W-:-:S03]  /*15560*/  IMAD R7, R0, 0x8, R9 ;  /* 0x0000000800077824 */ /* 0x000fc600078e0209 */
[C---:B------:R-:W-:Y:S01]  /*15570*/  ISETP.NE.AND P1, PT, R3.reuse, 0x2, PT ;  /* 0x000000020300780c */ /* 0x040fe20003f25270 */
[----:B------:R-:W0:Y:S03]  /*15580*/  SYNCS.PHASECHK.TRANS64.TRYWAIT P0, [R7+URZ], R4 ;  /* 0x00000004070075a7 */ /* 0x000e26000800017f */
[----:B------:R-:W-:Y:S02]  /*15590*/  SEL R5, RZ, 0x1, P1 ;  /* 0x00000001ff057807 */ /* 0x000fe40000800000 */
[----:B------:R-:W-:Y:S02]  /*155a0*/  SEL R6, R3, RZ, P1 ;  /* 0x000000ff03067207 */ /* 0x000fe40000800000 */
[----:B------:R-:W-:-:S03]  /*155b0*/  LOP3.LUT R5, R10, R5, RZ, 0x3c, !PT ;  /* 0x000000050a057212 */ /* 0x000fc600078e3cff */
[----:B------:R-:W-:Y:S01]  /*155c0*/  IMAD R8, R6, 0x8, R9 ;  /* 0x0000000806087824 */ /* 0x000fe200078e0209 */
[----:B------:R-:W-:Y:S01]  /*155d0*/  SHF.L.U32 R5, R5, 0x1f, RZ ;  /* 0x0000001f05057819 */ /* 0x000fe200000006ff */
[----:B0-----:R-:W-:Y:S06]  /*155e0*/  @!P0 BRA `(.L_x_1088) ;  /* 0x0000001400508947 */ /* 0x001fec0003800000 */
.L_x_1132:
[----:B------:R-:W1:Y:S02]  /*155f0*/  SYNCS.PHASECHK.TRANS64.TRYWAIT P0, [R8+URZ], R5 ;  /* 0x00000005080075a7 */ /* 0x000e64000800017f */
[----:B-1----:R-:W-:Y:S05]  /*15600*/  @!P0 BRA `(.L_x_1089) ;  /* 0x00000014005c8947 */ /* 0x002fea0003800000 */
.L_x_1133:
[----:B------:R-:W-:Y:S05]  /*15610*/  @!P2 BRA `(.L_x_1090) ;  /* 0x000000000004a947 */ /* 0x000fea0003800000 */
[----:B------:R-:W-:Y:S01]  /*15620*/  BPT.TRAP 0x1 ;  /* 0x000000040000795c */ /* 0x000fe20000300000 */
.L_x_1090:
[----:B------:R-:W-:-:S04]  /*15630*/  VIADD R3, R2, 0x30860 ;  /* 0x0003086002037836 */ /* 0x000fc80000000000 */
[----:B0-----:R-:W-:-:S04]  /*15640*/  IMAD R7, R0, 0x8, R3 ;  /* 0x0000000800077824 */ /* 0x001fc800078e0203 */
[----:B------:R-:W0:Y:S02]  /*15650*/  SYNCS.PHASECHK.TRANS64.TRYWAIT P0, [R7+URZ], R4 ;  /* 0x00000004070075a7 */ /* 0x000e24000800017f */
[----:B0-----:R-:W-:Y:S05]  /*15660*/  @!P0 BRA `(.L_x_1091) ;  /* 0x0000001400588947 */ /* 0x001fea0003800000 */
.L_x_1134:
[----:B------:R-:W-:-:S07]  /*15670*/  IMAD R6, R6, 0x8, R3 ;  /* 0x0000000806067824 */ /* 0x000fce00078e0203 */
.L_x_1092:
[----:B--2---:R2:W3:Y:S02]  /*15680*/  SYNCS.PHASECHK.TRANS64.TRYWAIT P0, [R6+URZ], R5 ;  /* 0x00000005060075a7 */ /* 0x0044e4000800017f */
[----:B---3--:R-:W-:Y:S05]  /*15690*/  @!P0 NANOSLEEP.SYNCS 0x989680 ;  /* 0x009896800000895d */ /* 0x008fea0003900000 */
[----:B------:R-:W3:Y:S02]  /*156a0*/  @!P0 SYNCS.PHASECHK.TRANS64 P0, [R6+URZ], R5 ;  /* 0x00000005060085a7 */ /* 0x000ee4000800007f */
[----:B---3--:R-:W-:Y:S05]  /*156b0*/  @!P0 BRA `(.L_x_1092) ;  /* 0xfffffffc00f08947 */ /* 0x008fea000383ffff */
.L_x_916:
[----:B------:R-:W-:Y:S05]  /*156c0*/  BSYNC B6 ;  /* 0x0000000000067941 */ /* 0x000fea0003800000 */
.L_x_913:
[----:B------:R-:W-:Y:S05]  /*156d0*/  EXIT ;  /* 0x000000000000794d */ /* 0x000fea0003800000 */
.L_x_926:
[----:B0-----:R-:W-:-:S04]  /*156e0*/  IMAD.U32 R3, RZ, RZ, UR58 ;  /* 0x0000003aff037e24 */ /* 0x001fc8000f8e00ff */
[----:B------:R0:W1:Y:S03]  /*156f0*/  SYNCS.PHASECHK.TRANS64.TRYWAIT P0, [R3+URZ+0x30800], R0 ;  /* 0x03080000030075a7 */ /* 0x000066000800017f */
[----:B-1----:R-:W-:Y:S05]  /*15700*/  @!P0 NANOSLEEP.SYNCS 0x989680 ;  /* 0x009896800000895d */ /* 0x002fea0003900000 */
[----:B------:R-:W1:Y:S02]  /*15710*/  @!P0 SYNCS.PHASECHK.TRANS64 P0, [R3+URZ+0x30800], R0 ;  /* 0x03080000030085a7 */ /* 0x000e64000800007f */
[----:B-1----:R-:W-:Y:S05]  /*15720*/  @!P0 BRA `(.L_x_926) ;  /* 0xfffffffc00ec8947 */ /* 0x002fea000383ffff */
[----:B------:R-:W-:Y:S05]  /*15730*/  BRA `(.L_x_1093) ;  /* 0xfffffec000607947 */ /* 0x000fea000383ffff */
.L_x_930:
[----:B0-----:R-:W-:-:S04]  /*15740*/  IMAD.U32 R3, RZ, RZ, UR58 ;  /* 0x0000003aff037e24 */ /* 0x001fc8000f8e00ff */
[----:B------:R0:W2:Y:S03]  /*15750*/  SYNCS.PHASECHK.TRANS64.TRYWAIT P2, [R3+URZ+0x30830], R0 ;  /* 0x03083000030075a7 */ /* 0x0000a6000804017f */
[----:B--2---:R-:W-:Y:S05]  /*15760*/  @!P2 NANOSLEEP.SYNCS 0x989680 ;  /* 0x009896800000a95d */ /* 0x004fea0003900000 */
[----:B------:R-:W2:Y:S02]  /*15770*/  @!P2 SYNCS.PHASECHK.TRANS64 P2, [R3+URZ+0x30830], R0 ;  /* 0x030830000300a5a7 */ /* 0x000ea4000804007f */
[----:B--2---:R-:W-:Y:S05]  /*15780*/  @!P2 BRA `(.L_x_930) ;  /* 0xfffffffc00eca947 */ /* 0x004fea000383ffff */
[----:B------:R-:W-:Y:S05]  /*15790*/  BRA `(.L_x_929) ;  /* 0xfffffec000907947 */ /* 0x000fea000383ffff */
.L_x_946:
[----:B-1----:R-:W-:-:S04]  /*157a0*/  IMAD.U32 R15, RZ, RZ, UR61 ;  /* 0x0000003dff0f7e24 */ /* 0x002fc8000f8e00ff */
[----:B------:R1:W2:Y:S03]  /*157b0*/  SYNCS.PHASECHK.TRANS64.TRYWAIT P2, [R15+URZ+0x30830], R12 ;  /* 0x0308300c0f0075a7 */ /* 0x0002a6000804017f */
[----:B--2---:R-:W-:Y:S05]  /*157c0*/  @!P2 NANOSLEEP.SYNCS 0x989680 ;  /* 0x009896800000a95d */ /* 0x004fea0003900000 */
[----:B------:R-:W2:Y:S02]  /*157d0*/  @!P2 SYNCS.PHASECHK.TRANS64 P2, [R15+URZ+0x30830], R12 ;  /* 0x0308300c0f00a5a7 */ /* 0x000ea4000804007f */
[----:B--2---:R-:W-:Y:S05]  /*157e0*/  @!P2 BRA `(.L_x_946) ;  /* 0xfffffffc00eca947 */ /* 0x004fea000383ffff */
[----:B------:R-:W-:Y:S05]  /*157f0*/  BRA `(.L_x_945) ;  /* 0xfffffef400c87947 */ /* 0x000fea000383ffff */
.L_x_950:
[----:B-1----:R-:W-:-:S04]  /*15800*/  IMAD.U32 R15, RZ, RZ, UR14 ;  /* 0x0000000eff0f7e24 */ /* 0x002fc8000f8e00ff */
[----:B------:R1:W3:Y:S03]  /*15810*/  SYNCS.PHASECHK.TRANS64.TRYWAIT P2, [R15+URZ+0x30850], R0 ;  /* 0x030850000f0075a7 */ /* 0x0002e6000804017f */
[----:B---3--:R-:W-:Y:S05]  /*15820*/  @!P2 NANOSLEEP.SYNCS 0x989680 ;  /* 0x009896800000a95d */ /* 0x008fea0003900000 */
[----:B------:R-:W3:Y:S02]  /*15830*/  @!P2 SYNCS.PHASECHK.TRANS64 P2, [R15+URZ+0x30850], R0 ;  /* 0x030850000f00a5a7 */ /* 0x000ee4000804007f */
[----:B---3--:R-:W-:Y:S05]  /*15840*/  @!P2 BRA `(.L_x_950) ;  /* 0xfffffffc00eca947 */ /* 0x008fea000383ffff */
[----:B------:R-:W-:Y:S05]  /*15850*/  BRA `(.L_x_949) ;  /* 0xffffff0000587947 */ /* 0x000fea000383ffff */
.L_x_967:
[----:B-1----:R-:W-:-:S04]  /*15860*/  IMAD.U32 R4, RZ, RZ, UR57 ;  /* 0x00000039ff047e24 */ /* 0x002fc8000f8e00ff */
[----:B------:R1:W2:Y:S03]  /*15870*/  SYNCS.PHASECHK.TRANS64.TRYWAIT P2, [R4+URZ+0x30830], R3 ;  /* 0x03083003040075a7 */ /* 0x0002a6000804017f */
[----:B--2---:R-:W-:Y:S05]  /*15880*/  @!P2 NANOSLEEP.SYNCS 0x989680 ;  /* 0x009896800000a95d */ /* 0x004fea0003900000 */
[----:B------:R-:W2:Y:S02]  /*15890*/  @!P2 SYNCS.PHASECHK.TRANS64 P2, [R4+URZ+0x30830], R3 ;  /* 0x030830030400a5a7 */ /* 0x000ea4000804007f */
[----:B--2---:R-:W-:Y:S05]  /*158a0*/  @!P2 BRA `(.L_x_967) ;  /* 0xfffffffc00eca947 */ /* 0x004fea000383ffff */
[----:B------:R-:W-:Y:S05]  /*158b0*/  BRA `(.L_x_966) ;  /* 0xffffff2c00c47947 */ /* 0x000fea000383ffff */
.L_x_971:
[----:B01----:R-:W-:-:S04]  /*158c0*/  IMAD.U32 R3, RZ, RZ, UR14 ;  /* 0x0000000eff037e24 */ /* 0x003fc8000f8e00ff */
[----:B------:R0:W1:Y:S03]  /*158d0*/  SYNCS.PHASECHK.TRANS64.TRYWAIT P2, [R3+URZ+0x30850], R0 ;  /* 0x03085000030075a7 */ /* 0x000066000804017f */
[----:B-1----:R-:W-:Y:S05]  /*158e0*/  @!P2 NANOSLEEP.SYNCS 0x989680 ;  /* 0x009896800000a95d */ /* 0x002fea0003900000 */
[----:B------:R-:W1:Y:S02]  /*158f0*/  @!P2 SYNCS.PHASECHK.TRANS64 P2, [R3+URZ+0x30850], R0 ;  /* 0x030850000300a5a7 */ /* 0x000e64000804007f */
[----:B-1----:R-:W-:Y:S05]  /*15900*/  @!P2 BRA `(.L_x_971) ;  /* 0xfffffffc00eca947 */ /* 0x002fea000383ffff */
[----:B------:R-:W-:Y:S05]  /*15910*/  BRA `(.L_x_970) ;  /* 0xffffff3800547947 */ /* 0x000fea000383ffff */
.L_x_977:
[----:B-1----:R-:W-:-:S04]  /*15920*/  IMAD.U32 R4, RZ, RZ, UR57 ;  /* 0x00000039ff047e24 */ /* 0x002fc8000f8e00ff */
[----:B------:R1:W2:Y:S03]  /*15930*/  SYNCS.PHASECHK.TRANS64.TRYWAIT P2, [R4+URZ+0x30830], R3 ;  /* 0x03083003040075a7 */ /* 0x0002a6000804017f */
[----:B--2---:R-:W-:Y:S05]  /*15940*/  @!P2 NANOSLEEP.SYNCS 0x989680 ;  /* 0x009896800000a95d */ /* 0x004fea0003900000 */
[----:B------:R-:W2:Y:S02]  /*15950*/  @!P2 SYNCS.PHASECHK.TRANS64 P2, [R4+URZ+0x30830], R3 ;  /* 0x030830030400a5a7 */ /* 0x000ea4000804007f */
[----:B--2---:R-:W-:Y:S05]  /*15960*/  @!P2 BRA `(.L_x_977) ;  /* 0xfffffffc00eca947 */ /* 0x004fea000383ffff */
[----:B------:R-:W-:Y:S05]  /*15970*/  BRA `(.L_x_976) ;  /* 0xffffff5000907947 */ /* 0x000fea000383ffff */
.L_x_981:
[----:B01----:R-:W-:-:S04]  /*15980*/  IMAD.U32 R3, RZ, RZ, UR14 ;  /* 0x0000000eff037e24 */ /* 0x003fc8000f8e00ff */
[----:B------:R0:W1:Y:S03]  /*15990*/  SYNCS.PHASECHK.TRANS64.TRYWAIT P2, [R3+URZ+0x30850], R0 ;  /* 0x03085000030075a7 */ /* 0x000066000804017f */
[----:B-1----:R-:W-:Y:S05]  /*159a0*/  @!P2 NANOSLEEP.SYNCS 0x989680 ;  /* 0x009896800000a95d */ /* 0x002fea0003900000 */
[----:B------:R-:W1:Y:S02]  /*159b0*/  @!P2 SYNCS.PHASECHK.TRANS64 P2, [R3+URZ+0x30850], R0 ;  /* 0x030850000300a5a7 */ /* 0x000e64000804007f */
[----:B-1----:R-:W-:Y:S05]  /*159c0*/  @!P2 BRA `(.L_x_981) ;  /* 0xfffffffc00eca947 */ /* 0x002fea000383ffff */
[----:B------:R-:W-:Y:S05]  /*159d0*/  BRA `(.L_x_980) ;  /* 0xffffff5c00207947 */ /* 0x000fea000383ffff */
.L_x_994:
[----:B-1----:R-:W-:-:S04]  /*159e0*/  IMAD.U32 R7, RZ, RZ, UR5 ;  /* 0x00000005ff077e24 */ /* 0x002fc8000f8e00ff */
[----:B------:R1:W2:Y:S03]  /*159f0*/  SYNCS.PHASECHK.TRANS64.TRYWAIT P0, [R7+URZ+0x30850], R0 ;  /* 0x03085000070075a7 */ /* 0x0002a6000800017f */
[----:B--2---:R-:W-:Y:S05]  /*15a00*/  @!P0 NANOSLEEP.SYNCS 0x989680 ;  /* 0x009896800000895d */ /* 0x004fea0003900000 */
[----:B------:R-:W2:Y:S02]  /*15a10*/  @!P0 SYNCS.PHASECHK.TRANS64 P0, [R7+URZ+0x30850], R0 ;  /* 0x03085000070085a7 */ /* 0x000ea4000800007f */
[----:B--2---:R-:W-:Y:S05]  /*15a20*/  @!P0 BRA `(.L_x_994) ;  /* 0xfffffffc00ec8947 */ /* 0x004fea000383ffff */
[----:B------:R-:W-:Y:S05]  /*15a30*/  BRA `(.L_x_993) ;  /* 0xffffff8c002c7947 */ /* 0x000fea000383ffff */
.L_x_1011:
[----:B------:R-:W-:Y:S02]  /*15a40*/  IMAD.MOV.U32 R13, RZ, RZ, R0 ;  /* 0x000000ffff0d7224 */ /* 0x000fe400078e0000 */
[----:B------:R-:W-:Y:S02]  /*15a50*/  IMAD.MOV.U32 R12, RZ, RZ, RZ ;  /* 0x000000ffff0c7224 */ /* 0x000fe400078e00ff */
[----:B------:R-:W-:Y:S02]  /*15a60*/  IMAD.MOV.U32 R11, RZ, RZ, 0x1f ;  /* 0x0000001fff0b7424 */ /* 0x000fe400078e00ff */
[----:B------:R-:W-:-:S07]  /*15a70*/  IMAD.MOV.U32 R15, RZ, RZ, -0x1 ;  /* 0xffffffffff0f7424 */ /* 0x000fce00078e00ff */
[----:B0-----:R-:W-:Y:S05]  /*15a80*/  WARPSYNC.COLLECTIVE R15, `(.L_x_1094) ;  /* 0x000000000f087348 */ /* 0x001fea0003c00000 */
[----:B------:R1:W2:Y:S02]  /*15a90*/  SHFL.IDX P6, R14, R13, R12, R11 ;  /* 0x0000000c0d0e7389 */ /* 0x0002a400000c000b */
[----:B012---:R-:W-:Y:S01]  /*15aa0*/  ENDCOLLECTIVE ;  /* 0x000000000000791b */ /* 0x007fe20003800000 */
.L_x_1094:
[----:B------:R-:W-:Y:S05]  /*15ab0*/  BRA `(.L_x_1095) ;  /* 0xffffffc400407947 */ /* 0x000fea000383ffff */
.L_x_1013:
[----:B------:R-:W-:Y:S01]  /*15ac0*/  BSSY B0, `(.L_x_1096) ;  /* 0x0000006000007945 */ /* 0x000fe20003800000 */
[----:B------:R-:W-:-:S07]  /*15ad0*/  IMAD.MOV.U32 R15, RZ, RZ, -0x1 ;  /* 0xffffffffff0f7424 */ /* 0x000fce00078e00ff */
[----:B01----:R-:W-:Y:S05]  /*15ae0*/  WARPSYNC.COLLECTIVE R15, `(.L_x_1097) ;  /* 0x000000000f0c7348 */ /* 0x003fea0003c00000 */
[----:B------:R-:W-:Y:S02]  /*15af0*/  ELECT P6, UR62, PT ;  /* 0x00000000003e782f */ /* 0x000fe400038c0000 */
[----:B------:R-:W-:Y:S01]  /*15b00*/  MOV R14, UR62 ;  /* 0x0000003e000e7c02 */ /* 0x000fe20008000f00 */
[----:B01----:R-:W-:Y:S10]  /*15b10*/  ENDCOLLECTIVE ;  /* 0x000000000000791b */ /* 0x003ff40003800000 */
.L_x_1097:
[----:B------:R-:W-:Y:S05]  /*15b20*/  BSYNC B0 ;  /* 0x0000000000007941 */ /* 0x000fea0003800000 */
.L_x_1096:
[----:B------:R-:W-:Y:S05]  /*15b30*/  BRA `(.L_x_1098) ;  /* 0xffffffc400407947 */ /* 0x000fea000383ffff */
.L_x_1015:
[----:B-1----:R-:W-:-:S04]  /*15b40*/  IMAD.U32 R3, RZ, RZ, UR38 ;  /* 0x00000026ff037e24 */ /* 0x002fc8000f8e00ff */
[----:B------:R1:W3:Y:S03]  /*15b50*/  SYNCS.PHASECHK.TRANS64.TRYWAIT P0, [R3+URZ+0x30840], R0 ;  /* 0x03084000030075a7 */ /* 0x0002e6000800017f */
[----:B---3--:R-:W-:Y:S05]  /*15b60*/  @!P0 NANOSLEEP.SYNCS 0x989680 ;  /* 0x009896800000895d */ /* 0x008fea0003900000 */
[----:B------:R-:W3:Y:S02]  /*15b70*/  @!P0 SYNCS.PHASECHK.TRANS64 P0, [R3+URZ+0x30840], R0 ;  /* 0x03084000030085a7 */ /* 0x000ee4000800007f */
[----:B---3--:R-:W-:Y:S05]  /*15b80*/  @!P0 BRA `(.L_x_1015) ;  /* 0xfffffffc00ec8947 */ /* 0x008fea000383ffff */
[----:B------:R-:W-:Y:S05]  /*15b90*/  BRA `(.L_x_1099) ;  /* 0xffffffc4009c7947 */ /* 0x000fea000383ffff */
.L_x_1018:
[----:B------:R-:W-:Y:S02]  /*15ba0*/  IMAD.MOV.U32 R13, RZ, RZ, R8 ;  /* 0x000000ffff0d7224 */ /* 0x000fe400078e0008 */
[----:B------:R-:W-:Y:S02]  /*15bb0*/  IMAD.MOV.U32 R12, RZ, RZ, RZ ;  /* 0x000000ffff0c7224 */ /* 0x000fe400078e00ff */
[----:B------:R-:W-:Y:S02]  /*15bc0*/  IMAD.MOV.U32 R11, RZ, RZ, 0x181f ;  /* 0x0000181fff0b7424 */ /* 0x000fe400078e00ff */
[----:B------:R-:W-:Y:S02]  /*15bd0*/  IMAD.MOV.U32 R15, RZ, RZ, -0x1 ;  /* 0xffffffffff0f7424 */ /* 0x000fe400078e00ff */
[----:B------:R-:W-:-:S07]  /*15be0*/  VIADD R6, R6, UR45 ;  /* 0x0000002d06067c36 */ /* 0x000fce0008000000 */
[----:B------:R-:W-:Y:S05]  /*15bf0*/  WARPSYNC.COLLECTIVE R15, `(.L_x_1100) ;  /* 0x000000000f087348 */ /* 0x000fea0003c00000 */
[----:B------:R0:W1:Y:S02]  /*15c00*/  SHFL.IDX P6, R14, R13, R12, R11 ;  /* 0x0000000c0d0e7389 */ /* 0x00006400000c000b */
[----:B01----:R-:W-:Y:S01]  /*15c10*/  ENDCOLLECTIVE ;  /* 0x000000000000791b */ /* 0x003fe20003800000 */
.L_x_1100:
[----:B------:R-:W-:Y:S02]  /*15c20*/  VIADD R4, R6, 0x10 ;  /* 0x0000001006047836 */ /* 0x000fe40000000000 */
[----:B------:R-:W-:Y:S02]  /*15c30*/  IMAD.MOV.U32 R13, RZ, RZ, R0 ;  /* 0x000000ffff0d7224 */ /* 0x000fe400078e0000 */
[----:B------:R-:W-:-:S07]  /*15c40*/  IMAD.MOV.U32 R2, RZ, RZ, R14 ;  /* 0x000000ffff027224 */ /* 0x000fce00078e000e */
[----:B------:R-:W-:Y:S05]  /*15c50*/  WARPSYNC.COLLECTIVE R15, `(.L_x_1101) ;  /* 0x000000000f087348 */ /* 0x000fea0003c00000 */
[----:B------:R0:W1:Y:S02]  /*15c60*/  SHFL.IDX P6, R14, R13, R12, R11 ;  /* 0x0000000c0d0e7389 */ /* 0x00006400000c000b */
[----:B01----:R-:W-:Y:S01]  /*15c70*/  ENDCOLLECTIVE ;  /* 0x000000000000791b */ /* 0x003fe20003800000 */
.L_x_1101:
[----:B------:R-:W-:Y:S01]  /*15c80*/  ULDC UR4, c[0x0][0x288] ;  /* 0x0000a20000047ab9 */ /* 0x000fe20000000800 */
[----:B------:R-:W-:Y:S01]  /*15c90*/  IMAD.MOV.U32 R3, RZ, RZ, R2 ;  /* 0x000000ffff037224 */ /* 0x000fe200078e0002 */
[----:B------:R-:W-:Y:S01]  /*15ca0*/  ULDC.64 UR6, c[0x0][0x208] ;  /* 0x0000820000067ab9 */ /* 0x000fe20000000a00 */
[----:B------:R-:W-:-:S05]  /*15cb0*/  IMAD R7, R7, UR4, RZ ;  /* 0x0000000407077c24 */ /* 0x000fca000f8e02ff */
[----:B------:R-:W-:Y:S01]  /*15cc0*/  ISETP.GE.AND P3, PT, R6, R7, PT ;  /* 0x000000070600720c */ /* 0x000fe20003f66270 */
[----:B------:R-:W-:Y:S02]  /*15cd0*/  IMAD.MOV.U32 R13, RZ, RZ, R8 ;  /* 0x000000ffff0d7224 */ /* 0x000fe400078e0008 */
[----:B------:R-:W-:-:S10]  /*15ce0*/  IMAD.MOV.U32 R12, RZ, RZ, 0x1 ;  /* 0x00000001ff0c7424 */ /* 0x000fd400078e00ff */
[----:B------:R-:W-:Y:S01]  /*15cf0*/  @!P3 LEA R21, R9, UR38, 0x1 ;  /* 0x000000260915bc11 */ /* 0x000fe2000f8e08ff */
        /* <DEDUP_REMOVED lines=12> */
.L_x_1102:
[----:B------:R-:W-:Y:S01]  /*15dc0*/  VIADD R2, R6, 0x20 ;  /* 0x0000002006027836 */ /* 0x000fe20000000000 */
[----:B------:R-:W-:Y:S01]  /*15dd0*/  @!P3 LEA R20, R9, UR38, 0x1 ;  /* 0x000000260914bc11 */ /* 0x000fe2000f8e08ff */
[----:B------:R-:W-:Y:S02]  /*15de0*/  IMAD.MOV.U32 R13, RZ, RZ, R0 ;  /* 0x000000ffff0d7224 */ /* 0x000fe400078e0000 */
[----:B------:R-:W-:-:S07]  /*15df0*/  IMAD.MOV.U32 R4, RZ, RZ, R14 ;  /* 0x000000ffff047224 */ /* 0x000fce00078e000e */
[----:B------:R-:W-:Y:S05]  /*15e00*/  WARPSYNC.COLLECTIVE R15, `(.L_x_1103) ;  /* 0x000000000f087348 */ /* 0x000fea0003c00000 */
[----:B------:R0:W1:Y:S02]  /*15e10*/  SHFL.IDX P6, R14, R13, R12, R11 ;  /* 0x0000000c0d0e7389 */ /* 0x00006400000c000b */
[----:B01----:R-:W-:Y:S01]  /*15e20*/  ENDCOLLECTIVE ;  /* 0x000000000000791b */ /* 0x003fe20003800000 */
.L_x_1103:
        /* <DEDUP_REMOVED lines=16> */
.L_x_1104:
[----:B------:R-:W-:Y:S01]  /*15f30*/  VIADD R4, R6, 0x30 ;  /* 0x0000003006047836 */ /* 0x000fe20000000000 */
[----:B------:R-:W-:Y:S01]  /*15f40*/  @!P3 LEA R21, R9, UR38, 0x1 ;  /* 0x000000260915bc11 */ /* 0x000fe2000f8e08ff */
[----:B------:R-:W-:Y:S02]  /*15f50*/  IMAD.MOV.U32 R13, RZ, RZ, R0 ;  /* 0x000000ffff0d7224 */ /* 0x000fe400078e0000 */
[----:B------:R-:W-:-:S07]  /*15f60*/  IMAD.MOV.U32 R2, RZ, RZ, R14 ;  /* 0x000000ffff027224 */ /* 0x000fce00078e000e */
[----:B------:R-:W-:Y:S05]  /*15f70*/  WARPSYNC.COLLECTIVE R15, `(.L_x_1105) ;  /* 0x000000000f087348 */ /* 0x000fea0003c00000 */
[----:B------:R0:W1:Y:S02]  /*15f80*/  SHFL.IDX P6, R14, R13, R12, R11 ;  /* 0x0000000c0d0e7389 */ /* 0x00006400000c000b */
[----:B01----:R-:W-:Y:S01]  /*15f90*/  ENDCOLLECTIVE ;  /* 0x000000000000791b */ /* 0x003fe20003800000 */
.L_x_1105:
        /* <DEDUP_REMOVED lines=16> */
.L_x_1106:
[----:B------:R-:W-:Y:S01]  /*160a0*/  VIADD R2, R6, 0x40 ;  /* 0x0000004006027836 */ /* 0x000fe20000000000 */
[----:B------:R-:W-:Y:S01]  /*160b0*/  @!P3 LEA R20, R9, UR38, 0x1 ;  /* 0x000000260914bc11 */ /* 0x000fe2000f8e08ff */
[----:B------:R-:W-:Y:S02]  /*160c0*/  IMAD.MOV.U32 R13, RZ, RZ, R0 ;  /* 0x000000ffff0d7224 */ /* 0x000fe400078e0000 */
[----:B------:R-:W-:-:S07]  /*160d0*/  IMAD.MOV.U32 R4, RZ, RZ, R14 ;  /* 0x000000ffff047224 */ /* 0x000fce00078e000e */
[----:B------:R-:W-:Y:S05]  /*160e0*/  WARPSYNC.COLLECTIVE R15, `(.L_x_1107) ;  /* 0x000000000f087348 */ /* 0x000fea0003c00000 */
[----:B------:R0:W1:Y:S02]  /*160f0*/  SHFL.IDX P6, R14, R13, R12, R11 ;  /* 0x0000000c0d0e7389 */ /* 0x00006400000c000b */
[----:B01----:R-:W-:Y:S01]  /*16100*/  ENDCOLLECTIVE ;  /* 0x000000000000791b */ /* 0x003fe20003800000 */
.L_x_1107:
        /* <DEDUP_REMOVED lines=16> */
.L_x_1108:
[----:B------:R-:W-:Y:S01]  /*16210*/  VIADD R4, R6, 0x50 ;  /* 0x0000005006047836 */ /* 0x000fe20000000000 */
[----:B------:R-:W-:Y:S01]  /*16220*/  @!P3 LEA R21, R9, UR38, 0x1 ;  /* 0x000000260915bc11 */ /* 0x000fe2000f8e08ff */
[----:B------:R-:W-:Y:S02]  /*16230*/  IMAD.MOV.U32 R13, RZ, RZ, R0 ;  /* 0x000000ffff0d7224 */ /* 0x000fe400078e0000 */
[----:B------:R-:W-:-:S07]  /*16240*/  IMAD.MOV.U32 R2, RZ, RZ, R14 ;  /* 0x000000ffff027224 */ /* 0x000fce00078e000e */
[----:B------:R-:W-:Y:S05]  /*16250*/  WARPSYNC.COLLECTIVE R15, `(.L_x_1109) ;  /* 0x000000000f087348 */ /* 0x000fea0003c00000 */
[----:B------:R0:W1:Y:S02]  /*16260*/  SHFL.IDX P6, R14, R13, R12, R11 ;  /* 0x0000000c0d0e7389 */ /* 0x00006400000c000b */
[----:B01----:R-:W-:Y:S01]  /*16270*/  ENDCOLLECTIVE ;  /* 0x000000000000791b */ /* 0x003fe20003800000 */
.L_x_1109:
        /* <DEDUP_REMOVED lines=16> */
.L_x_1110:
[----:B------:R-:W-:Y:S01]  /*16380*/  VIADD R2, R6, 0x60 ;  /* 0x0000006006027836 */ /* 0x000fe20000000000 */
[----:B------:R-:W-:Y:S01]  /*16390*/  @!P3 LEA R20, R9, UR38, 0x1 ;  /* 0x000000260914bc11 */ /* 0x000fe2000f8e08ff */
[----:B------:R-:W-:Y:S02]  /*163a0*/  IMAD.MOV.U32 R13, RZ, RZ, R0 ;  /* 0x000000ffff0d7224 */ /* 0x000fe400078e0000 */
[----:B------:R-:W-:-:S07]  /*163b0*/  IMAD.MOV.U32 R4, RZ, RZ, R14 ;  /* 0x000000ffff047224 */ /* 0x000fce00078e000e */
[----:B------:R-:W-:Y:S05]  /*163c0*/  WARPSYNC.COLLECTIVE R15, `(.L_x_1111) ;  /* 0x000000000f087348 */ /* 0x000fea0003c00000 */
[----:B------:R0:W1:Y:S02]  /*163d0*/  SHFL.IDX P6, R14, R13, R12, R11 ;  /* 0x0000000c0d0e7389 */ /* 0x00006400000c000b */
[----:B01----:R-:W-:Y:S01]  /*163e0*/  ENDCOLLECTIVE ;  /* 0x000000000000791b */ /* 0x003fe20003800000 */
.L_x_1111:
        /* <DEDUP_REMOVED lines=16> */
.L_x_1112:
[----:B------:R-:W-:Y:S01]  /*164f0*/  @!P3 LEA R21, R9, UR38, 0x1 ;  /* 0x000000260915bc11 */ /* 0x000fe2000f8e08ff */
[----:B------:R-:W-:Y:S02]  /*16500*/  IMAD.MOV.U32 R13, RZ, RZ, R0 ;  /* 0x000000ffff0d7224 */ /* 0x000fe400078e0000 */
[----:B------:R-:W-:-:S07]  /*16510*/  IMAD.MOV.U32 R2, RZ, RZ, R14 ;  /* 0x000000ffff027224 */ /* 0x000fce00078e000e */
[----:B------:R-:W-:Y:S05]  /*16520*/  WARPSYNC.COLLECTIVE R15, `(.L_x_1113) ;  /* 0x000000000f087348 */ /* 0x000fea0003c00000 */
[----:B------:R0:W1:Y:S02]  /*16530*/  SHFL.IDX P6, R14, R13, R12, R11 ;  /* 0x0000000c0d0e7389 */ /* 0x00006400000c000b */
[----:B01----:R-:W-:Y:S01]  /*16540*/  ENDCOLLECTIVE ;  /* 0x000000000000791b */ /* 0x003fe20003800000 */
.L_x_1113:
        /* <DEDUP_REMOVED lines=15> */
.L_x_1114:
[----:B------:R-:W-:Y:S02]  /*16640*/  IMAD.MOV.U32 R13, RZ, RZ, R0 ;  /* 0x000000ffff0d7224 */ /* 0x000fe400078e0000 */
[----:B------:R-:W-:-:S07]  /*16650*/  IMAD.MOV.U32 R4, RZ, RZ, R14 ;  /* 0x000000ffff047224 */ /* 0x000fce00078e000e */
[----:B------:R-:W-:Y:S05]  /*16660*/  WARPSYNC.COLLECTIVE R15, `(.L_x_1115) ;  /* 0x000000000f087348 */ /* 0x000fea0003c00000 */
[----:B------:R0:W1:Y:S02]  /*16670*/  SHFL.IDX P6, R14, R13, R12, R11 ;  /* 0x0000000c0d0e7389 */ /* 0x00006400000c000b */
[----:B01----:R-:W-:Y:S01]  /*16680*/  ENDCOLLECTIVE ;  /* 0x000000000000791b */ /* 0x003fe20003800000 */
.L_x_1115:
[----:B------:R-:W-:Y:S05]  /*16690*/  BRA `(.L_x_1116) ;  /* 0xffffffc400fc7947 */ /* 0x000fea000383ffff */
.L_x_1021:
[----:B-1----:R-:W-:-:S04]  /*166a0*/  IMAD.U32 R3, RZ, RZ, UR38 ;  /* 0x00000026ff037e24 */ /* 0x002fc8000f8e00ff */
[----:B------:R1:W2:Y:S03]  /*166b0*/  SYNCS.PHASECHK.TRANS64.TRYWAIT P0, [R3+URZ+0x30820], R0 ;  /* 0x03082000030075a7 */ /* 0x0002a6000800017f */
[----:B--2---:R-:W-:Y:S05]  /*166c0*/  @!P0 NANOSLEEP.SYNCS 0x989680 ;  /* 0x009896800000895d */ /* 0x004fea0003900000 */
[----:B------:R-:W2:Y:S02]  /*166d0*/  @!P0 SYNCS.PHASECHK.TRANS64 P0, [R3+URZ+0x30820], R0 ;  /* 0x03082000030085a7 */ /* 0x000ea4000800007f */
[----:B--2---:R-:W-:Y:S05]  /*166e0*/  @!P0 BRA `(.L_x_1021) ;  /* 0xfffffffc00ec8947 */ /* 0x004fea000383ffff */
[----:B------:R-:W-:Y:S05]  /*166f0*/  BRA `(.L_x_1117) ;  /* 0xffffffc800547947 */ /* 0x000fea000383ffff */
.L_x_1028:
[----:B-1----:R-:W-:-:S04]  /*16700*/  IMAD.U32 R3, RZ, RZ, UR38 ;  /* 0x00000026ff037e24 */ /* 0x002fc8000f8e00ff */
[----:B------:R1:W2:Y:S03]  /*16710*/  SYNCS.PHASECHK.TRANS64.TRYWAIT P0, [R3+URZ+0x30848], R2 ;  /* 0x03084802030075a7 */ /* 0x0002a6000800017f */
[----:B--2---:R-:W-:Y:S05]  /*16720*/  @!P0 NANOSLEEP.SYNCS 0x989680 ;  /* 0x009896800000895d */ /* 0x004fea0003900000 */
[----:B------:R-:W2:Y:S02]  /*16730*/  @!P0 SYNCS.PHASECHK.TRANS64 P0, [R3+URZ+0x30848], R2 ;  /* 0x03084802030085a7 */ /* 0x000ea4000800007f */
[----:B--2---:R-:W-:Y:S05]  /*16740*/  @!P0 BRA `(.L_x_1028) ;  /* 0xfffffffc00ec8947 */ /* 0x004fea000383ffff */
[----:B------:R-:W-:Y:S05]  /*16750*/  BRA `(.L_x_1118) ;  /* 0xffffffcc00387947 */ /* 0x000fea000383ffff */
.L_x_1035:
[----:B0-----:R-:W-:-:S04]  /*16760*/  IMAD.U32 R3, RZ, RZ, UR38 ;  /* 0x00000026ff037e24 */ /* 0x001fc8000f8e00ff */
[----:B------:R0:W1:Y:S03]  /*16770*/  SYNCS.PHASECHK.TRANS64.TRYWAIT P0, [R3+URZ+0x30860], R2 ;  /* 0x03086002030075a7 */ /* 0x000066000800017f */
[----:B-1----:R-:W-:Y:S05]  /*16780*/  @!P0 NANOSLEEP.SYNCS 0x989680 ;  /* 0x009896800000895d */ /* 0x002fea0003900000 */
[----:B------:R-:W1:Y:S02]  /*16790*/  @!P0 SYNCS.PHASECHK.TRANS64 P0, [R3+URZ+0x30860], R2 ;  /* 0x03086002030085a7 */ /* 0x000e64000800007f */
[----:B-1----:R-:W-:Y:S05]  /*167a0*/  @!P0 BRA `(.L_x_1035) ;  /* 0xfffffffc00ec8947 */ /* 0x002fea000383ffff */
[----:B------:R-:W-:Y:S05]  /*167b0*/  BRA `(.L_x_1119) ;  /* 0xffffffd000107947 */ /* 0x000fea000383ffff */
.L_x_1045:
[----:B-1----:R-:W-:-:S04]  /*167c0*/  IMAD.U32 R3, RZ, RZ, UR38 ;  /* 0x00000026ff037e24 */ /* 0x002fc8000f8e00ff */
[----:B------:R1:W2:Y:S03]  /*167d0*/  SYNCS.PHASECHK.TRANS64.TRYWAIT P0, [R3+URZ+0x30840], R2 ;  /* 0x03084002030075a7 */ /* 0x0002a6000800017f */
[----:B--2---:R-:W-:Y:S05]  /*167e0*/  @!P0 NANOSLEEP.SYNCS 0x989680 ;  /* 0x009896800000895d */ /* 0x004fea0003900000 */
[----:B------:R-:W2:Y:S02]  /*167f0*/  @!P0 SYNCS.PHASECHK.TRANS64 P0, [R3+URZ+0x30840], R2 ;  /* 0x03084002030085a7 */ /* 0x000ea4000800007f */
[----:B--2---:R-:W-:Y:S05]  /*16800*/  @!P0 BRA `(.L_x_1045) ;  /* 0xfffffffc00ec8947 */ /* 0x004fea000383ffff */
[----:B------:R-:W-:Y:S05]  /*16810*/  BRA `(.L_x_1120) ;  /* 0xffffffd400687947 */ /* 0x000fea000383ffff */
.L_x_1052:
[----:B0-----:R-:W-:-:S04]  /*16820*/  IMAD.U32 R3, RZ, RZ, UR38 ;  /* 0x00000026ff037e24 */ /* 0x001fc8000f8e00ff */
[----:B------:R0:W1:Y:S03]  /*16830*/  SYNCS.PHASECHK.TRANS64.TRYWAIT P0, [R3+URZ+0x30868], R2 ;  /* 0x03086802030075a7 */ /* 0x000066000800017f */
[----:B-1----:R-:W-:Y:S05]  /*16840*/  @!P0 NANOSLEEP.SYNCS 0x989680 ;  /* 0x009896800000895d */ /* 0x002fea0003900000 */
[----:B------:R-:W1:Y:S02]  /*16850*/  @!P0 SYNCS.PHASECHK.TRANS64 P0, [R3+URZ+0x30868], R2 ;  /* 0x03086802030085a7 */ /* 0x000e64000800007f */
[----:B-1----:R-:W-:Y:S05]  /*16860*/  @!P0 BRA `(.L_x_1052) ;  /* 0xfffffffc00ec8947 */ /* 0x002fea000383ffff */
[----:B------:R-:W-:Y:S05]  /*16870*/  BRA `(.L_x_1121) ;  /* 0xffffffd800407947 */ /* 0x000fea000383ffff */
.L_x_1062:
[----:B-1----:R-:W-:-:S04]  /*16880*/  IMAD.U32 R3, RZ, RZ, UR38 ;  /* 0x00000026ff037e24 */ /* 0x002fc8000f8e00ff */
[----:B------:R1:W2:Y:S03]  /*16890*/  SYNCS.PHASECHK.TRANS64.TRYWAIT P0, [R3+URZ+0x30848], R2 ;  /* 0x03084802030075a7 */ /* 0x0002a6000800017f */
[----:B--2---:R-:W-:Y:S05]  /*168a0*/  @!P0 NANOSLEEP.SYNCS 0x989680 ;  /* 0x009896800000895d */ /* 0x004fea0003900000 */
[----:B------:R-:W2:Y:S02]  /*168b0*/  @!P0 SYNCS.PHASECHK.TRANS64 P0, [R3+URZ+0x30848], R2 ;  /* 0x03084802030085a7 */ /* 0x000ea4000800007f */
[----:B--2---:R-:W-:Y:S05]  /*168c0*/  @!P0 BRA `(.L_x_1062) ;  /* 0xfffffffc00ec8947 */ /* 0x004fea000383ffff */
[----:B------:R-:W-:Y:S05]  /*168d0*/  BRA `(.L_x_1122) ;  /* 0xffffffdc00b07947 */ /* 0x000fea000383ffff */
.L_x_1069:
[----:B0-----:R-:W-:-:S04]  /*168e0*/  IMAD.U32 R3, RZ, RZ, UR38 ;  /* 0x00000026ff037e24 */ /* 0x001fc8000f8e00ff */
[----:B------:R0:W1:Y:S03]  /*168f0*/  SYNCS.PHASECHK.TRANS64.TRYWAIT P0, [R3+URZ+0x30860], R2 ;  /* 0x03086002030075a7 */ /* 0x000066000800017f */
[----:B-1----:R-:W-:Y:S05]  /*16900*/  @!P0 NANOSLEEP.SYNCS 0x989680 ;  /* 0x009896800000895d */ /* 0x002fea0003900000 */
[----:B------:R-:W1:Y:S02]  /*16910*/  @!P0 SYNCS.PHASECHK.TRANS64 P0, [R3+URZ+0x30860], R2 ;  /* 0x03086002030085a7 */ /* 0x000e64000800007f */
[----:B-1----:R-:W-:Y:S05]  /*16920*/  @!P0 BRA `(.L_x_1069) ;  /* 0xfffffffc00ec8947 */ /* 0x002fea000383ffff */
[----:B------:R-:W-:Y:S05]  /*16930*/  BRA `(.L_x_1123) ;  /* 0xffffffe000847947 */ /* 0x000fea000383ffff */
.L_x_1078:
[----:B0-----:R0:W1:Y:S02]  /*16940*/  SYNCS.PHASECHK.TRANS64.TRYWAIT P0, [R3+URZ+0x30860], R2 ;  /* 0x03086002030075a7 */ /* 0x001064000800017f */
[----:B-1----:R-:W-:Y:S05]  /*16950*/  @!P0 NANOSLEEP.SYNCS 0x989680 ;  /* 0x009896800000895d */ /* 0x002fea0003900000 */
[----:B------:R-:W1:Y:S02]  /*16960*/  @!P0 SYNCS.PHASECHK.TRANS64 P0, [R3+URZ+0x30860], R2 ;  /* 0x03086002030085a7 */ /* 0x000e64000800007f */
[----:B-1----:R-:W-:Y:S05]  /*16970*/  @!P0 BRA `(.L_x_1078) ;  /* 0xfffffffc00f08947 */ /* 0x002fea000383ffff */
[----:B------:R-:W-:Y:S05]  /*16980*/  BRA `(.L_x_1124) ;  /* 0xffffffe400847947 */ /* 0x000fea000383ffff */
.L_x_1084:
[----:B0-----:R0:W1:Y:S02]  /*16990*/  SYNCS.PHASECHK.TRANS64.TRYWAIT P0, [R2+URZ+0x30820], R3 ;  /* 0x03082003020075a7 */ /* 0x001064000800017f */
[----:B-1----:R-:W-:Y:S05]  /*169a0*/  @!P0 NANOSLEEP.SYNCS 0x989680 ;  /* 0x009896800000895d */ /* 0x002fea0003900000 */
[----:B------:R-:W1:Y:S02]  /*169b0*/  @!P0 SYNCS.PHASECHK.TRANS64 P0, [R2+URZ+0x30820], R3 ;  /* 0x03082003020085a7 */ /* 0x000e64000800007f */
[----:B-1----:R-:W-:Y:S05]  /*169c0*/  @!P0 BRA `(.L_x_1084) ;  /* 0xfffffffc00f08947 */ /* 0x002fea000383ffff */
[----:B------:R-:W-:Y:S05]  /*169d0*/  BRA `(.L_x_1125) ;  /* 0xffffffe800887947 */ /* 0x000fea000383ffff */
.L_x_1085:
        /* <DEDUP_REMOVED lines=11> */
.L_x_1127:
[----:B------:R-:W-:Y:S05]  /*16a90*/  BSYNC B0 ;  /* 0x0000000000007941 */ /* 0x000fea0003800000 */
.L_x_1126:
[----:B------:R-:W-:Y:S05]  /*16aa0*/  BRA `(.L_x_1128) ;  /* 0xffffffe8006c7947 */ /* 0x000fea000383ffff */
.L_x_1086:
[----:B------:R-:W-:Y:S01]  /*16ab0*/  BSSY B0, `(.L_x_1129) ;  /* 0x0000006000007945 */ /* 0x000fe20003800000 */
[----:B------:R-:W-:-:S07]  /*16ac0*/  IMAD.MOV.U32 R15, RZ, RZ, -0x1 ;  /* 0xffffffffff0f7424 */ /* 0x000fce00078e00ff */
[----:B0-----:R-:W-:Y:S05]  /*16ad0*/  WARPSYNC.COLLECTIVE R15, `(.L_x_1130) ;  /* 0x000000000f0c7348 */ /* 0x001fea0003c00000 */
[----:B------:R-:W-:Y:S02]  /*16ae0*/  ELECT P6, UR62, PT ;  /* 0x00000000003e782f */ /* 0x000fe400038c0000 */
[----:B------:R-:W-:Y:S01]  /*16af0*/  MOV R14, UR62 ;  /* 0x0000003e000e7c02 */ /* 0x000fe20008000f00 */
[----:B0-----:R-:W-:Y:S10]  /*16b00*/  ENDCOLLECTIVE ;  /* 0x000000000000791b */ /* 0x001ff40003800000 */
.L_x_1130:
[----:B------:R-:W-:Y:S05]  /*16b10*/  BSYNC B0 ;  /* 0x0000000000007941 */ /* 0x000fea0003800000 */
.L_x_1129:
[----:B------:R-:W-:Y:S05]  /*16b20*/  BRA `(.L_x_1131) ;  /* 0xffffffe800607947 */ /* 0x000fea000383ffff */
.L_x_1088:
[----:B0-----:R0:W1:Y:S02]  /*16b30*/  SYNCS.PHASECHK.TRANS64.TRYWAIT P0, [R7+URZ], R4 ;  /* 0x00000004070075a7 */ /* 0x001064000800017f */
[----:B-1----:R-:W-:Y:S05]  /*16b40*/  @!P0 NANOSLEEP.SYNCS 0x989680 ;  /* 0x009896800000895d */ /* 0x002fea0003900000 */
[----:B------:R-:W1:Y:S02]  /*16b50*/  @!P0 SYNCS.PHASECHK.TRANS64 P0, [R7+URZ], R4 ;  /* 0x00000004070085a7 */ /* 0x000e64000800007f */
[----:B-1----:R-:W-:Y:S05]  /*16b60*/  @!P0 BRA `(.L_x_1088) ;  /* 0xfffffffc00f08947 */ /* 0x002fea000383ffff */
[----:B------:R-:W-:Y:S05]  /*16b70*/  BRA `(.L_x_1132) ;  /* 0xffffffe8009c7947 */ /* 0x000fea000383ffff */
.L_x_1089:
[----:B-1----:R1:W2:Y:S02]  /*16b80*/  SYNCS.PHASECHK.TRANS64.TRYWAIT P0, [R8+URZ], R5 ;  /* 0x00000005080075a7 */ /* 0x0022a4000800017f */
[----:B--2---:R-:W-:Y:S05]  /*16b90*/  @!P0 NANOSLEEP.SYNCS 0x989680 ;  /* 0x009896800000895d */ /* 0x004fea0003900000 */
[----:B------:R-:W2:Y:S02]  /*16ba0*/  @!P0 SYNCS.PHASECHK.TRANS64 P0, [R8+URZ], R5 ;  /* 0x00000005080085a7 */ /* 0x000ea4000800007f */
[----:B--2---:R-:W-:Y:S05]  /*16bb0*/  @!P0 BRA `(.L_x_1089) ;  /* 0xfffffffc00f08947 */ /* 0x004fea000383ffff */
[----:B------:R-:W-:Y:S05]  /*16bc0*/  BRA `(.L_x_1133) ;  /* 0xffffffe800907947 */ /* 0x000fea000383ffff */
.L_x_1091:
[----:B0-----:R0:W2:Y:S02]  /*16bd0*/  SYNCS.PHASECHK.TRANS64.TRYWAIT P0, [R7+URZ], R4 ;  /* 0x00000004070075a7 */ /* 0x0010a4000800017f */
[----:B--2---:R-:W-:Y:S05]  /*16be0*/  @!P0 NANOSLEEP.SYNCS 0x989680 ;  /* 0x009896800000895d */ /* 0x004fea0003900000 */
[----:B------:R-:W2:Y:S02]  /*16bf0*/  @!P0 SYNCS.PHASECHK.TRANS64 P0, [R7+URZ], R4 ;  /* 0x00000004070085a7 */ /* 0x000ea4000800007f */
[----:B--2---:R-:W-:Y:S05]  /*16c00*/  @!P0 BRA `(.L_x_1091) ;  /* 0xfffffffc00f08947 */ /* 0x004fea000383ffff */
[----:B------:R-:W-:Y:S05]  /*16c10*/  BRA `(.L_x_1134) ;  /* 0xffffffe800947947 */ /* 0x000fea000383ffff */
.L_x_1135:
        /* <DEDUP_REMOVED lines=14> */
.L_x_3019:


//--------------------- .text._ZN7cutlass13device_kernelIN5flash11enable_sm90INS1_16FlashAttnFwdSm90INS1_25CollectiveMainloopFwdSm90ILi2EN4cute5tupleIJNS5_1CILi1EEES8_S8_EEENS6_IJNS7_ILi128EEENS7_ILi96EEENS7_ILi192EEEEEELi192ENS_10bfloat16_tEfNS_4arch4Sm90ELb0ELb1ELb1ELb1ELb0ELb0ELb0ELb1ELb1ELb1ELb1ELb0EEENS1_21CollectiveEpilogueFwdINS6_IJSA_SC_SB_EEES9_SE_SG_Li256ELb1ELb1ELb1ELb0EEENS1_36VarlenDynamicPersistentTileSchedulerILi128ELi96ELi256ELi128ELb1ELb1ELb1ELb1ELb0ELb1EEEEEEEEEvNT_6ParamsE --------------------------
	.section	.text._ZN7cutlass13device_kernelIN5flash11enable_sm90INS1_16FlashAttnFwdSm90INS1_25CollectiveMainloopFwdSm90ILi2EN4cute5tupleIJNS5_1CILi1EEES8_S8_EEENS6_IJNS7_ILi128EEENS7_ILi96EEENS7_ILi192EEEEEELi192ENS_10bfloat16_tEfNS_4arch4Sm90ELb0ELb1ELb1ELb1ELb0ELb0ELb0ELb1ELb1ELb1ELb1ELb0EEENS1_21CollectiveEpilogueFwdINS6_IJSA_SC_SB_EEES9_SE_SG_Li256ELb1ELb1ELb1ELb0EEENS1_36VarlenDynamicPersistentTileSchedulerILi128ELi96ELi256ELi128ELb1ELb1ELb1ELb1ELb0ELb1EEEEEEEEEvNT_6ParamsE,"ax",@progbits
	.align	128
.text._ZN7cutlass13device_kernelIN5flash11enable_sm90INS1_16FlashAttnFwdSm90INS1_25CollectiveMainloopFwdSm90ILi2EN4cute5tupleIJNS5_1CILi1EEES8_S8_EEENS6_IJNS7_ILi128EEENS7_ILi96EEENS7_ILi192EEEEEELi192ENS_10bfloat16_tEfNS_4arch4Sm90ELb0ELb1ELb1ELb1ELb0ELb0ELb0ELb1ELb1ELb1ELb1ELb0EEENS1_21CollectiveEpilogueFwdINS6_IJSA_SC_SB_EEES9_SE_SG_Li256ELb1ELb1ELb1ELb0EEENS1_36VarlenDynamicPersistentTileSchedulerILi128ELi96ELi256ELi128ELb1ELb1ELb1ELb1ELb0ELb1EEEEEEEEEvNT_6ParamsE:
        .type           _ZN7cutlass13device_kernelIN5flash11enable_sm90INS1_16FlashAttnFwdSm90INS1_25CollectiveMainloopFwdSm90ILi2EN4cute5tupleIJNS5_1CILi1EEES8_S8_EEENS6_IJNS7_ILi128EEENS7_ILi96EEENS7_ILi192EEEEEELi192ENS_10bfloat16_tEfNS_4arch4Sm90ELb0ELb1ELb1ELb1ELb0ELb0ELb0ELb1ELb1ELb1ELb1ELb0EEENS1_21CollectiveEpilogueFwdINS6_IJSA_SC_SB_EEES9_SE_SG_Li256ELb1ELb1ELb1ELb0EEENS1_36VarlenDynamicPersistentTileSchedulerILi128ELi96ELi256ELi128ELb1ELb1ELb1ELb1ELb0ELb1EEEEEEEEEvNT_6ParamsE,@function
        .size           _ZN7cutlass13device_kernelIN5flash11enable_sm90INS1_16FlashAttnFwdSm90INS1_25CollectiveMainloopFwdSm90ILi2EN4cute5tupleIJNS5_1CILi1EEES8_S8_EEENS6_IJNS7_ILi128EEENS7_ILi96EEENS7_ILi192EEEEEELi192ENS_10bfloat16_tEfNS_4arch4Sm90ELb0ELb1ELb1ELb1ELb0ELb0ELb0ELb1ELb1ELb1ELb1ELb0EEENS1_21CollectiveEpilogueFwdINS6_IJSA_SC_SB_EEES9_SE_SG_Li256ELb1ELb1ELb1ELb0EEENS1_36VarlenDynamicPersistentTileSchedulerILi128ELi96ELi256ELi128ELb1ELb1ELb1ELb1ELb0ELb1EEEEEEEEEvNT_6ParamsE,(.L_x_3020 - _ZN7cutlass13device_kernelIN5flash11enable_sm90INS1_16FlashAttnFwdSm90INS1_25CollectiveMainloopFwdSm90ILi2EN4cute5tupleIJNS5_1CILi1EEES8_S8_EEENS6_IJNS7_ILi128EEENS7_ILi96EEENS7_ILi192EEEEEELi192ENS_10bfloat16_tEfNS_4arch4Sm90ELb0ELb1ELb1ELb1ELb0ELb0ELb0ELb1ELb1ELb1ELb1ELb0EEENS1_21CollectiveEpilogueFwdINS6_IJSA_SC_SB_EEES9_SE_SG_Li256ELb1ELb1ELb1ELb0EEENS1_36VarlenDynamicPersistentTileSchedulerILi128ELi96ELi256ELi128ELb1ELb1ELb1ELb1ELb0ELb1EEEEEEEEEvNT_6ParamsE)
        .other          _ZN7cutlass13device_kernelIN5flash11enable_sm90INS1_16FlashAttnFwdSm90INS1_25CollectiveMainloopFwdSm90ILi2EN4cute5tupleIJNS5_1CILi1EEES8_S8_EEENS6_IJNS7_ILi128EEENS7_ILi96EEENS7_ILi192EEEEEELi192ENS_10bfloat16_tEfNS_4arch4Sm90ELb0ELb1ELb1ELb1ELb0ELb0ELb0ELb1ELb1ELb1ELb1ELb0EEENS1_21CollectiveEpilogueFwdINS6_IJSA_SC_SB_EEES9_SE_SG_Li256ELb1ELb1ELb1ELb0EEENS1_36VarlenDynamicPersistentTileSchedulerILi128ELi96ELi256ELi128ELb1ELb1ELb1ELb1ELb0ELb1EEEEEEEEEvNT_6ParamsE,@"STO_CUDA_ENTRY STV_DEFAULT"
_ZN7cutlass13device_kernelIN5flash11enable_sm90INS1_16FlashAttnFwdSm90INS1_25CollectiveMainloopFwdSm90ILi2EN4cute5tupleIJNS5_1CILi1EEES8_S8_EEENS6_IJNS7_ILi128EEENS7_ILi96EEENS7_ILi192EEEEEELi192ENS_10bfloat16_tEfNS_4arch4Sm90ELb0ELb1ELb1ELb1ELb0ELb0ELb0ELb1ELb1ELb1ELb1ELb0EEENS1_21CollectiveEpilogueFwdINS6_IJSA_SC_SB_EEES9_SE_SG_Li256ELb1ELb1ELb1ELb0EEENS1_36VarlenDynamicPersistentTileSchedulerILi128ELi96ELi256ELi128ELb1ELb1ELb1ELb1ELb0ELb1EEEEEEEEEvNT_6ParamsE:
        /* <DEDUP_REMOVED lines=18> */
.L_x_1137:
[----:B------:R-:W-:Y:S05]  /*0120*/  BSYNC B0 ;  /* 0x0000000000007941 */ /* 0x000fea0003800000 */
.L_x_1136:
        /* <DEDUP_REMOVED lines=41> */
.L_x_1138:
        /* <DEDUP_REMOVED lines=22> */
.L_x_1139:
        /* <DEDUP_REMOVED lines=18> */
.L_x_1140:
        /* <DEDUP_REMOVED lines=22> */
.L_x_1141:
        /* <DEDUP_REMOVED lines=22> */
.L_x_1142:
        /* <DEDUP_REMOVED lines=8> */
.L_x_1144:
        /* <DEDUP_REMOVED lines=14> */
[----:B------:R-:W2:Y:S01]  /*0a60*/  LDL R0, [R1+0x5c] ;  /* 0x00005c0001007983 */ /* 0x000ea20000100800 */
[----:B------:R-:W-:Y:S01]  /*0a70*/  VIADD R12, R6, 0xffffff80 ;  /* 0xffffff80060c7836 */ /* 0x000fe20000000000 */
[----:B------:R-:W-:Y:S01]  /*0a80*/  R2UR UR5, R9 ;  /* 0x00000000090572ca */ /* 0x000fe200000e0000 */
[----:B------:R-:W-:Y:S01]  /*0a90*/  UMOV UR36, URZ ;  /* 0x0000003f00247c82 */ /* 0x000fe20008000000 */
[----:B------:R-:W-:Y:S01]  /*0aa0*/  R2UR UR7, R10 ;  /* 0x000000000a0772ca */ /* 0x000fe200000e0000 */
[----:B------:R-:W-:Y:S01]  /*0ab0*/  UMOV UR37, URZ ;  /* 0x0000003f00257c82 */ /* 0x000fe20008000000 */
[----:B------:R-:W-:Y:S02]  /*0ac0*/  R2UR UR6, R11 ;  /* 0x000000000b0672ca */ /* 0x000fe400000e0000 */
[----:B--2---:R-:W-:Y:S02]  /*0ad0*/  R2UR UR4, R0 ;  /* 0x00000000000472ca */ /* 0x004fe400000e0000 */
[----:B------:R-:W-:-:S04]  /*0ae0*/  SHF.R.S32.HI R0, RZ, 0x1f, R12 ;  /* 0x0000001fff007819 */ /* 0x000fc8000001140c */
[CC--:B------:R-:W-:Y:S02]  /*0af0*/  LEA.HI R4, R0.reuse, R12.reuse, RZ, 0x5 ;  /* 0x0000000c00047211 */ /* 0x0c0fe400078f28ff */
[CC--:B------:R-:W-:Y:S02]  /*0b00*/  LEA.HI R3, R0.reuse, R12.reuse, RZ, 0x4 ;  /* 0x0000000c00037211 */ /* 0x0c0fe400078f20ff */
[----:B0-----:R-:W-:Y:S01]  /*0b10*/  LEA.HI R2, R0, R12, RZ, 0x7 ;  /* 0x0000000c00027211 */ /* 0x001fe200078f38ff */
[----:B------:R-:W-:Y:S01]  /*0b20*/  IMAD.SHL.U32 R5, R4, 0x20, RZ ;  /* 0x0000002004057824 */ /* 0x000fe200078e00ff */
[----:B------:R-:W-:Y:S01]  /*0b30*/  LOP3.LUT R4, R3, 0x3fffff0, RZ, 0xc0, !PT ;  /* 0x03fffff003047812 */ /* 0x000fe200078ec0ff */
[----:B------:R-:W-:Y:S01]  /*0b40*/  ULOP3.LUT UR4, UR4, 0x1, URZ, 0xfc, !UPT ;  /* 0x0000000104047892 */ /* 0x000fe2000f8efc3f */
[----:B------:R-:W-:Y:S02]  /*0b50*/  SHF.R.S32.HI R6, RZ, 0x4, R3 ;  /* 0x00000004ff067819 */ /* 0x000fe40000011403 */
[----:B------:R-:W-:Y:S01]  /*0b60*/  LOP3.LUT R224, R2, 0xffffff80, RZ, 0xc0, !PT ;  /* 0xffffff8002e07812 */ /* 0x000fe200078ec0ff */
[----:B------:R-:W-:Y:S01]  /*0b70*/  IMAD.IADD R4, R12, 0x1, -R4 ;  /* 0x000000010c047824 */ /* 0x000fe200078e0a04 */
[----:B------:R-:W-:-:S02]  /*0b80*/  LOP3.LUT R5, R5, 0xfffffc00, RZ, 0xc0, !PT ;  /* 0xfffffc0005057812 */ /* 0x000fc400078ec0ff */
[----:B------:R-:W-:Y:S01]  /*0b90*/  LEA.HI R3, R3, R6, RZ, 0x1 ;  /* 0x0000000603037211 */ /* 0x000fe200078f08ff */
[----:B------:R-:W-:Y:S02]  /*0ba0*/  IMAD.IADD R224, R12, 0x1, -R224 ;  /* 0x000000010ce07824 */ /* 0x000fe400078e0ae0 */
[----:B------:R-:W-:Y:S01]  /*0bb0*/  IMAD R4, R4, 0x40, R5 ;  /* 0x0000004004047824 */ /* 0x000fe200078e0205 */
[----:B------:R-:W-:Y:S02]  /*0bc0*/  LOP3.LUT R3, R3, 0x1ffffffe, RZ, 0xc0, !PT ;  /* 0x1ffffffe03037812 */ /* 0x000fe400078ec0ff */
[----:B------:R-:W-:Y:S02]  /*0bd0*/  LEA.HI R5, R0, R12, RZ, 0x2 ;  /* 0x0000000c00057211 */ /* 0x000fe400078f10ff */
[----:B------:R-:W-:Y:S01]  /*0be0*/  SHF.R.S32.HI R7, RZ, 0x1f, R224 ;  /* 0x0000001fff077819 */ /* 0x000fe200000114e0 */
[----:B------:R-:W-:Y:S01]  /*0bf0*/  IMAD.IADD R3, R6, 0x1, -R3 ;  /* 0x0000000106037824 */ /* 0x000fe200078e0a03 */
[----:B------:R-:W-:-:S02]  /*0c00*/  LOP3.LUT R5, R5, 0xfffffffc, RZ, 0xc0, !PT ;  /* 0xfffffffc05057812 */ /* 0x000fc400078ec0ff */
[-C--:B------:R-:W-:Y:S01]  /*0c10*/  LEA.HI R8, R7, R224.reuse, RZ, 0x2 ;  /* 0x000000e007087211 */ /* 0x080fe200078f10ff */
[----:B------:R-:W-:Y:S01]  /*0c20*/  IMAD R3, R3, 0x8, R4 ;  /* 0x0000000803037824 */ /* 0x000fe200078e0204 */
[----:B------:R-:W-:Y:S01]  /*0c30*/  SHF.R.S32.HI R6, RZ, 0x7, R2 ;  /* 0x00000007ff067819 */ /* 0x000fe20000011402 */
[----:B------:R-:W-:Y:S01]  /*0c40*/  IMAD.IADD R5, R12, 0x1, -R5 ;  /* 0x000000010c057824 */ /* 0x000fe200078e0a05 */
[--C-:B------:R-:W-:Y:S02]  /*0c50*/  SHF.R.S32.HI R9, RZ, 0x2, R8.reuse ;  /* 0x00000002ff097819 */ /* 0x100fe40000011408 */
[----:B------:R-:W-:Y:S01]  /*0c60*/  SHF.R.S32.HI R10, RZ, 0x1f, R8 ;  /* 0x0000001fff0a7819 */ /* 0x000fe20000011408 */
[----:B------:R0:W-:Y:S01]  /*0c70*/  STL [R1+0x30], R3 ;  /* 0x0000300301007387 */ /* 0x0001e20000100800 */
[----:B------:R-:W-:Y:S02]  /*0c80*/  LEA.HI R7, R7, R224, RZ, 0x5 ;  /* 0x000000e007077211 */ /* 0x000fe400078f28ff */
[----:B------:R-:W-:-:S02]  /*0c90*/  LEA.HI R10, R10, R9, RZ, 0x3 ;  /* 0x000000090a0a7211 */ /* 0x000fc400078f18ff */
[----:B------:R-:W-:Y:S02]  /*0ca0*/  LEA.HI R2, R2, R6, RZ, 0x1 ;  /* 0x0000000602027211 */ /* 0x000fe400078f08ff */
[----:B------:R-:W-:Y:S02]  /*0cb0*/  LOP3.LUT R10, R10, 0xfffffff8, RZ, 0xc0, !PT ;  /* 0xfffffff80a0a7812 */ /* 0x000fe400078ec0ff */
[----:B------:R-:W-:Y:S02]  /*0cc0*/  SHF.R.S32.HI R7, RZ, 0x5, R7 ;  /* 0x00000005ff077819 */ /* 0x000fe40000011407 */
[----:B0-----:R-:W-:Y:S01]  /*0cd0*/  LEA.HI R3, R5, R5, RZ, 0x1 ;  /* 0x0000000505037211 */ /* 0x001fe200078f08ff */
[----:B------:R-:W-:Y:S01]  /*0ce0*/  IMAD.IADD R10, R9, 0x1, -R10 ;  /* 0x00000001090a7824 */ /* 0x000fe200078e0a0a */
[----:B------:R-:W-:Y:S02]  /*0cf0*/  LOP3.LUT R2, R2, 0x3fffffe, RZ, 0xc0, !PT ;  /* 0x03fffffe02027812 */ /* 0x000fe400078ec0ff */
[----:B------:R-:W-:Y:S01]  /*0d00*/  LOP3.LUT R4, R3, 0x1ffffffe, RZ, 0xc0, !PT ;  /* 0x1ffffffe03047812 */ /* 0x000fe200078ec0ff */
[----:B------:R-:W-:Y:S01]  /*0d10*/  IMAD R7, R7, 0x10, R10 ;  /* 0x0000001007077824 */ /* 0x000fe200078e020a */
[----:B------:R-:W-:Y:S01]  /*0d20*/  LOP3.LUT R3, R8, 0x7ffffffc, RZ, 0xc0, !PT ;  /* 0x7ffffffc08037812 */ /* 0x000fe200078ec0ff */
[----:B------:R-:W-:Y:S01]  /*0d30*/  IMAD.IADD R2, R6, 0x1, -R2 ;  /* 0x0000000106027824 */ /* 0x000fe200078e0a02 */
[----:B------:R-:W-:Y:S01]  /*0d40*/  LEA.HI R0, R0, R12, RZ, 0x3 ;  /* 0x0000000c00007211 */ /* 0x000fe200078f18ff */
[----:B------:R-:W-:-:S02]  /*0d50*/  IMAD.IADD R4, R5, 0x1, -R4 ;  /* 0x0000000105047824 */ /* 0x000fc400078e0a04 */
[----:B------:R-:W-:Y:S01]  /*0d60*/  IMAD.IADD R3, R224, 0x1, -R3 ;  /* 0x00000001e0037824 */ /* 0x000fe200078e0a03 */
[----:B------:R-:W-:Y:S01]  /*0d70*/  LOP3.LUT R194, R0, 0xfffffff8, RZ, 0xc0, !PT ;  /* 0xfffffff800c27812 */ /* 0x000fe200078ec0ff */
[----:B------:R-:W-:Y:S01]  /*0d80*/  IMAD R2, R2, 0x40, R7 ;  /* 0x0000004002027824 */ /* 0x000fe200078e0207 */
[----:B------:R-:W-:Y:S01]  /*0d90*/  SHF.R.S32.HI R221, RZ, 0x3, R0 ;  /* 0x00000003ffdd7819 */ /* 0x000fe20000011400 */
[----:B------:R-:W-:Y:S02]  /*0da0*/  IMAD.SHL.U32 R19, R3, 0x2, RZ ;  /* 0x0000000203137824 */ /* 0x000fe400078e00ff */
[----:B------:R-:W-:Y:S01]  /*0db0*/  IMAD.IADD R194, R12, 0x1, -R194 ;  /* 0x000000010cc27824 */ /* 0x000fe200078e0ac2 */
[----:B------:R-:W-:Y:S01]  /*0dc0*/  STL [R1+0x2c], R2 ;  /* 0x00002c0201007387 */ /* 0x000fe20000100800 */
[----:B------:R-:W-:Y:S01]  /*0dd0*/  IMAD.U32 R3, RZ, RZ, UR4 ;  /* 0x00000004ff037e24 */ /* 0x000fe2000f8e00ff */
[----:B------:R-:W-:Y:S01]  /*0de0*/  UMOV UR4, URZ ;  /* 0x0000003f00047c82 */ /* 0x000fe20008000000 */
[----:B------:R-:W-:-:S02]  /*0df0*/  VIADD R220, R19, 0x8 ;  /* 0x0000000813dc7836 */ /* 0x000fc40000000000 */
[C---:B------:R-:W-:Y:S01]  /*0e00*/  VIADD R219, R19.reuse, 0x10 ;  /* 0x0000001013db7836 */ /* 0x040fe20000000000 */
[----:B------:R0:W-:Y:S01]  /*0e10*/  STL [R1+0x34], R3 ;  /* 0x0000340301007387 */ /* 0x0001e20000100800 */
[C---:B------:R-:W-:Y:S01]  /*0e20*/  VIADD R218, R19.reuse, 0x18 ;  /* 0x0000001813da7836 */ /* 0x040fe20000000000 */
[----:B------:R-:W-:Y:S01]  /*0e30*/  SHF.R.S32.HI R0, RZ, 0x1f, R220 ;  /* 0x0000001fff007819 */ /* 0x000fe200000114dc */
[C---:B------:R-:W-:Y:S01]  /*0e40*/  VIADD R217, R19.reuse, 0x20 ;  /* 0x0000002013d97836 */ /* 0x040fe20000000000 */
[----:B------:R-:W-:Y:S01]  /*0e50*/  SHF.R.S32.HI R5, RZ, 0x1f, R219 ;  /* 0x0000001fff057819 */ /* 0x000fe200000114db */
[C---:B------:R-:W-:Y:S02]  /*0e60*/  VIADD R216, R19.reuse, 0x28 ;  /* 0x0000002813d87836 */ /* 0x040fe40000000000 */
        /* <DEDUP_REMOVED lines=38> */
[----:B------:R-:W-:Y:S01]  /*10d0*/  IMAD.U32 R223, RZ, RZ, UR4 ;  /* 0x00000004ffdf7e24 */ /* 0x000fe2000f8e00ff */
[----:B------:R-:W-:Y:S01]  /*10e0*/  SHF.R.S32.HI R226, RZ, 0x1f, R199 ;  /* 0x0000001fffe27819 */ /* 0x000fe200000114c7 */
[----:B------:R-:W-:Y:S01]  /*10f0*/  VIADD R193, R22, 0x80 ;  /* 0x0000008016c17836 */ /* 0x000fe20000000000 */
[----:B------:R-:W-:Y:S01]  /*1100*/  SHF.R.S32.HI R225, RZ, 0x1f, R198 ;  /* 0x0000001fffe17819 */ /* 0x000fe200000114c6 */
[----:B------:R-:W-:-:S07]  /*1110*/  IMAD R23, R4, 0x8, R2 ;  /* 0x0000000804177824 */ /* 0x000fce00078e0202 */
.L_x_1248:
[----:B------:R-:W-:Y:S01]  /*1120*/  ULDC.64 UR8, c[0x0][0xa28] ;  /* 0x00028a0000087ab9 */ /* 0x000fe20000000a00 */
[----:B0---4-:R-:W0:Y:S01]  /*1130*/  LDC.64 R8, c[0x0][0x418] ;  /* 0x00010600ff087b82 */ /* 0x011e220000000a00 */
[----:B------:R-:W-:Y:S01]  /*1140*/  UISETP.NE.U32.AND UP0, UPT, UR8, URZ, UPT ;  /* 0x0000003f0800728c */ /* 0x000fe2000bf05070 */
[----:B-1----:R-:W-:Y:S01]  /*1150*/  IMAD.MOV.U32 R7, RZ, RZ, RZ ;  /* 0x000000ffff077224 */ /* 0x002fe200078e00ff */
[----:B------:R-:W-:Y:S02]  /*1160*/  ULDC.64 UR12, c[0x0][0x208] ;  /* 0x00008200000c7ab9 */ /* 0x000fe40000000a00 */
[----:B------:R-:W-:-:S03]  /*1170*/  UISETP.NE.AND.EX UP0, UPT, UR9, URZ, UPT, UP0 ;  /* 0x0000003f0900728c */ /* 0x000fc6000bf05300 */
[----:B------:R-:W-:Y:S01]  /*1180*/  ULDC.64 UR8, c[0x0][0xa18] ;  /* 0x0002860000087ab9 */ /* 0x000fe20000000a00 */
[----:B------:R-:W1:Y:S01]  /*1190*/  LDC R17, c[0x0][0x288] ;  /* 0x0000a200ff117b82 */ /* 0x000e620000000800 */
[----:B------:R-:W-:Y:S01]  /*11a0*/  UISETP.NE.U32.AND UP1, UPT, UR8, URZ, UPT ;  /* 0x0000003f0800728c */ /* 0x000fe2000bf25070 */
[----:B------:R-:W-:-:S03]  /*11b0*/  PLOP3.LUT P0, PT, PT, PT, UP0, 0x80, 0x0 ;  /* 0x000000000000781c */ /* 0x000fc60003f0f008 */
[----:B------:R-:W-:-:S03]  /*11c0*/  UISETP.NE.AND.EX UP1, UPT, UR9, URZ, UPT, UP1 ;  /* 0x0000003f0900728c */ /* 0x000fc6000bf25310 */
[----:B------:R-:W-:Y:S01]  /*11d0*/  @UP0 ULDC.64 UR8, c[0x0][0xa28] ;  /* 0x00028a0000080ab9 */ /* 0x000fe20000000a00 */
[----:B--23--:R-:W2:Y:S01]  /*11e0*/  LDC R0, c[0x0][0x424] ;  /* 0x00010900ff007b82 */ /* 0x00cea20000000800 */
[----:B------:R-:W-:Y:S01]  /*11f0*/  @UP0 UIMAD.WIDE UR8, UR6, 0x4, UR8 ;  /* 0x00000004060808a5 */ /* 0x000fe2000f8e0208 */
[----:B------:R-:W-:-:S05]  /*1200*/  PLOP3.LUT P2, PT, PT, PT, UP1, 0x80, 0x0 ;  /* 0x000000000000781c */ /* 0x000fca0003f4f018 */
[----:B------:R-:W-:Y:S01]  /*1210*/  @UP1 ULDC.64 UR10, c[0x0][0xa18] ;  /* 0x00028600000a1ab9 */ /* 0x000fe20000000a00 */
[----:B------:R-:W-:Y:S01]  /*1220*/  IMAD.U32 R2, RZ, RZ, UR8 ;  /* 0x00000008ff027e24 */ /* 0x000fe2000f8e00ff */
[----:B------:R-:W3:Y:S01]  /*1230*/  LDC R11, c[0x0][0x2f0] ;  /* 0x0000bc00ff0b7b82 */ /* 0x000ee20000000800 */
[----:B------:R-:W-:Y:S01]  /*1240*/  IMAD.U32 R3, RZ, RZ, UR9 ;  /* 0x00000009ff037e24 */ /* 0x000fe2000f8e00ff */
[----:B------:R-:W-:Y:S02]  /*1250*/  @UP1 UIMAD.WIDE UR8, UR6, 0x4, UR10 ;  /* 0x00000004060818a5 */ /* 0x000fe4000f8e020a */
[----:B------:R-:W-:Y:S02]  /*1260*/  ULOP3.LUT UR4, UR7, 0xff000000, URZ, 0xc0, !UPT ;  /* 0xff00000007047892 */ /* 0x000fe4000f8ec03f */
[----:B------:R4:W5:Y:S01]  /*1270*/  @P0 LDG.E R7, desc[UR12][R2.64] ;  /* 0x0000000c02070981 */ /* 0x000962000c1e1900 */
[----:B------:R-:W-:Y:S01]  /*1280*/  ULDC.64 UR10, c[0x0][0xa20] ;  /* 0x00028800000a7ab9 */ /* 0x000fe20000000a00 */
[----:B------:R-:W-:Y:S01]  /*1290*/  IMAD.U32 R4, RZ, RZ, UR8 ;  /* 0x00000008ff047e24 */ /* 0x000fe2000f8e00ff */
[----:B------:R-:W-:Y:S01]  /*12a0*/  ULOP3.LUT UR8, UR7, 0xff0000, URZ, 0xc0, !UPT ;  /* 0x00ff000007087892 */ /* 0x000fe2000f8ec03f */
[----:B------:R-:W-:Y:S01]  /*12b0*/  IMAD.U32 R5, RZ, RZ, UR9 ;  /* 0x00000009ff057e24 */ /* 0x000fe2000f8e00ff */
[----:B------:R-:W-:Y:S01]  /*12c0*/  USHF.R.U32.HI UR4, URZ, 0x8, UR4 ;  /* 0x000000083f047899 */ /* 0x000fe20008011604 */
[----:B0-----:R-:W-:-:S03]  /*12d0*/  ISETP.NE.U32.AND P0, PT, R8, RZ, PT ;  /* 0x000000ff0800720c */ /* 0x001fc60003f05070 */
[----:B------:R-:W-:Y:S01]  /*12e0*/  ULEA.HI UR8, UR8, UR4, URZ, 0x10 ;  /* 0x0000000408087291 */ /* 0x000fe2000f8f803f */
[----:B------:R-:W-:Y:S01]  /*12f0*/  ISETP.NE.U32.AND P1, PT, RZ, UR10, PT ;  /* 0x0000000aff007c0c */ /* 0x000fe2000bf25070 */
[----:B------:R-:W-:Y:S01]  /*1300*/  ULOP3.LUT UR4, UR7, 0xffff, URZ, 0xc0, !UPT ;  /* 0x0000ffff07047892 */ /* 0x000fe2000f8ec03f */
[----:B------:R-:W-:Y:S01]  /*1310*/  ISETP.NE.AND.EX P0, PT, R9, RZ, PT, P0 ;  /* 0x000000ff0900720c */ /* 0x000fe20003f05300 */
[----:B-1----:R4:W5:Y:S01]  /*1320*/  @P2 LDG.E R17, desc[UR12][R4.64] ;  /* 0x0000000c04112981 */ /* 0x002962000c1e1900 */
[----:B------:R-:W-:Y:S02]  /*1330*/  ISETP.NE.AND.EX P1, PT, RZ, UR11, PT, P1 ;  /* 0x0000000bff007c0c */ /* 0x000fe4000bf25310 */
[----:B--2---:R-:W-:Y:S01]  /*1340*/  SEL R0, R0, 0x1, P0 ;  /* 0x0000000100007807 */ /* 0x004fe20000000000 */
[----:B------:R-:W-:Y:S01]  /*1350*/  IMAD.U32 R197, RZ, RZ, UR4 ;  /* 0x00000004ffc57e24 */ /* 0x000fe2000f8e00ff */
[----:B----4-:R-:W-:Y:S09]  /*1360*/  @P2 BRA `(.L_x_1145) ;  /* 0x0000000000302947 */ /* 0x010ff20003800000 */
[----:B------:R-:W-:Y:S02]  /*1370*/  ULDC.64 UR10, c[0x0][0xa00] ;  /* 0x00028000000a7ab9 */ /* 0x000fe40000000a00 */
[----:B------:R-:W-:-:S04]  /*1380*/  ISETP.NE.U32.AND P0, PT, RZ, UR10, PT ;  /* 0x0000000aff007c0c */ /* 0x000fc8000bf05070 */
[----:B------:R-:W-:-:S13]  /*1390*/  ISETP.NE.AND.EX P0, PT, RZ, UR11, PT, P0 ;  /* 0x0000000bff007c0c */ /* 0x000fda000bf05300 */
[----:B------:R-:W-:Y:S05]  /*13a0*/  @!P0 BRA `(.L_x_1145) ;  /* 0x0000000000208947 */ /* 0x000fea0003800000 */
[----:B------:R-:W-:Y:S01]  /*13b0*/  ULDC.64 UR10, c[0x0][0xa00] ;  /* 0x00028000000a7ab9 */ /* 0x000fe20000000a00 */
[----:B------:R-:W-:Y:S01]  /*13c0*/  ULDC.64 UR12, c[0x0][0x208] ;  /* 0x00008200000c7ab9 */ /* 0x000fe20000000a00 */
[----:B------:R-:W-:-:S06]  /*13d0*/  UIMAD.WIDE UR10, UR6, 0x4, UR10 ;  /* 0x00000004060a78a5 */ /* 0x000fcc000f8e020a */
[----:B------:R-:W-:Y:S02]  /*13e0*/  IMAD.U32 R2, RZ, RZ, UR10 ;  /* 0x0000000aff027e24 */ /* 0x000fe4000f8e00ff */
[----:B------:R-:W-:-:S05]  /*13f0*/  IMAD.U32 R3, RZ, RZ, UR11 ;  /* 0x0000000bff037e24 */ /* 0x000fca000f8e00ff */
[----:B-----5:R-:W2:Y:S04]  /*1400*/  LDG.E R17, desc[UR12][R2.64] ;  /* 0x0000000c02117981 */ /* 0x020ea8000c1e1900 */
[----:B------:R-:W2:Y:S02]  /*1410*/  LDG.E R4, desc[UR12][R2.64+0x4] ;  /* 0x0000040c02047981 */ /* 0x000ea4000c1e1900 */
[----:B--2---:R-:W-:-:S07]  /*1420*/  IMAD.IADD R17, R4, 0x1, -R17 ;  /* 0x0000000104117824 */ /* 0x004fce00078e0a11 */
.L_x_1145:
[----:B---3--:R-:W-:Y:S02]  /*1430*/  IMAD R16, R0, R11, RZ ;  /* 0x0000000b00107224 */ /* 0x008fe400078e02ff */
[----:B------:R-:W-:Y:S01]  /*1440*/  IMAD.U32 R222, RZ, RZ, UR6 ;  /* 0x00000006ffde7e24 */ /* 0x000fe2000f8e00ff */
[----:B------:R-:W-:Y:S06]  /*1450*/  @!P1 BRA `(.L_x_1146) ;  /* 0x00000000001c9947 */ /* 0x000fec0003800000 */
[----:B------:R-:W-:Y:S01]  /*1460*/  ULDC.64 UR10, c[0x0][0xa20] ;  /* 0x00028800000a7ab9 */ /* 0x000fe20000000a00 */
[----:B------:R-:W-:Y:S01]  /*1470*/  ULDC.64 UR12, c[0x0][0x208] ;  /* 0x00008200000c7ab9 */ /* 0x000fe20000000a00 */
[----:B------:R-:W-:-:S06]  /*1480*/  UIMAD.WIDE UR6, UR6, 0x4, UR10 ;  /* 0x00000004060678a5 */ /* 0x000fcc000f8e020a */
[----:B------:R-:W-:Y:S02]  /*1490*/  IMAD.U32 R2, RZ, RZ, UR6 ;  /* 0x00000006ff027e24 */ /* 0x000fe4000f8e00ff */
[----:B------:R-:W-:-:S05]  /*14a0*/  IMAD.U32 R3, RZ, RZ, UR7 ;  /* 0x00000007ff037e24 */ /* 0x000fca000f8e00ff */
[----:B------:R0:W5:Y:S01]  /*14b0*/  LDG.E R16, desc[UR12][R2.64] ;  /* 0x0000000c02107981 */ /* 0x000162000c1e1900 */
[----:B------:R-:W-:Y:S05]  /*14c0*/  BRA `(.L_x_1147) ;  /* 0x0000000000307947 */ /* 0x000fea0003800000 */
.L_x_1146:
        /* <DEDUP_REMOVED lines=9> */
[----:B------:R-:W2:Y:S04]  /*1560*/  LDG.E R16, desc[UR12][R2.64] ;  /* 0x0000000c02107981 */ /* 0x000ea8000c1e1900 */
[----:B------:R-:W2:Y:S02]  /*1570*/  LDG.E R5, desc[UR12][R2.64+0x4] ;  /* 0x0000040c02057981 */ /* 0x000ea4000c1e1900 */
[----:B--2---:R-:W-:-:S07]  /*1580*/  IMAD.IADD R16, R5, 0x1, -R16 ;  /* 0x0000000105107824 */ /* 0x004fce00078e0a10 */
.L_x_1147:
[----:B------:R-:W-:Y:S01]  /*1590*/  ULDC UR4, c[0x0][0x448] ;  /* 0x0001120000047ab9 */ /* 0x000fe20000000800 */
[----:B-----5:R-:W-:Y:S01]  /*15a0*/  IMAD.IADD R16, R16, 0x1, -R7 ;  /* 0x0000000110107824 */ /* 0x020fe200078e0a07 */
[----:B------:R-:W-:Y:S02]  /*15b0*/  UISETP.NE.AND UP0, UPT, UR4, 0x1, UPT ;  /* 0x000000010400788c */ /* 0x000fe4000bf05270 */
[----:B------:R-:W-:Y:S02]  /*15c0*/  USHF.L.U32 UR60, UR5, 0x7, URZ ;  /* 0x00000007053c7899 */ /* 0x000fe4000800063f */
[----:B------:R-:W-:Y:S01]  /*15d0*/  IADD3 R0, R16, 0x1, -R17 ;  /* 0x0000000110007810 */ /* 0x000fe20007ffe811 */
[----:B------:R-:W-:Y:S01]  /*15e0*/  ULDC.64 UR4, c[0x0][0x9e0] ;  /* 0x0002780000047ab9 */ /* 0x000fe20000000a00 */
[----:B------:R-:W-:Y:S02]  /*15f0*/  UIADD3 UR9, UR60, 0x7f, URZ ;  /* 0x0000007f3c097890 */ /* 0x000fe4000fffe03f */
[----:B------:R-:W-:Y:S01]  /*1600*/  R2UR UR10, R0 ;  /* 0x00000000000a72ca */ /* 0x000fe200000e0000 */
[----:B------:R-:W-:-:S02]  /*1610*/  UISETP.GE.AND UP1, UPT, UR5, 0x1, UPT ;  /* 0x000000010500788c */ /* 0x000fc4000bf26270 */
[----:B------:R-:W-:Y:S01]  /*1620*/  @UP0 ULDC UR6, c[0x0][0x44c] ;  /* 0x0001130000060ab9 */ /* 0x000fe20000000800 */
[----:B------:R-:W-:Y:S01]  /*1630*/  @UP0 ULDC UR11, c[0x0][0x450] ;  /* 0x00011400000b0ab9 */ /* 0x000fe20000000800 */
[----:B------:R-:W-:Y:S02]  /*1640*/  UIMAD.WIDE.U32 UR6, UR9, UR6, URZ ;  /* 0x00000006090672a5 */ /* 0x000fe4000f8e003f */
[----:B------:R-:W-:Y:S02]  /*1650*/  PLOP3.LUT P1, PT, PT, PT, UP1, 0x80, 0x0 ;  /* 0x000000000000781c */ /* 0x000fe40003f2f018 */
        /* <DEDUP_REMOVED lines=15> */
.L_x_1149:
[----:B------:R-:W-:-:S11]  /*1750*/  UISETP.NE.AND UP1, UPT, UR5, 0x1, UPT ;  /* 0x000000010500788c */ /* 0x000fd6000bf25270 */
[----:B------:R-:W-:Y:S02]  /*1760*/  @UP1 ULDC.64 UR10, c[0x0][0x9e8] ;  /* 0x00027a00000a1ab9 */ /* 0x000fe40000000a00 */
[----:B------:R-:W-:-:S04]  /*1770*/  UIMAD.WIDE.U32 UR6, UR4, UR10, URZ ;  /* 0x0000000a040672a5 */ /* 0x000fc8000f8e003f */
[----:B------:R-:W-:-:S12]  /*1780*/  @UP1 USHF.R.U32.HI UR4, URZ, UR11, UR7 ;  /* 0x0000000b3f041299 */ /* 0x000fd80008011607 */
.L_x_1150:
[----:B------:R-:W-:-:S06]  /*1790*/  UIMAD UR4, UR4, UR5, UR5 ;  /* 0x00000005040472a4 */ /* 0x000fcc000f8e0205 */
[----:B------:R-:W-:-:S07]  /*17a0*/  VIMNMX R0, R0, UR4, PT ;  /* 0x0000000400007c48 */ /* 0x000fce000bfe0100 */
.L_x_1148:
[----:B------:R-:W-:Y:S01]  /*17b0*/  IMAD.IADD R81, R16, 0x1, -R17 ;  /* 0x0000000110517824 */ /* 0x000fe200078e0a11 */
[----:B------:R-:W-:Y:S01]  /*17c0*/  @UP0 ULDC UR6, c[0x0][0x44c] ;  /* 0x0001130000060ab9 */ /* 0x000fe20000000800 */
[----:B0-----:R-:W-:Y:S01]  /*17d0*/  VIADD R2, R0, 0x5f ;  /* 0x0000005f00027836 */ /* 0x001fe20000000000 */
[----:B------:R-:W-:Y:S01]  /*17e0*/  UIMAD.WIDE.U32 UR6, UR60, UR6, URZ ;  /* 0x000000063c0672a5 */ /* 0x000fe2000f8e003f */
[----:B------:R-:W-:Y:S01]  /*17f0*/  VIADD R0, R16, 0x5f ;  /* 0x0000005f10007836 */ /* 0x000fe20000000000 */
        /* <DEDUP_REMOVED lines=25> */
.L_x_1152:
[----:B------:R-:W-:-:S11]  /*1990*/  UISETP.NE.AND UP0, UPT, UR5, 0x1, UPT ;  /* 0x000000010500788c */ /* 0x000fd6000bf05270 */
[----:B------:R-:W-:Y:S02]  /*19a0*/  @UP0 ULDC.64 UR10, c[0x0][0x9e8] ;  /* 0x00027a00000a0ab9 */ /* 0x000fe40000000a00 */
[----:B------:R-:W-:-:S04]  /*19b0*/  UIMAD.WIDE.U32 UR6, UR4, UR10, URZ ;  /* 0x0000000a040672a5 */ /* 0x000fc8000f8e003f */
[----:B------:R-:W-:-:S12]  /*19c0*/  @UP0 USHF.R.U32.HI UR4, URZ, UR11, UR7 ;  /* 0x0000000b3f040299 */ /* 0x000fd80008011607 */
.L_x_1153:
[----:B------:R-:W-:-:S04]  /*19d0*/  UIMAD UR4, UR4, UR5, URZ ;  /* 0x00000005040472a4 */ /* 0x000fc8000f8e023f */
[----:B------:R-:W-:-:S04]  /*19e0*/  UISETP.LT.AND UP0, UPT, UR9, UR4, UPT ;  /* 0x000000040900728c */ /* 0x000fc8000bf01270 */
[----:B------:R-:W-:-:S12]  /*19f0*/  USEL UR9, UR9, UR4, !UP0 ;  /* 0x0000000409097287 */ /* 0x000fd8000c000000 */
.L_x_1151:
[----:B------:R-:W-:Y:S02]  /*1a00*/  UIMAD.WIDE UR4, UR9, 0x2aaaaaab, URZ ;  /* 0x2aaaaaab090478a5 */ /* 0x000fe4000f8e023f */
[----:B------:R-:W-:Y:S02]  /*1a10*/  ULOP3.LUT UR6, UR8, 0xff, URZ, 0xc0, !UPT ;  /* 0x000000ff08067892 */ /* 0x000fe4000f8ec03f */
[----:B------:R-:W-:-:S04]  /*1a20*/  USHF.R.U32.HI UR4, URZ, 0x1f, UR5 ;  /* 0x0000001f3f047899 */ /* 0x000fc80008011605 */
[----:B------:R-:W-:Y:S01]  /*1a30*/  ULEA.HI.SX32 UR4, UR5, UR4, 0x1c ;  /* 0x0000000405047291 */ /* 0x000fe2000f8fe23f */
[----:B------:R-:W-:Y:S01]  /*1a40*/  IMAD.U32 R196, RZ, RZ, UR6 ;  /* 0x00000006ffc47e24 */ /* 0x000fe2000f8e00ff */
[----:B------:R-:W-:Y:S02]  /*1a50*/  USHF.R.U32.HI UR5, URZ, 0x10, UR8 ;  /* 0x000000103f057899 */ /* 0x000fe40008011608 */
[----:B------:R-:W-:-:S04]  /*1a60*/  UISETP.LT.AND UP0, UPT, URZ, UR4, UPT ;  /* 0x000000043f00728c */ /* 0x000fc8000bf01270 */
[----:B------:R-:W-:Y:S01]  /*1a70*/  USEL UR9, URZ, UR4, !UP0 ;  /* 0x000000043f097287 */ /* 0x000fe2000c000000 */
[----:B------:R-:W-:Y:S02]  /*1a80*/  IMAD.U32 R195, RZ, RZ, UR5 ;  /* 0x00000005ffc37e24 */ /* 0x000fe4000f8e00ff */
[----:B------:R-:W-:-:S03]  /*1a90*/  UMOV UR4, URZ ;  /* 0x0000003f00047c82 */ /* 0x000fc60008000000 */
[----:B------:R-:W-:-:S13]  /*1aa0*/  ISETP.GT.AND P0, PT, R80, UR9, PT ;  /* 0x0000000950007c0c */ /* 0x000fda000bf04270 */
[----:B------:R-:W-:Y:S05]  /*1ab0*/  @!P0 BRA `(.L_x_1154) ;  /* 0x00000000009c8947 */ /* 0x000fea0003800000 */
[----:B------:R-:W-:Y:S01]  /*1ac0*/  R2UR UR5, R195 ;  /* 0x00000000c30572ca */ /* 0x000fe200000e0000 */
[----:B------:R-:W-:-:S12]  /*1ad0*/  ULDC UR4, c[0x0][0x9f0] ;  /* 0x00027c0000047ab9 */ /* 0x000fd80000000800 */
[----:B------:R-:W-:-:S04]  /*1ae0*/  UISETP.NE.AND UP0, UPT, UR5, URZ, UPT ;  /* 0x0000003f0500728c */ /* 0x000fc8000bf05270 */
[----:B------:R-:W-:-:S03]  /*1af0*/  USEL UR10, UR5, UR4, UP0 ;  /* 0x00000004050a7287 */ /* 0x000fc60008000000 */
[----:B------:R-:W-:-:S03]  /*1b00*/  UMOV UR4, URZ ;  /* 0x0000003f00047c82 */ /* 0x000fc60008000000 */
[----:B------:R-:W-:-:S05]  /*1b10*/  IMAD.U32 R5, RZ, RZ, UR10 ;  /* 0x0000000aff057e24 */ /* 0x000fca000f8e00ff */
        /* <DEDUP_REMOVED lines=33> */
.L_x_1154:
[----:B------:R-:W-:Y:S01]  /*1d30*/  R2UR UR5, R196 ;  /* 0x00000000c40572ca */ /* 0x000fe200000e0000 */
[----:B------:R-:W-:Y:S01]  /*1d40*/  IMAD.U32 R3, RZ, RZ, UR4 ;  /* 0x00000004ff037e24 */ /* 0x000fe2000f8e00ff */
[----:B------:R-:W-:Y:S01]  /*1d50*/  PLOP3.LUT P0, PT, PT, PT, PT, 0x80, 0x0 ;  /* 0x000000000000781c */ /* 0x000fe20003f0f070 */
[----:B------:R-:W-:Y:S01]  /*1d60*/  IMAD.MOV.U32 R4, RZ, RZ, RZ ;  /* 0x000000ffff047224 */ /* 0x000fe200078e00ff */
        /* <DEDUP_REMOVED lines=9> */
[----:B------:R-:W-:Y:S01]  /*1e00*/  UIMAD UR5, UR5, UR4, UR9 ;  /* 0x00000004050572a4 */ /* 0x000fe2000f8e0209 */
        /* <DEDUP_REMOVED lines=9> */
[----:B------:R-:W-:Y:S02]  /*1ea0*/  ISETP.GT.AND P1, PT, R80, UR5, PT ;  /* 0x0000000550007c0c */ /* 0x000fe4000bf24270 */
        /* <DEDUP_REMOVED lines=70> */
.L_x_1156:
[----:B------:R-:W2:Y:S01]  /*2310*/  LDL R2, [R1+0x34] ;  /* 0x0000340001027983 */ /* 0x000ea20000100800 */
[----:B------:R-:W-:-:S13]  /*2320*/  R2UR UR6, R223 ;  /* 0x00000000df0672ca */ /* 0x000fda00000e0000 */
[----:B------:R-:W-:-:S04]  /*2330*/  ULEA.HI UR4, UR6, UR6, URZ, 0x1 ;  /* 0x0000000606047291 */ /* 0x000fc8000f8f083f */
[----:B------:R-:W-:-:S04]  /*2340*/  ULOP3.LUT UR4, UR4, 0xfffffffe, URZ, 0xc0, !UPT ;  /* 0xfffffffe04047892 */ /* 0x000fc8000f8ec03f */
[----:B------:R-:W-:-:S06]  /*2350*/  UIADD3 UR4, UR6, -UR4, URZ ;  /* 0x8000000406047290 */ /* 0x000fcc000fffe03f */
[----:B------:R-:W-:-:S05]  /*2360*/  IMAD.U32 R0, RZ, RZ, UR4 ;  /* 0x00000004ff007e24 */ /* 0x000fca000f8e00ff */
[----:B------:R-:W-:-:S04]  /*2370*/  SHF.L.U32 R0, R0, 0x1f, RZ ;  /* 0x0000001f00007819 */ /* 0x000fc800000006ff */
[----:B------:R-:W0:Y:S01]  /*2380*/  SYNCS.PHASECHK.TRANS64.TRYWAIT P1, [UR38+0x30800], R0 ;  /* 0x03080000ff0075a7 */ /* 0x000e220008020166 */
[----:B--2---:R-:W-:-:S13]  /*2390*/  R2UR UR5, R2 ;  /* 0x00000000020572ca */ /* 0x004fda00000e0000 */
[----:B------:R-:W-:-:S05]  /*23a0*/  IMAD.U32 R2, RZ, RZ, UR5 ;  /* 0x00000005ff027e24 */ /* 0x000fca000f8e00ff */
[----:B------:R-:W-:Y:S01]  /*23b0*/  ISETP.NE.AND P0, PT, R2, 0x3, PT ;  /* 0x000000030200780c */ /* 0x000fe20003f05270 */
[----:B0-----:R-:W-:-:S12]  /*23c0*/  @!P1 BRA `(.L_x_1157) ;  /* 0x0000019000149947 */ /* 0x001fd80003800000 */
.L_x_1387:
[----:B------:R-:W-:Y:S05]  /*23d0*/  @!P0 BRA `(.L_x_1158) ;  /* 0x0000000000048947 */ /* 0x000fea0003800000 */
[----:B------:R-:W-:Y:S01]  /*23e0*/  BPT.TRAP 0x1 ;  /* 0x000000040000795c */ /* 0x000fe20000300000 */
.L_x_1158:
[----:B------:R-:W-:Y:S02]  /*23f0*/  IMAD.U32 R7, RZ, RZ, UR37 ;  /* 0x00000025ff077e24 */ /* 0x000fe4000f8e00ff */
[----:B0-----:R-:W-:-:S03]  /*2400*/  IMAD.U32 R0, RZ, RZ, UR36 ;  /* 0x00000024ff007e24 */ /* 0x001fc6000f8e00ff */
[----:B------:R-:W-:Y:S02]  /*2410*/  LEA R7, R7, UR38, 0x3 ;  /* 0x0000002607077c11 */ /* 0x000fe4000f8e18ff */
[----:B------:R-:W-:-:S04]  /*2420*/  SHF.L.U32 R0, R0, 0x1f, RZ ;  /* 0x0000001f00007819 */ /* 0x000fc800000006ff */
[----:B------:R0:W1:Y:S01]  /*2430*/  SYNCS.PHASECHK.TRANS64.TRYWAIT P2, [R7+URZ+0x30830], R0 ;  /* 0x03083000070075a7 */ /* 0x000062000804017f */
[----:B------:R-:W-:Y:S05]  /*2440*/  @!P0 BRA `(.L_x_1159) ;  /* 0x0000000000048947 */ /* 0x000fea0003800000 */
[----:B------:R-:W-:Y:S01]  /*2450*/  BPT.TRAP 0x1 ;  /* 0x000000040000795c */ /* 0x000fe20000300000 */
.L_x_1159:
[----:B------:R-:W2:Y:S02]  /*2460*/  S2R R2, SR_TID.X ;  /* 0x0000000000027919 */ /* 0x000ea40000002100 */
[----:B--2---:R-:W-:-:S04]  /*2470*/  LOP3.LUT R2, R2, 0x7f, RZ, 0xc0, !PT ;  /* 0x0000007f02027812 */ /* 0x004fc800078ec0ff */
[----:B------:R-:W-:Y:S01]  /*2480*/  ISETP.NE.AND P1, PT, R2, RZ, PT ;  /* 0x000000ff0200720c */ /* 0x000fe20003f25270 */
[----:B-1----:R-:W-:-:S12]  /*2490*/  @P2 BRA `(.L_x_1160) ;  /* 0x0000000000082947 */ /* 0x002fd80003800000 */
[----:B------:R-:W1:Y:S02]  /*24a0*/  SYNCS.PHASECHK.TRANS64.TRYWAIT P2, [R7+URZ+0x30830], R0 ;  /* 0x03083000070075a7 */ /* 0x000e64000804017f */
[----:B-1----:R-:W-:Y:S05]  /*24b0*/  @!P2 BRA `(.L_x_1161) ;  /* 0x0000018c00f0a947 */ /* 0x002fea0003800000 */
.L_x_1160:
[----:B------:R-:W-:Y:S05]  /*24c0*/  WARPSYNC.ALL ;  /* 0x0000000000007948 */ /* 0x000fea0003800000 */
[----:B------:R-:W-:Y:S01]  /*24d0*/  UIADD3 UR4, UR38, 0x1e400, URZ ;  /* 0x0001e40026047890 */ /* 0x000fe2000fffe03f */
[----:B------:R-:W-:Y:S01]  /*24e0*/  WARPGROUP.ARRIVE ;  /* 0x00000000000079c5 */ /* 0x000fe20000000000 */
[----:B------:R-:W-:Y:S01]  /*24f0*/  UMOV UR9, 0x40000040 ;  /* 0x4000004000097882 */ /* 0x000fe20000000000 */
[----:B------:R-:W-:Y:S01]  /*2500*/  UMOV UR11, 0x40000040 ;  /* 0x40000040000b7882 */ /* 0x000fe20000000000 */
[----:B------:R-:W-:Y:S01]  /*2510*/  USHF.R.U32.HI UR4, URZ, 0x4, UR4 ;  /* 0x000000043f047899 */ /* 0x000fe20008011604 */
[----:B------:R-:W-:Y:S01]  /*2520*/  IMAD.U32 R5, RZ, RZ, UR9 ;  /* 0x00000009ff057e24 */ /* 0x000fe2000f8e00ff */
[----:B------:R-:W-:Y:S01]  /*2530*/  UMOV UR57, 0x40000040 ;  /* 0x4000004000397882 */ /* 0x000fe20000000000 */
[----:B------:R-:W-:Y:S01]  /*2540*/  UMOV UR59, 0x40000040 ;  /* 0x40000040003b7882 */ /* 0x000fe20000000000 */
[----:B------:R-:W-:Y:S01]  /*2550*/  ULOP3.LUT UR4, UR4, 0x3fff, URZ, 0xc0, !UPT ;  /* 0x00003fff04047892 */ /* 0x000fe2000f8ec03f */
[----:B------:R-:W-:Y:S01]  /*2560*/  VIADD R2, R23, UR60 ;  /* 0x0000003c17027c36 */ /* 0x000fe20008000000 */
[----:B------:R-:W-:Y:S01]  /*2570*/  UMOV UR53, 0x40000040 ;  /* 0x4000004000357882 */ /* 0x000fe20000000000 */
[----:B------:R-:W-:Y:S01]  /*2580*/  UMOV UR55, 0x40000040 ;  /* 0x4000004000377882 */ /* 0x000fe20000000000 */
[----:B------:R-:W-:-:S02]  /*2590*/  ULOP3.LUT UR61, UR4, 0x10000, URZ, 0xfc, !UPT ;  /* 0x00010000043d7892 */ /* 0x000fc4000f8efc3f */
[----:B------:R-:W-:Y:S02]  /*25a0*/  ULOP3.LUT UR4, UR39, 0x10000, URZ, 0xfc, !UPT ;  /* 0x0001000027047892 */ /* 0x000fe4000f8efc3f */
[----:B------:R-:W-:Y:S02]  /*25b0*/  UIMAD UR5, UR37, 0x900, UR61 ;  /* 0x00000900250578a4 */ /* 0x000fe4000f8e023d */
[----:B------:R-:W-:Y:S02]  /*25c0*/  UIADD3 UR56, UR4, 0x2, URZ ;  /* 0x0000000204387890 */ /* 0x000fe4000fffe03f */
[----:B------:R-:W-:Y:S01]  /*25d0*/  UIADD3 UR58, UR5, 0x2, URZ ;  /* 0x00000002053a7890 */ /* 0x000fe2000fffe03f */
[----:B------:R-:W-:Y:S02]  /*25e0*/  UMOV UR8, UR4 ;  /* 0x0000000400087c82 */ /* 0x000fe40008000000 */
[----:B------:R-:W-:Y:S01]  /*25f0*/  UMOV UR10, UR5 ;  /* 0x00000005000a7c82 */ /* 0x000fe20008000000 */
[----:B------:R-:W-:Y:S01]  /*2600*/  UIADD3 UR52, UR4, 0x4, URZ ;  /* 0x0000000404347890 */ /* 0x000fe2000fffe03f */
[----:B------:R-:W-:Y:S01]  /*2610*/  HGMMA.64x96x16.F32.BF16 R24, gdesc[UR8], RZ, !UPT, gsb0 ;  /* 0x01600000081879f0 */ /* 0x000fe2000c0018ff */
[----:B------:R-:W-:Y:S01]  /*2620*/  UIADD3 UR54, UR5, 0x4, URZ ;  /* 0x0000000405367890 */ /* 0x000fe2000fffe03f */
[----:B------:R-:W-:Y:S01]  /*2630*/  IMAD.U32 R4, RZ, RZ, UR8 ;  /* 0x00000008ff047e24 */ /* 0x000fe2000f8e00ff */
[----:B------:R-:W-:-:S02]  /*2640*/  UIADD3 UR8, UR4, 0x6, URZ ;  /* 0x0000000604087890 */ /* 0x000fc4000fffe03f */
[----:B------:R-:W-:Y:S01]  /*2650*/  UIADD3 UR10, UR5, 0x6, URZ ;  /* 0x00000006050a7890 */ /* 0x000fe2000fffe03f */
[----:B------:R-:W-:Y:S01]  /*2660*/  UMOV UR9, 0x40000040 ;  /* 0x4000004000097882 */ /* 0x000fe20000000000 */
[----:B------:R-:W-:Y:S01]  /*2670*/  UMOV UR11, 0x40000040 ;  /* 0x40000040000b7882 */ /* 0x000fe20000000000 */
[----:B------:R-:W-:Y:S02]  /*2680*/  UIADD3 UR12, UR4, 0x400, URZ ;  /* 0x00000400040c7890 */ /* 0x000fe4000fffe03f */
[----:B------:R-:W-:Y:S01]  /*2690*/  UIADD3 UR14, UR5, 0x300, URZ ;  /* 0x00000300050e7890 */ /* 0x000fe2000fffe03f */
[----:B------:R-:W-:Y:S01]  /*26a0*/  UMOV UR13, 0x40000040 ;  /* 0x40000040000d7882 */ /* 0x000fe20000000000 */
[----:B------:R-:W-:Y:S01]  /*26b0*/  UMOV UR15, 0x40000040 ;  /* 0x40000040000f7882 */ /* 0x000fe20000000000 */
[----:B------:R-:W-:Y:S02]  /*26c0*/  UIADD3 UR16, UR4, 0x402, URZ ;  /* 0x0000040204107890 */ /* 0x000fe4000fffe03f */
[----:B------:R-:W-:Y:S01]  /*26d0*/  UIADD3 UR18, UR5, 0x302, URZ ;  /* 0x0000030205127890 */ /* 0x000fe2000fffe03f */
[----:B------:R-:W-:Y:S01]  /*26e0*/  UMOV UR17, 0x40000040 ;  /* 0x4000004000117882 */ /* 0x000fe20000000000 */
[----:B------:R-:W-:Y:S01]  /*26f0*/  UMOV UR19, 0x40000040 ;  /* 0x4000004000137882 */ /* 0x000fe20000000000 */
        /* <DEDUP_REMOVED lines=24> */
[----:B------:R-:W-:Y:S01]  /*2880*/  ULDC UR5, c[0x0][0x448] ;  /* 0x0001120000057ab9 */ /* 0x000fe20000000800 */
[----:B------:R-:W-:Y:S01]  /*2890*/  ULDC UR4, c[0x0][0x9d8] ;  /* 0x0002760000047ab9 */ /* 0x000fe20000000800 */
[----:B------:R-:W-:-:S06]  /*28a0*/  UISETP.NE.AND UP0, UPT, UR5, 0x1, UPT ;  /* 0x000000010500788c */ /* 0x000fcc000bf05270 */
[----:B------:R-:W-:Y:S02]  /*28b0*/  PLOP3.LUT P2, PT, PT, PT, UP0, 0x80, 0x0 ;  /* 0x000000000000781c */ /* 0x000fe40003f4f008 */
[----:B------:R-:W-:-:S03]  /*28c0*/  PLOP3.LUT P3, PT, PT, PT, UP0, 0x80, 0x0 ;  /* 0x000000000000781c */ /* 0x000fc60003f6f008 */
[----:B------:R-:W-:-:S08]  /*28d0*/  @UP0 ULDC UR5, c[0x0][0x44c] ;  /* 0x0001130000050ab9 */ /* 0x000fd00000000800 */
[----:B------:R-:W-:Y:S01]  /*28e0*/  @P2 IMAD.HI.U32 R6, R2, UR5, RZ ;  /* 0x0000000502062c27 */ /* 0x000fe2000f8e00ff */
[----:B------:R-:W-:Y:S01]  /*28f0*/  @UP0 ULDC UR5, c[0x0][0x450] ;  /* 0x0001140000050ab9 */ /* 0x000fe20000000800 */
[----:B------:R-:W-:Y:S02]  /*2900*/  WARPGROUP.DEPBAR.LE gsb0, 0x0 ;  /* 0x00008000000079c5 */ /* 0x000fe40000010000 */
[----:B------:R-:W-:-:S06]  /*2910*/  WARPGROUP.ARRIVE ;  /* 0x00000000000079c5 */ /* 0x000fcc0000000000 */
[----:B------:R-:W-:Y:S03]  /*2920*/  HGMMA.64x96x16.F32.BF16 R24, gdesc[UR56], R24, gsb0 ;  /* 0x01600000381879f0 */ /* 0x000fe60008001818 */
[----:B------:R-:W-:Y:S02]  /*2930*/  WARPGROUP.DEPBAR.LE gsb0, 0x0 ;  /* 0x00008000000079c5 */ /* 0x000fe40000010000 */
[----:B------:R-:W-:-:S06]  /*2940*/  WARPGROUP.ARRIVE ;  /* 0x00000000000079c5 */ /* 0x000fcc0000000000 */
[----:B------:R-:W-:Y:S01]  /*2950*/  HGMMA.64x96x16.F32.BF16 R24, gdesc[UR52], R24, gsb0 ;  /* 0x01600000341879f0 */ /* 0x000fe20008001818 */
[----:B------:R-:W-:Y:S02]  /*2960*/  ULDC UR54, c[0x0][0x9dc] ;  /* 0x0002770000367ab9 */ /* 0x000fe40000000800 */
[----:B------:R-:W-:Y:S01]  /*2970*/  ULOP3.LUT UR54, URZ, UR54, URZ, 0x33, !UPT ;  /* 0x000000363f367292 */ /* 0x000fe2000f8e333f */
        /* <DEDUP_REMOVED lines=28> */
[----:B------:R-:W-:Y:S01]  /*2b40*/  FMUL.FTZ R15, R34, UR4 ;  /* 0x00000004220f7c20 */ /* 0x000fe20008410000 */
[----:B------:R-:W-:Y:S01]  /*2b50*/  FMUL.FTZ R25, R25, UR4 ;  /* 0x0000000419197c20 */ /* 0x000fe20008410000 */
[----:B------:R-:W-:Y:S01]  /*2b60*/  FMUL.FTZ R37, R37, UR4 ;  /* 0x0000000425257c20 */ /* 0x000fe20008410000 */
[----:B------:R-:W-:Y:S02]  /*2b70*/  IMAD.MOV.U32 R34, RZ, RZ, R2 ;  /* 0x000000ffff227224 */ /* 0x000fe400078e0002 */
[----:B------:R-:W-:Y:S01]  /*2b80*/  FMUL.FTZ R28, R28, UR4 ;  /* 0x000000041c1c7c20 */ /* 0x000fe20008410000 */
[----:B------:R-:W-:Y:S01]  /*2b90*/  FMUL.FTZ R29, R29, UR4 ;  /* 0x000000041d1d7c20 */ /* 0x000fe20008410000 */
[----:B------:R-:W-:Y:S01]  /*2ba0*/  FMUL.FTZ R32, R32, UR4 ;  /* 0x0000000420207c20 */ /* 0x000fe20008410000 */
[----:B------:R-:W-:Y:S01]  /*2bb0*/  FMUL.FTZ R33, R33, UR4 ;  /* 0x0000000421217c20 */ /* 0x000fe20008410000 */
[----:B------:R-:W-:Y:S01]  /*2bc0*/  FMUL.FTZ R36, R36, UR4 ;  /* 0x0000000424247c20 */ /* 0x000fe20008410000 */
[----:B------:R-:W-:Y:S01]  /*2bd0*/  FMUL.FTZ R40, R40, UR4 ;  /* 0x0000000428287c20 */ /* 0x000fe20008410000 */
[----:B------:R-:W-:Y:S01]  /*2be0*/  @P3 SHF.R.U32.HI R34, RZ, UR5, R6 ;  /* 0x00000005ff223c19 */ /* 0x000fe20008011606 */
[----:B------:R2:W3:Y:S01]  /*2bf0*/  MUFU.TANH R9, R25 ;  /* 0x0000001900097308 */ /* 0x0004e20000002400 */
[----:B01----:R-:W-:Y:S01]  /*2c00*/  FMUL.FTZ R0, R26, UR4 ;  /* 0x000000041a007c20 */ /* 0x003fe20008410000 */
[----:B------:R-:W-:Y:S01]  /*2c10*/  FMUL.FTZ R3, R24, UR4 ;  /* 0x0000000418037c20 */ /* 0x000fe20008410000 */
[----:B------:R-:W-:Y:S01]  /*2c20*/  FMUL.FTZ R12, R27, UR4 ;  /* 0x000000041b0c7c20 */ /* 0x000fe20008410000 */
[----:B------:R-:W-:Y:S01]  /*2c30*/  FMUL.FTZ R13, R30, UR4 ;  /* 0x000000041e0d7c20 */ /* 0x000fe20008410000 */
[----:B------:R-:W-:Y:S01]  /*2c40*/  FMUL.FTZ R14, R31, UR4 ;  /* 0x000000041f0e7c20 */ /* 0x000fe20008410000 */
[----:B------:R-:W-:Y:S01]  /*2c50*/  FMUL.FTZ R20, R35, UR4 ;  /* 0x0000000423147c20 */ /* 0x000fe20008410000 */
[----:B------:R-:W-:Y:S01]  /*2c60*/  FMUL.FTZ R21, R38, UR4 ;  /* 0x0000000426157c20 */ /* 0x000fe20008410000 */
[----:B------:R0:W1:Y:S01]  /*2c70*/  MUFU.TANH R10, R28 ;  /* 0x0000001c000a7308 */ /* 0x0000620000002400 */
[----:B--2---:R-:W-:Y:S01]  /*2c80*/  FMUL.FTZ R25, R42, UR4 ;  /* 0x000000042a197c20 */ /* 0x004fe20008410000 */
[----:B------:R-:W-:Y:S01]  /*2c90*/  FMUL.FTZ R26, R43, UR4 ;  /* 0x000000042b1a7c20 */ /* 0x000fe20008410000 */
[----:B------:R-:W-:Y:S01]  /*2ca0*/  FMUL.FTZ R24, R39, UR4 ;  /* 0x0000000427187c20 */ /* 0x000fe20008410000 */
[----:B------:R-:W-:Y:S01]  /*2cb0*/  FMUL.FTZ R41, R41, UR4 ;  /* 0x0000000429297c20 */ /* 0x000fe20008410000 */
[----:B------:R-:W-:Y:S01]  /*2cc0*/  FMUL.FTZ R44, R44, UR4 ;  /* 0x000000042c2c7c20 */ /* 0x000fe20008410000 */
[----:B------:R-:W-:Y:S01]  /*2cd0*/  FMUL.FTZ R45, R45, UR4 ;  /* 0x000000042d2d7c20 */ /* 0x000fe20008410000 */
[----:B------:R-:W-:Y:S01]  /*2ce0*/  FMUL.FTZ R27, R46, UR4 ;  /* 0x000000042e1b7c20 */ /* 0x000fe20008410000 */
[----:B------:R2:W4:Y:S01]  /*2cf0*/  MUFU.TANH R72, R29 ;  /* 0x0000001d00487308 */ /* 0x0005220000002400 */
[----:B0-----:R-:W-:Y:S01]  /*2d00*/  FMUL.FTZ R28, R47, UR4 ;  /* 0x000000042f1c7c20 */ /* 0x001fe20008410000 */
        /* <DEDUP_REMOVED lines=14> */
[----:B------:R2:W1:Y:S01]  /*2df0*/  MUFU.TANH R74, R33 ;  /* 0x00000021004a7308 */ /* 0x0004620000002400 */
[----:B0-----:R-:W-:Y:S01]  /*2e00*/  FMUL.FTZ R32, R55, UR4 ;  /* 0x0000000437207c20 */ /* 0x001fe20008410000 */
[----:B------:R-:W-:Y:S01]  /*2e10*/  FMUL.FTZ R64, R64, UR4 ;  /* 0x0000000440407c20 */ /* 0x000fe20008410000 */
[----:B------:R-:W-:Y:S01]  /*2e20*/  FMUL.FTZ R65, R65, UR4 ;  /* 0x0000000441417c20 */ /* 0x000fe20008410000 */
[----:B------:R-:W-:Y:S01]  /*2e30*/  FMUL.FTZ R38, R67, UR4 ;  /* 0x0000000443267c20 */ /* 0x000fe20008410000 */
[----:B------:R-:W-:Y:S01]  /*2e40*/  FMUL.FTZ R68, R68, UR4 ;  /* 0x0000000444447c20 */ /* 0x000fe20008410000 */
[----:B------:R-:W-:-:S02]  /*2e50*/  @!P1 VIADD R2, R7, 0x30840 ;  /* 0x0003084007029836 */ /* 0x000fc40000000000 */
[----:B------:R-:W-:Y:S01]  /*2e60*/  FMUL.FTZ R69, R69, UR4 ;  /* 0x0000000445457c20 */ /* 0x000fe20008410000 */
[----:B------:R0:W1:Y:S01]  /*2e70*/  MUFU.TANH R75, R36 ;  /* 0x00000024004b7308 */ /* 0x0000620000002400 */
[----:B--2---:R-:W-:Y:S01]  /*2e80*/  FMUL.FTZ R33, R58, UR4 ;  /* 0x000000043a217c20 */ /* 0x004fe20008410000 */
[----:B------:R-:W-:Y:S01]  /*2e90*/  FMUL.FTZ R43, R70, UR4 ;  /* 0x00000004462b7c20 */ /* 0x000fe20008410000 */
[----:B------:R-:W-:Y:S01]  /*2ea0*/  FMUL.FTZ R42, R71, UR4 ;  /* 0x00000004472a7c20 */ /* 0x000fe20008410000 */
[----:B------:R-:W-:Y:S01]  /*2eb0*/  IMAD.MOV.U32 R7, RZ, RZ, -0x60 ;  /* 0xffffffa0ff077424 */ /* 0x000fe200078e00ff */
[----:B------:R-:W-:-:S03]  /*2ec0*/  @!P1 PRMT R2, RZ, 0x654, R2 ;  /* 0x00000654ff029816 */ /* 0x000fc60000000002 */
[----:B------:R2:W1:Y:S01]  /*2ed0*/  MUFU.TANH R76, R37 ;  /* 0x00000025004c7308 */ /* 0x0004620000002400 */
[----:B0-----:R-:W-:Y:S01]  /*2ee0*/  FMUL.FTZ R36, R63, UR4 ;  /* 0x000000043f247c20 */ /* 0x001fe20008410000 */
[----:B------:R-:W-:Y:S01]  /*2ef0*/  IMAD R6, R80, R7, 0x61 ;  /* 0x0000006150067424 */ /* 0x000fe200078e0207 */
[----:B------:R0:W-:Y:S04]  /*2f00*/  @!P1 SYNCS.ARRIVE.TRANS64.RED.A1T0 RZ, [R2+URZ], RZ ;  /* 0x000000ff02ff99a7 */ /* 0x0001e8000810043f */
[----:B------:R-:W-:Y:S01]  /*2f10*/  IADD3 R8, R16, R6, -R19 ;  /* 0x0000000610087210 */ /* 0x000fe20007ffe813 */
[----:B------:R5:W1:Y:S01]  /*2f20*/  MUFU.TANH R77, R40 ;  /* 0x00000028004d7308 */ /* 0x000a620000002400 */
[----:B--2---:R-:W2:Y:S01]  /*2f30*/  SHFL.IDX PT, R37, R34, RZ, 0x1c1f ;  /* 0x001c1fff22257589 */ /* 0x004ea200000e0000 */
[----:B0-----:R-:W-:-:S02]  /*2f40*/  IMAD R2, R80, -0x60, R16 ;  /* 0xffffffa050027824 */ /* 0x001fc400078e0210 */
[----:B------:R-:W-:-:S04]  /*2f50*/  IMAD.IADD R8, R8, 0x1, -R17 ;  /* 0x0000000108087824 */ /* 0x000fc800078e0a11 */
[----:B------:R-:W0:Y:S01]  /*2f60*/  MUFU.TANH R3, R3 ;  /* 0x0000000300037308 */ /* 0x000e220000002400 */
[----:B-----5:R-:W-:Y:S01]  /*2f70*/  FMUL.FTZ R40, R66, UR4 ;  /* 0x0000000442287c20 */ /* 0x020fe20008410000 */
[----:B------:R-:W-:Y:S01]  /*2f80*/  ULDC.64 UR4, c[0x0][0x9e0] ;  /* 0x0002780000047ab9 */ /* 0x000fe20000000a00 */
[----:B------:R-:W-:Y:S01]  /*2f90*/  IADD3 R58, -R19, 0x60, R2 ;  /* 0x00000060133a7810 */ /* 0x000fe20007ffe102 */
[----:B------:R-:W-:Y:S01]  /*2fa0*/  UISETP.GE.AND UP1, UPT, UR5, 0x1, UPT ;  /* 0x000000010500788c */ /* 0x000fe2000bf26270 */
[----:B------:R-:W-:Y:S02]  /*2fb0*/  VIADD R63, R8, UR4 ;  /* 0x00000004083f7c36 */ /* 0x000fe40008000000 */
[----:B------:R-:W-:Y:S01]  /*2fc0*/  VIADD R66, R6, 0xffffffff ;  /* 0xffffffff06427836 */ /* 0x000fe20000000000 */
[----:B------:R-:W0:Y:S01]  /*2fd0*/  MUFU.TANH R0, R0 ;  /* 0x0000000000007308 */ /* 0x000e220000002400 */
[----:B------:R-:W-:Y:S01]  /*2fe0*/  VIADD R62, R8, UR54 ;  /* 0x00000036083e7c36 */ /* 0x000fe20008000000 */
[----:B------:R-:W-:Y:S01]  /*2ff0*/  PLOP3.LUT P2, PT, PT, PT, UP1, 0x40, 0x0 ;  /* 0x000000000000781c */ /* 0x000fe20003f4e818 */
[----:B------:R-:W-:-:S05]  /*3000*/  IMAD.IADD R67, R66, 0x1, -R19 ;  /* 0x0000000142437824 */ /* 0x000fca00078e0a13 */
[----:B------:R-:W0:Y:S01]  /*3010*/  MUFU.TANH R12, R12 ;  /* 0x0000000c000c7308 */ /* 0x000e220000002400 */
[----:B--2---:R-:W-:Y:S01]  /*3020*/  VIADDMNMX R11, R37, R63, R58, PT ;  /* 0x0000003f250b7246 */ /* 0x004fe2000380013a */
[----:B------:R-:W-:-:S06]  /*3030*/  IMAD.IADD R55, R62, 0x1, R37 ;  /* 0x000000013e377824 */ /* 0x000fcc00078e0225 */
[----:B------:R-:W2:Y:S08]  /*3040*/  MUFU.TANH R13, R13 ;  /* 0x0000000d000d7308 */ /* 0x000eb00000002400 */
[----:B------:R-:W0:Y:S08]  /*3050*/  MUFU.TANH R14, R14 ;  /* 0x0000000e000e7308 */ /* 0x000e300000002400 */
[----:B------:R-:W0:Y:S08]  /*3060*/  MUFU.TANH R15, R15 ;  /* 0x0000000f000f7308 */ /* 0x000e300000002400 */
[----:B------:R-:W0:Y:S08]  /*3070*/  MUFU.TANH R20, R20 ;  /* 0x0000001400147308 */ /* 0x000e300000002400 */
[----:B------:R-:W0:Y:S08]  /*3080*/  MUFU.TANH R21, R21 ;  /* 0x0000001500157308 */ /* 0x000e300000002400 */
[----:B------:R-:W0:Y:S08]  /*3090*/  MUFU.TANH R24, R24 ;  /* 0x0000001800187308 */ /* 0x000e300000002400 */
[----:B------:R0:W0:Y:S08]  /*30a0*/  MUFU.TANH R78, R41 ;  /* 0x00000029004e7308 */ /* 0x0000300000002400 */
[----:B------:R-:W0:Y:S08]  /*30b0*/  MUFU.TANH R25, R25 ;  /* 0x0000001900197308 */ /* 0x000e300000002400 */
[----:B------:R-:W0:Y:S08]  /*30c0*/  MUFU.TANH R26, R26 ;  /* 0x0000001a001a7308 */ /* 0x000e300000002400 */
        /* <DEDUP_REMOVED lines=8> */
[----:B------:R0:W0:Y:S08]  /*3150*/  MUFU.TANH R46, R52 ;  /* 0x00000034002e7308 */ /* 0x0000300000002400 */
        /* <DEDUP_REMOVED lines=19> */
[----:B-1234-:R-:W-:Y:S05]  /*3290*/  @P2 BRA `(.L_x_1162) ;  /* 0x0000000000542947 */ /* 0x01efea0003800000 */
[----:B------:R-:W-:Y:S01]  /*32a0*/  IADD3 R2, -R17, R16, R37 ;  /* 0x0000001011027210 */ /* 0x000fe20007ffe125 */
        /* <DEDUP_REMOVED lines=11> */
.L_x_1164:
[----:B------:R-:W-:-:S06]  /*3360*/  UISETP.NE.AND UP2, UPT, UR5, 0x1, UPT ;  /* 0x000000010500788c */ /* 0x000fcc000bf45270 */
[----:B------:R-:W-:-:S05]  /*3370*/  PLOP3.LUT P2, PT, PT, PT, UP2, 0x80, 0x0 ;  /* 0x000000000000781c */ /* 0x000fca0003f4f028 */
[----:B------:R-:W-:-:S08]  /*3380*/  @UP2 ULDC.64 UR6, c[0x0][0x9e8] ;  /* 0x00027a0000062ab9 */ /* 0x000fd00000000a00 */
[----:B------:R-:W-:-:S05]  /*3390*/  @P2 IMAD.HI.U32 R6, R2, UR6, RZ ;  /* 0x0000000602062c27 */ /* 0x000fca000f8e00ff */
[----:B------:R-:W-:-:S07]  /*33a0*/  @P2 SHF.R.U32.HI R2, RZ, UR7, R6 ;  /* 0x00000007ff022c19 */ /* 0x000fce0008011606 */
.L_x_1165:
[----:B------:R-:W-:Y:S05]  /*33b0*/  BSYNC B0 ;  /* 0x0000000000007941 */ /* 0x000fea0003800000 */
.L_x_1163:
[----:B------:R-:W-:-:S05]  /*33c0*/  IMAD R2, R2, UR5, R67 ;  /* 0x0000000502027c24 */ /* 0x000fca000f8e0243 */
[----:B------:R-:W-:Y:S02]  /*33d0*/  VIMNMX R55, R55, R2, !PT ;  /* 0x0000000237377248 */ /* 0x000fe40007fe0100 */
[----:B------:R-:W-:-:S07]  /*33e0*/  VIADDMNMX R11, R2, UR5, R11, PT ;  /* 0x00000005020b7c46 */ /* 0x000fce000b80010b */
.L_x_1162:
[C---:B------:R-:W-:Y:S02]  /*33f0*/  ISETP.GE.AND P2, PT, R66.reuse, 0x2, PT ;  /* 0x000000024200780c */ /* 0x040fe40003f46270 */
[C---:B------:R-:W-:Y:S02]  /*3400*/  ISETP.GE.AND P6, PT, R66.reuse, 0xa, PT ;  /* 0x0000000a4200780c */ /* 0x040fe40003fc6270 */
        /* <DEDUP_REMOVED lines=25> */
[----:B0-----:R-:W-:Y:S02]  /*35a0*/  FSEL R53, R75, -INF , !P4 ;  /* 0xff8000004b357808 */ /* 0x001fe40006000000 */
        /* <DEDUP_REMOVED lines=8> */
[C---:B------:R-:W-:Y:S02]  /*3630*/  ISETP.GE.AND P5, PT, R66.reuse, 0x22, PT ;  /* 0x000000224200780c */ /* 0x040fe40003fa6270 */
        /* <DEDUP_REMOVED lines=97> */
.L_x_1168:
[----:B------:R-:W-:-:S06]  /*3c50*/  UISETP.NE.AND UP2, UPT, UR5, 0x1, UPT ;  /* 0x000000010500788c */ /* 0x000fcc000bf45270 */
[----:B------:R-:W-:-:S05]  /*3c60*/  PLOP3.LUT P6, PT, PT, PT, UP2, 0x80, 0x0 ;  /* 0x000000000000781c */ /* 0x000fca0003fcf028 */
[----:B------:R-:W-:-:S08]  /*3c70*/  @UP2 ULDC.64 UR6, c[0x0][0x9e8] ;  /* 0x00027a0000062ab9 */ /* 0x000fd00000000a00 */
[----:B------:R-:W-:Y:S01]  /*3c80*/  @P6 IMAD.HI.U32 R34, R3, UR6, RZ ;  /* 0x0000000603226c27 */ /* 0x000fe2000f8e00ff */
[----:B------:R-:W-:-:S13]  /*3c90*/  PLOP3.LUT P6, PT, PT, PT, UP2, 0x80, 0x0 ;  /* 0x000000000000781c */ /* 0x000fda0003fcf028 */
[----:B------:R-:W-:-:S07]  /*3ca0*/  @P6 SHF.R.U32.HI R3, RZ, UR7, R34 ;  /* 0x00000007ff036c19 */ /* 0x000fce0008011622 */
.L_x_1169:
[----:B------:R-:W-:Y:S05]  /*3cb0*/  BSYNC B0 ;  /* 0x0000000000007941 */ /* 0x000fea0003800000 */
.L_x_1167:
[----:B------:R-:W-:-:S05]  /*3cc0*/  IMAD R3, R3, UR5, R67 ;  /* 0x0000000503037c24 */ /* 0x000fca000f8e0243 */
[----:B------:R-:W-:Y:S02]  /*3cd0*/  VIMNMX R56, R56, R3, !PT ;  /* 0x0000000338387248 */ /* 0x000fe40007fe0100 */
[----:B------:R-:W-:-:S07]  /*3ce0*/  VIADDMNMX R55, R3, UR5, R55, PT ;  /* 0x0000000503377c46 */ /* 0x000fce000b800137 */
.L_x_1166:
[C---:B------:R-:W-:Y:S01]  /*3cf0*/  ISETP.GT.AND P2, PT, R56.reuse, 0x1, !P2 ;  /* 0x000000013800780c */ /* 0x040fe20005744270 */
[----:B------:R-:W-:Y:S01]  /*3d00*/  ULDC UR10, c[0x0][0x988] ;  /* 0x00026200000a7ab9 */ /* 0x000fe20000000800 */
[----:B------:R-:W-:Y:S01]  /*3d10*/  ISETP.GT.AND P3, PT, R56, 0x8, !P3 ;  /* 0x000000083800780c */ /* 0x000fe20005f64270 */
[----:B------:R-:W-:Y:S01]  /*3d20*/  @UP0 ULDC UR6, c[0x0][0x44c] ;  /* 0x0001130000060ab9 */ /* 0x000fe20000000800 */
[C---:B------:R-:W-:Y:S01]  /*3d30*/  ISETP.LT.OR P2, PT, R55.reuse, 0x2, P2 ;  /* 0x000000023700780c */ /* 0x040fe20001741670 */
[----:B------:R-:W-:Y:S01]  /*3d40*/  UIMAD.WIDE.U32 UR6, UR60, UR6, URZ ;  /* 0x000000063c0672a5 */ /* 0x000fe2000f8e003f */
[----:B------:R-:W-:Y:S01]  /*3d50*/  ISETP.LT.OR P3, PT, R55, 0x9, P3 ;  /* 0x000000093700780c */ /* 0x000fe20001f61670 */
[----:B------:R-:W-:Y:S01]  /*3d60*/  @UP0 ULDC UR15, c[0x0][0x450] ;  /* 0x00011400000f0ab9 */ /* 0x000fe20000000800 */
[----:B------:R-:W-:Y:S01]  /*3d70*/  FSEL R12, R12, -INF , !P2 ;  /* 0xff8000000c0c7808 */ /* 0x000fe20005000000 */
[----:B------:R-:W-:Y:S01]  /*3d80*/  UMOV UR11, UR60 ;  /* 0x0000003c000b7c82 */ /* 0x000fe20008000000 */
[----:B------:R-:W-:Y:S01]  /*3d90*/  ISETP.NE.AND P2, PT, R70, RZ, PT ;  /* 0x000000ff4600720c */ /* 0x000fe20003f45270 */
[----:B------:R-:W-:Y:S01]  /*3da0*/  @UP0 USHF.R.U32.HI UR11, URZ, UR15, UR7 ;  /* 0x0000000f3f0b0299 */ /* 0x000fe20008011607 */
[----:B------:R-:W-:-:S02]  /*3db0*/  FSEL R13, R13, -INF , !P3 ;  /* 0xff8000000d0d7808 */ /* 0x000fc40005800000 */
[----:B------:R-:W-:Y:S02]  /*3dc0*/  ISETP.GT.AND P2, PT, R56, 0x9, !P2 ;  /* 0x000000093800780c */ /* 0x000fe40005744270 */
[----:B------:R-:W-:Y:S02]  /*3dd0*/  ISETP.NE.AND P3, PT, R74, RZ, PT ;  /* 0x000000ff4a00720c */ /* 0x000fe40003f65270 */
[----:B------:R-:W-:Y:S02]  /*3de0*/  ISETP.LT.OR P2, PT, R55, 0xa, P2 ;  /* 0x0000000a3700780c */ /* 0x000fe40001741670 */
[----:B------:R-:W-:Y:S02]  /*3df0*/  ISETP.NE.AND P6, PT, R75, RZ, PT ;  /* 0x000000ff4b00720c */ /* 0x000fe40003fc5270 */
[----:B------:R-:W-:Y:S02]  /*3e00*/  FSEL R14, R14, -INF , !P2 ;  /* 0xff8000000e0e7808 */ /* 0x000fe40005000000 */
[----:B------:R-:W-:-:S02]  /*3e10*/  ISETP.NE.AND P2, PT, R72, RZ, PT ;  /* 0x000000ff4800720c */ /* 0x000fc40003f45270 */
[C---:B------:R-:W-:Y:S02]  /*3e20*/  ISETP.GT.AND P4, PT, R56.reuse, 0x51, !P4 ;  /* 0x000000513800780c */ /* 0x040fe40006784270 */
[C---:B------:R-:W-:Y:S02]  /*3e30*/  ISETP.GT.AND P2, PT, R56.reuse, 0x10, !P2 ;  /* 0x000000103800780c */ /* 0x040fe40005744270 */
[----:B------:R-:W-:Y:S02]  /*3e40*/  ISETP.GT.AND P5, PT, R56, 0x58, !P5 ;  /* 0x000000583800780c */ /* 0x000fe40006fa4270 */
[C---:B------:R-:W-:Y:S02]  /*3e50*/  ISETP.LT.OR P2, PT, R55.reuse, 0x11, P2 ;  /* 0x000000113700780c */ /* 0x040fe40001741670 */
[----:B------:R-:W-:Y:S02]  /*3e60*/  ISETP.LT.OR P4, PT, R55, 0x52, P4 ;  /* 0x000000523700780c */ /* 0x000fe40002781670 */
[----:B------:R-:W-:-:S02]  /*3e70*/  FSEL R15, R15, -INF , !P2 ;  /* 0xff8000000f0f7808 */ /* 0x000fc40005000000 */
[----:B------:R-:W-:Y:S02]  /*3e80*/  ISETP.NE.AND P2, PT, R73, RZ, PT ;  /* 0x000000ff4900720c */ /* 0x000fe40003f45270 */
[C---:B------:R-:W-:Y:S02]  /*3e90*/  ISETP.LT.OR P5, PT, R55.reuse, 0x59, P5 ;  /* 0x000000593700780c */ /* 0x040fe40002fa1670 */
[----:B------:R-:W-:Y:S02]  /*3ea0*/  ISETP.GT.AND P2, PT, R56, 0x11, !P2 ;  /* 0x000000113800780c */ /* 0x000fe40005744270 */
[----:B------:R-:W-:Y:S02]  /*3eb0*/  FSEL R38, R38, -INF , !P4 ;  /* 0xff80000026267808 */ /* 0x000fe40006000000 */
[----:B------:R-:W-:Y:S02]  /*3ec0*/  ISETP.LT.OR P2, PT, R55, 0x12, P2 ;  /* 0x000000123700780c */ /* 0x000fe40001741670 */
[----:B------:R-:W-:-:S02]  /*3ed0*/  FSEL R43, R43, -INF , !P5 ;  /* 0xff8000002b2b7808 */ /* 0x000fc40006800000 */
[----:B------:R-:W-:Y:S02]  /*3ee0*/  FSEL R20, R20, -INF , !P2 ;  /* 0xff80000014147808 */ /* 0x000fe40005000000 */
[----:B------:R-:W-:Y:S02]  /*3ef0*/  ISETP.GT.AND P2, PT, R56, 0x18, !P3 ;  /* 0x000000183800780c */ /* 0x000fe40005f44270 */
[----:B------:R-:W-:Y:S02]  /*3f00*/  ISETP.NE.AND P3, PT, R88, RZ, PT ;  /* 0x000000ff5800720c */ /* 0x000fe40003f65270 */
[----:B------:R-:W-:Y:S02]  /*3f10*/  ISETP.LT.OR P2, PT, R55, 0x19, P2 ;  /* 0x000000193700780c */ /* 0x000fe40001741670 */
[----:B------:R-:W-:Y:S02]  /*3f20*/  R2UR UR14, R81 ;  /* 0x00000000510e72ca */ /* 0x000fe400000e0000 */
[----:B------:R-:W-:-:S02]  /*3f30*/  FSEL R21, R21, -INF , !P2 ;  /* 0xff80000015157808 */ /* 0x000fc40005000000 */
[----:B------:R-:W-:Y:S02]  /*3f40*/  ISETP.GT.AND P2, PT, R56, 0x19, !P6 ;  /* 0x000000193800780c */ /* 0x000fe40007744270 */
[----:B------:R-:W-:Y:S02]  /*3f50*/  ISETP.NE.AND P6, PT, R57, RZ, PT ;  /* 0x000000ff3900720c */ /* 0x000fe40003fc5270 */
[----:B------:R-:W-:-:S04]  /*3f60*/  ISETP.LT.OR P2, PT, R55, 0x1a, P2 ;  /* 0x0000001a3700780c */ /* 0x000fc80001741670 */
[----:B------:R-:W-:Y:S01]  /*3f70*/  FSEL R24, R24, -INF , !P2 ;  /* 0xff80000018187808 */ /* 0x000fe20005000000 */
[----:B------:R-:W-:Y:S01]  /*3f80*/  UIADD3 UR6, UR14, UR11, URZ ;  /* 0x0000000b0e067290 */ /* 0x000fe2000fffe03f */
[----:B------:R-:W-:-:S03]  /*3f90*/  ISETP.NE.AND P2, PT, R76, RZ, PT ;  /* 0x000000ff4c00720c */ /* 0x000fc60003f45270 */
[----:B------:R-:W-:Y:S01]  /*3fa0*/  UIADD3 UR4, UR6, UR4, URZ ;  /* 0x0000000406047290 */ /* 0x000fe2000fffe03f */
        /* <DEDUP_REMOVED lines=35> */
[C---:B------:R-:W-:Y:S02]  /*41e0*/  ISETP.GT.AND P2, PT, R56.reuse, 0x41, !P3 ;  /* 0x000000413800780c */ /* 0x040fe40005f44270 */
        /* <DEDUP_REMOVED lines=36> */
[----:B------:R-:W0:Y:S02]  /*4430*/  SHFL.BFLY PT, R0, R59, 0x1, 0x1f ;  /* 0x0c201f003b007f89 */ /* 0x000e2400000e0000 */
[----:B0-----:R-:W-:-:S04]  /*4440*/  FMNMX.FTZ R3, R59, R0, !PT ;  /* 0x000000003b037209 */ /* 0x001fc80007810000 */
[C---:B------:R-:W-:Y:S01]  /*4450*/  FSETP.NEU.FTZ.AND P2, PT, R3.reuse, -INF , PT ;  /* 0xff8000000300780b */ /* 0x040fe20003f5d000 */
[----:B------:R-:W-:-:S05]  /*4460*/  FMUL.FTZ R0, R3, UR10 ;  /* 0x0000000a03007c20 */ /* 0x000fca0008410000 */
[----:B------:R-:W-:Y:S02]  /*4470*/  FSEL R60, R0, RZ, P2 ;  /* 0x000000ff003c7208 */ /* 0x000fe40001000000 */
[----:B------:R-:W-:Y:S02]  /*4480*/  ISETP.GT.AND P2, PT, R56, 0x48, !P6 ;  /* 0x000000483800780c */ /* 0x000fe40007744270 */
[----:B------:R-:W-:Y:S01]  /*4490*/  ISETP.NE.AND P6, PT, R64, RZ, PT ;  /* 0x000000ff4000720c */ /* 0x000fe20003fc5270 */
[--C-:B------:R-:W-:Y:S01]  /*44a0*/  FFMA.FTZ R184, R54, UR10, -R60.reuse ;  /* 0x0000000a36b87c23 */ /* 0x100fe2000801083c */
[----:B------:R-:W-:Y:S01]  /*44b0*/  ISETP.LT.OR P2, PT, R55, 0x49, P2 ;  /* 0x000000493700780c */ /* 0x000fe20001741670 */
[--C-:B------:R-:W-:Y:S01]  /*44c0*/  FFMA.FTZ R186, R53, UR10, -R60.reuse ;  /* 0x0000000a35ba7c23 */ /* 0x100fe2000801083c */
[----:B------:R-:W-:Y:S01]  /*44d0*/  ISETP.GT.AND P6, PT, R56, 0x59, !P6 ;  /* 0x000000593800780c */ /* 0x000fe200077c4270 */
[--C-:B------:R-:W-:Y:S01]  /*44e0*/  FFMA.FTZ R180, R52, UR10, -R60.reuse ;  /* 0x0000000a34b47c23 */ /* 0x100fe2000801083c */
[----:B------:R-:W-:Y:S01]  /*44f0*/  FSEL R0, R35, -INF , !P2 ;  /* 0xff80000023007808 */ /* 0x000fe20005000000 */
[--C-:B------:R-:W-:Y:S01]  /*4500*/  FFMA.FTZ R188, R61, UR10, -R60.reuse ;  /* 0x0000000a3dbc7c23 */ /* 0x100fe2000801083c */
[----:B------:R-:W-:Y:S01]  /*4510*/  FMNMX.FTZ R35, R13, R58, !PT ;  /* 0x0000003a0d237209 */ /* 0x000fe20007810000 */
[--C-:B------:R-:W-:Y:S01]  /*4520*/  FFMA.FTZ R190, R83, UR10, -R60.reuse ;  /* 0x0000000a53be7c23 */ /* 0x100fe2000801083c */
[----:B------:R-:W-:Y:S01]  /*4530*/  ISETP.NE.AND P2, PT, R90, RZ, PT ;  /* 0x000000ff5a00720c */ /* 0x000fe20003f45270 */
[--C-:B------:R-:W-:Y:S01]  /*4540*/  FFMA.FTZ R37, R37, UR10, -R60.reuse ;  /* 0x0000000a25257c23 */ /* 0x100fe2000801083c */
[----:B------:R-:W-:Y:S01]  /*4550*/  FMNMX.FTZ R58, R14, R35, !PT ;  /* 0x000000230e3a7209 */ /* 0x000fe20007810000 */
[--C-:B------:R-:W-:Y:S01]  /*4560*/  FFMA.FTZ R35, R71, UR10, -R60.reuse ;  /* 0x0000000a47237c23 */ /* 0x100fe2000801083c */
[----:B------:R-:W-:Y:S01]  /*4570*/  ISETP.GT.AND P2, PT, R56, 0x49, !P2 ;  /* 0x000000493800780c */ /* 0x000fe20005744270 */
[----:B------:R-:W-:Y:S01]  /*4580*/  MUFU.EX2 R188, R188 ;  /* 0x000000bc00bc7308 */ /* 0x000fe20000000800 */
[----:B------:R-:W-:Y:S01]  /*4590*/  FMNMX.FTZ R59, R15, R58, !PT ;  /* 0x0000003a0f3b7209 */ /* 0x000fe20007810000 */
[--C-:B------:R-:W-:Y:S01]  /*45a0*/  FFMA.FTZ R49, R49, UR10, -R60.reuse ;  /* 0x0000000a31317c23 */ /* 0x100fe2000801083c */
[----:B------:R-:W-:Y:S01]  /*45b0*/  ISETP.LT.OR P2, PT, R55, 0x4a, P2 ;  /* 0x0000004a3700780c */ /* 0x000fe20001741670 */
[--C-:B------:R-:W-:Y:S01]  /*45c0*/  FFMA.FTZ R10, R10, UR10, -R60.reuse ;  /* 0x0000000a0a0a7c23 */ /* 0x100fe2000801083c */
[----:B------:R-:W-:Y:S01]  /*45d0*/  FMNMX.FTZ R58, R20, R59, !PT ;  /* 0x0000003b143a7209 */ /* 0x000fe20007810000 */
[--C-:B------:R-:W-:Y:S01]  /*45e0*/  FFMA.FTZ R39, R39, UR10, -R60.reuse ;  /* 0x0000000a27277c23 */ /* 0x100fe2000801083c */
[----:B------:R-:W-:Y:S01]  /*45f0*/  FSEL R36, R36, -INF , !P2 ;  /* 0xff80000024247808 */ /* 0x000fe20005000000 */
[----:B------:R-:W0:Y:S01]  /*4600*/  MUFU.EX2 R35, R35 ;  /* 0x0000002300237308 */ /* 0x000e220000000800 */
[----:B------:R-:W-:Y:S01]  /*4610*/  FMNMX.FTZ R59, R21, R58, !PT ;  /* 0x0000003a153b7209 */ /* 0x000fe20007810000 */
[--C-:B------:R-:W-:Y:S01]  /*4620*/  FFMA.FTZ R9, R9, UR10, -R60.reuse ;  /* 0x0000000a09097c23 */ /* 0x100fe2000801083c */
[----:B------:R-:W-:Y:S01]  /*4630*/  ISETP.LT.OR P6, PT, R55, 0x5a, P6 ;  /* 0x0000005a3700780c */ /* 0x000fe200037c1670 */
[--C-:B------:R-:W-:Y:S01]  /*4640*/  FFMA.FTZ R41, R41, UR10, -R60.reuse ;  /* 0x0000000a29297c23 */ /* 0x100fe2000801083c */
[----:B------:R-:W-:Y:S01]  /*4650*/  FMNMX.FTZ R58, R24, R59, !PT ;  /* 0x0000003b183a7209 */ /* 0x000fe20007810000 */
[--C-:B------:R-:W-:Y:S01]  /*4660*/  FFMA.FTZ R48, R48, UR10, -R60.reuse ;  /* 0x0000000a30307c23 */ /* 0x100fe2000801083c */
[----:B------:R-:W-:Y:S01]  /*4670*/  FSEL R42, R42, -INF , !P6 ;  /* 0xff8000002a2a7808 */ /* 0x000fe20007000000 */
[----:B------:R-:W-:Y:S01]  /*4680*/  MUFU.EX2 R190, R190 ;  /* 0x000000be00be7308 */ /* 0x000fe20000000800 */
[----:B------:R-:W-:Y:S01]  /*4690*/  FMNMX.FTZ R59, R25, R58, !PT ;  /* 0x0000003a193b7209 */ /* 0x000fe20007810000 */
[--C-:B------:R-:W-:Y:S01]  /*46a0*/  FFMA.FTZ R47, R47, UR10, -R60.reuse ;  /* 0x0000000a2f2f7c23 */ /* 0x100fe2000801083c */
[--C-:B------:R-:W-:Y:S01]  /*46b0*/  FFMA.FTZ R46, R46, UR10, -R60.reuse ;  /* 0x0000000a2e2e7c23 */ /* 0x100fe2000801083c */
[--C-:B------:R-:W-:Y:S01]  /*46c0*/  FFMA.FTZ R44, R44, UR10, -R60.reuse ;  /* 0x0000000a2c2c7c23 */ /* 0x100fe2000801083c */
[----:B------:R-:W-:Y:S01]  /*46d0*/  FMNMX.FTZ R58, R26, R59, !PT ;  /* 0x0000003b1a3a7209 */ /* 0x000fe20007810000 */
[--C-:B------:R-:W-:Y:S01]  /*46e0*/  FFMA.FTZ R7, R7, UR10, -R60.reuse ;  /* 0x0000000a07077c23 */ /* 0x100fe2000801083c */
[--C-:B------:R-:W-:Y:S01]  /*46f0*/  FFMA.FTZ R8, R8, UR10, -R60.reuse ;  /* 0x0000000a08087c23 */ /* 0x100fe2000801083c */
[----:B------:R-:W-:Y:S01]  /*4700*/  MUFU.EX2 R37, R37 ;  /* 0x0000002500257308 */ /* 0x000fe20000000800 */
[----:B------:R-:W-:Y:S01]  /*4710*/  FMNMX.FTZ R59, R27, R58, !PT ;  /* 0x0000003a1b3b7209 */ /* 0x000fe20007810000 */
[--C-:B------:R-:W-:Y:S01]  /*4720*/  FFMA.FTZ R6, R6, UR10, -R60.reuse ;  /* 0x0000000a06067c23 */ /* 0x100fe2000801083c */
[----:B------:R-:W-:-:S02]  /*4730*/  FFMA.FTZ R11, R11, UR10, -R60 ;  /* 0x0000000a0b0b7c23 */ /* 0x000fc4000801083c */
[----:B------:R-:W-:-:S03]  /*4740*/  FMNMX.FTZ R54, R28, R59, !PT ;  /* 0x0000003b1c367209 */ /* 0x000fc60007810000 */
[----:B------:R-:W-:Y:S01]  /*4750*/  MUFU.EX2 R182, R49 ;  /* 0x0000003100b67308 */ /* 0x000fe20000000800 */
[----:B------:R-:W-:-:S04]  /*4760*/  FMNMX.FTZ R59, R29, R54, !PT ;  /* 0x000000361d3b7209 */ /* 0x000fc80007810000 */
[----:B------:R-:W-:-:S03]  /*4770*/  FMNMX.FTZ R54, R30, R59, !PT ;  /* 0x0000003b1e367209 */ /* 0x000fc60007810000 */
[----:B------:R-:W-:Y:S01]  /*4780*/  MUFU.EX2 R184, R184 ;  /* 0x000000b800b87308 */ /* 0x000fe20000000800 */
[----:B------:R-:W-:-:S04]  /*4790*/  FMNMX.FTZ R53, R31, R54, !PT ;  /* 0x000000361f357209 */ /* 0x000fc80007810000 */
[----:B------:R-:W-:-:S03]  /*47a0*/  FMNMX.FTZ R54, R32, R53, !PT ;  /* 0x0000003520367209 */ /* 0x000fc60007810000 */
[----:B------:R1:W-:Y:S01]  /*47b0*/  MUFU.EX2 R49, R10 ;  /* 0x0000000a00317308 */ /* 0x0003e20000000800 */
[----:B------:R-:W-:Y:S01]  /*47c0*/  FMNMX.FTZ R53, R33, R54, !PT ;  /* 0x0000003621357209 */ /* 0x000fe20007810000 */
[----:B------:R-:W-:-:S03]  /*47d0*/  FFMA.FTZ R54, R51, UR10, -R60 ;  /* 0x0000000a33367c23 */ /* 0x000fc6000801083c */
[----:B------:R-:W-:-:S03]  /*47e0*/  FMNMX.FTZ R53, R34, R53, !PT ;  /* 0x0000003522357209 */ /* 0x000fc60007810000 */
[----:B------:R-:W-:Y:S01]  /*47f0*/  MUFU.EX2 R39, R39 ;  /* 0x0000002700277308 */ /* 0x000fe20000000800 */
[----:B------:R-:W-:-:S04]  /*4800*/  FMNMX.FTZ R53, R0, R53, !PT ;  /* 0x0000003500357209 */ /* 0x000fc80007810000 */
[----:B------:R-:W-:-:S03]  /*4810*/  FMNMX.FTZ R53, R36, R53, !PT ;  /* 0x0000003524357209 */ /* 0x000fc60007810000 */
[----:B------:R-:W-:Y:S01]  /*4820*/  MUFU.EX2 R174, R9 ;  /* 0x0000000900ae7308 */ /* 0x000fe20000000800 */
[----:B------:R-:W-:-:S04]  /*4830*/  FMNMX.FTZ R53, R40, R53, !PT ;  /* 0x0000003528357209 */ /* 0x000fc80007810000 */
[----:B------:R-:W-:Y:S01]  /*4840*/  FMNMX.FTZ R52, R38, R53, !PT ;  /* 0x0000003526347209 */ /* 0x000fe20007810000 */
[--C-:B------:R-:W-:Y:S02]  /*4850*/  FFMA.FTZ R53, R50, UR10, -R60.reuse ;  /* 0x0000000a32357c23 */ /* 0x100fe4000801083c */
[----:B------:R-:W-:Y:S01]  /*4860*/  MUFU.EX2 R186, R186 ;  /* 0x000000ba00ba7308 */ /* 0x000fe20000000800 */
[----:B------:R-:W-:Y:S01]  /*4870*/  FMNMX.FTZ R51, R43, R52, !PT ;  /* 0x000000342b337209 */ /* 0x000fe20007810000 */
[----:B------:R-:W-:-:S03]  /*4880*/  FFMA.FTZ R52, R45, UR10, -R60 ;  /* 0x0000000a2d347c23 */ /* 0x000fc6000801083c */
[----:B------:R-:W-:-:S03]  /*4890*/  FMNMX.FTZ R51, R42, R51, !PT ;  /* 0x000000332a337209 */ /* 0x000fc60007810000 */
[----:B------:R-:W-:Y:S02]  /*48a0*/  MUFU.EX2 R41, R41 ;  /* 0x0000002900297308 */ /* 0x000fe40000000800 */
[----:B------:R-:W2:Y:S06]  /*48b0*/  SHFL.BFLY PT, R50, R51, 0x2, 0x1f ;  /* 0x0c401f0033327f89 */ /* 0x000eac00000e0000 */
[----:B------:R-:W-:Y:S08]  /*48c0*/  MUFU.EX2 R180, R180 ;  /* 0x000000b400b47308 */ /* 0x000ff00000000800 */
[----:B------:R-:W-:Y:S08]  /*48d0*/  MUFU.EX2 R55, R54 ;  /* 0x0000003600377308 */ /* 0x000ff00000000800 */
[----:B------:R-:W-:Y:S01]  /*48e0*/  MUFU.EX2 R53, R53 ;  /* 0x0000003500357308 */ /* 0x000fe20000000800 */
[----:B--2---:R-:W-:Y:S01]  /*48f0*/  FMNMX.FTZ R50, R51, R50, !PT ;  /* 0x0000003233327209 */ /* 0x004fe20007810000 */
[----:B------:R-:W-:-:S04]  /*4900*/  FFMA.FTZ R51, R2, UR10, -R60 ;  /* 0x0000000a02337c23 */ /* 0x000fc8000801083c */
[----:B------:R-:W2:Y:S02]  /*4910*/  SHFL.BFLY PT, R45, R50, 0x1, 0x1f ;  /* 0x0c201f00322d7f89 */ /* 0x000ea400000e0000 */
[----:B------:R-:W-:Y:S08]  /*4920*/  MUFU.EX2 R48, R48 ;  /* 0x0000003000307308 */ /* 0x000ff00000000800 */
[----:B------:R-:W3:Y:S08]  /*4930*/  MUFU.EX2 R47, R47 ;  /* 0x0000002f002f7308 */ /* 0x000ef00000000800 */
[----:B------:R-:W-:Y:S01]  /*4940*/  MUFU.EX2 R46, R46 ;  /* 0x0000002e002e7308 */ /* 0x000fe20000000800 */
[----:B--2---:R-:W-:Y:S01]  /*4950*/  FMNMX.FTZ R2, R50, R45, !PT ;  /* 0x0000002d32027209 */ /* 0x004fe20007810000 */
[----:B0-----:R-:W-:-:S06]  /*4960*/  FADD.FTZ R45, R188, R35 ;  /* 0x00000023bc2d7221 */ /* 0x001fcc0000010000 */
[----:B------:R-:W-:Y:S01]  /*4970*/  MUFU.EX2 R59, R52 ;  /* 0x00000034003b7308 */ /* 0x000fe20000000800 */
[----:B------:R-:W-:Y:S01]  /*4980*/  F2FP.BF16.F32.PACK_AB R188, R35, R188 ;  /* 0x000000bc23bc723e */ /* 0x000fe200000010ff */
[C---:B-1----:R-:W-:Y:S01]  /*4990*/  FMUL.FTZ R10, R2.reuse, UR10 ;  /* 0x0000000a020a7c20 */ /* 0x042fe20008410000 */
[----:B------:R-:W-:Y:S02]  /*49a0*/  FSETP.NEU.FTZ.AND P2, PT, R2, -INF , PT ;  /* 0xff8000000200780b */ /* 0x000fe40003f5d000 */
[----:B---3--:R-:W-:Y:S02]  /*49b0*/  F2FP.BF16.F32.PACK_AB R176, R47, R48 ;  /* 0x000000302fb0723e */ /* 0x008fe400000010ff */
[----:B------:R-:W-:Y:S01]  /*49c0*/  FSEL R9, R10, RZ, P2 ;  /* 0x000000ff0a097208 */ /* 0x000fe20001000000 */
[----:B------:R-:W-:Y:S01]  /*49d0*/  FADD.FTZ R10, R190, R45 ;  /* 0x0000002dbe0a7221 */ /* 0x000fe20000010000 */
[----:B------:R-:W-:Y:S01]  /*49e0*/  MUFU.EX2 R44, R44 ;  /* 0x0000002c002c7308 */ /* 0x000fe20000000800 */
[----:B------:R-:W-:-:S02]  /*49f0*/  F2FP.BF16.F32.PACK_AB R190, R37, R190 ;  /* 0x000000be25be723e */ /* 0x000fc400000010ff */
[--C-:B------:R-:W-:Y:S01]  /*4a00*/  FFMA.FTZ R57, R57, UR10, -R9.reuse ;  /* 0x0000000a39397c23 */ /* 0x100fe20008010809 */
[--C-:B------:R-:W-:Y:S01]  /*4a10*/  FFMA.FTZ R12, R12, UR10, -R9.reuse ;  /* 0x0000000a0c0c7c23 */ /* 0x100fe20008010809 */
[----:B------:R-:W-:Y:S01]  /*4a20*/  FADD.FTZ R45, R37, R10 ;  /* 0x0000000a252d7221 */ /* 0x000fe20000010000 */
[--C-:B------:R-:W-:Y:S01]  /*4a30*/  FFMA.FTZ R13, R13, UR10, -R9.reuse ;  /* 0x0000000a0d0d7c23 */ /* 0x100fe20008010809 */
[--C-:B------:R-:W-:Y:S01]  /*4a40*/  FFMA.FTZ R14, R14, UR10, -R9.reuse ;  /* 0x0000000a0e0e7c23 */ /* 0x100fe20008010809 */
[----:B------:R-:W-:Y:S01]  /*4a50*/  FFMA.FTZ R15, R15, UR10, -R9 ;  /* 0x0000000a0f0f7c23 */ /* 0x000fe20008010809 */
[----:B------:R-:W-:Y:S01]  /*4a60*/  MUFU.EX2 R57, R57 ;  /* 0x0000003900397308 */ /* 0x000fe20000000800 */
[----:B------:R-:W-:Y:S01]  /*4a70*/  FADD.FTZ R10, R184, R45 ;  /* 0x0000002db80a7221 */ /* 0x000fe20000010000 */
[--C-:B------:R-:W-:Y:S01]  /*4a80*/  FFMA.FTZ R20, R20, UR10, -R9.reuse ;  /* 0x0000000a14147c23 */ /* 0x100fe20008010809 */
[--C-:B------:R-:W-:Y:S01]  /*4a90*/  FFMA.FTZ R21, R21, UR10, -R9.reuse ;  /* 0x0000000a15157c23 */ /* 0x100fe20008010809 */
[--C-:B------:R-:W-:Y:S01]  /*4aa0*/  FFMA.FTZ R24, R24, UR10, -R9.reuse ;  /* 0x0000000a18187c23 */ /* 0x100fe20008010809 */
[----:B------:R-:W-:Y:S01]  /*4ab0*/  FADD.FTZ R45, R39, R10 ;  /* 0x0000000a272d7221 */ /* 0x000fe20000010000 */
[--C-:B------:R-:W-:Y:S01]  /*4ac0*/  FFMA.FTZ R25, R25, UR10, -R9.reuse ;  /* 0x0000000a19197c23 */ /* 0x100fe20008010809 */
[----:B------:R-:W-:Y:S01]  /*4ad0*/  FFMA.FTZ R26, R26, UR10, -R9 ;  /* 0x0000000a1a1a7c23 */ /* 0x000fe20008010809 */
[----:B------:R-:W0:Y:S01]  /*4ae0*/  MUFU.EX2 R12, R12 ;  /* 0x0000000c000c7308 */ /* 0x000e220000000800 */
[----:B------:R-:W-:Y:S01]  /*4af0*/  FADD.FTZ R10, R186, R45 ;  /* 0x0000002dba0a7221 */ /* 0x000fe20000010000 */
[--C-:B------:R-:W-:Y:S01]  /*4b00*/  FFMA.FTZ R27, R27, UR10, -R9.reuse ;  /* 0x0000000a1b1b7c23 */ /* 0x100fe20008010809 */
[--C-:B------:R-:W-:Y:S01]  /*4b10*/  FFMA.FTZ R28, R28, UR10, -R9.reuse ;  /* 0x0000000a1c1c7c23 */ /* 0x100fe20008010809 */
[--C-:B------:R-:W-:Y:S01]  /*4b20*/  FFMA.FTZ R29, R29, UR10, -R9.reuse ;  /* 0x0000000a1d1d7c23 */ /* 0x100fe20008010809 */
[----:B------:R-:W-:Y:S01]  /*4b30*/  FADD.FTZ R45, R41, R10 ;  /* 0x0000000a292d7221 */ /* 0x000fe20000010000 */
[--C-:B------:R-:W-:Y:S01]  /*4b40*/  FFMA.FTZ R30, R30, UR10, -R9.reuse ;  /* 0x0000000a1e1e7c23 */ /* 0x100fe20008010809 */
[----:B------:R-:W-:Y:S01]  /*4b50*/  FFMA.FTZ R31, R31, UR10, -R9 ;  /* 0x0000000a1f1f7c23 */ /* 0x000fe20008010809 */
[----:B------:R-:W1:Y:S01]  /*4b60*/  MUFU.EX2 R13, R13 ;  /* 0x0000000d000d7308 */ /* 0x000e620000000800 */
[----:B------:R-:W-:Y:S01]  /*4b70*/  FADD.FTZ R50, R180, R45 ;  /* 0x0000002db4327221 */ /* 0x000fe20000010000 */
[--C-:B------:R-:W-:Y:S01]  /*4b80*/  FFMA.FTZ R32, R32, UR10, -R9.reuse ;  /* 0x0000000a20207c23 */ /* 0x100fe20008010809 */
[--C-:B------:R-:W-:Y:S01]  /*4b90*/  FFMA.FTZ R33, R33, UR10, -R9.reuse ;  /* 0x0000000a21217c23 */ /* 0x100fe20008010809 */
[--C-:B------:R-:W-:Y:S01]  /*4ba0*/  FFMA.FTZ R34, R34, UR10, -R9.reuse ;  /* 0x0000000a22227c23 */ /* 0x100fe20008010809 */
[----:B------:R-:W-:Y:S01]  /*4bb0*/  FADD.FTZ R50, R55, R50 ;  /* 0x0000003237327221 */ /* 0x000fe20000010000 */
[--C-:B------:R-:W-:Y:S01]  /*4bc0*/  FFMA.FTZ R0, R0, UR10, -R9.reuse ;  /* 0x0000000a00007c23 */ /* 0x100fe20008010809 */
[--C-:B------:R-:W-:Y:S01]  /*4bd0*/  FFMA.FTZ R36, R36, UR10, -R9.reuse ;  /* 0x0000000a24247c23 */ /* 0x100fe20008010809 */
[----:B------:R-:W2:Y:S01]  /*4be0*/  MUFU.EX2 R14, R14 ;  /* 0x0000000e000e7308 */ /* 0x000ea20000000800 */
[----:B0-----:R-:W-:Y:S01]  /*4bf0*/  FADD.FTZ R10, R57, R12 ;  /* 0x0000000c390a7221 */ /* 0x001fe20000010000 */
[----:B------:R-:W-:Y:S01]  /*4c00*/  FADD.FTZ R61, R53, R50 ;  /* 0x00000032353d7221 */ /* 0x000fe20000010000 */
[--C-:B------:R-:W-:Y:S01]  /*4c10*/  FFMA.FTZ R40, R40, UR10, -R9.reuse ;  /* 0x0000000a28287c23 */ /* 0x100fe20008010809 */
[--C-:B------:R-:W-:Y:S01]  /*4c20*/  FFMA.FTZ R38, R38, UR10, -R9.reuse ;  /* 0x0000000a26267c23 */ /* 0x100fe20008010809 */
[----:B------:R-:W-:Y:S01]  /*4c30*/  FFMA.FTZ R43, R43, UR10, -R9 ;  /* 0x0000000a2b2b7c23 */ /* 0x000fe20008010809 */
[----:B------:R-:W-:Y:S01]  /*4c40*/  FADD.FTZ R61, R182, R61 ;  /* 0x0000003db63d7221 */ /* 0x000fe20000010000 */
[----:B------:R-:W-:Y:S01]  /*4c50*/  FFMA.FTZ R9, R42, UR10, -R9 ;  /* 0x0000000a2a097c23 */ /* 0x000fe20008010809 */
[----:B------:R-:W0:Y:S01]  /*4c60*/  MUFU.EX2 R15, R15 ;  /* 0x0000000f000f7308 */ /* 0x000e220000000800 */
[----:B-1----:R-:W-:Y:S01]  /*4c70*/  FADD.FTZ R45, R13, R10 ;  /* 0x0000000a0d2d7221 */ /* 0x002fe20000010000 */
[----:B------:R-:W-:Y:S01]  /*4c80*/  FADD.FTZ R50, R48, R61 ;  /* 0x0000003d30327221 */ /* 0x000fe20000010000 */
[----:B------:R-:W-:-:S02]  /*4c90*/  PLOP3.LUT P2, PT, PT, PT, UP1, 0x40, 0x0 ;  /* 0x000000000000781c */ /* 0x000fc40003f4e818 */
[----:B------:R-:W-:Y:S01]  /*4ca0*/  F2FP.BF16.F32.PACK_AB R184, R39, R184 ;  /* 0x000000b827b8723e */ /* 0x000fe200000010ff */
[----:B------:R-:W-:Y:S01]  /*4cb0*/  FADD.FTZ R61, R47, R50 ;  /* 0x000000322f3d7221 */ /* 0x000fe20000010000 */
[----:B------:R-:W-:Y:S01]  /*4cc0*/  F2FP.BF16.F32.PACK_AB R186, R41, R186 ;  /* 0x000000ba29ba723e */ /* 0x000fe200000010ff */
[----:B------:R-:W1:Y:S01]  /*4cd0*/  MUFU.EX2 R20, R20 ;  /* 0x0000001400147308 */ /* 0x000e620000000800 */
[----:B--2---:R-:W-:Y:S01]  /*4ce0*/  FADD.FTZ R10, R14, R45 ;  /* 0x0000002d0e0a7221 */ /* 0x004fe20000010000 */
[----:B------:R-:W-:Y:S01]  /*4cf0*/  FADD.FTZ R50, R46, R61 ;  /* 0x0000003d2e327221 */ /* 0x000fe20000010000 */
[----:B------:R-:W-:Y:S02]  /*4d00*/  F2FP.BF16.F32.PACK_AB R180, R55, R180 ;  /* 0x000000b437b4723e */ /* 0x000fe400000010ff */
[----:B------:R-:W-:Y:S02]  /*4d10*/  F2FP.BF16.F32.PACK_AB R182, R182, R53 ;  /* 0x00000035b6b6723e */ /* 0x000fe400000010ff */
[----:B------:R-:W-:Y:S01]  /*4d20*/  F2FP.BF16.F32.PACK_AB R178, R59, R46 ;  /* 0x0000002e3bb2723e */ /* 0x000fe200000010ff */
[----:B------:R-:W2:Y:S01]  /*4d30*/  MUFU.EX2 R21, R21 ;  /* 0x0000001500157308 */ /* 0x000ea20000000800 */
[----:B0-----:R-:W-:Y:S01]  /*4d40*/  FADD.FTZ R45, R15, R10 ;  /* 0x0000000a0f2d7221 */ /* 0x001fe20000010000 */
[----:B------:R-:W-:-:S02]  /*4d50*/  F2FP.BF16.F32.PACK_AB R172, R49, R44 ;  /* 0x0000002c31ac723e */ /* 0x000fc400000010ff */
[----:B------:R-:W-:Y:S02]  /*4d60*/  F2FP.BF16.F32.PACK_AB R189, R12, R57 ;  /* 0x000000390cbd723e */ /* 0x000fe400000010ff */
[----:B------:R-:W-:Y:S02]  /*4d70*/  F2FP.BF16.F32.PACK_AB R191, R14, R13 ;  /* 0x0000000d0ebf723e */ /* 0x000fe400000010ff */
[----:B------:R-:W0:Y:S01]  /*4d80*/  MUFU.EX2 R24, R24 ;  /* 0x0000001800187308 */ /* 0x000e220000000800 */
[C---:B-1----:R-:W-:Y:S01]  /*4d90*/  FADD.FTZ R10, R20.reuse, R45 ;  /* 0x0000002d140a7221 */ /* 0x042fe20000010000 */
[----:B------:R-:W-:-:S06]  /*4da0*/  F2FP.BF16.F32.PACK_AB R185, R20, R15 ;  /* 0x0000000f14b9723e */ /* 0x000fcc00000010ff */
[----:B------:R-:W1:Y:S01]  /*4db0*/  MUFU.EX2 R25, R25 ;  /* 0x0000001900197308 */ /* 0x000e620000000800 */
[----:B--2---:R-:W-:-:S07]  /*4dc0*/  FADD.FTZ R45, R21, R10 ;  /* 0x0000000a152d7221 */ /* 0x004fce0000010000 */
[----:B------:R-:W2:Y:S01]  /*4dd0*/  MUFU.EX2 R26, R26 ;  /* 0x0000001a001a7308 */ /* 0x000ea20000000800 */
[C---:B0-----:R-:W-:Y:S01]  /*4de0*/  FADD.FTZ R10, R24.reuse, R45 ;  /* 0x0000002d180a7221 */ /* 0x041fe20000010000 */
[----:B------:R-:W-:Y:S01]  /*4df0*/  FADD.FTZ R45, R59, R50 ;  /* 0x000000323b2d7221 */ /* 0x000fe20000010000 */
[----:B------:R-:W-:-:S03]  /*4e00*/  F2FP.BF16.F32.PACK_AB R187, R24, R21 ;  /* 0x0000001518bb723e */ /* 0x000fc600000010ff */
[----:B------:R-:W-:Y:S02]  /*4e10*/  FADD.FTZ R42, R44, R45 ;  /* 0x0000002d2c2a7221 */ /* 0x000fe40000010000 */
[----:B------:R-:W0:Y:S01]  /*4e20*/  MUFU.EX2 R27, R27 ;  /* 0x0000001b001b7308 */ /* 0x000e220000000800 */
[----:B-1----:R-:W-:Y:S01]  /*4e30*/  FADD.FTZ R35, R25, R10 ;  /* 0x0000000a19237221 */ /* 0x002fe20000010000 */
[----:B------:R-:W-:-:S06]  /*4e40*/  FADD.FTZ R42, R49, R42 ;  /* 0x0000002a312a7221 */ /* 0x000fcc0000010000 */
[----:B------:R-:W1:Y:S01]  /*4e50*/  MUFU.EX2 R7, R7 ;  /* 0x0000000700077308 */ /* 0x000e620000000800 */
[C---:B--2---:R-:W-:Y:S01]  /*4e60*/  FADD.FTZ R10, R26.reuse, R35 ;  /* 0x000000231a0a7221 */ /* 0x044fe20000010000 */
[----:B------:R-:W-:-:S06]  /*4e70*/  F2FP.BF16.F32.PACK_AB R181, R26, R25 ;  /* 0x000000191ab5723e */ /* 0x000fcc00000010ff */
[----:B------:R-:W2:Y:S01]  /*4e80*/  MUFU.EX2 R28, R28 ;  /* 0x0000001c001c7308 */ /* 0x000ea20000000800 */
[----:B0-----:R-:W-:-:S07]  /*4e90*/  FADD.FTZ R35, R27, R10 ;  /* 0x0000000a1b237221 */ /* 0x001fce0000010000 */
[----:B------:R-:W0:Y:S01]  /*4ea0*/  MUFU.EX2 R29, R29 ;  /* 0x0000001d001d7308 */ /* 0x000e220000000800 */
[----:B-1----:R-:W-:-:S04]  /*4eb0*/  FADD.FTZ R37, R7, R42 ;  /* 0x0000002a07257221 */ /* 0x002fc80000010000 */
[C---:B------:R-:W-:Y:S01]  /*4ec0*/  FADD.FTZ R42, R174.reuse, R37 ;  /* 0x00000025ae2a7221 */ /* 0x040fe20000010000 */
[----:B------:R-:W-:Y:S02]  /*4ed0*/  F2FP.BF16.F32.PACK_AB R174, R174, R7 ;  /* 0x00000007aeae723e */ /* 0x000fe400000010ff */
[----:B------:R-:W1:Y:S01]  /*4ee0*/  MUFU.EX2 R51, R51 ;  /* 0x0000003300337308 */ /* 0x000e620000000800 */
[C---:B--2---:R-:W-:Y:S01]  /*4ef0*/  FADD.FTZ R10, R28.reuse, R35 ;  /* 0x000000231c0a7221 */ /* 0x044fe20000010000 */
[----:B------:R-:W-:-:S06]  /*4f00*/  F2FP.BF16.F32.PACK_AB R183, R28, R27 ;  /* 0x0000001b1cb7723e */ /* 0x000fcc00000010ff */
[----:B------:R-:W2:Y:S01]  /*4f10*/  MUFU.EX2 R30, R30 ;  /* 0x0000001e001e7308 */ /* 0x000ea20000000800 */
[----:B0-----:R-:W-:-:S07]  /*4f20*/  FADD.FTZ R35, R29, R10 ;  /* 0x0000000a1d237221 */ /* 0x001fce0000010000 */
[----:B------:R-:W0:Y:S01]  /*4f30*/  MUFU.EX2 R8, R8 ;  /* 0x0000000800087308 */ /* 0x000e220000000800 */
[----:B-1----:R-:W-:-:S07]  /*4f40*/  FADD.FTZ R37, R51, R42 ;  /* 0x0000002a33257221 */ /* 0x002fce0000010000 */
[----:B------:R-:W1:Y:S01]  /*4f50*/  MUFU.EX2 R31, R31 ;  /* 0x0000001f001f7308 */ /* 0x000e620000000800 */
[C---:B--2---:R-:W-:Y:S01]  /*4f60*/  FADD.FTZ R10, R30.reuse, R35 ;  /* 0x000000231e0a7221 */ /* 0x044fe20000010000 */
[----:B------:R-:W-:-:S06]  /*4f70*/  F2FP.BF16.F32.PACK_AB R177, R30, R29 ;  /* 0x0000001d1eb1723e */ /* 0x000fcc00000010ff */
[----:B------:R-:W2:Y:S01]  /*4f80*/  MUFU.EX2 R6, R6 ;  /* 0x0000000600067308 */ /* 0x000ea20000000800 */
[C---:B0-----:R-:W-:Y:S01]  /*4f90*/  FADD.FTZ R37, R8.reuse, R37 ;  /* 0x0000002508257221 */ /* 0x041fe20000010000 */
[----:B------:R-:W-:-:S06]  /*4fa0*/  F2FP.BF16.F32.PACK_AB R168, R8, R51 ;  /* 0x0000003308a8723e */ /* 0x000fcc00000010ff */
[----:B------:R-:W0:Y:S01]  /*4fb0*/  MUFU.EX2 R32, R32 ;  /* 0x0000002000207308 */ /* 0x000e220000000800 */
[----:B-1----:R-:W-:-:S07]  /*4fc0*/  FADD.FTZ R7, R31, R10 ;  /* 0x0000000a1f077221 */ /* 0x002fce0000010000 */
[----:B------:R-:W1:Y:S01]  /*4fd0*/  MUFU.EX2 R11, R11 ;  /* 0x0000000b000b7308 */ /* 0x000e620000000800 */
[----:B--2---:R-:W-:-:S07]  /*4fe0*/  FADD.FTZ R10, R6, R37 ;  /* 0x00000025060a7221 */ /* 0x004fce0000010000 */
[----:B------:R-:W2:Y:S01]  /*4ff0*/  MUFU.EX2 R33, R33 ;  /* 0x0000002100217308 */ /* 0x000ea20000000800 */
[C---:B0-----:R-:W-:Y:S01]  /*5000*/  FADD.FTZ R8, R32.reuse, R7 ;  /* 0x0000000720087221 */ /* 0x041fe20000010000 */
[----:B------:R-:W-:-:S06]  /*5010*/  F2FP.BF16.F32.PACK_AB R179, R32, R31 ;  /* 0x0000001f20b3723e */ /* 0x000fcc00000010ff */
[----:B------:R-:W0:Y:S01]  /*5020*/  MUFU.EX2 R34, R34 ;  /* 0x0000002200227308 */ /* 0x000e220000000800 */
[C---:B-1----:R-:W-:Y:S01]  /*5030*/  FADD.FTZ R7, R11.reuse, R10 ;  /* 0x0000000a0b077221 */ /* 0x042fe20000010000 */
[----:B------:R-:W-:-:S06]  /*5040*/  F2FP.BF16.F32.PACK_AB R170, R11, R6 ;  /* 0x000000060baa723e */ /* 0x000fcc00000010ff */
[----:B------:R-:W1:Y:S01]  /*5050*/  MUFU.EX2 R0, R0 ;  /* 0x0000000000007308 */ /* 0x000e620000000800 */
[----:B--2---:R-:W-:-:S07]  /*5060*/  FADD.FTZ R11, R33, R8 ;  /* 0x00000008210b7221 */ /* 0x004fce0000010000 */
        /* <DEDUP_REMOVED lines=8> */
[----:B------:R-:W2:Y:S01]  /*50f0*/  MUFU.EX2 R43, R43 ;  /* 0x0000002b002b7308 */ /* 0x000ea20000000800 */
[----:B0-----:R-:W-:-:S07]  /*5100*/  FADD.FTZ R6, R40, R11 ;  /* 0x0000000b28067221 */ /* 0x001fce0000010000 */
[----:B------:R2:W0:Y:S01]  /*5110*/  MUFU.EX2 R8, R9 ;  /* 0x0000000900087308 */ /* 0x0004220000000800 */
[C---:B-1----:R-:W-:Y:S01]  /*5120*/  FADD.FTZ R6, R169.reuse, R6 ;  /* 0x00000006a9067221 */ /* 0x042fe20000010000 */
[----:B------:R-:W-:-:S03]  /*5130*/  F2FP.BF16.F32.PACK_AB R169, R169, R40 ;  /* 0x00000028a9a9723e */ /* 0x000fc600000010ff */
[----:B--2---:R-:W-:-:S04]  /*5140*/  FADD.FTZ R9, R43, R6 ;  /* 0x000000062b097221 */ /* 0x004fc80000010000 */
[C---:B0-----:R-:W-:Y:S01]  /*5150*/  FADD.FTZ R6, R8.reuse, R9 ;  /* 0x0000000908067221 */ /* 0x041fe20000010000 */
[----:B------:R-:W-:Y:S01]  /*5160*/  F2FP.BF16.F32.PACK_AB R171, R8, R43 ;  /* 0x0000002b08ab723e */ /* 0x000fe200000010ff */
[----:B------:R-:W-:Y:S01]  /*5170*/  VIADD R8, R80, 0xfffffffe ;  /* 0xfffffffe50087836 */ /* 0x000fe20000000000 */
        /* <DEDUP_REMOVED lines=11> */
.L_x_1171:
[----:B------:R-:W-:-:S11]  /*5230*/  UISETP.NE.AND UP2, UPT, UR5, 0x1, UPT ;  /* 0x000000010500788c */ /* 0x000fd6000bf45270 */
[----:B------:R-:W-:Y:S02]  /*5240*/  @UP2 ULDC.64 UR6, c[0x0][0x9e8] ;  /* 0x00027a0000062ab9 */ /* 0x000fe40000000a00 */
[----:B------:R-:W-:-:S04]  /*5250*/  UIMAD.WIDE.U32 UR14, UR11, UR6, URZ ;  /* 0x000000060b0e72a5 */ /* 0x000fc8000f8e003f */
[----:B------:R-:W-:-:S12]  /*5260*/  @UP2 USHF.R.U32.HI UR11, URZ, UR7, UR15 ;  /* 0x000000073f0b2299 */ /* 0x000fd8000801160f */
.L_x_1172:
[----:B------:R-:W-:-:S04]  /*5270*/  UIMAD UR5, UR11, UR5, UR5 ;  /* 0x000000050b0572a4 */ /* 0x000fc8000f8e0205 */
[----:B------:R-:W-:-:S04]  /*5280*/  UISETP.LT.AND UP2, UPT, UR4, UR5, UPT ;  /* 0x000000050400728c */ /* 0x000fc8000bf41270 */
[----:B------:R-:W-:-:S12]  /*5290*/  USEL UR4, UR4, UR5, UP2 ;  /* 0x0000000504047287 */ /* 0x000fd80009000000 */
.L_x_1170:
[----:B------:R-:W-:Y:S01]  /*52a0*/  R2UR UR6, R192 ;  /* 0x00000000c00672ca */ /* 0x000fe200000e0000 */
[----:B------:R-:W-:Y:S01]  /*52b0*/  UIMAD.WIDE UR4, UR4, 0x2aaaaaab, URZ ;  /* 0x2aaaaaab040478a5 */ /* 0x000fe2000f8e023f */
[----:B------:R-:W-:Y:S01]  /*52c0*/  IMAD.MOV.U32 R0, RZ, RZ, 0x3f800000 ;  /* 0x3f800000ff007424 */ /* 0x000fe200078e00ff */
[----:B------:R-:W-:Y:S01]  /*52d0*/  CS2R R118, SRZ ;  /* 0x0000000000767805 */ /* 0x000fe2000001ff00 */
        /* <DEDUP_REMOVED lines=15> */
[----:B------:R-:W-:Y:S02]  /*53d0*/  CS2R R96, SRZ ;  /* 0x0000000000607805 */ /* 0x000fe4000001ff00 */
[----:B------:R-:W-:Y:S02]  /*53e0*/  CS2R R94, SRZ ;  /* 0x00000000005e7805 */ /* 0x000fe4000001ff00 */
[----:B------:R-:W-:Y:S02]  /*53f0*/  CS2R R92, SRZ ;  /* 0x00000000005c7805 */ /* 0x000fe4000001ff00 */
[----:B------:R-:W-:Y:S02]  /*5400*/  CS2R R90, SRZ ;  /* 0x00000000005a7805 */ /* 0x000fe4000001ff00 */
[----:B------:R-:W-:Y:S02]  /*5410*/  ISETP.GE.AND P2, PT, R8, UR50, PT ;  /* 0x0000003208007c0c */ /* 0x000fe4000bf46270 */
        /* <DEDUP_REMOVED lines=33> */
[----:B------:R-:W-:Y:S06]  /*5630*/  @!P2 BRA `(.L_x_1173) ;  /* 0x0000003400c0a947 */ /* 0x000fec0003800000 */
[----:B------:R-:W-:Y:S01]  /*5640*/  IMAD.MOV.U32 R0, RZ, RZ, 0x3f800000 ;  /* 0x3f800000ff007424 */ /* 0x000fe200078e00ff */
[----:B------:R-:W-:Y:S01]  /*5650*/  ULDC UR51, c[0x0][0x9e4] ;  /* 0x0002790000337ab9 */ /* 0x000fe20000000800 */
[----:B------:R-:W-:Y:S01]  /*5660*/  IMAD.MOV.U32 R119, RZ, RZ, RZ ;  /* 0x000000ffff777224 */ /* 0x000fe200078e00ff */
[----:B------:R-:W-:Y:S01]  /*5670*/  ULDC UR4, c[0x0][0x9d8] ;  /* 0x0002760000047ab9 */ /* 0x000fe20000000800 */
[----:B------:R-:W-:Y:S01]  /*5680*/  ULDC UR55, c[0x0][0x988] ;  /* 0x0002620000377ab9 */ /* 0x000fe20000000800 */
[----:B------:R-:W-:-:S05]  /*5690*/  ULDC UR58, c[0x0][0x9e0] ;  /* 0x00027800003a7ab9 */ /* 0x000fca0000000800 */
.L_x_1190:
[----:B------:R-:W-:-:S04]  /*56a0*/  UIADD3 UR5, UR37, 0x1, URZ ;  /* 0x0000000125057890 */ /* 0x000fc8000fffe03f */
[----:B------:R-:W-:-:S04]  /*56b0*/  UISETP.NE.AND UP2, UPT, UR5, 0x2, UPT ;  /* 0x000000020500788c */ /* 0x000fc8000bf45270 */
[----:B------:R-:W-:Y:S02]  /*56c0*/  USEL UR39, URZ, 0x1, UP2 ;  /* 0x000000013f277887 */ /* 0x000fe40009000000 */
[----:B------:R-:W-:Y:S02]  /*56d0*/  USEL UR5, UR5, URZ, UP2 ;  /* 0x0000003f05057287 */ /* 0x000fe40009000000 */
[----:B------:R-:W-:Y:S01]  /*56e0*/  ULOP3.LUT UR39, UR36, UR39, URZ, 0x3c, !UPT ;  /* 0x0000002724277292 */ /* 0x000fe2000f8e3c3f */
[----:B------:R-:W-:Y:S11]  /*56f0*/  @!P0 BRA `(.L_x_1174) ;  /* 0x0000000000048947 */ /* 0x000ff60003800000 */
[----:B------:R-:W-:Y:S01]  /*5700*/  BPT.TRAP 0x1 ;  /* 0x000000040000795c */ /* 0x000fe20000300000 */
.L_x_1174:
[----:B------:R-:W-:Y:S01]  /*5710*/  ULEA UR7, UR5, UR38, 0x3 ;  /* 0x0000002605077291 */ /* 0x000fe2000f8e183f */
[----:B------:R-:W-:-:S05]  /*5720*/  IMAD.U32 R9, RZ, RZ, UR39 ;  /* 0x00000027ff097e24 */ /* 0x000fca000f8e00ff */
[----:B------:R-:W-:-:S04]  /*5730*/  SHF.L.U32 R9, R9, 0x1f, RZ ;  /* 0x0000001f09097819 */ /* 0x000fc800000006ff */
[----:B------:R0:W1:Y:S01]  /*5740*/  SYNCS.PHASECHK.TRANS64.TRYWAIT P2, [UR7+0x30830], R9 ;  /* 0x03083009ff0075a7 */ /* 0x0000620008040147 */
[----:B------:R-:W-:Y:S05]  /*5750*/  @!P0 BRA `(.L_x_1175) ;  /* 0x0000000000048947 */ /* 0x000fea0003800000 */
[----:B------:R-:W-:Y:S01]  /*5760*/  BPT.TRAP 0x1 ;  /* 0x000000040000795c */ /* 0x000fe20000300000 */
.L_x_1175:
[-C--:B------:R-:W-:Y:S01]  /*5770*/  FMUL.FTZ R24, R24, R12.reuse ;  /* 0x0000000c18187220 */ /* 0x080fe20000410000 */
[----:B------:R-:W-:Y:S01]  /*5780*/  FMUL.FTZ R25, R25, R12 ;  /* 0x0000000c19197220 */ /* 0x000fe20000410000 */
[----:B-1----:R-:W-:Y:S06]  /*5790*/  @P2 BRA `(.L_x_1176) ;  /* 0x0000000000082947 */ /* 0x002fec0003800000 */
[----:B------:R-:W1:Y:S02]  /*57a0*/  SYNCS.PHASECHK.TRANS64.TRYWAIT P2, [UR7+0x30830], R9 ;  /* 0x03083009ff0075a7 */ /* 0x000e640008040147 */
[----:B-1----:R-:W-:Y:S05]  /*57b0*/  @!P2 BRA `(.L_x_1177) ;  /* 0x0000015c0044a947 */ /* 0x002fea0003800000 */
.L_x_1176:
        /* <DEDUP_REMOVED lines=18> */
[----:B------:R-:W-:Y:S01]  /*58e0*/  UMOV UR44, UR56 ;  /* 0x00000038002c7c82 */ /* 0x000fe20008000000 */
[----:B------:R-:W-:Y:S01]  /*58f0*/  UMOV UR45, UR57 ;  /* 0x00000039002d7c82 */ /* 0x000fe20008000000 */
        /* <DEDUP_REMOVED lines=102> */
[----:B------:R-:W-:Y:S02]  /*5f60*/  FMUL.FTZ R119, R119, R0 ;  /* 0x0000000077777220 */ /* 0x000fe40000410000 */
[----:B------:R-:W-:Y:S01]  /*5f70*/  HGMMA.64x96x16.F32.BF16 R120, gdesc[UR44], R120, gsb0 ;  /* 0x016000002c7879f0 */ /* 0x000fe20008001878 */
[----:B------:R-:W-:Y:S01]  /*5f80*/  UIADD3 UR46, UR6, 0x4, URZ ;  /* 0x00000004062e7890 */ /* 0x000fe2000fffe03f */
[----:B------:R-:W-:Y:S01]  /*5f90*/  UMOV UR44, UR52 ;  /* 0x00000034002c7c82 */ /* 0x000fe20008000000 */
[----:B------:R-:W-:Y:S01]  /*5fa0*/  UMOV UR45, UR53 ;  /* 0x00000035002d7c82 */ /* 0x000fe20008000000 */
[----:B------:R-:W-:Y:S01]  /*5fb0*/  UMOV UR47, 0x40000040 ;  /* 0x40000040002f7882 */ /* 0x000fe20000000000 */
[----:B------:R-:W-:-:S02]  /*5fc0*/  WARPGROUP.DEPBAR.LE gsb0, 0x0 ;  /* 0x00008000000079c5 */ /* 0x000fc40000010000 */
        /* <DEDUP_REMOVED lines=36> */
.L_x_1178:
[----:B------:R-:W-:Y:S01]  /*6210*/  ULEA UR6, UR37, UR38, 0x3 ;  /* 0x0000002625067291 */ /* 0x000fe2000f8e183f */
[----:B------:R-:W-:-:S05]  /*6220*/  IMAD.U32 R0, RZ, RZ, UR36 ;  /* 0x00000024ff007e24 */ /* 0x000fca000f8e00ff */
[----:B------:R-:W-:-:S04]  /*6230*/  SHF.L.U32 R0, R0, 0x1f, RZ ;  /* 0x0000001f00007819 */ /* 0x000fc800000006ff */
[----:B------:R2:W3:Y:S01]  /*6240*/  SYNCS.PHASECHK.TRANS64.TRYWAIT P2, [UR6+0x30850], R0 ;  /* 0x03085000ff0075a7 */ /* 0x0004e20008040146 */
[----:B------:R-:W-:Y:S05]  /*6250*/  @!P0 BRA `(.L_x_1179) ;  /* 0x0000000000048947 */ /* 0x000fea0003800000 */
[----:B------:R-:W-:Y:S01]  /*6260*/  BPT.TRAP 0x1 ;  /* 0x000000040000795c */ /* 0x000fe20000300000 */
.L_x_1179:
[----:B---3--:R-:W-:Y:S05]  /*6270*/  @P2 BRA `(.L_x_1180) ;  /* 0x0000000000082947 */ /* 0x008fea0003800000 */
[----:B------:R-:W3:Y:S02]  /*6280*/  SYNCS.PHASECHK.TRANS64.TRYWAIT P2, [UR6+0x30850], R0 ;  /* 0x03085000ff0075a7 */ /* 0x000ee40008040146 */
[----:B---3--:R-:W-:Y:S05]  /*6290*/  @!P2 BRA `(.L_x_1181) ;  /* 0x0000015000a4a947 */ /* 0x008fea0003800000 */
.L_x_1180:
[----:B------:R-:W-:Y:S01]  /*62a0*/  UIADD3 UR10, UR38, 0x400, URZ ;  /* 0x00000400260a7890 */ /* 0x000fe2000fffe03f */
[----:B------:R-:W-:Y:S01]  /*62b0*/  WARPGROUP.ARRIVE ;  /* 0x00000000000079c5 */ /* 0x000fe20000000000 */
[----:B------:R-:W-:Y:S01]  /*62c0*/  UMOV UR11, 0x40000040 ;  /* 0x40000040000b7882 */ /* 0x000fe20000000000 */
[----:B------:R-:W-:Y:S01]  /*62d0*/  PLOP3.LUT P2, PT, PT, PT, UP0, 0x80, 0x0 ;  /* 0x000000000000781c */ /* 0x000fe20003f4f008 */
[----:B------:R-:W-:Y:S01]  /*62e0*/  USHF.R.U32.HI UR10, URZ, 0x4, UR10 ;  /* 0x000000043f0a7899 */ /* 0x000fe2000801160a */
[----:B0-2---:R-:W-:Y:S01]  /*62f0*/  FMUL.FTZ R0, R122, UR4 ;  /* 0x000000047a007c20 */ /* 0x005fe20008410000 */
[----:B------:R-:W-:Y:S01]  /*6300*/  FMUL.FTZ R122, R128, UR4 ;  /* 0x00000004807a7c20 */ /* 0x000fe20008410000 */
[----:B------:R-:W-:Y:S01]  /*6310*/  FMUL.FTZ R128, R138, UR4 ;  /* 0x000000048a807c20 */ /* 0x000fe20008410000 */
[----:B------:R-:W-:Y:S01]  /*6320*/  ULOP3.LUT UR10, UR10, 0x3fff, URZ, 0xc0, !UPT ;  /* 0x00003fff0a0a7892 */ /* 0x000fe2000f8ec03f */
[----:B------:R-:W-:Y:S01]  /*6330*/  PLOP3.LUT P3, PT, PT, PT, UP0, 0x80, 0x0 ;  /* 0x000000000000781c */ /* 0x000fe20003f6f008 */
[----:B------:R-:W-:Y:S01]  /*6340*/  FMUL.FTZ R138, R144, UR4 ;  /* 0x00000004908a7c20 */ /* 0x000fe20008410000 */
[----:B------:R-:W-:Y:S01]  /*6350*/  FMUL.FTZ R144, R154, UR4 ;  /* 0x000000049a907c20 */ /* 0x000fe20008410000 */
[----:B------:R-:W-:Y:S01]  /*6360*/  ULOP3.LUT UR10, UR10, 0x3000000, URZ, 0xfc, !UPT ;  /* 0x030000000a0a7892 */ /* 0x000fe2000f8efc3f */
[----:B------:R-:W-:Y:S01]  /*6370*/  FMUL.FTZ R154, R160, UR4 ;  /* 0x00000004a09a7c20 */ /* 0x000fe20008410000 */
[----:B------:R-:W-:-:S02]  /*6380*/  VIADD R160, R23, UR60 ;  /* 0x0000003c17a07c36 */ /* 0x000fc40008000000 */
[----:B------:R-:W-:Y:S01]  /*6390*/  FMUL.FTZ R12, R120, UR4 ;  /* 0x00000004780c7c20 */ /* 0x000fe20008410000 */
[----:B------:R-:W-:Y:S01]  /*63a0*/  UIMAD UR14, UR37, 0x900, UR10 ;  /* 0x00000900250e78a4 */ /* 0x000fe2000f8e020a */
[----:B-1----:R-:W-:Y:S01]  /*63b0*/  FMUL.FTZ R9, R123, UR4 ;  /* 0x000000047b097c20 */ /* 0x002fe20008410000 */
        /* <DEDUP_REMOVED lines=43> */
[----:B------:R-:W-:-:S02]  /*6670*/  IMAD R162, R8, -0x60, RZ ;  /* 0xffffffa008a27824 */ /* 0x000fc400078e02ff */
[----:B------:R-:W-:Y:S01]  /*6680*/  FMUL.FTZ R158, R167, UR4 ;  /* 0x00000004a79e7c20 */ /* 0x000fe20008410000 */
[----:B------:R-:W0:Y:S01]  /*6690*/  MUFU.TANH R12, R12 ;  /* 0x0000000c000c7308 */ /* 0x000e220000002400 */
[----:B------:R-:W-:-:S07]  /*66a0*/  IMAD.IADD R157, R162, 0x1, -R19 ;  /* 0x00000001a29d7824 */ /* 0x000fce00078e0a13 */
        /* <DEDUP_REMOVED lines=70> */
[----:B------:R-:W-:Y:S02]  /*6b10*/  @UP0 ULDC UR10, c[0x0][0x44c] ;  /* 0x00011300000a0ab9 */ /* 0x000fe40000000800 */
[----:B------:R-:W-:Y:S01]  /*6b20*/  @P2 IMAD.HI.U32 R10, R160, UR10, RZ ;  /* 0x0000000aa00a2c27 */ /* 0x000fe2000f8e00ff */
[----:B------:R-:W-:Y:S01]  /*6b30*/  @UP0 ULDC UR10, c[0x0][0x450] ;  /* 0x00011400000a0ab9 */ /* 0x000fe20000000800 */
[----:B------:R-:W-:-:S03]  /*6b40*/  PLOP3.LUT P2, PT, PT, PT, UP1, 0x40, 0x0 ;  /* 0x000000000000781c */ /* 0x000fc60003f4e818 */
[----:B------:R-:W-:Y:S01]  /*6b50*/  @P3 SHF.R.U32.HI R160, RZ, UR10, R10 ;  /* 0x0000000affa03c19 */ /* 0x000fe2000801160a */
[----:B------:R-:W-:-:S04]  /*6b60*/  IMAD.U32 R10, RZ, RZ, UR7 ;  /* 0x00000007ff0a7e24 */ /* 0x000fc8000f8e00ff */
[----:B------:R-:W5:Y:S01]  /*6b70*/  SHFL.IDX PT, R11, R160, RZ, 0x1c1f ;  /* 0x001c1fffa00b7589 */ /* 0x000f6200000e0000 */
[----:B------:R-:W-:-:S05]  /*6b80*/  @!P1 VIADD R10, R10, 0x30840 ;  /* 0x000308400a0a9836 */ /* 0x000fca0000000000 */
[----:B------:R-:W-:Y:S01]  /*6b90*/  @!P1 PRMT R10, RZ, 0x654, R10 ;  /* 0x00000654ff0a9816 */ /* 0x000fe2000000000a */
[----:B------:R-:W-:-:S03]  /*6ba0*/  WARPGROUP.DEPBAR.LE gsb0, 0x0 ;  /* 0x00008000000079c5 */ /* 0x000fc60000010000 */
[----:B------:R1:W-:Y:S02]  /*6bb0*/  @!P1 SYNCS.ARRIVE.TRANS64.RED.A1T0 RZ, [R10+URZ], RZ ;  /* 0x000000ff0aff99a7 */ /* 0x0003e4000810043f */
[----:B-1----:R-:W-:-:S04]  /*6bc0*/  IADD3 R10, -R19, 0x1, R162 ;  /* 0x00000001130a7810 */ /* 0x002fc80007ffe1a2 */
[----:B------:R-:W-:-:S05]  /*6bd0*/  IADD3 R10, -R17, R10, R16 ;  /* 0x0000000a110a7210 */ /* 0x000fca0007ffe110 */
[C---:B------:R-:W-:Y:S02]  /*6be0*/  VIADD R166, R10.reuse, UR58 ;  /* 0x0000003a0aa67c36 */ /* 0x040fe40008000000 */
[----:B------:R-:W-:Y:S02]  /*6bf0*/  VIADD R165, R10, UR54 ;  /* 0x000000360aa57c36 */ /* 0x000fe40008000000 */
[--C-:B-----5:R-:W-:Y:S02]  /*6c00*/  IMAD.IADD R164, R166, 0x1, R11.reuse ;  /* 0x00000001a6a47824 */ /* 0x120fe400078e020b */
[----:B------:R-:W-:Y:S01]  /*6c10*/  IMAD.IADD R163, R165, 0x1, R11 ;  /* 0x00000001a5a37824 */ /* 0x000fe200078e020b */
[----:B0-234-:R-:W-:Y:S06]  /*6c20*/  @P2 BRA `(.L_x_1182) ;  /* 0x0000000000542947 */ /* 0x01dfec0003800000 */
[----:B------:R-:W-:Y:S01]  /*6c30*/  IADD3 R167, -R17, R16, R11 ;  /* 0x0000001011a77210 */ /* 0x000fe20007ffe10b */
[----:B------:R-:W-:Y:S03]  /*6c40*/  BSSY B0, `(.L_x_1183) ;  /* 0x0000010000007945 */ /* 0x000fe60003800000 */
        /* <DEDUP_REMOVED lines=10> */
.L_x_1184:
[----:B------:R-:W-:-:S05]  /*6cf0*/  IMAD.U32 R168, RZ, RZ, UR51 ;  /* 0x00000033ffa87e24 */ /* 0x000fca000f8e00ff */
[----:B------:R-:W-:-:S13]  /*6d00*/  ISETP.NE.AND P2, PT, R168, 0x1, PT ;  /* 0x00000001a800780c */ /* 0x000fda0003f45270 */
[----:B------:R-:W0:Y:S02]  /*6d10*/  @P2 LDC.64 R10, c[0x0][0x9e8] ;  /* 0x00027a00ff0a2b82 */ /* 0x000e240000000a00 */
[----:B0-----:R-:W-:-:S05]  /*6d20*/  @P2 IMAD.HI.U32 R10, R167, R10, RZ ;  /* 0x0000000aa70a2227 */ /* 0x001fca00078e00ff */
[----:B------:R-:W-:-:S07]  /*6d30*/  @P2 SHF.R.U32.HI R167, RZ, R11, R10 ;  /* 0x0000000bffa72219 */ /* 0x000fce000001160a */
.L_x_1185:
[----:B------:R-:W-:Y:S05]  /*6d40*/  BSYNC B0 ;  /* 0x0000000000007941 */ /* 0x000fea0003800000 */
.L_x_1183:
[----:B------:R-:W-:-:S05]  /*6d50*/  IMAD R167, R167, R168, R157 ;  /* 0x000000a8a7a77224 */ /* 0x000fca00078e029d */
[----:B------:R-:W-:Y:S02]  /*6d60*/  VIADDMNMX R164, R167, R168, R164, PT ;  /* 0x000000a8a7a47246 */ /* 0x000fe400038001a4 */
[----:B------:R-:W-:-:S07]  /*6d70*/  VIMNMX R163, R163, R167, !PT ;  /* 0x000000a7a3a37248 */ /* 0x000fce0007fe0100 */
.L_x_1182:
[C---:B------:R-:W-:Y:S01]  /*6d80*/  ISETP.GE.AND P2, PT, R162.reuse, 0x2, PT ;  /* 0x00000002a200780c */ /* 0x040fe20003f46270 */
[----:B------:R-:W0:Y:S01]  /*6d90*/  SHFL.IDX PT, R160, R160, 0x1, 0x1c1f ;  /* 0x003c1f00a0a07f89 */ /* 0x000e2200000e0000 */
[C---:B------:R-:W-:Y:S02]  /*6da0*/  ISETP.GE.AND P6, PT, R162.reuse, 0xa, PT ;  /* 0x0000000aa200780c */ /* 0x040fe40003fc6270 */
[----:B------:R-:W-:Y:S02]  /*6db0*/  ISETP.GT.AND P4, PT, R163, 0x1, !P2 ;  /* 0x00000001a300780c */ /* 0x000fe40005784270 */
[----:B------:R-:W-:Y:S02]  /*6dc0*/  ISETP.GE.AND P3, PT, R162, 0x9, PT ;  /* 0x00000009a200780c */ /* 0x000fe40003f66270 */
[----:B------:R-:W-:Y:S02]  /*6dd0*/  ISETP.LT.OR P4, PT, R164, 0x2, P4 ;  /* 0x00000002a400780c */ /* 0x000fe40002781670 */
[----:B------:R-:W-:-:S02]  /*6de0*/  LOP3.LUT R18, R18, 0xfffffffb, RZ, 0xc0, !PT ;  /* 0xfffffffb12127812 */ /* 0x000fc400078ec0ff */
[----:B------:R-:W-:Y:S02]  /*6df0*/  FSEL R13, R13, -INF , !P4 ;  /* 0xff8000000d0d7808 */ /* 0x000fe40006000000 */
[C---:B------:R-:W-:Y:S02]  /*6e00*/  ISETP.GT.AND P5, PT, R163.reuse, 0x8, !P3 ;  /* 0x00000008a300780c */ /* 0x040fe40005fa4270 */
[----:B------:R-:W-:Y:S02]  /*6e10*/  @P6 LOP3.LUT R18, R18, 0x4, RZ, 0xfc, !PT ;  /* 0x0000000412126812 */ /* 0x000fe400078efcff */
[----:B------:R-:W-:Y:S02]  /*6e20*/  ISETP.GT.AND P4, PT, R163, 0x9, !P6 ;  /* 0x00000009a300780c */ /* 0x000fe40007784270 */
[----:B------:R-:W-:Y:S02]  /*6e30*/  ISETP.GE.AND P6, PT, R162, 0x11, PT ;  /* 0x00000011a200780c */ /* 0x000fe40003fc6270 */
[----:B------:R-:W-:-:S02]  /*6e40*/  ISETP.LT.OR P5, PT, R164, 0x9, P5 ;  /* 0x00000009a400780c */ /* 0x000fc40002fa1670 */
[----:B------:R-:W-:Y:S01]  /*6e50*/  ISETP.LT.OR P4, PT, R164, 0xa, P4 ;  /* 0x0000000aa400780c */ /* 0x000fe20002781670 */
[--C-:B0-----:R-:W-:Y:S01]  /*6e60*/  IMAD.IADD R166, R166, 0x1, R160.reuse ;  /* 0x00000001a6a67824 */ /* 0x101fe200078e02a0 */
[----:B------:R-:W-:Y:S01]  /*6e70*/  FSEL R20, R20, -INF , !P5 ;  /* 0xff80000014147808 */ /* 0x000fe20006800000 */
[----:B------:R-:W-:Y:S01]  /*6e80*/  IMAD.IADD R165, R165, 0x1, R160 ;  /* 0x00000001a5a57824 */ /* 0x000fe200078e02a0 */
[----:B------:R-:W-:Y:S02]  /*6e90*/  ISETP.GE.AND P5, PT, R162, 0x12, PT ;  /* 0x00000012a200780c */ /* 0x000fe40003fa6270 */
[----:B------:R-:W-:Y:S02]  /*6ea0*/  LOP3.LUT R18, R18, 0xfffffff7, RZ, 0xc0, !PT ;  /* 0xfffffff712127812 */ /* 0x000fe400078ec0ff */
[----:B------:R-:W-:Y:S02]  /*6eb0*/  FSEL R21, R21, -INF , !P4 ;  /* 0xff80000015157808 */ /* 0x000fe40006000000 */
[----:B------:R-:W-:-:S02]  /*6ec0*/  ISETP.GT.AND P4, PT, R163, 0x10, !P6 ;  /* 0x00000010a300780c */ /* 0x000fc40007784270 */
[----:B------:R-:W-:Y:S02]  /*6ed0*/  @P6 LOP3.LUT R18, R18, 0x8, RZ, 0xfc, !PT ;  /* 0x0000000812126812 */ /* 0x000fe400078efcff */
[----:B------:R-:W-:Y:S02]  /*6ee0*/  ISETP.LT.OR P4, PT, R164, 0x11, P4 ;  /* 0x00000011a400780c */ /* 0x000fe40002781670 */
[----:B------:R-:W-:Y:S02]  /*6ef0*/  LOP3.LUT R18, R18, 0xfff7ffff, RZ, 0xc0, !PT ;  /* 0xfff7ffff12127812 */ /* 0x000fe400078ec0ff */
[----:B------:R-:W-:Y:S02]  /*6f00*/  FSEL R122, R122, -INF , !P4 ;  /* 0xff8000007a7a7808 */ /* 0x000fe40006000000 */
[----:B------:R-:W-:Y:S02]  /*6f10*/  @P5 LOP3.LUT R18, R18, 0x80000, RZ, 0xfc, !PT ;  /* 0x0008000012125812 */ /* 0x000fe400078efcff */
[----:B------:R-:W-:-:S02]  /*6f20*/  ISETP.GT.AND P4, PT, R163, 0x11, !P5 ;  /* 0x00000011a300780c */ /* 0x000fc40006f84270 */
[----:B------:R-:W-:Y:S02]  /*6f30*/  ISETP.GE.AND P5, PT, R162, 0x19, PT ;  /* 0x00000019a200780c */ /* 0x000fe40003fa6270 */
[----:B------:R-:W-:Y:S02]  /*6f40*/  ISETP.LT.OR P4, PT, R164, 0x12, P4 ;  /* 0x00000012a400780c */ /* 0x000fe40002781670 */
[----:B------:R-:W-:Y:S02]  /*6f50*/  LOP3.LUT R18, R18, 0xfffbffff, RZ, 0xc0, !PT ;  /* 0xfffbffff12127812 */ /* 0x000fe400078ec0ff */
[----:B------:R-:W-:Y:S02]  /*6f60*/  FSEL R123, R123, -INF , !P4 ;  /* 0xff8000007b7b7808 */ /* 0x000fe40006000000 */
[----:B------:R-:W-:-:S04]  /*6f70*/  ISETP.GT.AND P4, PT, R163, 0x18, !P5 ;  /* 0x00000018a300780c */ /* 0x000fc80006f84270 */
[----:B------:R-:W-:Y:S02]  /*6f80*/  ISETP.LT.OR P4, PT, R164, 0x19, P4 ;  /* 0x00000019a400780c */ /* 0x000fe40002781670 */
[----:B------:R-:W-:Y:S02]  /*6f90*/  @P5 LOP3.LUT R18, R18, 0x40000, RZ, 0xfc, !PT ;  /* 0x0004000012125812 */ /* 0x000fe400078efcff */
[----:B------:R-:W-:Y:S02]  /*6fa0*/  ISETP.GE.AND P5, PT, R162, 0x1a, PT ;  /* 0x0000001aa200780c */ /* 0x000fe40003fa6270 */
[----:B------:R-:W-:Y:S02]  /*6fb0*/  LOP3.LUT R18, R18, 0xfffdffff, RZ, 0xc0, !PT ;  /* 0xfffdffff12127812 */ /* 0x000fe400078ec0ff */
[----:B------:R-:W-:Y:S02]  /*6fc0*/  FSEL R126, R126, -INF , !P4 ;  /* 0xff8000007e7e7808 */ /* 0x000fe40006000000 */
[----:B------:R-:W-:-:S04]  /*6fd0*/  ISETP.GT.AND P4, PT, R163, 0x19, !P5 ;  /* 0x00000019a300780c */ /* 0x000fc80006f84270 */
[----:B------:R-:W-:-:S03]  /*6fe0*/  ISETP.LT.OR P4, PT, R164, 0x1a, P4 ;  /* 0x0000001aa400780c */ /* 0x000fc60002781670 */
        /* <DEDUP_REMOVED lines=68> */
[----:B------:R-:W-:Y:S02]  /*7430*/  FSEL R150, R150, -INF , !P4 ;  /* 0xff80000096967808 */ /* 0x000fe40006000000 */
[----:B------:R-:W-:Y:S02]  /*7440*/  LOP3.LUT R18, R18, 0xffffffdf, RZ, 0xc0, !PT ;  /* 0xffffffdf12127812 */ /* 0x000fe400078ec0ff */
[----:B------:R-:W-:-:S04]  /*7450*/  ISETP.GT.AND P4, PT, R163, 0x49, !P5 ;  /* 0x00000049a300780c */ /* 0x000fc80006f84270 */
[----:B------:R-:W-:-:S03]  /*7460*/  ISETP.LT.OR P4, PT, R164, 0x4a, P4 ;  /* 0x0000004aa400780c */ /* 0x000fc60002781670 */
[----:B------:R-:W-:Y:S02]  /*7470*/  @P5 LOP3.LUT R18, R18, 0x20, RZ, 0xfc, !PT ;  /* 0x0000002012125812 */ /* 0x000fe400078efcff */
[----:B------:R-:W-:Y:S02]  /*7480*/  ISETP.GE.AND P5, PT, R162, 0x51, PT ;  /* 0x00000051a200780c */ /* 0x000fe40003fa6270 */
[----:B------:R-:W-:Y:S02]  /*7490*/  FSEL R151, R151, -INF , !P4 ;  /* 0xff80000097977808 */ /* 0x000fe40006000000 */
[----:B------:R-:W-:Y:S02]  /*74a0*/  ISETP.GT.AND P4, PT, R163, 0x50, !P5 ;  /* 0x00000050a300780c */ /* 0x000fe40006f84270 */
[----:B------:R-:W-:Y:S02]  /*74b0*/  LOP3.LUT R18, R18, 0xffffffef, RZ, 0xc0, !PT ;  /* 0xffffffef12127812 */ /* 0x000fe400078ec0ff */
[----:B------:R-:W-:-:S04]  /*74c0*/  ISETP.LT.OR P4, PT, R164, 0x51, P4 ;  /* 0x00000051a400780c */ /* 0x000fc80002781670 */
[----:B------:R-:W-:Y:S02]  /*74d0*/  FSEL R154, R154, -INF , !P4 ;  /* 0xff8000009a9a7808 */ /* 0x000fe40006000000 */
[----:B------:R-:W-:Y:S02]  /*74e0*/  ISETP.GE.AND P4, PT, R162, 0x52, PT ;  /* 0x00000052a200780c */ /* 0x000fe40003f86270 */
[----:B------:R-:W-:Y:S02]  /*74f0*/  @P5 LOP3.LUT R18, R18, 0x10, RZ, 0xfc, !PT ;  /* 0x0000001012125812 */ /* 0x000fe400078efcff */
[----:B------:R-:W-:Y:S02]  /*7500*/  ISETP.GT.AND P5, PT, R163, 0x51, !P4 ;  /* 0x00000051a300780c */ /* 0x000fe400067a4270 */
[----:B------:R-:W-:Y:S02]  /*7510*/  LOP3.LUT R18, R18, 0xfffffffd, RZ, 0xc0, !PT ;  /* 0xfffffffd12127812 */ /* 0x000fe400078ec0ff */
[----:B------:R-:W-:-:S04]  /*7520*/  ISETP.LT.OR P5, PT, R164, 0x52, P5 ;  /* 0x00000052a400780c */ /* 0x000fc80002fa1670 */
[----:B------:R-:W-:Y:S02]  /*7530*/  FSEL R155, R155, -INF , !P5 ;  /* 0xff8000009b9b7808 */ /* 0x000fe40006800000 */
[----:B------:R-:W-:-:S04]  /*7540*/  ISETP.GE.AND P5, PT, R162, 0x59, PT ;  /* 0x00000059a200780c */ /* 0x000fc80003fa6270 */
[----:B------:R-:W-:-:S04]  /*7550*/  ISETP.GT.AND P6, PT, R163, 0x58, !P5 ;  /* 0x00000058a300780c */ /* 0x000fc80006fc4270 */
[----:B------:R-:W-:-:S04]  /*7560*/  ISETP.LT.OR P6, PT, R164, 0x59, P6 ;  /* 0x00000059a400780c */ /* 0x000fc800037c1670 */
[----:B------:R-:W-:Y:S02]  /*7570*/  FSEL R159, R159, -INF , !P6 ;  /* 0xff8000009f9f7808 */ /* 0x000fe40007000000 */
[----:B------:R-:W-:-:S13]  /*7580*/  ISETP.GE.AND P6, PT, R162, 0x1, PT ;  /* 0x00000001a200780c */ /* 0x000fda0003fc6270 */
[----:B------:R-:W-:Y:S02]  /*7590*/  @P6 LOP3.LUT R18, R18, 0x2, RZ, 0xfc, !PT ;  /* 0x0000000212126812 */ /* 0x000fe400078efcff */
[----:B------:R-:W-:Y:S02]  /*75a0*/  ISETP.GT.AND P6, PT, R163, RZ, !P6 ;  /* 0x000000ffa300720c */ /* 0x000fe400077c4270 */
[----:B------:R-:W-:Y:S02]  /*75b0*/  LOP3.LUT R18, R18, 0xfffffffe, RZ, 0xc0, !PT ;  /* 0xfffffffe12127812 */ /* 0x000fe400078ec0ff */
[----:B------:R-:W-:-:S04]  /*75c0*/  ISETP.LT.OR P6, PT, R164, 0x1, P6 ;  /* 0x00000001a400780c */ /* 0x000fc800037c1670 */
[----:B------:R-:W-:Y:S02]  /*75d0*/  FSEL R12, R12, -INF , !P6 ;  /* 0xff8000000c0c7808 */ /* 0x000fe40007000000 */
[----:B------:R-:W-:-:S13]  /*75e0*/  ISETP.GE.AND P6, PT, R162, 0x5a, PT ;  /* 0x0000005aa200780c */ /* 0x000fda0003fc6270 */
[----:B------:R-:W-:Y:S02]  /*75f0*/  @P6 LOP3.LUT R18, R18, 0x1, RZ, 0xfc, !PT ;  /* 0x0000000112126812 */ /* 0x000fe400078efcff */
[----:B------:R-:W-:-:S04]  /*7600*/  ISETP.GT.AND P6, PT, R163, 0x59, !P6 ;  /* 0x00000059a300780c */ /* 0x000fc800077c4270 */
[----:B------:R-:W-:-:S04]  /*7610*/  ISETP.LT.OR P6, PT, R164, 0x5a, P6 ;  /* 0x0000005aa400780c */ /* 0x000fc800037c1670 */
[----:B------:R-:W-:Y:S02]  /*7620*/  FSEL R161, R161, -INF , !P6 ;  /* 0xff800000a1a17808 */ /* 0x000fe40007000000 */
[----:B------:R-:W-:-:S13]  /*7630*/  PLOP3.LUT P6, PT, PT, PT, UP1, 0x40, 0x0 ;  /* 0x000000000000781c */ /* 0x000fda0003fce818 */
[----:B------:R-:W-:Y:S05]  /*7640*/  @P6 BRA `(.L_x_1186) ;  /* 0x0000000000546947 */ /* 0x000fea0003800000 */
        /* <DEDUP_REMOVED lines=12> */
.L_x_1188:
[----:B------:R-:W-:-:S05]  /*7710*/  IMAD.U32 R162, RZ, RZ, UR51 ;  /* 0x00000033ffa27e24 */ /* 0x000fca000f8e00ff */
[----:B------:R-:W-:-:S13]  /*7720*/  ISETP.NE.AND P6, PT, R162, 0x1, PT ;  /* 0x00000001a200780c */ /* 0x000fda0003fc5270 */
[----:B------:R-:W0:Y:S02]  /*7730*/  @P6 LDC.64 R10, c[0x0][0x9e8] ;  /* 0x00027a00ff0a6b82 */ /* 0x000e240000000a00 */
[----:B0-----:R-:W-:-:S05]  /*7740*/  @P6 IMAD.HI.U32 R10, R160, R10, RZ ;  /* 0x0000000aa00a6227 */ /* 0x001fca00078e00ff */
[----:B------:R-:W-:-:S07]  /*7750*/  @P6 SHF.R.U32.HI R160, RZ, R11, R10 ;  /* 0x0000000bffa06219 */ /* 0x000fce000001160a */
.L_x_1189:
[----:B------:R-:W-:Y:S05]  /*7760*/  BSYNC B0 ;  /* 0x0000000000007941 */ /* 0x000fea0003800000 */
.L_x_1187:
[----:B------:R-:W-:-:S05]  /*7770*/  IMAD R157, R160, R162, R157 ;  /* 0x000000a2a09d7224 */ /* 0x000fca00078e029d */
[----:B------:R-:W-:Y:S02]  /*7780*/  VIADDMNMX R166, R157, R162, R166, PT ;  /* 0x000000a29da67246 */ /* 0x000fe400038001a6 */
[----:B------:R-:W-:-:S07]  /*7790*/  VIMNMX R165, R165, R157, !PT ;  /* 0x0000009da5a57248 */ /* 0x000fce0007fe0100 */
.L_x_1186:
[----:B------:R-:W-:Y:S01]  /*77a0*/  ISETP.GT.AND P2, PT, R165, 0x1, !P2 ;  /* 0x00000001a500780c */ /* 0x000fe20005744270 */
[----:B------:R-:W-:Y:S01]  /*77b0*/  UMOV UR10, UR55 ;  /* 0x00000037000a7c82 */ /* 0x000fe20008000000 */
[----:B------:R-:W-:Y:S01]  /*77c0*/  FMNMX.FTZ R160, R12, R3, !PT ;  /* 0x000000030ca07209 */ /* 0x000fe20007810000 */
[----:B------:R-:W-:Y:S01]  /*77d0*/  UMOV UR36, UR39 ;  /* 0x0000002700247c82 */ /* 0x000fe20008000000 */
[----:B------:R-:W-:Y:S01]  /*77e0*/  ISETP.LT.OR P2, PT, R166, 0x2, P2 ;  /* 0x00000002a600780c */ /* 0x000fe20001741670 */
[----:B------:R-:W-:Y:S01]  /*77f0*/  UMOV UR37, UR5 ;  /* 0x0000000500257c82 */ /* 0x000fe20008000000 */
[C---:B------:R-:W-:Y:S02]  /*7800*/  LOP3.LUT P6, RZ, R18.reuse, 0x10000, RZ, 0xc0, !PT ;  /* 0x0001000012ff7812 */ /* 0x040fe400078cc0ff */
[----:B------:R-:W-:Y:S02]  /*7810*/  FSEL R10, R9, -INF , !P2 ;  /* 0xff800000090a7808 */ /* 0x000fe40005000000 */
[----:B------:R-:W-:-:S02]  /*7820*/  LOP3.LUT P2, RZ, R18, 0x4, RZ, 0xc0, !PT ;  /* 0x0000000412ff7812 */ /* 0x000fc4000784c0ff */
[C---:B------:R-:W-:Y:S02]  /*7830*/  ISETP.GT.AND P3, PT, R165.reuse, 0x8, !P3 ;  /* 0x00000008a500780c */ /* 0x040fe40005f64270 */
[----:B------:R-:W-:Y:S02]  /*7840*/  ISETP.GT.AND P2, PT, R165, 0x9, !P2 ;  /* 0x00000009a500780c */ /* 0x000fe40005744270 */
[----:B------:R-:W-:Y:S02]  /*7850*/  FMNMX.FTZ R9, R13, R160, !PT ;  /* 0x000000a00d097209 */ /* 0x000fe40007810000 */
[C---:B------:R-:W-:Y:S02]  /*7860*/  ISETP.LT.OR P2, PT, R166.reuse, 0xa, P2 ;  /* 0x0000000aa600780c */ /* 0x040fe40001741670 */
[----:B------:R-:W-:Y:S02]  /*7870*/  ISETP.LT.OR P3, PT, R166, 0x9, P3 ;  /* 0x00000009a600780c */ /* 0x000fe40001f61670 */
[----:B------:R-:W-:-:S02]  /*7880*/  FSEL R15, R15, -INF , !P2 ;  /* 0xff8000000f0f7808 */ /* 0x000fc40005000000 */
[----:B------:R-:W-:Y:S02]  /*7890*/  LOP3.LUT P2, RZ, R18, 0x8, RZ, 0xc0, !PT ;  /* 0x0000000812ff7812 */ /* 0x000fe4000784c0ff */
[----:B------:R-:W-:Y:S02]  /*78a0*/  FMNMX.FTZ R160, R20, R9, !PT ;  /* 0x0000000914a07209 */ /* 0x000fe40007810000 */
[----:B------:R-:W-:Y:S02]  /*78b0*/  ISETP.GT.AND P2, PT, R165, 0x10, !P2 ;  /* 0x00000010a500780c */ /* 0x000fe40005744270 */
[----:B------:R-:W-:Y:S02]  /*78c0*/  FSEL R14, R14, -INF , !P3 ;  /* 0xff8000000e0e7808 */ /* 0x000fe40005800000 */
[----:B------:R-:W-:Y:S02]  /*78d0*/  ISETP.LT.OR P2, PT, R166, 0x11, P2 ;  /* 0x00000011a600780c */ /* 0x000fe40001741670 */
[----:B------:R-:W-:-:S02]  /*78e0*/  LOP3.LUT P3, RZ, R18, 0x8000, RZ, 0xc0, !PT ;  /* 0x0000800012ff7812 */ /* 0x000fc4000786c0ff */
[----:B------:R-:W-:Y:S02]  /*78f0*/  FSEL R120, R120, -INF , !P2 ;  /* 0xff80000078787808 */ /* 0x000fe40005000000 */
[----:B------:R-:W-:Y:S02]  /*7900*/  LOP3.LUT P2, RZ, R18, 0x80000, RZ, 0xc0, !PT ;  /* 0x0008000012ff7812 */ /* 0x000fe4000784c0ff */
[----:B------:R-:W-:Y:S02]  /*7910*/  FMNMX.FTZ R9, R21, R160, !PT ;  /* 0x000000a015097209 */ /* 0x000fe40007810000 */
[----:B------:R-:W-:Y:S02]  /*7920*/  ISETP.GT.AND P2, PT, R165, 0x11, !P2 ;  /* 0x00000011a500780c */ /* 0x000fe40005744270 */
[----:B------:R-:W-:Y:S02]  /*7930*/  FMNMX.FTZ R160, R122, R9, !PT ;  /* 0x000000097aa07209 */ /* 0x000fe40007810000 */
[----:B------:R-:W-:-:S02]  /*7940*/  ISETP.LT.OR P2, PT, R166, 0x12, P2 ;  /* 0x00000012a600780c */ /* 0x000fc40001741670 */
[----:B------:R-:W-:Y:S02]  /*7950*/  FMNMX.FTZ R9, R123, R160, !PT ;  /* 0x000000a07b097209 */ /* 0x000fe40007810000 */
[----:B------:R-:W-:Y:S02]  /*7960*/  FSEL R121, R121, -INF , !P2 ;  /* 0xff80000079797808 */ /* 0x000fe40005000000 */
[----:B------:R-:W-:Y:S02]  /*7970*/  LOP3.LUT P2, RZ, R18, 0x40000, RZ, 0xc0, !PT ;  /* 0x0004000012ff7812 */ /* 0x000fe4000784c0ff */
[----:B------:R-:W-:Y:S02]  /*7980*/  FMNMX.FTZ R160, R126, R9, !PT ;  /* 0x000000097ea07209 */ /* 0x000fe40007810000 */
[----:B------:R-:W-:Y:S02]  /*7990*/  ISETP.GT.AND P2, PT, R165, 0x18, !P2 ;  /* 0x00000018a500780c */ /* 0x000fe40005744270 */
[----:B------:R-:W-:-:S02]  /*79a0*/  FMNMX.FTZ R9, R127, R160, !PT ;  /* 0x000000a07f097209 */ /* 0x000fc40007810000 */
[----:B------:R-:W-:Y:S02]  /*79b0*/  ISETP.LT.OR P2, PT, R166, 0x19, P2 ;  /* 0x00000019a600780c */ /* 0x000fe40001741670 */
[----:B------:R-:W-:Y:S02]  /*79c0*/  FMNMX.FTZ R160, R130, R9, !PT ;  /* 0x0000000982a07209 */ /* 0x000fe40007810000 */
[----:B------:R-:W-:Y:S02]  /*79d0*/  FSEL R124, R124, -INF , !P2 ;  /* 0xff8000007c7c7808 */ /* 0x000fe40005000000 */
[----:B------:R-:W-:Y:S02]  /*79e0*/  LOP3.LUT P2, RZ, R18, 0x20000, RZ, 0xc0, !PT ;  /* 0x0002000012ff7812 */ /* 0x000fe4000784c0ff */
[----:B------:R-:W-:Y:S02]  /*79f0*/  FMNMX.FTZ R9, R131, R160, !PT ;  /* 0x000000a083097209 */ /* 0x000fe40007810000 */
[----:B------:R-:W-:-:S02]  /*7a00*/  ISETP.GT.AND P2, PT, R165, 0x19, !P2 ;  /* 0x00000019a500780c */ /* 0x000fc40005744270 */
[----:B------:R-:W-:Y:S02]  /*7a10*/  FMNMX.FTZ R160, R134, R9, !PT ;  /* 0x0000000986a07209 */ /* 0x000fe40007810000 */
[----:B------:R-:W-:Y:S02]  /*7a20*/  ISETP.LT.OR P2, PT, R166, 0x1a, P2 ;  /* 0x0000001aa600780c */ /* 0x000fe40001741670 */
[----:B------:R-:W-:Y:S02]  /*7a30*/  FMNMX.FTZ R9, R135, R160, !PT ;  /* 0x000000a087097209 */ /* 0x000fe40007810000 */
[----:B------:R-:W-:Y:S02]  /*7a40*/  FSEL R125, R125, -INF , !P2 ;  /* 0xff8000007d7d7808 */ /* 0x000fe40005000000 */
[----:B------:R-:W-:Y:S02]  /*7a50*/  ISETP.GT.AND P2, PT, R165, 0x20, !P6 ;  /* 0x00000020a500780c */ /* 0x000fe40007744270 */
[----:B------:R-:W-:-:S02]  /*7a60*/  FMNMX.FTZ R160, R138, R9, !PT ;  /* 0x000000098aa07209 */ /* 0x000fc40007810000 */
[----:B------:R-:W-:Y:S02]  /*7a70*/  ISETP.LT.OR P2, PT, R166, 0x21, P2 ;  /* 0x00000021a600780c */ /* 0x000fe40001741670 */
[----:B------:R-:W-:Y:S02]  /*7a80*/  FMNMX.FTZ R9, R139, R160, !PT ;  /* 0x000000a08b097209 */ /* 0x000fe40007810000 */
[----:B------:R-:W-:Y:S02]  /*7a90*/  FSEL R128, R128, -INF , !P2 ;  /* 0xff80000080807808 */ /* 0x000fe40005000000 */
        /* <DEDUP_REMOVED lines=19> */
[----:B------:R-:W-:Y:S02]  /*7bd0*/  LOP3.LUT P2, RZ, R18, 0x1000, RZ, 0xc0, !PT ;  /* 0x0000100012ff7812 */ /* 0x000fe4000784c0ff */
[----:B------:R-:W-:-:S02]  /*7be0*/  FMNMX.FTZ R160, R159, R160, !PT ;  /* 0x000000a09fa07209 */ /* 0x000fc40007810000 */
[----:B------:R-:W-:Y:S02]  /*7bf0*/  ISETP.GT.AND P2, PT, R165, 0x30, !P2 ;  /* 0x00000030a500780c */ /* 0x000fe40005744270 */
[----:B------:R-:W-:Y:S02]  /*7c00*/  FMNMX.FTZ R160, R161, R160, !PT ;  /* 0x000000a0a1a07209 */ /* 0x000fe40007810000 */
[----:B------:R-:W-:Y:S02]  /*7c10*/  ISETP.LT.OR P2, PT, R166, 0x31, P2 ;  /* 0x00000031a600780c */ /* 0x000fe40001741670 */
[----:B------:R-:W-:Y:S01]  /*7c20*/  LOP3.LUT P6, RZ, R18, 0x40, RZ, 0xc0, !PT ;  /* 0x0000004012ff7812 */ /* 0x000fe200078cc0ff */
[----:B------:R-:W0:Y:S01]  /*7c30*/  SHFL.BFLY PT, R9, R160, 0x2, 0x1f ;  /* 0x0c401f00a0097f89 */ /* 0x000e2200000e0000 */
[----:B------:R-:W-:Y:S02]  /*7c40*/  FSEL R136, R136, -INF , !P2 ;  /* 0xff80000088887808 */ /* 0x000fe40005000000 */
[----:B------:R-:W-:-:S02]  /*7c50*/  LOP3.LUT P2, RZ, R18, 0x800, RZ, 0xc0, !PT ;  /* 0x0000080012ff7812 */ /* 0x000fc4000784c0ff */
[----:B------:R-:W-:Y:S02]  /*7c60*/  LOP3.LUT P3, RZ, R18, 0x20, RZ, 0xc0, !PT ;  /* 0x0000002012ff7812 */ /* 0x000fe4000786c0ff */
[C---:B------:R-:W-:Y:S02]  /*7c70*/  ISETP.GT.AND P2, PT, R165.reuse, 0x31, !P2 ;  /* 0x00000031a500780c */ /* 0x040fe40005744270 */
[C---:B------:R-:W-:Y:S02]  /*7c80*/  ISETP.GT.AND P4, PT, R165.reuse, 0x51, !P4 ;  /* 0x00000051a500780c */ /* 0x040fe40006784270 */
[----:B------:R-:W-:Y:S02]  /*7c90*/  ISETP.LT.OR P2, PT, R166, 0x32, P2 ;  /* 0x00000032a600780c */ /* 0x000fe40001741670 */
[----:B------:R-:W-:Y:S02]  /*7ca0*/  ISETP.GT.AND P5, PT, R165, 0x58, !P5 ;  /* 0x00000058a500780c */ /* 0x000fe40006fa4270 */
[----:B------:R-:W-:-:S02]  /*7cb0*/  FSEL R137, R137, -INF , !P2 ;  /* 0xff80000089897808 */ /* 0x000fc40005000000 */
[----:B------:R-:W-:Y:S02]  /*7cc0*/  LOP3.LUT P2, RZ, R18, 0x400, RZ, 0xc0, !PT ;  /* 0x0000040012ff7812 */ /* 0x000fe4000784c0ff */
[C---:B------:R-:W-:Y:S02]  /*7cd0*/  ISETP.LT.OR P4, PT, R166.reuse, 0x52, P4 ;  /* 0x00000052a600780c */ /* 0x040fe40002781670 */
[----:B------:R-:W-:Y:S02]  /*7ce0*/  ISETP.GT.AND P2, PT, R165, 0x38, !P2 ;  /* 0x00000038a500780c */ /* 0x000fe40005744270 */
[C---:B------:R-:W-:Y:S02]  /*7cf0*/  ISETP.LT.OR P5, PT, R166.reuse, 0x59, P5 ;  /* 0x00000059a600780c */ /* 0x040fe40002fa1670 */
[----:B------:R-:W-:Y:S02]  /*7d00*/  ISETP.LT.OR P2, PT, R166, 0x39, P2 ;  /* 0x00000039a600780c */ /* 0x000fe40001741670 */
[----:B0-----:R-:W-:-:S02]  /*7d10*/  FMNMX.FTZ R11, R160, R9, !PT ;  /* 0x00000009a00b7209 */ /* 0x001fc40007810000 */
[----:B------:R-:W-:Y:S02]  /*7d20*/  FSEL R141, R141, -INF , !P2 ;  /* 0xff8000008d8d7808 */ /* 0x000fe40005000000 */
[----:B------:R-:W-:Y:S01]  /*7d30*/  LOP3.LUT P2, RZ, R18, 0x200, RZ, 0xc0, !PT ;  /* 0x0000020012ff7812 */ /* 0x000fe2000784c0ff */
[----:B------:R-:W0:Y:S01]  /*7d40*/  SHFL.BFLY PT, R162, R11, 0x1, 0x1f ;  /* 0x0c201f000ba27f89 */ /* 0x000e2200000e0000 */
[----:B------:R-:W-:Y:S02]  /*7d50*/  FSEL R153, R153, -INF , !P4 ;  /* 0xff80000099997808 */ /* 0x000fe40006000000 */
[----:B------:R-:W-:Y:S02]  /*7d60*/  ISETP.GT.AND P2, PT, R165, 0x39, !P2 ;  /* 0x00000039a500780c */ /* 0x000fe40005744270 */
[----:B------:R-:W-:Y:S02]  /*7d70*/  FSEL R156, R156, -INF , !P5 ;  /* 0xff8000009c9c7808 */ /* 0x000fe40006800000 */
[----:B------:R-:W-:-:S04]  /*7d80*/  ISETP.LT.OR P2, PT, R166, 0x3a, P2 ;  /* 0x0000003aa600780c */ /* 0x000fc80001741670 */
[----:B------:R-:W-:Y:S02]  /*7d90*/  FSEL R142, R142, -INF , !P2 ;  /* 0xff8000008e8e7808 */ /* 0x000fe40005000000 */
[----:B------:R-:W-:-:S04]  /*7da0*/  LOP3.LUT P2, RZ, R18, 0x100, RZ, 0xc0, !PT ;  /* 0x0000010012ff7812 */ /* 0x000fc8000784c0ff */
[----:B------:R-:W-:-:S04]  /*7db0*/  ISETP.GT.AND P2, PT, R165, 0x40, !P2 ;  /* 0x00000040a500780c */ /* 0x000fc80005744270 */
[----:B------:R-:W-:Y:S02]  /*7dc0*/  ISETP.LT.OR P2, PT, R166, 0x41, P2 ;  /* 0x00000041a600780c */ /* 0x000fe40001741670 */
[----:B0-----:R-:W-:Y:S02]  /*7dd0*/  FMNMX.FTZ R9, R11, R162, !PT ;  /* 0x000000a20b097209 */ /* 0x001fe40007810000 */
[----:B------:R-:W-:Y:S02]  /*7de0*/  FSEL R144, R144, -INF , !P2 ;  /* 0xff80000090907808 */ /* 0x000fe40005000000 */
[----:B------:R-:W-:Y:S01]  /*7df0*/  LOP3.LUT P2, RZ, R18, 0x80, RZ, 0xc0, !PT ;  /* 0x0000008012ff7812 */ /* 0x000fe2000784c0ff */
[----:B------:R-:W-:-:S03]  /*7e00*/  FMUL.FTZ R157, R9, UR10 ;  /* 0x0000000a099d7c20 */ /* 0x000fc60008410000 */
[----:B------:R-:W-:-:S04]  /*7e10*/  ISETP.GT.AND P2, PT, R165, 0x41, !P2 ;  /* 0x00000041a500780c */ /* 0x000fc80005744270 */
[----:B------:R-:W-:-:S04]  /*7e20*/  ISETP.LT.OR P2, PT, R166, 0x42, P2 ;  /* 0x00000042a600780c */ /* 0x000fc80001741670 */
[----:B------:R-:W-:Y:S02]  /*7e30*/  FSEL R145, R145, -INF , !P2 ;  /* 0xff80000091917808 */ /* 0x000fe40005000000 */
[----:B------:R-:W-:Y:S02]  /*7e40*/  ISETP.GT.AND P2, PT, R165, 0x48, !P6 ;  /* 0x00000048a500780c */ /* 0x000fe40007744270 */
[----:B------:R-:W-:Y:S02]  /*7e50*/  LOP3.LUT P6, RZ, R18, 0x2, RZ, 0xc0, !PT ;  /* 0x0000000212ff7812 */ /* 0x000fe400078cc0ff */
[----:B------:R-:W-:-:S04]  /*7e60*/  ISETP.LT.OR P2, PT, R166, 0x49, P2 ;  /* 0x00000049a600780c */ /* 0x000fc80001741670 */
[----:B------:R-:W-:Y:S02]  /*7e70*/  FSEL R148, R148, -INF , !P2 ;  /* 0xff80000094947808 */ /* 0x000fe40005000000 */
[C---:B------:R-:W-:Y:S02]  /*7e80*/  ISETP.GT.AND P2, PT, R165.reuse, 0x49, !P3 ;  /* 0x00000049a500780c */ /* 0x040fe40005f44270 */
[----:B------:R-:W-:Y:S02]  /*7e90*/  LOP3.LUT P3, RZ, R18, 0x10, RZ, 0xc0, !PT ;  /* 0x0000001012ff7812 */ /* 0x000fe4000786c0ff */
[----:B------:R-:W-:Y:S02]  /*7ea0*/  ISETP.LT.OR P2, PT, R166, 0x4a, P2 ;  /* 0x0000004aa600780c */ /* 0x000fe40001741670 */
[----:B------:R-:W-:Y:S02]  /*7eb0*/  ISETP.GT.AND P3, PT, R165, 0x50, !P3 ;  /* 0x00000050a500780c */ /* 0x000fe40005f64270 */
[----:B------:R-:W-:-:S02]  /*7ec0*/  FSEL R149, R149, -INF , !P2 ;  /* 0xff80000095957808 */ /* 0x000fc40005000000 */
[----:B------:R-:W-:Y:S02]  /*7ed0*/  ISETP.GT.AND P2, PT, R165, RZ, !P6 ;  /* 0x000000ffa500720c */ /* 0x000fe40007744270 */
[C---:B------:R-:W-:Y:S02]  /*7ee0*/  ISETP.LT.OR P3, PT, R166.reuse, 0x51, P3 ;  /* 0x00000051a600780c */ /* 0x040fe40001f61670 */
[----:B------:R-:W-:Y:S02]  /*7ef0*/  ISETP.LT.OR P2, PT, R166, 0x1, P2 ;  /* 0x00000001a600780c */ /* 0x000fe40001741670 */
[----:B------:R-:W-:Y:S02]  /*7f00*/  LOP3.LUT P6, RZ, R18, 0x1, RZ, 0xc0, !PT ;  /* 0x0000000112ff7812 */ /* 0x000fe400078cc0ff */
[----:B------:R-:W-:Y:S02]  /*7f10*/  FSEL R0, R0, -INF , !P2 ;  /* 0xff80000000007808 */ /* 0x000fe40005000000 */
[----:B------:R-:W-:-:S02]  /*7f20*/  FSETP.NEU.FTZ.AND P2, PT, R9, -INF , PT ;  /* 0xff8000000900780b */ /* 0x000fc40003f5d000 */
[----:B------:R-:W-:Y:S02]  /*7f30*/  FMNMX.FTZ R11, R0, R2, !PT ;  /* 0x00000002000b7209 */ /* 0x000fe40007810000 */
[----:B------:R-:W-:Y:S02]  /*7f40*/  FSEL R157, R157, RZ, P2 ;  /* 0x000000ff9d9d7208 */ /* 0x000fe40001000000 */
[----:B------:R-:W-:Y:S02]  /*7f50*/  FSEL R152, R152, -INF , !P3 ;  /* 0xff80000098987808 */ /* 0x000fe40005800000 */
[----:B------:R-:W-:Y:S01]  /*7f60*/  ISETP.GT.AND P6, PT, R165, 0x59, !P6 ;  /* 0x00000059a500780c */ /* 0x000fe200077c4270 */
[--C-:B------:R-:W-:Y:S01]  /*7f70*/  FFMA.FTZ R160, R13, UR10, -R157.reuse ;  /* 0x0000000a0da07c23 */ /* 0x100fe2000801089d */
[----:B------:R-:W-:Y:S01]  /*7f80*/  FMNMX.FTZ R13, R10, R11, !PT ;  /* 0x0000000b0a0d7209 */ /* 0x000fe20007810000 */
[--C-:B------:R-:W-:Y:S01]  /*7f90*/  FFMA.FTZ R188, R12, UR10, -R157.reuse ;  /* 0x0000000a0cbc7c23 */ /* 0x100fe2000801089d */
[--C-:B------:R-:W-:Y:S01]  /*7fa0*/  FFMA.FTZ R190, R20, UR10, -R157.reuse ;  /* 0x0000000a14be7c23 */ /* 0x100fe2000801089d */
[--C-:B------:R-:W-:Y:S01]  /*7fb0*/  FFMA.FTZ R20, R123, UR10, -R157.reuse ;  /* 0x0000000a7b147c23 */ /* 0x100fe2000801089d */
[----:B------:R-:W-:Y:S01]  /*7fc0*/  FMNMX.FTZ R12, R14, R13, !PT ;  /* 0x0000000d0e0c7209 */ /* 0x000fe20007810000 */
[--C-:B------:R-:W-:Y:S01]  /*7fd0*/  FFMA.FTZ R186, R126, UR10, -R157.reuse ;  /* 0x0000000a7eba7c23 */ /* 0x100fe2000801089d */
[----:B------:R-:W-:Y:S01]  /*7fe0*/  ISETP.LT.OR P6, PT, R166, 0x5a, P6 ;  /* 0x0000005aa600780c */ /* 0x000fe200037c1670 */
[--C-:B------:R-:W-:Y:S01]  /*7ff0*/  FFMA.FTZ R126, R135, UR10, -R157.reuse ;  /* 0x0000000a877e7c23 */ /* 0x100fe2000801089d */
[----:B------:R-:W-:Y:S01]  /*8000*/  FMNMX.FTZ R13, R15, R12, !PT ;  /* 0x0000000c0f0d7209 */ /* 0x000fe20007810000 */
[--C-:B------:R-:W-:Y:S01]  /*8010*/  FFMA.FTZ R184, R122, UR10, -R157.reuse ;  /* 0x0000000a7ab87c23 */ /* 0x100fe2000801089d */
[----:B------:R-:W-:Y:S01]  /*8020*/  FSEL R158, R158, -INF , !P6 ;  /* 0xff8000009e9e7808 */ /* 0x000fe20007000000 */
[--C-:B------:R-:W-:Y:S01]  /*8030*/  FFMA.FTZ R176, R138, UR10, -R157.reuse ;  /* 0x0000000a8ab07c23 */ /* 0x100fe2000801089d */
[----:B------:R-:W-:Y:S01]  /*8040*/  FMNMX.FTZ R12, R120, R13, !PT ;  /* 0x0000000d780c7209 */ /* 0x000fe20007810000 */
[--C-:B------:R-:W-:Y:S01]  /*8050*/  FFMA.FTZ R13, R21, UR10, -R157.reuse ;  /* 0x0000000a150d7c23 */ /* 0x100fe2000801089d */
[----:B------:R-:W-:Y:S01]  /*8060*/  MUFU.EX2 R188, R188 ;  /* 0x000000bc00bc7308 */ /* 0x000fe20000000800 */
[--C-:B------:R-:W-:Y:S01]  /*8070*/  FFMA.FTZ R180, R130, UR10, -R157.reuse ;  /* 0x0000000a82b47c23 */ /* 0x100fe2000801089d */
[----:B------:R-:W-:Y:S01]  /*8080*/  FMNMX.FTZ R21, R121, R12, !PT ;  /* 0x0000000c79157209 */ /* 0x000fe20007810000 */
[--C-:B------:R-:W-:Y:S01]  /*8090*/  FFMA.FTZ R182, R134, UR10, -R157.reuse ;  /* 0x0000000a86b67c23 */ /* 0x100fe2000801089d */
[--C-:B------:R-:W-:Y:S01]  /*80a0*/  FFMA.FTZ R178, R140, UR10, -R157.reuse ;  /* 0x0000000a8cb27c23 */ /* 0x100fe2000801089d */
        /* <DEDUP_REMOVED lines=8> */
[----:B------:R-:W-:Y:S01]  /*8130*/  FFMA.FTZ R170, R159, UR10, -R157 ;  /* 0x0000000a9faa7c23 */ /* 0x000fe2000801089d */
[----:B------:R-:W-:-:S02]  /*8140*/  FMNMX.FTZ R12, R128, R21, !PT ;  /* 0x00000015800c7209 */ /* 0x000fc40007810000 */
[----:B------:R-:W-:Y:S02]  /*8150*/  MUFU.EX2 R190, R190 ;  /* 0x000000be00be7308 */ /* 0x000fe40000000800 */
[----:B------:R-:W-:-:S04]  /*8160*/  FMNMX.FTZ R21, R129, R12, !PT ;  /* 0x0000000c81157209 */ /* 0x000fc80007810000 */
[----:B------:R-:W-:Y:S02]  /*8170*/  FMNMX.FTZ R12, R132, R21, !PT ;  /* 0x00000015840c7209 */ /* 0x000fe40007810000 */
[----:B------:R-:W-:Y:S02]  /*8180*/  MUFU.EX2 R13, R13 ;  /* 0x0000000d000d7308 */ /* 0x000fe40000000800 */
[----:B------:R-:W-:-:S04]  /*8190*/  FMNMX.FTZ R21, R133, R12, !PT ;  /* 0x0000000c85157209 */ /* 0x000fc80007810000 */
[----:B------:R-:W-:Y:S01]  /*81a0*/  FMNMX.FTZ R12, R136, R21, !PT ;  /* 0x00000015880c7209 */ /* 0x000fe20007810000 */
[----:B------:R-:W-:Y:S01]  /*81b0*/  FFMA.FTZ R21, R127, UR10, -R157 ;  /* 0x0000000a7f157c23 */ /* 0x000fe2000801089d */
[----:B------:R-:W-:Y:S02]  /*81c0*/  MUFU.EX2 R184, R184 ;  /* 0x000000b800b87308 */ /* 0x000fe40000000800 */
[----:B------:R-:W-:-:S04]  /*81d0*/  FMNMX.FTZ R12, R137, R12, !PT ;  /* 0x0000000c890c7209 */ /* 0x000fc80007810000 */
[----:B------:R-:W-:Y:S02]  /*81e0*/  FMNMX.FTZ R123, R141, R12, !PT ;  /* 0x0000000c8d7b7209 */ /* 0x000fe40007810000 */
[----:B------:R-:W-:Y:S02]  /*81f0*/  MUFU.EX2 R20, R20 ;  /* 0x0000001400147308 */ /* 0x000fe40000000800 */
[----:B------:R-:W-:-:S04]  /*8200*/  FMNMX.FTZ R123, R142, R123, !PT ;  /* 0x0000007b8e7b7209 */ /* 0x000fc80007810000 */
[----:B------:R-:W-:Y:S01]  /*8210*/  FMNMX.FTZ R12, R144, R123, !PT ;  /* 0x0000007b900c7209 */ /* 0x000fe20007810000 */
[--C-:B------:R-:W-:Y:S01]  /*8220*/  FFMA.FTZ R123, R131, UR10, -R157.reuse ;  /* 0x0000000a837b7c23 */ /* 0x100fe2000801089d */
[----:B------:R-:W-:Y:S01]  /*8230*/  MUFU.EX2 R186, R186 ;  /* 0x000000ba00ba7308 */ /* 0x000fe20000000800 */
[----:B------:R-:W-:Y:S01]  /*8240*/  FFMA.FTZ R131, R147, UR10, -R157 ;  /* 0x0000000a93837c23 */ /* 0x000fe2000801089d */
[----:B------:R-:W-:-:S04]  /*8250*/  FMNMX.FTZ R127, R145, R12, !PT ;  /* 0x0000000c917f7209 */ /* 0x000fc80007810000 */
[----:B------:R-:W-:Y:S02]  /*8260*/  FMNMX.FTZ R12, R148, R127, !PT ;  /* 0x0000007f940c7209 */ /* 0x000fe40007810000 */
[----:B------:R-:W-:Y:S02]  /*8270*/  MUFU.EX2 R21, R21 ;  /* 0x0000001500157308 */ /* 0x000fe40000000800 */
[----:B------:R-:W-:-:S04]  /*8280*/  FMNMX.FTZ R127, R149, R12, !PT ;  /* 0x0000000c957f7209 */ /* 0x000fc80007810000 */
[----:B------:R-:W-:Y:S02]  /*8290*/  FMNMX.FTZ R12, R152, R127, !PT ;  /* 0x0000007f980c7209 */ /* 0x000fe40007810000 */
[----:B------:R-:W-:Y:S02]  /*82a0*/  MUFU.EX2 R180, R180 ;  /* 0x000000b400b47308 */ /* 0x000fe40000000800 */
[----:B------:R-:W-:-:S04]  /*82b0*/  FMNMX.FTZ R127, R153, R12, !PT ;  /* 0x0000000c997f7209 */ /* 0x000fc80007810000 */
[----:B------:R-:W-:Y:S02]  /*82c0*/  FMNMX.FTZ R127, R156, R127, !PT ;  /* 0x0000007f9c7f7209 */ /* 0x000fe40007810000 */
[----:B------:R-:W-:Y:S02]  /*82d0*/  MUFU.EX2 R123, R123 ;  /* 0x0000007b007b7308 */ /* 0x000fe40000000800 */
[----:B------:R-:W-:Y:S01]  /*82e0*/  FMNMX.FTZ R12, R158, R127, !PT ;  /* 0x0000007f9e0c7209 */ /* 0x000fe20007810000 */
[----:B------:R-:W-:-:S04]  /*82f0*/  FFMA.FTZ R127, R139, UR10, -R157 ;  /* 0x0000000a8b7f7c23 */ /* 0x000fc8000801089d */
[----:B------:R-:W0:Y:S01]  /*8300*/  SHFL.BFLY PT, R135, R12, 0x2, 0x1f ;  /* 0x0c401f000c877f89 */ /* 0x000e2200000e0000 */
[----:B------:R-:W-:Y:S08]  /*8310*/  MUFU.EX2 R182, R182 ;  /* 0x000000b600b67308 */ /* 0x000ff00000000800 */
[----:B------:R-:W-:Y:S08]  /*8320*/  MUFU.EX2 R126, R126 ;  /* 0x0000007e007e7308 */ /* 0x000ff00000000800 */
[----:B------:R-:W-:Y:S01]  /*8330*/  MUFU.EX2 R176, R176 ;  /* 0x000000b000b07308 */ /* 0x000fe20000000800 */
[----:B0-----:R-:W-:-:S07]  /*8340*/  FMNMX.FTZ R122, R12, R135, !PT ;  /* 0x000000870c7a7209 */ /* 0x001fce0007810000 */
[----:B------:R-:W-:Y:S01]  /*8350*/  MUFU.EX2 R127, R127 ;  /* 0x0000007f007f7308 */ /* 0x000fe20000000800 */
[----:B------:R-:W-:Y:S01]  /*8360*/  FSEL R12, R9, RZ, P2 ;  /* 0x000000ff090c7208 */ /* 0x000fe20001000000 */
[--C-:B------:R-:W-:Y:S01]  /*8370*/  FFMA.FTZ R135, R155, UR10, -R157.reuse ;  /* 0x0000000a9b877c23 */ /* 0x100fe2000801089d */
[----:B------:R-:W-:Y:S01]  /*8380*/  FFMA.FTZ R157, R161, UR10, -R157 ;  /* 0x0000000aa19d7c23 */ /* 0x000fe2000801089d */
[----:B------:R-:W0:Y:S02]  /*8390*/  SHFL.BFLY PT, R139, R122, 0x1, 0x1f ;  /* 0x0c201f007a8b7f89 */ /* 0x000e2400000e0000 */
[----:B------:R-:W-:Y:S02]  /*83a0*/  FADD.FTZ R12, -R12, R3 ;  /* 0x000000030c0c7221 */ /* 0x000fe40000010100 */
[----:B------:R-:W-:Y:S02]  /*83b0*/  MUFU.EX2 R178, R178 ;  /* 0x000000b200b27308 */ /* 0x000fe40000000800 */
[----:B------:R-:W-:-:S06]  /*83c0*/  FMUL.FTZ R12, R12, UR10 ;  /* 0x0000000a0c0c7c20 */ /* 0x000fcc0008410000 */
[----:B------:R-:W1:Y:S08]  /*83d0*/  MUFU.EX2 R12, R12 ;  /* 0x0000000c000c7308 */ /* 0x000e700000000800 */
[----:B------:R-:W-:Y:S01]  /*83e0*/  MUFU.EX2 R130, R130 ;  /* 0x0000008200827308 */ /* 0x000fe20000000800 */
[----:B0-----:R-:W-:-:S04]  /*83f0*/  FMNMX.FTZ R122, R122, R139, !PT ;  /* 0x0000008b7a7a7209 */ /* 0x001fc80007810000 */
[C---:B------:R-:W-:Y:S01]  /*8400*/  FSETP.NEU.FTZ.AND P2, PT, R122.reuse, -INF , PT ;  /* 0xff8000007a00780b */ /* 0x040fe20003f5d000 */
[----:B------:R-:W-:Y:S02]  /*8410*/  FMUL.FTZ R138, R122, UR10 ;  /* 0x0000000a7a8a7c20 */ /* 0x000fe40008410000 */
[----:B------:R-:W-:Y:S03]  /*8420*/  MUFU.EX2 R172, R172 ;  /* 0x000000ac00ac7308 */ /* 0x000fe60000000800 */
[----:B------:R-:W-:-:S05]  /*8430*/  FSEL R138, R138, RZ, P2 ;  /* 0x000000ff8a8a7208 */ /* 0x000fca0001000000 */
[----:B------:R-:W-:Y:S01]  /*8440*/  MUFU.EX2 R131, R131 ;  /* 0x0000008300837308 */ /* 0x000fe20000000800 */
[--C-:B------:R-:W-:Y:S01]  /*8450*/  FFMA.FTZ R185, R120, UR10, -R138.reuse ;  /* 0x0000000a78b97c23 */ /* 0x100fe2000801088a */
[--C-:B------:R-:W-:Y:S01]  /*8460*/  FFMA.FTZ R120, R125, UR10, -R138.reuse ;  /* 0x0000000a7d787c23 */ /* 0x100fe2000801088a */
[----:B------:R-:W-:Y:S01]  /*8470*/  FSEL R125, R122, RZ, P2 ;  /* 0x000000ff7a7d7208 */ /* 0x000fe20001000000 */
[--C-:B------:R-:W-:Y:S01]  /*8480*/  FFMA.FTZ R189, R0, UR10, -R138.reuse ;  /* 0x0000000a00bd7c23 */ /* 0x100fe2000801088a */
[--C-:B------:R-:W-:Y:S01]  /*8490*/  FFMA.FTZ R187, R124, UR10, -R138.reuse ;  /* 0x0000000a7cbb7c23 */ /* 0x100fe2000801088a */
[----:B------:R-:W-:Y:S01]  /*84a0*/  FFMA.FTZ R10, R10, UR10, -R138 ;  /* 0x0000000a0a0a7c23 */ /* 0x000fe2000801088a */
[----:B-1----:R-:W-:Y:S01]  /*84b0*/  FFMA.FTZ R124, R12, R7, R188 ;  /* 0x000000070c7c7223 */ /* 0x002fe200000100bc */
[----:B------:R-:W-:Y:S01]  /*84c0*/  FADD.FTZ R125, -R125, R2 ;  /* 0x000000027d7d7221 */ /* 0x000fe20000010100 */
[----:B------:R-:W-:Y:S01]  /*84d0*/  FFMA.FTZ R191, R14, UR10, -R138 ;  /* 0x0000000a0ebf7c23 */ /* 0x000fe2000801088a */
[----:B------:R-:W-:Y:S01]  /*84e0*/  MUFU.EX2 R189, R189 ;  /* 0x000000bd00bd7308 */ /* 0x000fe20000000800 */
[----:B------:R-:W-:Y:S01]  /*84f0*/  FADD.FTZ R7, R11, R124 ;  /* 0x0000007c0b077221 */ /* 0x000fe20000010000 */
[----:B------:R-:W-:Y:S01]  /*8500*/  FMUL.FTZ R125, R125, UR10 ;  /* 0x0000000a7d7d7c20 */ /* 0x000fe20008410000 */
        /* <DEDUP_REMOVED lines=12> */
[--C-:B------:R-:W-:Y:S01]  /*85d0*/  FFMA.FTZ R179, R141, UR10, -R138.reuse ;  /* 0x0000000a8db37c23 */ /* 0x100fe2000801088a */
[----:B------:R-:W1:Y:S01]  /*85e0*/  MUFU.EX2 R10, R10 ;  /* 0x0000000a000a7308 */ /* 0x000e620000000800 */
[----:B------:R-:W-:Y:S01]  /*85f0*/  FADD.FTZ R129, R20, R129 ;  /* 0x0000008114817221 */ /* 0x000fe20000010000 */
[--C-:B------:R-:W-:Y:S01]  /*8600*/  FFMA.FTZ R173, R144, UR10, -R138.reuse ;  /* 0x0000000a90ad7c23 */ /* 0x100fe2000801088a */
[--C-:B------:R-:W-:Y:S01]  /*8610*/  FFMA.FTZ R175, R148, UR10, -R138.reuse ;  /* 0x0000000a94af7c23 */ /* 0x100fe2000801088a */
[----:B------:R-:W-:Y:S01]  /*8620*/  F2FP.BF16.F32.PACK_AB R184, R20, R184 ;  /* 0x000000b814b8723e */ /* 0x000fe200000010ff */
[----:B------:R-:W-:Y:S01]  /*8630*/  FADD.FTZ R132, R186, R129 ;  /* 0x00000081ba847221 */ /* 0x000fe20000010000 */
[----:B------:R-:W-:Y:S01]  /*8640*/  F2FP.BF16.F32.PACK_AB R188, R11, R188 ;  /* 0x000000bc0bbc723e */ /* 0x000fe200000010ff */
[----:B------:R-:W-:Y:S01]  /*8650*/  FFMA.FTZ R169, R152, UR10, -R138 ;  /* 0x0000000a98a97c23 */ /* 0x000fe2000801088a */
[----:B------:R-:W2:Y:S01]  /*8660*/  MUFU.EX2 R191, R191 ;  /* 0x000000bf00bf7308 */ /* 0x000ea20000000800 */
[----:B0-----:R-:W-:Y:S01]  /*8670*/  FFMA.FTZ R7, R0, R6, R189 ;  /* 0x0000000600077223 */ /* 0x001fe200000100bd */
[----:B------:R-:W-:Y:S01]  /*8680*/  FADD.FTZ R125, R21, R132 ;  /* 0x00000084157d7221 */ /* 0x000fe20000010000 */
[--C-:B------:R-:W-:Y:S01]  /*8690*/  FFMA.FTZ R6, R142, UR10, -R138.reuse ;  /* 0x0000000a8e067c23 */ /* 0x100fe2000801088a */
[--C-:B------:R-:W-:Y:S01]  /*86a0*/  FFMA.FTZ R153, R153, UR10, -R138.reuse ;  /* 0x0000000a99997c23 */ /* 0x100fe2000801088a */
[----:B------:R-:W-:Y:S01]  /*86b0*/  FFMA.FTZ R156, R156, UR10, -R138 ;  /* 0x0000000a9c9c7c23 */ /* 0x000fe2000801088a */
[----:B------:R-:W-:Y:S01]  /*86c0*/  FADD.FTZ R132, R180, R125 ;  /* 0x0000007db4847221 */ /* 0x000fe20000010000 */
[----:B------:R-:W-:Y:S01]  /*86d0*/  IMAD.U32 R125, RZ, RZ, UR6 ;  /* 0x00000006ff7d7e24 */ /* 0x000fe2000f8e00ff */
[----:B------:R-:W0:Y:S01]  /*86e0*/  MUFU.EX2 R14, R14 ;  /* 0x0000000e000e7308 */ /* 0x000e220000000800 */
[C---:B-1----:R-:W-:Y:S01]  /*86f0*/  FADD.FTZ R128, R10.reuse, R7 ;  /* 0x000000070a807221 */ /* 0x042fe20000010000 */
[----:B------:R-:W-:Y:S01]  /*8700*/  F2FP.BF16.F32.PACK_AB R189, R10, R189 ;  /* 0x000000bd0abd723e */ /* 0x000fe200000010ff */
[----:B------:R-:W-:Y:S01]  /*8710*/  @!P1 VIADD R125, R125, 0x30860 ;  /* 0x000308607d7d9836 */ /* 0x000fe20000000000 */
[C---:B------:R-:W-:Y:S01]  /*8720*/  ISETP.GT.AND P2, PT, R8.reuse, UR50, PT ;  /* 0x0000003208007c0c */ /* 0x040fe2000bf44270 */
[----:B------:R-:W-:Y:S01]  /*8730*/  VIADD R8, R8, 0xffffffff ;  /* 0xffffffff08087836 */ /* 0x000fe20000000000 */
[----:B------:R-:W-:-:S02]  /*8740*/  F2FP.BF16.F32.PACK_AB R190, R13, R190 ;  /* 0x000000be0dbe723e */ /* 0x000fc400000010ff */
[----:B------:R-:W1:Y:S01]  /*8750*/  MUFU.EX2 R185, R185 ;  /* 0x000000b900b97308 */ /* 0x000e620000000800 */
[----:B--2---:R-:W-:Y:S01]  /*8760*/  FADD.FTZ R7, R191, R128 ;  /* 0x00000080bf077221 */ /* 0x004fe20000010000 */
[----:B------:R-:W-:Y:S02]  /*8770*/  F2FP.BF16.F32.PACK_AB R186, R21, R186 ;  /* 0x000000ba15ba723e */ /* 0x000fe400000010ff */
[----:B------:R-:W-:-:S04]  /*8780*/  F2FP.BF16.F32.PACK_AB R180, R123, R180 ;  /* 0x000000b47bb4723e */ /* 0x000fc800000010ff */
[----:B------:R-:W2:Y:S01]  /*8790*/  MUFU.EX2 R15, R15 ;  /* 0x0000000f000f7308 */ /* 0x000ea20000000800 */
[C---:B0-----:R-:W-:Y:S01]  /*87a0*/  FADD.FTZ R128, R14.reuse, R7 ;  /* 0x000000070e807221 */ /* 0x041fe20000010000 */
[----:B------:R-:W-:Y:S01]  /*87b0*/  FADD.FTZ R7, R123, R132 ;  /* 0x000000847b077221 */ /* 0x000fe20000010000 */
[----:B------:R-:W-:Y:S01]  /*87c0*/  @!P1 PRMT R132, RZ, 0x654, R125 ;  /* 0x00000654ff849816 */ /* 0x000fe2000000007d */
[----:B------:R-:W-:Y:S01]  /*87d0*/  FFMA.FTZ R125, R145, UR10, -R138 ;  /* 0x0000000a917d7c23 */ /* 0x000fe2000801088a */
[----:B------:R-:W-:Y:S01]  /*87e0*/  F2FP.BF16.F32.PACK_AB R191, R14, R191 ;  /* 0x000000bf0ebf723e */ /* 0x000fe200000010ff */
[----:B------:R-:W-:Y:S01]  /*87f0*/  FADD.FTZ R129, R182, R7 ;  /* 0x00000007b6817221 */ /* 0x000fe20000010000 */
[----:B------:R0:W-:Y:S01]  /*8800*/  @!P1 SYNCS.ARRIVE.TRANS64.RED.A1T0 RZ, [R132+URZ], RZ ;  /* 0x000000ff84ff99a7 */ /* 0x0001e2000810043f */
[----:B------:R-:W3:Y:S01]  /*8810*/  MUFU.EX2 R187, R187 ;  /* 0x000000bb00bb7308 */ /* 0x000ee20000000800 */
[----:B-1----:R-:W-:Y:S01]  /*8820*/  FADD.FTZ R128, R185, R128 ;  /* 0x00000080b9807221 */ /* 0x002fe20000010000 */
[C---:B------:R-:W-:Y:S01]  /*8830*/  FADD.FTZ R129, R126.reuse, R129 ;  /* 0x000000817e817221 */ /* 0x040fe20000010000 */
[----:B------:R-:W-:-:S03]  /*8840*/  F2FP.BF16.F32.PACK_AB R182, R126, R182 ;  /* 0x000000b67eb6723e */ /* 0x000fc600000010ff */
[----:B------:R-:W-:Y:S01]  /*8850*/  FADD.FTZ R136, R176, R129 ;  /* 0x00000081b0887221 */ /* 0x000fe20000010000 */
[----:B------:R-:W-:Y:S01]  /*8860*/  F2FP.BF16.F32.PACK_AB R176, R127, R176 ;  /* 0x000000b07fb0723e */ /* 0x000fe200000010ff */
[----:B------:R-:W0:Y:S01]  /*8870*/  MUFU.EX2 R120, R120 ;  /* 0x0000007800787308 */ /* 0x000e220000000800 */
[C---:B--2---:R-:W-:Y:S01]  /*8880*/  FADD.FTZ R128, R15.reuse, R128 ;  /* 0x000000800f807221 */ /* 0x044fe20000010000 */
[----:B------:R-:W-:-:S06]  /*8890*/  F2FP.BF16.F32.PACK_AB R185, R15, R185 ;  /* 0x000000b90fb9723e */ /* 0x000fcc00000010ff */
[----:B------:R-:W1:Y:S01]  /*88a0*/  MUFU.EX2 R181, R181 ;  /* 0x000000b500b57308 */ /* 0x000e620000000800 */
[----:B---3--:R-:W-:Y:S01]  /*88b0*/  FADD.FTZ R7, R187, R128 ;  /* 0x00000080bb077221 */ /* 0x008fe20000010000 */
[--C-:B------:R-:W-:Y:S01]  /*88c0*/  FFMA.FTZ R128, R149, UR10, -R138.reuse ;  /* 0x0000000a95807c23 */ /* 0x100fe2000801088a */
[----:B------:R-:W-:-:S05]  /*88d0*/  FFMA.FTZ R138, R158, UR10, -R138 ;  /* 0x0000000a9e8a7c23 */ /* 0x000fca000801088a */
[----:B------:R-:W2:Y:S01]  /*88e0*/  MUFU.EX2 R121, R121 ;  /* 0x0000007900797308 */ /* 0x000ea20000000800 */
[C---:B0-----:R-:W-:Y:S01]  /*88f0*/  FADD.FTZ R132, R120.reuse, R7 ;  /* 0x0000000778847221 */ /* 0x041fe20000010000 */
[----:B------:R-:W-:Y:S01]  /*8900*/  FADD.FTZ R7, R127, R136 ;  /* 0x000000887f077221 */ /* 0x000fe20000010000 */
[----:B------:R-:W-:-:S03]  /*8910*/  F2FP.BF16.F32.PACK_AB R187, R120, R187 ;  /* 0x000000bb78bb723e */ /* 0x000fc600000010ff */
[----:B------:R-:W-:Y:S01]  /*8920*/  FADD.FTZ R129, R178, R7 ;  /* 0x00000007b2817221 */ /* 0x000fe20000010000 */
[C---:B------:R-:W-:Y:S01]  /*8930*/  F2FP.BF16.F32.PACK_AB R178, R130.reuse, R178 ;  /* 0x000000b282b2723e */ /* 0x040fe200000010ff */
[----:B------:R-:W0:Y:S01]  /*8940*/  MUFU.EX2 R183, R183 ;  /* 0x000000b700b77308 */ /* 0x000e220000000800 */
[----:B-1----:R-:W-:Y:S01]  /*8950*/  FADD.FTZ R132, R181, R132 ;  /* 0x00000084b5847221 */ /* 0x002fe20000010000 */
[----:B------:R-:W-:-:S04]  /*8960*/  FADD.FTZ R129, R130, R129 ;  /* 0x0000008182817221 */ /* 0x000fc80000010000 */
[----:B------:R-:W-:Y:S01]  /*8970*/  FADD.FTZ R136, R172, R129 ;  /* 0x00000081ac887221 */ /* 0x000fe20000010000 */
[----:B------:R-:W-:Y:S01]  /*8980*/  F2FP.BF16.F32.PACK_AB R172, R131, R172 ;  /* 0x000000ac83ac723e */ /* 0x000fe200000010ff */
[----:B------:R-:W1:Y:S01]  /*8990*/  MUFU.EX2 R2, R133 ;  /* 0x0000008500027308 */ /* 0x000e620000000800 */
[----:B--2---:R-:W-:Y:S01]  /*89a0*/  FADD.FTZ R132, R121, R132 ;  /* 0x0000008479847221 */ /* 0x004fe20000010000 */
[----:B------:R-:W-:Y:S01]  /*89b0*/  FADD.FTZ R11, R131, R136 ;  /* 0x00000088830b7221 */ /* 0x000fe20000010000 */
[----:B------:R-:W-:-:S05]  /*89c0*/  F2FP.BF16.F32.PACK_AB R181, R121, R181 ;  /* 0x000000b579b5723e */ /* 0x000fca00000010ff */
[----:B------:R-:W2:Y:S01]  /*89d0*/  MUFU.EX2 R177, R177 ;  /* 0x000000b100b17308 */ /* 0x000ea20000000800 */
[----:B0-----:R-:W-:-:S07]  /*89e0*/  FADD.FTZ R7, R183, R132 ;  /* 0x00000084b7077221 */ /* 0x001fce0000010000 */
        /* <DEDUP_REMOVED lines=22> */
[----:B0-----:R-:W-:-:S07]  /*8b50*/  FADD.FTZ R132, R168, R11 ;  /* 0x0000000ba8847221 */ /* 0x001fce0000010000 */
[----:B------:R-:W0:Y:S01]  /*8b60*/  MUFU.EX2 R175, R175 ;  /* 0x000000af00af7308 */ /* 0x000e220000000800 */
[C---:B-1----:R-:W-:Y:S01]  /*8b70*/  FADD.FTZ R126, R125.reuse, R126 ;  /* 0x0000007e7d7e7221 */ /* 0x042fe20000010000 */
[----:B------:R-:W-:-:S06]  /*8b80*/  F2FP.BF16.F32.PACK_AB R173, R125, R173 ;  /* 0x000000ad7dad723e */ /* 0x000fcc00000010ff */
        /* <DEDUP_REMOVED lines=16> */
[C---:B--2---:R-:W-:Y:S01]  /*8c90*/  FADD.FTZ R3, R20.reuse, R3 ;  /* 0x0000000314037221 */ /* 0x044fe20000010000 */
[----:B------:R-:W-:-:S03]  /*8ca0*/  F2FP.BF16.F32.PACK_AB R169, R20, R169 ;  /* 0x000000a914a9723e */ /* 0x000fc600000010ff */
[----:B0-----:R-:W-:-:S04]  /*8cb0*/  FADD.FTZ R3, R156, R3 ;  /* 0x000000039c037221 */ /* 0x001fc80000010000 */
[C---:B-1----:R-:W-:Y:S01]  /*8cc0*/  FADD.FTZ R6, R138.reuse, R3 ;  /* 0x000000038a067221 */ /* 0x042fe20000010000 */
[----:B------:R-:W-:Y:S01]  /*8cd0*/  F2FP.BF16.F32.PACK_AB R171, R138, R156 ;  /* 0x0000009c8aab723e */ /* 0x000fe200000010ff */
[----:B------:R-:W-:Y:S01]  /*8ce0*/  IMAD.MOV.U32 R3, RZ, RZ, R9 ;  /* 0x000000ffff037224 */ /* 0x000fe200078e0009 */
[----:B------:R-:W-:Y:S06]  /*8cf0*/  @P2 BRA `(.L_x_1190) ;  /* 0xffffffc800682947 */ /* 0x000fec000383ffff */
[----:B------:R-:W-:Y:S01]  /*8d00*/  IMAD.MOV.U32 R2, RZ, RZ, R122 ;  /* 0x000000ffff027224 */ /* 0x000fe200078e007a */
[----:B------:R-:W-:Y:S01]  /*8d10*/  UMOV UR37, UR5 ;  /* 0x0000000500257c82 */ /* 0x000fe20008000000 */
[----:B------:R-:W-:Y:S01]  /*8d20*/  IMAD.MOV.U32 R3, RZ, RZ, R9 ;  /* 0x000000ffff037224 */ /* 0x000fe200078e0009 */
[----:B------:R-:W-:-:S06]  /*8d30*/  UMOV UR36, UR39 ;  /* 0x0000002700247c82 */ /* 0x000fcc0008000000 */
.L_x_1173:
[----:B------:R-:W-:Y:S01]  /*8d40*/  ULDC UR4, c[0x0][0x448] ;  /* 0x0001120000047ab9 */ /* 0x000fe20000000800 */
[----:B------:R-:W-:Y:S01]  /*8d50*/  IADD3 R9, R16, 0x1, -R17 ;  /* 0x0000000110097810 */ /* 0x000fe20007ffe811 */
[----:B------:R-:W-:Y:S01]  /*8d60*/  UISETP.NE.AND UP0, UPT, UR4, 0x1, UPT ;  /* 0x000000010400788c */ /* 0x000fe2000bf05270 */
[----:B------:R-:W-:Y:S02]  /*8d70*/  ULDC UR11, c[0x0][0x9e4] ;  /* 0x00027900000b7ab9 */ /* 0x000fe40000000800 */
[----:B------:R-:W-:Y:S01]  /*8d80*/  R2UR UR7, R9 ;  /* 0x00000000090772ca */ /* 0x000fe200000e0000 */
[----:B------:R-:W-:Y:S02]  /*8d90*/  UISETP.GE.AND UP1, UPT, UR11, 0x1, UPT ;  /* 0x000000010b00788c */ /* 0x000fe4000bf26270 */
[----:B------:R-:W-:Y:S01]  /*8da0*/  UIADD3 UR6, UR60, 0x7f, URZ ;  /* 0x0000007f3c067890 */ /* 0x000fe2000fffe03f */
[----:B------:R-:W-:-:S03]  /*8db0*/  ULDC UR15, c[0x0][0x9dc] ;  /* 0x00027700000f7ab9 */ /* 0x000fc60000000800 */
[----:B------:R-:W-:Y:S01]  /*8dc0*/  PLOP3.LUT P2, PT, PT, PT, UP1, 0x40, 0x0 ;  /* 0x000000000000781c */ /* 0x000fe20003f4e818 */
[----:B------:R-:W-:Y:S01]  /*8dd0*/  @UP0 ULDC UR4, c[0x0][0x44c] ;  /* 0x0001130000040ab9 */ /* 0x000fe20000000800 */
[----:B------:R-:W-:Y:S01]  /*8de0*/  @UP0 ULDC UR14, c[0x0][0x450] ;  /* 0x00011400000e0ab9 */ /* 0x000fe20000000800 */
[----:B------:R-:W-:-:S04]  /*8df0*/  UIMAD.WIDE.U32 UR4, UR6, UR4, URZ ;  /* 0x00000004060472a5 */ /* 0x000fc8000f8e003f */
[----:B------:R-:W-:-:S04]  /*8e00*/  @UP0 USHF.R.U32.HI UR6, URZ, UR14, UR5 ;  /* 0x0000000e3f060299 */ /* 0x000fc80008011605 */
[----:B------:R-:W-:-:S04]  /*8e10*/  UIADD3 UR6, UR7, UR6, URZ ;  /* 0x0000000607067290 */ /* 0x000fc8000fffe03f */
[----:B------:R-:W-:Y:S01]  /*8e20*/  UIADD3 UR15, UR6, -UR15, URZ ;  /* 0x8000000f060f7290 */ /* 0x000fe2000fffe03f */
[----:B------:R-:W-:Y:S11]  /*8e30*/  @P2 BRA `(.L_x_1191) ;  /* 0x0000000000482947 */ /* 0x000ff60003800000 */
[----:B------:R-:W-:Y:S02]  /*8e40*/  UMOV UR14, UR6 ;  /* 0x00000006000e7c82 */ /* 0x000fe40008000000 */
        /* <DEDUP_REMOVED lines=10> */
.L_x_1192:
[----:B------:R-:W-:-:S11]  /*8ef0*/  UISETP.NE.AND UP2, UPT, UR11, 0x1, UPT ;  /* 0x000000010b00788c */ /* 0x000fd6000bf45270 */
[----:B------:R-:W-:Y:S02]  /*8f00*/  @UP2 ULDC.64 UR4, c[0x0][0x9e8] ;  /* 0x00027a0000042ab9 */ /* 0x000fe40000000a00 */
[----:B------:R-:W-:-:S04]  /*8f10*/  UIMAD.WIDE.U32 UR6, UR14, UR4, URZ ;  /* 0x000000040e0672a5 */ /* 0x000fc8000f8e003f */
[----:B------:R-:W-:-:S12]  /*8f20*/  @UP2 USHF.R.U32.HI UR14, URZ, UR5, UR7 ;  /* 0x000000053f0e2299 */ /* 0x000fd80008011607 */
.L_x_1193:
[----:B------:R-:W-:-:S04]  /*8f30*/  UIMAD UR11, UR14, UR11, URZ ;  /* 0x0000000b0e0b72a4 */ /* 0x000fc8000f8e023f */
[----:B------:R-:W-:-:S04]  /*8f40*/  UISETP.LT.AND UP2, UPT, UR15, UR11, UPT ;  /* 0x0000000b0f00728c */ /* 0x000fc8000bf41270 */
[----:B------:R-:W-:-:S12]  /*8f50*/  USEL UR15, UR15, UR11, !UP2 ;  /* 0x0000000b0f0f7287 */ /* 0x000fd8000d000000 */
.L_x_1191:
        /* <DEDUP_REMOVED lines=15> */
.L_x_1203:
[----:B------:R-:W-:-:S04]  /*9050*/  UIADD3 UR37, UR4, 0x1, URZ ;  /* 0x0000000104257890 */ /* 0x000fc8000fffe03f */
[----:B------:R-:W-:-:S04]  /*9060*/  UISETP.NE.AND UP2, UPT, UR37, 0x2, UPT ;  /* 0x000000022500788c */ /* 0x000fc8000bf45270 */
[----:B------:R-:W-:Y:S02]  /*9070*/  USEL UR36, URZ, 0x1, UP2 ;  /* 0x000000013f247887 */ /* 0x000fe40009000000 */
[----:B------:R-:W-:Y:S02]  /*9080*/  USEL UR37, UR37, URZ, UP2 ;  /* 0x0000003f25257287 */ /* 0x000fe40009000000 */
[----:B------:R-:W-:Y:S01]  /*9090*/  ULOP3.LUT UR36, UR7, UR36, URZ, 0x3c, !UPT ;  /* 0x0000002407247292 */ /* 0x000fe2000f8e3c3f */
[----:B------:R-:W-:Y:S11]  /*90a0*/  @!P0 BRA `(.L_x_1195) ;  /* 0x0000000000048947 */ /* 0x000ff60003800000 */
[----:B------:R-:W-:Y:S01]  /*90b0*/  BPT.TRAP 0x1 ;  /* 0x000000040000795c */ /* 0x000fe20000300000 */
.L_x_1195:
[----:B------:R-:W-:Y:S01]  /*90c0*/  ULEA UR6, UR37, UR38, 0x3 ;  /* 0x0000002625067291 */ /* 0x000fe2000f8e183f */
[----:B------:R-:W-:-:S05]  /*90d0*/  IMAD.U32 R2, RZ, RZ, UR36 ;  /* 0x00000024ff027e24 */ /* 0x000fca000f8e00ff */
[----:B------:R-:W-:-:S04]  /*90e0*/  SHF.L.U32 R2, R2, 0x1f, RZ ;  /* 0x0000001f02027819 */ /* 0x000fc800000006ff */
[----:B------:R0:W1:Y:S01]  /*90f0*/  SYNCS.PHASECHK.TRANS64.TRYWAIT P2, [UR6+0x30830], R2 ;  /* 0x03083002ff0075a7 */ /* 0x0000620008040146 */
[----:B------:R-:W-:Y:S05]  /*9100*/  @!P0 BRA `(.L_x_1196) ;  /* 0x0000000000048947 */ /* 0x000fea0003800000 */
[----:B------:R-:W-:Y:S01]  /*9110*/  BPT.TRAP 0x1 ;  /* 0x000000040000795c */ /* 0x000fe20000300000 */
.L_x_1196:
[-C--:B------:R-:W-:Y:S01]  /*9120*/  FMUL.FTZ R24, R24, R12.reuse ;  /* 0x0000000c18187220 */ /* 0x080fe20000410000 */
[----:B------:R-:W-:Y:S01]  /*9130*/  FMUL.FTZ R25, R25, R12 ;  /* 0x0000000c19197220 */ /* 0x000fe20000410000 */
[----:B-1----:R-:W-:Y:S06]  /*9140*/  @P2 BRA `(.L_x_1197) ;  /* 0x0000000000082947 */ /* 0x002fec0003800000 */
[----:B------:R-:W1:Y:S02]  /*9150*/  SYNCS.PHASECHK.TRANS64.TRYWAIT P2, [UR6+0x30830], R2 ;  /* 0x03083002ff0075a7 */ /* 0x000e640008040146 */
[----:B-1----:R-:W-:Y:S05]  /*9160*/  @!P2 BRA `(.L_x_1198) ;  /* 0x000001240008a947 */ /* 0x002fea0003800000 */
.L_x_1197:
        /* <DEDUP_REMOVED lines=165> */
.L_x_1199:
[----:B------:R-:W-:Y:S01]  /*9bc0*/  ULEA UR11, UR4, UR38, 0x3 ;  /* 0x00000026040b7291 */ /* 0x000fe2000f8e183f */
[----:B------:R-:W-:-:S05]  /*9bd0*/  IMAD.U32 R0, RZ, RZ, UR7 ;  /* 0x00000007ff007e24 */ /* 0x000fca000f8e00ff */
[----:B------:R-:W-:-:S04]  /*9be0*/  SHF.L.U32 R0, R0, 0x1f, RZ ;  /* 0x0000001f00007819 */ /* 0x000fc800000006ff */
[----:B------:R2:W3:Y:S01]  /*9bf0*/  SYNCS.PHASECHK.TRANS64.TRYWAIT P2, [UR11+0x30850], R0 ;  /* 0x03085000ff0075a7 */ /* 0x0004e2000804014b */
[----:B------:R-:W-:Y:S05]  /*9c00*/  @!P0 BRA `(.L_x_1200) ;  /* 0x0000000000048947 */ /* 0x000fea0003800000 */
[----:B------:R-:W-:Y:S01]  /*9c10*/  BPT.TRAP 0x1 ;  /* 0x000000040000795c */ /* 0x000fe20000300000 */
.L_x_1200:
[----:B---3--:R-:W-:Y:S05]  /*9c20*/  @P2 BRA `(.L_x_1201) ;  /* 0x0000000000082947 */ /* 0x008fea0003800000 */
[----:B------:R-:W3:Y:S02]  /*9c30*/  SYNCS.PHASECHK.TRANS64.TRYWAIT P2, [UR11+0x30850], R0 ;  /* 0x03085000ff0075a7 */ /* 0x000ee4000804014b */
[----:B---3--:R-:W-:Y:S05]  /*9c40*/  @!P2 BRA `(.L_x_1202) ;  /* 0x000001180068a947 */ /* 0x008fea0003800000 */
.L_x_1201:
[----:B------:R-:W-:Y:S01]  /*9c50*/  UIADD3 UR6, UR38, 0x400, URZ ;  /* 0x0000040026067890 */ /* 0x000fe2000fffe03f */
[----:B------:R-:W-:Y:S01]  /*9c60*/  WARPGROUP.ARRIVE ;  /* 0x00000000000079c5 */ /* 0x000fe20000000000 */
[----:B------:R-:W-:Y:S01]  /*9c70*/  UMOV UR7, 0x40000040 ;  /* 0x4000004000077882 */ /* 0x000fe20000000000 */
[----:B0-2---:R-:W-:Y:S01]  /*9c80*/  FMUL.FTZ R0, R120, UR5 ;  /* 0x0000000578007c20 */ /* 0x005fe20008410000 */
[----:B------:R-:W-:Y:S01]  /*9c90*/  USHF.R.U32.HI UR6, URZ, 0x4, UR6 ;  /* 0x000000043f067899 */ /* 0x000fe20008011606 */
[----:B-1----:R-:W-:Y:S01]  /*9ca0*/  FMUL.FTZ R2, R121, UR5 ;  /* 0x0000000579027c20 */ /* 0x002fe20008410000 */
[----:B------:R-:W-:Y:S01]  /*9cb0*/  FMUL.FTZ R15, R124, UR5 ;  /* 0x000000057c0f7c20 */ /* 0x000fe20008410000 */
[----:B------:R-:W-:Y:S01]  /*9cc0*/  FMUL.FTZ R21, R125, UR5 ;  /* 0x000000057d157c20 */ /* 0x000fe20008410000 */
[----:B------:R-:W-:Y:S01]  /*9cd0*/  ULOP3.LUT UR6, UR6, 0x3fff, URZ, 0xc0, !UPT ;  /* 0x00003fff06067892 */ /* 0x000fe2000f8ec03f */
[----:B------:R-:W0:Y:S01]  /*9ce0*/  MUFU.TANH R0, R0 ;  /* 0x0000000000007308 */ /* 0x000e220000002400 */
[----:B------:R-:W-:Y:S01]  /*9cf0*/  FMUL.FTZ R121, R128, UR5 ;  /* 0x0000000580797c20 */ /* 0x000fe20008410000 */
[----:B------:R-:W-:Y:S01]  /*9d00*/  FMUL.FTZ R11, R122, UR5 ;  /* 0x000000057a0b7c20 */ /* 0x000fe20008410000 */
[----:B------:R-:W-:Y:S01]  /*9d10*/  ULOP3.LUT UR6, UR6, 0x3000000, URZ, 0xfc, !UPT ;  /* 0x0300000006067892 */ /* 0x000fe2000f8efc3f */
[----:B------:R-:W-:Y:S01]  /*9d20*/  FMUL.FTZ R122, R129, UR5 ;  /* 0x00000005817a7c20 */ /* 0x000fe20008410000 */
[----:B------:R-:W-:Y:S01]  /*9d30*/  FMUL.FTZ R125, R132, UR5 ;  /* 0x00000005847d7c20 */ /* 0x000fe20008410000 */
[----:B------:R-:W-:Y:S01]  /*9d40*/  FMUL.FTZ R14, R126, UR5 ;  /* 0x000000057e0e7c20 */ /* 0x000fe20008410000 */
[----:B------:R-:W-:Y:S01]  /*9d50*/  UIMAD UR4, UR4, 0x900, UR6 ;  /* 0x00000900040478a4 */ /* 0x000fe2000f8e0206 */
[----:B------:R-:W1:Y:S01]  /*9d60*/  MUFU.TANH R2, R2 ;  /* 0x0000000200027308 */ /* 0x000e620000002400 */
        /* <DEDUP_REMOVED lines=9> */
[----:B------:R-:W2:Y:S01]  /*9e00*/  MUFU.TANH R15, R15 ;  /* 0x0000000f000f7308 */ /* 0x000ea20000002400 */
[----:B------:R-:W-:Y:S01]  /*9e10*/  UMOV UR7, 0x40000040 ;  /* 0x4000004000077882 */ /* 0x000fe20000000000 */
[----:B0-----:R-:W-:Y:S01]  /*9e20*/  FMNMX.FTZ R3, R0, R9, !PT ;  /* 0x0000000900037209 */ /* 0x001fe20007810000 */
[----:B------:R-:W-:Y:S01]  /*9e30*/  FMUL.FTZ R134, R141, UR5 ;  /* 0x000000058d867c20 */ /* 0x000fe20008410000 */
[----:B------:R-:W-:Y:S01]  /*9e40*/  FMUL.FTZ R20, R127, UR5 ;  /* 0x000000057f147c20 */ /* 0x000fe20008410000 */
[----:B------:R-:W-:Y:S01]  /*9e50*/  FMUL.FTZ R127, R135, UR5 ;  /* 0x00000005877f7c20 */ /* 0x000fe20008410000 */
[----:B------:R-:W-:Y:S01]  /*9e60*/  FMUL.FTZ R135, R144, UR5 ;  /* 0x0000000590877c20 */ /* 0x000fe20008410000 */
[----:B-1----:R-:W-:Y:S01]  /*9e70*/  FMNMX.FTZ R12, R2, R3, !PT ;  /* 0x00000003020c7209 */ /* 0x002fe20007810000 */
        /* <DEDUP_REMOVED lines=21> */
[----:B------:R-:W-:Y:S01]  /*9fd0*/  UMOV UR10, UR50 ;  /* 0x00000032000a7c82 */ /* 0x000fe20008000000 */
        /* <DEDUP_REMOVED lines=17> */
[C---:B------:R-:W-:Y:S01]  /*a0f0*/  ISETP.GT.AND P2, PT, R8.reuse, UR39, PT ;  /* 0x0000002708007c0c */ /* 0x040fe2000bf44270 */
[----:B------:R-:W2:Y:S01]  /*a100*/  MUFU.TANH R128, R128 ;  /* 0x0000008000807308 */ /* 0x000ea20000002400 */
[----:B0-----:R-:W-:Y:S01]  /*a110*/  FMNMX.FTZ R3, R125, R12, !PT ;  /* 0x0000000c7d037209 */ /* 0x001fe20007810000 */
[----:B------:R-:W-:-:S06]  /*a120*/  VIADD R8, R8, 0xffffffff ;  /* 0xffffffff08087836 */ /* 0x000fcc0000000000 */
        /* <DEDUP_REMOVED lines=33> */
[----:B--2---:R-:W-:-:S05]  /*a340*/  FMNMX.FTZ R3, R148, R3, !PT ;  /* 0x0000000394037209 */ /* 0x004fca0007810000 */
[----:B------:R-:W2:Y:S02]  /*a350*/  SHFL.BFLY PT, R12, R3, 0x2, 0x1f ;  /* 0x0c401f00030c7f89 */ /* 0x000ea400000e0000 */
[----:B------:R-:W3:Y:S01]  /*a360*/  MUFU.TANH R14, R14 ;  /* 0x0000000e000e7308 */ /* 0x000ee20000002400 */
[----:B0-----:R-:W-:-:S07]  /*a370*/  FMNMX.FTZ R160, R11, R10, !PT ;  /* 0x0000000a0ba07209 */ /* 0x001fce0007810000 */
[----:B------:R-:W0:Y:S01]  /*a380*/  MUFU.TANH R20, R20 ;  /* 0x0000001400147308 */ /* 0x000e220000002400 */
[----:B-1----:R-:W-:Y:S01]  /*a390*/  FMNMX.FTZ R161, R13, R160, !PT ;  /* 0x000000a00da17209 */ /* 0x002fe20007810000 */
[----:B------:R-:W-:Y:S02]  /*a3a0*/  WARPGROUP.DEPBAR.LE gsb0, 0x0 ;  /* 0x00008000000079c5 */ /* 0x000fe40000010000 */
[----:B------:R-:W-:-:S04]  /*a3b0*/  WARPGROUP.ARRIVE ;  /* 0x00000000000079c5 */ /* 0x000fc80000000000 */
[----:B------:R-:W1:Y:S01]  /*a3c0*/  MUFU.TANH R120, R120 ;  /* 0x0000007800787308 */ /* 0x000e620000002400 */
[----:B---3--:R-:W-:Y:S01]  /*a3d0*/  FMNMX.FTZ R161, R14, R161, !PT ;  /* 0x000000a10ea17209 */ /* 0x008fe20007810000 */
[----:B------:R-:W-:Y:S01]  /*a3e0*/  HGMMA.64x192x16.F32.BF16 R24, R184, gdesc[UR4].tnspB, R24, gsb0 ;  /* 0x42e00004b8187df0 */ /* 0x000fe20008001818 */
[----:B------:R-:W-:Y:S01]  /*a3f0*/  UIADD3 UR6, UR4, 0x100, URZ ;  /* 0x0000010004067890 */ /* 0x000fe2000fffe03f */
[----:B--2---:R-:W-:Y:S01]  /*a400*/  FMNMX.FTZ R12, R3, R12, !PT ;  /* 0x0000000c030c7209 */ /* 0x004fe20007810000 */
[----:B------:R-:W-:-:S03]  /*a410*/  UMOV UR7, 0x40000040 ;  /* 0x4000004000077882 */ /* 0x000fc60000000000 */
[----:B------:R-:W2:Y:S01]  /*a420*/  MUFU.TANH R123, R123 ;  /* 0x0000007b007b7308 */ /* 0x000ea20000002400 */
[----:B0-----:R-:W-:Y:S01]  /*a430*/  FMNMX.FTZ R161, R20, R161, !PT ;  /* 0x000000a114a17209 */ /* 0x001fe20007810000 */
[----:B------:R-:W0:Y:S06]  /*a440*/  SHFL.BFLY PT, R3, R12, 0x1, 0x1f ;  /* 0x0c201f000c037f89 */ /* 0x000e2c00000e0000 */
[----:B------:R-:W3:Y:S08]  /*a450*/  MUFU.TANH R124, R124 ;  /* 0x0000007c007c7308 */ /* 0x000ef00000002400 */
[----:B------:R-:W4:Y:S08]  /*a460*/  MUFU.TANH R127, R127 ;  /* 0x0000007f007f7308 */ /* 0x000f300000002400 */
[----:B------:R-:W5:Y:S01]  /*a470*/  MUFU.TANH R129, R129 ;  /* 0x0000008100817308 */ /* 0x000f620000002400 */
[----:B0-----:R-:W-:-:S05]  /*a480*/  FMNMX.FTZ R3, R12, R3, !PT ;  /* 0x000000030c037209 */ /* 0x001fca0007810000 */
[----:B------:R-:W-:Y:S02]  /*a490*/  FADD.FTZ R9, -R3, R9 ;  /* 0x0000000903097221 */ /* 0x000fe40000010100 */
[----:B------:R-:W0:Y:S02]  /*a4a0*/  MUFU.TANH R131, R131 ;  /* 0x0000008300837308 */ /* 0x000e240000002400 */
[----:B------:R-:W-:Y:S01]  /*a4b0*/  FMUL.FTZ R12, R9, UR10 ;  /* 0x0000000a090c7c20 */ /* 0x000fe20008410000 */
[----:B------:R-:W-:-:S04]  /*a4c0*/  FMUL.FTZ R9, R3, UR10 ;  /* 0x0000000a03097c20 */ /* 0x000fc80008410000 */
[--C-:B------:R-:W-:Y:S01]  /*a4d0*/  FFMA.FTZ R188, R0, UR10, -R9.reuse ;  /* 0x0000000a00bc7c23 */ /* 0x100fe20008010809 */
[----:B-1----:R-:W-:Y:S01]  /*a4e0*/  FMNMX.FTZ R0, R120, R161, !PT ;  /* 0x000000a178007209 */ /* 0x002fe20007810000 */
[--C-:B------:R-:W-:Y:S01]  /*a4f0*/  FFMA.FTZ R190, R15, UR10, -R9.reuse ;  /* 0x0000000a0fbe7c23 */ /* 0x100fe20008010809 */
[----:B------:R-:W1:Y:S01]  /*a500*/  MUFU.TANH R132, R132 ;  /* 0x0000008400847308 */ /* 0x000e620000002400 */
[--C-:B------:R-:W-:Y:S01]  /*a510*/  FFMA.FTZ R161, R21, UR10, -R9.reuse ;  /* 0x0000000a15a17c23 */ /* 0x100fe20008010809 */
[----:B--2---:R-:W-:Y:S01]  /*a520*/  FMNMX.FTZ R15, R123, R0, !PT ;  /* 0x000000007b0f7209 */ /* 0x004fe20007810000 */
[--C-:B------:R-:W-:Y:S01]  /*a530*/  FFMA.FTZ R160, R2, UR10, -R9.reuse ;  /* 0x0000000a02a07c23 */ /* 0x100fe20008010809 */
[--C-:B------:R-:W-:Y:S01]  /*a540*/  FFMA.FTZ R134, R134, UR10, -R9.reuse ;  /* 0x0000000a86867c23 */ /* 0x100fe20008010809 */
[----:B------:R-:W-:Y:S01]  /*a550*/  FFMA.FTZ R149, R149, UR10, -R9 ;  /* 0x0000000a95957c23 */ /* 0x000fe20008010809 */
[----:B---3--:R-:W-:Y:S02]  /*a560*/  FMNMX.FTZ R0, R124, R15, !PT ;  /* 0x0000000f7c007209 */ /* 0x008fe40007810000 */
[----:B------:R-:W2:Y:S02]  /*a570*/  MUFU.TANH R143, R143 ;  /* 0x0000008f008f7308 */ /* 0x000ea40000002400 */
[----:B----4-:R-:W-:-:S04]  /*a580*/  FMNMX.FTZ R0, R127, R0, !PT ;  /* 0x000000007f007209 */ /* 0x010fc80007810000 */
[----:B-----5:R-:W-:Y:S02]  /*a590*/  FMNMX.FTZ R0, R129, R0, !PT ;  /* 0x0000000081007209 */ /* 0x020fe40007810000 */
[----:B------:R-:W3:Y:S02]  /*a5a0*/  MUFU.TANH R146, R146 ;  /* 0x0000009200927308 */ /* 0x000ee40000002400 */
[----:B0-----:R-:W-:-:S04]  /*a5b0*/  FMNMX.FTZ R15, R131, R0, !PT ;  /* 0x00000000830f7209 */ /* 0x001fc80007810000 */
[----:B-1----:R-:W-:Y:S01]  /*a5c0*/  FMNMX.FTZ R0, R132, R15, !PT ;  /* 0x0000000f84007209 */ /* 0x002fe20007810000 */
[--C-:B------:R-:W-:Y:S01]  /*a5d0*/  FFMA.FTZ R15, R122, UR10, -R9.reuse ;  /* 0x0000000a7a0f7c23 */ /* 0x100fe20008010809 */
[----:B------:R-:W0:Y:S01]  /*a5e0*/  MUFU.TANH R147, R147 ;  /* 0x0000009300937308 */ /* 0x000e220000002400 */
[----:B------:R-:W-:Y:S01]  /*a5f0*/  FFMA.FTZ R122, R144, UR10, -R9 ;  /* 0x0000000a907a7c23 */ /* 0x000fe20008010809 */
[----:B--2---:R-:W-:-:S06]  /*a600*/  FMNMX.FTZ R21, R143, R0, !PT ;  /* 0x000000008f157209 */ /* 0x004fcc0007810000 */
[----:B------:R-:W1:Y:S01]  /*a610*/  MUFU.TANH R150, R150 ;  /* 0x0000009600967308 */ /* 0x000e620000002400 */
[----:B---3--:R-:W-:-:S07]  /*a620*/  FMNMX.FTZ R0, R146, R21, !PT ;  /* 0x0000001592007209 */ /* 0x008fce0007810000 */
[----:B------:R-:W-:Y:S01]  /*a630*/  MUFU.TANH R151, R151 ;  /* 0x0000009700977308 */ /* 0x000fe20000002400 */
[----:B0-----:R-:W-:-:S07]  /*a640*/  FMNMX.FTZ R21, R147, R0, !PT ;  /* 0x0000000093157209 */ /* 0x001fce0007810000 */
[----:B------:R-:W-:Y:S01]  /*a650*/  MUFU.TANH R152, R152 ;  /* 0x0000009800987308 */ /* 0x000fe20000002400 */
[----:B-1----:R-:W-:Y:S01]  /*a660*/  FMNMX.FTZ R0, R150, R21, !PT ;  /* 0x0000001596007209 */ /* 0x002fe20007810000 */
[--C-:B------:R-:W-:Y:S01]  /*a670*/  FFMA.FTZ R21, R126, UR10, -R9.reuse ;  /* 0x0000000a7e157c23 */ /* 0x100fe20008010809 */
[----:B------:R-:W-:-:S05]  /*a680*/  FFMA.FTZ R126, R138, UR10, -R9 ;  /* 0x0000000a8a7e7c23 */ /* 0x000fca0008010809 */
[----:B------:R-:W-:Y:S08]  /*a690*/  MUFU.TANH R153, R153 ;  /* 0x0000009900997308 */ /* 0x000ff00000002400 */
[----:B------:R-:W-:Y:S08]  /*a6a0*/  MUFU.TANH R154, R154 ;  /* 0x0000009a009a7308 */ /* 0x000ff00000002400 */
[----:B------:R-:W-:Y:S08]  /*a6b0*/  MUFU.TANH R155, R155 ;  /* 0x0000009b009b7308 */ /* 0x000ff00000002400 */
[----:B------:R-:W-:Y:S08]  /*a6c0*/  MUFU.TANH R156, R156 ;  /* 0x0000009c009c7308 */ /* 0x000ff00000002400 */
[----:B------:R-:W-:Y:S08]  /*a6d0*/  MUFU.TANH R157, R157 ;  /* 0x0000009d009d7308 */ /* 0x000ff00000002400 */
[----:B------:R-:W-:Y:S08]  /*a6e0*/  MUFU.TANH R158, R158 ;  /* 0x0000009e009e7308 */ /* 0x000ff00000002400 */
[----:B------:R-:W-:Y:S08]  /*a6f0*/  MUFU.TANH R159, R159 ;  /* 0x0000009f009f7308 */ /* 0x000ff00000002400 */
[----:B------:R-:W-:Y:S08]  /*a700*/  MUFU.EX2 R12, R12 ;  /* 0x0000000c000c7308 */ /* 0x000ff00000000800 */
[----:B------:R-:W0:Y:S08]  /*a710*/  MUFU.EX2 R188, R188 ;  /* 0x000000bc00bc7308 */ /* 0x000e300000000800 */
[----:B------:R-:W1:Y:S08]  /*a720*/  MUFU.EX2 R160, R160 ;  /* 0x000000a000a07308 */ /* 0x000e700000000800 */
[----:B------:R-:W2:Y:S01]  /*a730*/  MUFU.EX2 R190, R190 ;  /* 0x000000be00be7308 */ /* 0x000ea20000000800 */
[----:B0-----:R-:W-:-:S07]  /*a740*/  FFMA.FTZ R7, R12, R7, R188 ;  /* 0x000000070c077223 */ /* 0x001fce00000100bc */
[----:B------:R-:W0:Y:S01]  /*a750*/  MUFU.EX2 R161, R161 ;  /* 0x000000a100a17308 */ /* 0x000e220000000800 */
[C---:B-1----:R-:W-:Y:S01]  /*a760*/  FADD.FTZ R7, R160.reuse, R7 ;  /* 0x00000007a0077221 */ /* 0x042fe20000010000 */
[----:B------:R-:W-:-:S06]  /*a770*/  F2FP.BF16.F32.PACK_AB R188, R160, R188 ;  /* 0x000000bca0bc723e */ /* 0x000fcc00000010ff */
[----:B------:R-:W-:Y:S01]  /*a780*/  MUFU.EX2 R15, R15 ;  /* 0x0000000f000f7308 */ /* 0x000fe20000000800 */
[----:B------:R-:W-:Y:S02]  /*a790*/  WARPGROUP.DEPBAR.LE gsb0, 0x0 ;  /* 0x00008000000079c5 */ /* 0x000fe40000010000 */
[----:B------:R-:W-:Y:S01]  /*a7a0*/  WARPGROUP.ARRIVE ;  /* 0x00000000000079c5 */ /* 0x000fe20000000000 */
[--C-:B------:R-:W-:Y:S01]  /*a7b0*/  FFMA.FTZ R184, R121, UR10, -R9.reuse ;  /* 0x0000000a79b87c23 */ /* 0x100fe20008010809 */
[----:B------:R-:W-:Y:S01]  /*a7c0*/  FMNMX.FTZ R121, R151, R0, !PT ;  /* 0x0000000097797209 */ /* 0x000fe20007810000 */
[----:B------:R-:W-:Y:S02]  /*a7d0*/  FFMA.FTZ R186, R125, UR10, -R9 ;  /* 0x0000000a7dba7c23 */ /* 0x000fe40008010809 */
[----:B------:R-:W-:Y:S01]  /*a7e0*/  MUFU.EX2 R21, R21 ;  /* 0x0000001500157308 */ /* 0x000fe20000000800 */
[----:B------:R-:W-:Y:S01]  /*a7f0*/  HGMMA.64x192x16.F32.BF16 R24, R180, gdesc[UR4].tnspB, R24, gsb0 ;  /* 0x42e00004b4187df0 */ /* 0x000fe20008001818 */
[----:B------:R-:W-:Y:S01]  /*a800*/  UIADD3 UR6, UR4, 0x180, URZ ;  /* 0x0000018004067890 */ /* 0x000fe2000fffe03f */
[----:B------:R-:W-:Y:S01]  /*a810*/  FMNMX.FTZ R0, R152, R121, !PT ;  /* 0x0000007998007209 */ /* 0x000fe20007810000 */
[----:B------:R-:W-:-:S03]  /*a820*/  UMOV UR7, 0x40000040 ;  /* 0x4000004000077882 */ /* 0x000fc60000000000 */
[----:B------:R-:W-:Y:S01]  /*a830*/  FMNMX.FTZ R121, R153, R0, !PT ;  /* 0x0000000099797209 */ /* 0x000fe20007810000 */
[----:B------:R-:W-:Y:S03]  /*a840*/  MUFU.EX2 R184, R184 ;  /* 0x000000b800b87308 */ /* 0x000fe60000000800 */
[----:B------:R-:W-:Y:S01]  /*a850*/  FMNMX.FTZ R0, R154, R121, !PT ;  /* 0x000000799a007209 */ /* 0x000fe20007810000 */
[--C-:B------:R-:W-:Y:S01]  /*a860*/  FFMA.FTZ R121, R130, UR10, -R9.reuse ;  /* 0x0000000a82797c23 */ /* 0x100fe20008010809 */
[----:B------:R-:W-:Y:S02]  /*a870*/  FFMA.FTZ R130, R145, UR10, -R9 ;  /* 0x0000000a91827c23 */ /* 0x000fe40008010809 */
[----:B------:R-:W-:Y:S01]  /*a880*/  FMNMX.FTZ R125, R155, R0, !PT ;  /* 0x000000009b7d7209 */ /* 0x000fe20007810000 */
[----:B------:R-:W-:Y:S03]  /*a890*/  MUFU.EX2 R186, R186 ;  /* 0x000000ba00ba7308 */ /* 0x000fe60000000800 */
[----:B------:R-:W-:-:S04]  /*a8a0*/  FMNMX.FTZ R0, R156, R125, !PT ;  /* 0x0000007d9c007209 */ /* 0x000fc80007810000 */
[----:B------:R-:W-:Y:S01]  /*a8b0*/  FMNMX.FTZ R125, R157, R0, !PT ;  /* 0x000000009d7d7209 */ /* 0x000fe20007810000 */
[----:B------:R-:W-:Y:S03]  /*a8c0*/  MUFU.EX2 R121, R121 ;  /* 0x0000007900797308 */ /* 0x000fe60000000800 */
[----:B------:R-:W-:Y:S01]  /*a8d0*/  FMNMX.FTZ R0, R158, R125, !PT ;  /* 0x0000007d9e007209 */ /* 0x000fe20007810000 */
[----:B------:R-:W-:-:S03]  /*a8e0*/  FFMA.FTZ R125, R136, UR10, -R9 ;  /* 0x0000000a887d7c23 */ /* 0x000fc60008010809 */
[----:B------:R-:W-:Y:S01]  /*a8f0*/  FMNMX.FTZ R0, R159, R0, !PT ;  /* 0x000000009f007209 */ /* 0x000fe20007810000 */
        /* <DEDUP_REMOVED lines=10> */
[----:B------:R-:W-:Y:S01]  /*a9a0*/  FFMA.FTZ R128, R142, UR10, -R9 ;  /* 0x0000000a8e807c23 */ /* 0x000fe20008010809 */
[----:B--2---:R-:W-:Y:S01]  /*a9b0*/  FADD.FTZ R142, R190, R7 ;  /* 0x00000007be8e7221 */ /* 0x004fe20000010000 */
[----:B------:R-:W-:Y:S01]  /*a9c0*/  HGMMA.64x192x16.F32.BF16 R24, R176, gdesc[UR4].tnspB, R24, gsb0 ;  /* 0x42e00004b0187df0 */ /* 0x000fe20008001818 */
[----:B------:R-:W-:Y:S01]  /*a9d0*/  UIADD3 UR6, UR4, 0x200, URZ ;  /* 0x0000020004067890 */ /* 0x000fe2000fffe03f */
[----:B------:R-:W-:Y:S01]  /*a9e0*/  MUFU.EX2 R182, R182 ;  /* 0x000000b600b67308 */ /* 0x000fe20000000800 */
[----:B------:R-:W-:Y:S01]  /*a9f0*/  UMOV UR7, 0x40000040 ;  /* 0x4000004000077882 */ /* 0x000fe20000000000 */
[----:B0-----:R-:W-:-:S06]  /*aa00*/  F2FP.BF16.F32.PACK_AB R190, R161, R190 ;  /* 0x000000bea1be723e */ /* 0x001fcc00000010ff */
[----:B------:R-:W-:Y:S08]  /*aa10*/  MUFU.EX2 R180, R180 ;  /* 0x000000b400b47308 */ /* 0x000ff00000000800 */
[----:B------:R-:W-:Y:S08]  /*aa20*/  MUFU.EX2 R133, R133 ;  /* 0x0000008500857308 */ /* 0x000ff00000000800 */
[----:B------:R-:W-:Y:S01]  /*aa30*/  MUFU.EX2 R128, R128 ;  /* 0x0000008000807308 */ /* 0x000fe20000000800 */
[----:B------:R-:W-:-:S02]  /*aa40*/  WARPGROUP.DEPBAR.LE gsb0, 0x0 ;  /* 0x00008000000079c5 */ /* 0x000fc40000010000 */
[----:B------:R-:W-:Y:S01]  /*aa50*/  WARPGROUP.ARRIVE ;  /* 0x00000000000079c5 */ /* 0x000fe20000000000 */
[--C-:B------:R-:W-:Y:S01]  /*aa60*/  FFMA.FTZ R176, R135, UR10, -R9.reuse ;  /* 0x0000000a87b07c23 */ /* 0x100fe20008010809 */
[----:B------:R-:W-:Y:S01]  /*aa70*/  FFMA.FTZ R178, R137, UR10, -R9 ;  /* 0x0000000a89b27c23 */ /* 0x000fe20008010809 */
[----:B------:R-:W0:Y:S03]  /*aa80*/  SHFL.BFLY PT, R135, R0, 0x2, 0x1f ;  /* 0x0c401f0000877f89 */ /* 0x000e2600000e0000 */
[----:B------:R-:W-:Y:S01]  /*aa90*/  HGMMA.64x192x16.F32.BF16 R24, R172, gdesc[UR4].tnspB, R24, gsb0 ;  /* 0x42e00004ac187df0 */ /* 0x000fe20008001818 */
[----:B------:R-:W-:Y:S01]  /*aaa0*/  UIADD3 UR6, UR4, 0x280, URZ ;  /* 0x0000028004067890 */ /* 0x000fe2000fffe03f */
[----:B------:R-:W-:Y:S01]  /*aab0*/  MUFU.EX2 R176, R176 ;  /* 0x000000b000b07308 */ /* 0x000fe20000000800 */
[----:B------:R-:W-:Y:S01]  /*aac0*/  UMOV UR7, 0x40000040 ;  /* 0x4000004000077882 */ /* 0x000fe20000000000 */
[----:B------:R-:W-:-:S06]  /*aad0*/  UMOV UR4, UR37 ;  /* 0x0000002500047c82 */ /* 0x000fcc0008000000 */
[----:B------:R-:W-:Y:S01]  /*aae0*/  MUFU.EX2 R178, R178 ;  /* 0x000000b200b27308 */ /* 0x000fe20000000800 */
[----:B0-----:R-:W-:-:S05]  /*aaf0*/  FMNMX.FTZ R135, R0, R135, !PT ;  /* 0x0000008700877209 */ /* 0x001fca0007810000 */
[----:B------:R-:W0:Y:S02]  /*ab00*/  SHFL.BFLY PT, R2, R135, 0x1, 0x1f ;  /* 0x0c201f0087027f89 */ /* 0x000e2400000e0000 */
[----:B0-----:R-:W-:Y:S02]  /*ab10*/  FMNMX.FTZ R2, R135, R2, !PT ;  /* 0x0000000287027209 */ /* 0x001fe40007810000 */
[----:B------:R-:W-:Y:S03]  /*ab20*/  MUFU.EX2 R135, R149 ;  /* 0x0000009500877308 */ /* 0x000fe60000000800 */
[C---:B------:R-:W-:Y:S01]  /*ab30*/  FADD.FTZ R0, -R2.reuse, R10 ;  /* 0x0000000a02007221 */ /* 0x040fe20000010100 */
[----:B------:R-:W-:-:S03]  /*ab40*/  FMUL.FTZ R10, R2, UR10 ;  /* 0x0000000a020a7c20 */ /* 0x000fc60008410000 */
[----:B------:R-:W-:Y:S01]  /*ab50*/  FMUL.FTZ R0, R0, UR10 ;  /* 0x0000000a00007c20 */ /* 0x000fe20008410000 */
[--C-:B------:R-:W-:Y:S01]  /*ab60*/  FFMA.FTZ R189, R11, UR10, -R10.reuse ;  /* 0x0000000a0bbd7c23 */ /* 0x100fe2000801080a */
[----:B------:R-:W-:Y:S02]  /*ab70*/  IMAD.U32 R11, RZ, RZ, UR37 ;  /* 0x00000025ff0b7e24 */ /* 0x000fe4000f8e00ff */
[--C-:B------:R-:W-:Y:S01]  /*ab80*/  FFMA.FTZ R136, R13, UR10, -R10.reuse ;  /* 0x0000000a0d887c23 */ /* 0x100fe2000801080a */
[--C-:B------:R-:W-:Y:S01]  /*ab90*/  FFMA.FTZ R191, R14, UR10, -R10.reuse ;  /* 0x0000000a0ebf7c23 */ /* 0x100fe2000801080a */
[--C-:B------:R-:W-:Y:S01]  /*aba0*/  FFMA.FTZ R14, R20, UR10, -R10.reuse ;  /* 0x0000000a140e7c23 */ /* 0x100fe2000801080a */
[----:B------:R-:W-:Y:S01]  /*abb0*/  MUFU.EX2 R0, R0 ;  /* 0x0000000000007308 */ /* 0x000fe20000000800 */
[----:B------:R-:W-:Y:S01]  /*abc0*/  @!P1 LEA R11, R11, UR38, 0x3 ;  /* 0x000000260b0b9c11 */ /* 0x000fe2000f8e18ff */
[--C-:B------:R-:W-:Y:S01]  /*abd0*/  FFMA.FTZ R185, R120, UR10, -R10.reuse ;  /* 0x0000000a78b97c23 */ /* 0x100fe2000801080a */
[--C-:B------:R-:W-:Y:S01]  /*abe0*/  FFMA.FTZ R20, R123, UR10, -R10.reuse ;  /* 0x0000000a7b147c23 */ /* 0x100fe2000801080a */
[--C-:B------:R-:W-:Y:S01]  /*abf0*/  FFMA.FTZ R187, R124, UR10, -R10.reuse ;  /* 0x0000000a7cbb7c23 */ /* 0x100fe2000801080a */
[----:B------:R-:W-:Y:S01]  /*ac00*/  FFMA.FTZ R124, R127, UR10, -R10 ;  /* 0x0000000a7f7c7c23 */ /* 0x000fe2000801080a */
[----:B------:R-:W-:-:S02]  /*ac10*/  @!P1 VIADD R11, R11, 0x30840 ;  /* 0x000308400b0b9836 */ /* 0x000fc40000000000 */
[--C-:B------:R-:W-:Y:S01]  /*ac20*/  FFMA.FTZ R181, R129, UR10, -R10.reuse ;  /* 0x0000000a81b57c23 */ /* 0x100fe2000801080a */
[----:B------:R-:W-:Y:S01]  /*ac30*/  MUFU.EX2 R189, R189 ;  /* 0x000000bd00bd7308 */ /* 0x000fe20000000800 */
[--C-:B------:R-:W-:Y:S01]  /*ac40*/  FFMA.FTZ R120, R131, UR10, -R10.reuse ;  /* 0x0000000a83787c23 */ /* 0x100fe2000801080a */
[--C-:B------:R-:W-:Y:S01]  /*ac50*/  FFMA.FTZ R183, R132, UR10, -R10.reuse ;  /* 0x0000000a84b77c23 */ /* 0x100fe2000801080a */
[----:B------:R-:W-:Y:S01]  /*ac60*/  @!P1 PRMT R11, RZ, 0x654, R11 ;  /* 0x00000654ff0b9816 */ /* 0x000fe2000000000b */
        /* <DEDUP_REMOVED lines=9> */
[----:B------:R-:W-:Y:S01]  /*ad00*/  FFMA.FTZ R158, R158, UR10, -R10 ;  /* 0x0000000a9e9e7c23 */ /* 0x000fe2000801080a */
[----:B------:R-:W-:-:S02]  /*ad10*/  IMAD.U32 R13, RZ, RZ, UR11 ;  /* 0x0000000bff0d7e24 */ /* 0x000fc4000f8e00ff */
[----:B------:R-:W-:Y:S02]  /*ad20*/  MUFU.EX2 R191, R191 ;  /* 0x000000bf00bf7308 */ /* 0x000fe40000000800 */
[----:B------:R-:W-:-:S05]  /*ad30*/  @!P1 VIADD R13, R13, 0x30860 ;  /* 0x000308600d0d9836 */ /* 0x000fca0000000000 */
[----:B------:R-:W-:Y:S01]  /*ad40*/  @!P1 PRMT R13, RZ, 0x654, R13 ;  /* 0x00000654ff0d9816 */ /* 0x000fe2000000000d */
        /* <DEDUP_REMOVED lines=13> */
[----:B------:R-:W0:Y:S01]  /*ae20*/  MUFU.EX2 R155, R155 ;  /* 0x0000009b009b7308 */ /* 0x000e220000000800 */
[----:B------:R-:W-:-:S02]  /*ae30*/  WARPGROUP.DEPBAR.LE gsb0, 0x0 ;  /* 0x00008000000079c5 */ /* 0x000fc40000010000 */
[----:B------:R-:W-:Y:S01]  /*ae40*/  WARPGROUP.ARRIVE ;  /* 0x00000000000079c5 */ /* 0x000fe20000000000 */
[--C-:B------:R-:W-:Y:S01]  /*ae50*/  FFMA.FTZ R172, R139, UR10, -R9.reuse ;  /* 0x0000000a8bac7c23 */ /* 0x100fe20008010809 */
[----:B------:R-:W-:Y:S01]  /*ae60*/  FFMA.FTZ R173, R152, UR10, -R10 ;  /* 0x0000000a98ad7c23 */ /* 0x000fe2000801080a */
[--C-:B------:R-:W-:Y:S02]  /*ae70*/  FFMA.FTZ R174, R141, UR10, -R9.reuse ;  /* 0x0000000a8dae7c23 */ /* 0x100fe40008010809 */
[----:B------:R-:W-:Y:S01]  /*ae80*/  MUFU.EX2 R156, R156 ;  /* 0x0000009c009c7308 */ /* 0x000fe20000000800 */
[----:B------:R-:W-:Y:S01]  /*ae90*/  FFMA.FTZ R9, R148, UR10, -R9 ;  /* 0x0000000a94097c23 */ /* 0x000fe20008010809 */
[----:B------:R-:W-:Y:S01]  /*aea0*/  HGMMA.64x192x16.F32.BF16 R24, R168, gdesc[UR4].tnspB, R24, gsb0 ;  /* 0x42e00004a8187df0 */ /* 0x000fe20008001818 */
[----:B------:R-:W-:Y:S01]  /*aeb0*/  UMOV UR7, UR36 ;  /* 0x0000002400077c82 */ /* 0x000fe20008000000 */
[----:B0-----:R-:W-:-:S04]  /*aec0*/  F2FP.BF16.F32.PACK_AB R175, R155, R154 ;  /* 0x0000009a9baf723e */ /* 0x001fc800000010ff */
[----:B------:R-:W-:Y:S08]  /*aed0*/  MUFU.EX2 R172, R172 ;  /* 0x000000ac00ac7308 */ /* 0x000ff00000000800 */
[----:B------:R-:W-:Y:S08]  /*aee0*/  MUFU.EX2 R173, R173 ;  /* 0x000000ad00ad7308 */ /* 0x000ff00000000800 */
[----:B------:R-:W-:Y:S08]  /*aef0*/  MUFU.EX2 R174, R174 ;  /* 0x000000ae00ae7308 */ /* 0x000ff00000000800 */
[----:B------:R-:W-:Y:S08]  /*af00*/  MUFU.EX2 R157, R157 ;  /* 0x0000009d009d7308 */ /* 0x000ff00000000800 */
[----:B------:R-:W-:Y:S08]  /*af10*/  MUFU.EX2 R158, R158 ;  /* 0x0000009e009e7308 */ /* 0x000ff00000000800 */
[----:B------:R-:W0:Y:S01]  /*af20*/  MUFU.EX2 R9, R9 ;  /* 0x0000000900097308 */ /* 0x000e220000000800 */
[----:B------:R-:W-:-:S02]  /*af30*/  WARPGROUP.DEPBAR.LE gsb0, 0x0 ;  /* 0x00008000000079c5 */ /* 0x000fc40000010000 */
[----:B------:R1:W-:Y:S01]  /*af40*/  @!P1 SYNCS.ARRIVE.TRANS64.RED.A1T0 RZ, [R11+URZ], RZ ;  /* 0x000000ff0bff99a7 */ /* 0x0003e2000810043f */
[----:B0-----:R-:W-:Y:S02]  /*af50*/  F2FP.BF16.F32.PACK_AB R170, R9, R135 ;  /* 0x0000008709aa723e */ /* 0x001fe400000010ff */
[----:B------:R-:W-:Y:S02]  /*af60*/  F2FP.BF16.F32.PACK_AB R168, R130, R122 ;  /* 0x0000007a82a8723e */ /* 0x000fe400000010ff */
[----:B------:R-:W-:Y:S01]  /*af70*/  F2FP.BF16.F32.PACK_AB R169, R157, R156 ;  /* 0x0000009c9da9723e */ /* 0x000fe200000010ff */
[----:B-1----:R-:W-:Y:S01]  /*af80*/  FFMA.FTZ R11, R0, R6, R189 ;  /* 0x00000006000b7223 */ /* 0x002fe200000100bd */
[----:B------:R-:W-:Y:S01]  /*af90*/  FFMA.FTZ R6, R151, UR10, -R10 ;  /* 0x0000000a97067c23 */ /* 0x000fe2000801080a */
[----:B------:R0:W-:Y:S01]  /*afa0*/  @!P1 SYNCS.ARRIVE.TRANS64.RED.A1T0 RZ, [R13+URZ], RZ ;  /* 0x000000ff0dff99a7 */ /* 0x0001e2000810043f */
[C---:B------:R-:W-:Y:S01]  /*afb0*/  F2FP.BF16.F32.PACK_AB R189, R136.reuse, R189 ;  /* 0x000000bd88bd723e */ /* 0x040fe200000010ff */
[----:B------:R-:W-:Y:S01]  /*afc0*/  FADD.FTZ R140, R136, R11 ;  /* 0x0000000b888c7221 */ /* 0x000fe20000010000 */
[----:B------:R-:W-:-:S02]  /*afd0*/  FADD.FTZ R11, R161, R142 ;  /* 0x0000008ea10b7221 */ /* 0x000fc40000010000 */
[----:B------:R-:W1:Y:S01]  /*afe0*/  MUFU.EX2 R6, R6 ;  /* 0x0000000600067308 */ /* 0x000e620000000800 */
[----:B------:R-:W-:Y:S01]  /*aff0*/  FADD.FTZ R7, R191, R140 ;  /* 0x0000008cbf077221 */ /* 0x000fe20000010000 */
[----:B------:R-:W-:Y:S01]  /*b000*/  FADD.FTZ R144, R184, R11 ;  /* 0x0000000bb8907221 */ /* 0x000fe20000010000 */
[C---:B------:R-:W-:Y:S01]  /*b010*/  F2FP.BF16.F32.PACK_AB R191, R14.reuse, R191 ;  /* 0x000000bf0ebf723e */ /* 0x040fe200000010ff */
[----:B------:R-:W-:Y:S01]  /*b020*/  FFMA.FTZ R140, R153, UR10, -R10 ;  /* 0x0000000a998c7c23 */ /* 0x000fe2000801080a */
[----:B------:R-:W-:Y:S01]  /*b030*/  FADD.FTZ R142, R14, R7 ;  /* 0x000000070e8e7221 */ /* 0x000fe20000010000 */
[----:B------:R-:W-:Y:S01]  /*b040*/  FADD.FTZ R11, R15, R144 ;  /* 0x000000900f0b7221 */ /* 0x000fe20000010000 */
[----:B------:R-:W-:Y:S01]  /*b050*/  FFMA.FTZ R10, R159, UR10, -R10 ;  /* 0x0000000a9f0a7c23 */ /* 0x000fe2000801080a */
[----:B------:R-:W-:Y:S01]  /*b060*/  F2FP.BF16.F32.PACK_AB R184, R15, R184 ;  /* 0x000000b80fb8723e */ /* 0x000fe200000010ff */
[----:B------:R-:W-:Y:S01]  /*b070*/  FADD.FTZ R7, R185, R142 ;  /* 0x0000008eb9077221 */ /* 0x000fe20000010000 */
[----:B------:R-:W-:Y:S01]  /*b080*/  FADD.FTZ R144, R186, R11 ;  /* 0x0000000bba907221 */ /* 0x000fe20000010000 */
[C---:B------:R-:W-:Y:S01]  /*b090*/  F2FP.BF16.F32.PACK_AB R185, R20.reuse, R185 ;  /* 0x000000b914b9723e */ /* 0x040fe200000010ff */
[----:B------:R-:W2:Y:S01]  /*b0a0*/  MUFU.EX2 R140, R140 ;  /* 0x0000008c008c7308 */ /* 0x000ea20000000800 */
[----:B------:R-:W-:Y:S01]  /*b0b0*/  FADD.FTZ R142, R20, R7 ;  /* 0x00000007148e7221 */ /* 0x000fe20000010000 */
[C---:B------:R-:W-:Y:S01]  /*b0c0*/  FADD.FTZ R11, R21.reuse, R144 ;  /* 0x00000090150b7221 */ /* 0x040fe20000010000 */
[----:B------:R-:W-:-:S02]  /*b0d0*/  F2FP.BF16.F32.PACK_AB R186, R21, R186 ;  /* 0x000000ba15ba723e */ /* 0x000fc400000010ff */
[----:B------:R-:W-:Y:S01]  /*b0e0*/  FADD.FTZ R7, R187, R142 ;  /* 0x0000008ebb077221 */ /* 0x000fe20000010000 */
[----:B------:R-:W-:Y:S01]  /*b0f0*/  FADD.FTZ R144, R180, R11 ;  /* 0x0000000bb4907221 */ /* 0x000fe20000010000 */
[C---:B------:R-:W-:Y:S01]  /*b100*/  F2FP.BF16.F32.PACK_AB R187, R124.reuse, R187 ;  /* 0x000000bb7cbb723e */ /* 0x040fe200000010ff */
[----:B------:R3:W4:Y:S01]  /*b110*/  MUFU.EX2 R171, R10 ;  /* 0x0000000a00ab7308 */ /* 0x0007220000000800 */
[----:B------:R-:W-:Y:S01]  /*b120*/  FADD.FTZ R142, R124, R7 ;  /* 0x000000077c8e7221 */ /* 0x000fe20000010000 */
[C---:B------:R-:W-:Y:S01]  /*b130*/  FADD.FTZ R11, R121.reuse, R144 ;  /* 0x00000090790b7221 */ /* 0x040fe20000010000 */
[----:B------:R-:W-:Y:S02]  /*b140*/  F2FP.BF16.F32.PACK_AB R180, R121, R180 ;  /* 0x000000b479b4723e */ /* 0x000fe400000010ff */
[----:B------:R-:W-:Y:S01]  /*b150*/  FADD.FTZ R7, R181, R142 ;  /* 0x0000008eb5077221 */ /* 0x000fe20000010000 */
[----:B------:R-:W-:Y:S01]  /*b160*/  FADD.FTZ R11, R182, R11 ;  /* 0x0000000bb60b7221 */ /* 0x000fe20000010000 */
[----:B------:R-:W-:-:S02]  /*b170*/  F2FP.BF16.F32.PACK_AB R181, R120, R181 ;  /* 0x000000b578b5723e */ /* 0x000fc400000010ff */
[----:B------:R-:W-:Y:S01]  /*b180*/  FADD.FTZ R142, R120, R7 ;  /* 0x00000007788e7221 */ /* 0x000fe20000010000 */
[C---:B------:R-:W-:Y:S01]  /*b190*/  FADD.FTZ R11, R134.reuse, R11 ;  /* 0x0000000b860b7221 */ /* 0x040fe20000010000 */
[----:B------:R-:W-:Y:S02]  /*b1a0*/  F2FP.BF16.F32.PACK_AB R182, R134, R182 ;  /* 0x000000b686b6723e */ /* 0x000fe400000010ff */
[----:B------:R-:W-:Y:S01]  /*b1b0*/  FADD.FTZ R7, R183, R142 ;  /* 0x0000008eb7077221 */ /* 0x000fe20000010000 */
[----:B------:R-:W-:Y:S01]  /*b1c0*/  FADD.FTZ R20, R176, R11 ;  /* 0x0000000bb0147221 */ /* 0x000fe20000010000 */
[C---:B------:R-:W-:Y:S02]  /*b1d0*/  F2FP.BF16.F32.PACK_AB R183, R132.reuse, R183 ;  /* 0x000000b784b7723e */ /* 0x040fe400000010ff */
[----:B------:R-:W-:Y:S01]  /*b1e0*/  FADD.FTZ R14, R132, R7 ;  /* 0x00000007840e7221 */ /* 0x000fe20000010000 */
[C---:B------:R-:W-:Y:S01]  /*b1f0*/  FADD.FTZ R11, R125.reuse, R20 ;  /* 0x000000147d0b7221 */ /* 0x040fe20000010000 */
[----:B------:R-:W-:-:S02]  /*b200*/  F2FP.BF16.F32.PACK_AB R176, R125, R176 ;  /* 0x000000b07db0723e */ /* 0x000fc400000010ff */
[----:B------:R-:W-:Y:S01]  /*b210*/  FADD.FTZ R7, R177, R14 ;  /* 0x0000000eb1077221 */ /* 0x000fe20000010000 */
[----:B------:R-:W-:Y:S01]  /*b220*/  FADD.FTZ R11, R178, R11 ;  /* 0x0000000bb20b7221 */ /* 0x000fe20000010000 */
[C---:B------:R-:W-:Y:S02]  /*b230*/  F2FP.BF16.F32.PACK_AB R177, R138.reuse, R177 ;  /* 0x000000b18ab1723e */ /* 0x040fe400000010ff */
[----:B------:R-:W-:Y:S01]  /*b240*/  FADD.FTZ R14, R138, R7 ;  /* 0x000000078a0e7221 */ /* 0x000fe20000010000 */
[C---:B------:R-:W-:Y:S01]  /*b250*/  FADD.FTZ R11, R126.reuse, R11 ;  /* 0x0000000b7e0b7221 */ /* 0x040fe20000010000 */
[----:B------:R-:W-:Y:S02]  /*b260*/  F2FP.BF16.F32.PACK_AB R178, R126, R178 ;  /* 0x000000b27eb2723e */ /* 0x000fe400000010ff */
[----:B------:R-:W-:Y:S01]  /*b270*/  FADD.FTZ R7, R179, R14 ;  /* 0x0000000eb3077221 */ /* 0x000fe20000010000 */
[----:B------:R-:W-:Y:S01]  /*b280*/  FADD.FTZ R20, R172, R11 ;  /* 0x0000000bac147221 */ /* 0x000fe20000010000 */
[----:B-1----:R-:W-:-:S02]  /*b290*/  F2FP.BF16.F32.PACK_AB R179, R6, R179 ;  /* 0x000000b306b3723e */ /* 0x002fc400000010ff */
[----:B------:R-:W-:Y:S01]  /*b2a0*/  FADD.FTZ R14, R6, R7 ;  /* 0x00000007060e7221 */ /* 0x000fe20000010000 */
[C---:B------:R-:W-:Y:S01]  /*b2b0*/  FADD.FTZ R11, R133.reuse, R20 ;  /* 0x00000014850b7221 */ /* 0x040fe20000010000 */
[----:B------:R-:W-:Y:S02]  /*b2c0*/  F2FP.BF16.F32.PACK_AB R172, R133, R172 ;  /* 0x000000ac85ac723e */ /* 0x000fe400000010ff */
[----:B------:R-:W-:Y:S01]  /*b2d0*/  FADD.FTZ R7, R173, R14 ;  /* 0x0000000ead077221 */ /* 0x000fe20000010000 */
[----:B------:R-:W-:Y:S01]  /*b2e0*/  FADD.FTZ R11, R174, R11 ;  /* 0x0000000bae0b7221 */ /* 0x000fe20000010000 */
[C---:B--2---:R-:W-:Y:S02]  /*b2f0*/  F2FP.BF16.F32.PACK_AB R173, R140.reuse, R173 ;  /* 0x000000ad8cad723e */ /* 0x044fe400000010ff */
[----:B------:R-:W-:Y:S01]  /*b300*/  FADD.FTZ R7, R140, R7 ;  /* 0x000000078c077221 */ /* 0x000fe20000010000 */
[C---:B------:R-:W-:Y:S01]  /*b310*/  FADD.FTZ R11, R128.reuse, R11 ;  /* 0x0000000b800b7221 */ /* 0x040fe20000010000 */
[----:B------:R-:W-:-:S02]  /*b320*/  F2FP.BF16.F32.PACK_AB R174, R128, R174 ;  /* 0x000000ae80ae723e */ /* 0x000fc400000010ff */
[----:B------:R-:W-:Y:S01]  /*b330*/  FADD.FTZ R6, R154, R7 ;  /* 0x000000079a067221 */ /* 0x000fe20000010000 */
[----:B------:R-:W-:-:S03]  /*b340*/  FADD.FTZ R11, R122, R11 ;  /* 0x0000000b7a0b7221 */ /* 0x000fc60000010000 */
[----:B------:R-:W-:Y:S01]  /*b350*/  FADD.FTZ R7, R155, R6 ;  /* 0x000000069b077221 */ /* 0x000fe20000010000 */
[----:B------:R-:W-:-:S03]  /*b360*/  FADD.FTZ R6, R130, R11 ;  /* 0x0000000b82067221 */ /* 0x000fc60000010000 */
[----:B------:R-:W-:Y:S01]  /*b370*/  FADD.FTZ R7, R156, R7 ;  /* 0x000000079c077221 */ /* 0x000fe20000010000 */
[----:B------:R-:W-:-:S03]  /*b380*/  FADD.FTZ R6, R135, R6 ;  /* 0x0000000687067221 */ /* 0x000fc60000010000 */
[----:B------:R-:W-:-:S04]  /*b390*/  FADD.FTZ R7, R157, R7 ;  /* 0x000000079d077221 */ /* 0x000fc80000010000 */
[----:B---3--:R-:W-:Y:S01]  /*b3a0*/  FADD.FTZ R10, R158, R7 ;  /* 0x000000079e0a7221 */ /* 0x008fe20000010000 */
[----:B------:R-:W-:Y:S01]  /*b3b0*/  FADD.FTZ R7, R9, R6 ;  /* 0x0000000609077221 */ /* 0x000fe20000010000 */
[----:B------:R-:W-:Y:S02]  /*b3c0*/  IMAD.MOV.U32 R9, RZ, RZ, R3 ;  /* 0x000000ffff097224 */ /* 0x000fe400078e0003 */
[C---:B----4-:R-:W-:Y:S01]  /*b3d0*/  FADD.FTZ R6, R171.reuse, R10 ;  /* 0x0000000aab067221 */ /* 0x050fe20000010000 */
[----:B------:R-:W-:Y:S01]  /*b3e0*/  F2FP.BF16.F32.PACK_AB R171, R171, R158 ;  /* 0x0000009eabab723e */ /* 0x000fe200000010ff */
[----:B------:R-:W-:Y:S01]  /*b3f0*/  IMAD.MOV.U32 R10, RZ, RZ, R2 ;  /* 0x000000ffff0a7224 */ /* 0x000fe200078e0002 */
[----:B0-----:R-:W-:Y:S06]  /*b400*/  @P2 BRA `(.L_x_1203) ;  /* 0xffffffdc00102947 */ /* 0x001fec000383ffff */
.L_x_1194:
        /* <DEDUP_REMOVED lines=8> */
[----:B------:R-:W-:Y:S01]  /*b490*/  ULDC UR5, c[0x0][0x9d8] ;  /* 0x0002760000057ab9 */ /* 0x000fe20000000800 */
[----:B------:R-:W-:Y:S01]  /*b4a0*/  ULDC UR50, c[0x0][0x988] ;  /* 0x0002620000327ab9 */ /* 0x000fe20000000800 */
[----:B------:R-:W-:-:S05]  /*b4b0*/  ULDC UR51, c[0x0][0x9e0] ;  /* 0x0002780000337ab9 */ /* 0x000fca0000000800 */
.L_x_1221:
[----:B------:R-:W-:-:S04]  /*b4c0*/  UIADD3 UR37, UR4, 0x1, URZ ;  /* 0x0000000104257890 */ /* 0x000fc8000fffe03f */
[----:B------:R-:W-:-:S04]  /*b4d0*/  UISETP.NE.AND UP2, UPT, UR37, 0x2, UPT ;  /* 0x000000022500788c */ /* 0x000fc8000bf45270 */
[----:B------:R-:W-:Y:S02]  /*b4e0*/  USEL UR36, URZ, 0x1, UP2 ;  /* 0x000000013f247887 */ /* 0x000fe40009000000 */
[----:B------:R-:W-:Y:S02]  /*b4f0*/  USEL UR37, UR37, URZ, UP2 ;  /* 0x0000003f25257287 */ /* 0x000fe40009000000 */
[----:B------:R-:W-:Y:S01]  /*b500*/  ULOP3.LUT UR36, UR7, UR36, URZ, 0x3c, !UPT ;  /* 0x0000002407247292 */ /* 0x000fe2000f8e3c3f */
[----:B------:R-:W-:Y:S11]  /*b510*/  @!P0 BRA `(.L_x_1205) ;  /* 0x0000000000048947 */ /* 0x000ff60003800000 */
[----:B------:R-:W-:Y:S01]  /*b520*/  BPT.TRAP 0x1 ;  /* 0x000000040000795c */ /* 0x000fe20000300000 */
.L_x_1205:
[----:B------:R-:W-:Y:S01]  /*b530*/  ULEA UR6, UR37, UR38, 0x3 ;  /* 0x0000002625067291 */ /* 0x000fe2000f8e183f */
[----:B------:R-:W-:-:S05]  /*b540*/  IMAD.U32 R2, RZ, RZ, UR36 ;  /* 0x00000024ff027e24 */ /* 0x000fca000f8e00ff */
[----:B------:R-:W-:-:S04]  /*b550*/  SHF.L.U32 R2, R2, 0x1f, RZ ;  /* 0x0000001f02027819 */ /* 0x000fc800000006ff */
[----:B------:R0:W1:Y:S01]  /*b560*/  SYNCS.PHASECHK.TRANS64.TRYWAIT P2, [UR6+0x30830], R2 ;  /* 0x03083002ff0075a7 */ /* 0x0000620008040146 */
[----:B------:R-:W-:Y:S05]  /*b570*/  @!P0 BRA `(.L_x_1206) ;  /* 0x0000000000048947 */ /* 0x000fea0003800000 */
[----:B------:R-:W-:Y:S01]  /*b580*/  BPT.TRAP 0x1 ;  /* 0x000000040000795c */ /* 0x000fe20000300000 */
.L_x_1206:
[-C--:B------:R-:W-:Y:S01]  /*b590*/  FMUL.FTZ R24, R24, R12.reuse ;  /* 0x0000000c18187220 */ /* 0x080fe20000410000 */
[----:B------:R-:W-:Y:S01]  /*b5a0*/  FMUL.FTZ R25, R25, R12 ;  /* 0x0000000c19197220 */ /* 0x000fe20000410000 */
[----:B-1----:R-:W-:Y:S06]  /*b5b0*/  @P2 BRA `(.L_x_1207) ;  /* 0x0000000000082947 */ /* 0x002fec0003800000 */
[----:B------:R-:W1:Y:S02]  /*b5c0*/  SYNCS.PHASECHK.TRANS64.TRYWAIT P2, [UR6+0x30830], R2 ;  /* 0x03083002ff0075a7 */ /* 0x000e640008040146 */
[----:B-1----:R-:W-:Y:S05]  /*b5d0*/  @!P2 BRA `(.L_x_1208) ;  /* 0x00000100001ca947 */ /* 0x002fea0003800000 */
.L_x_1207:
        /* <DEDUP_REMOVED lines=165> */
.L_x_1209:
[----:B------:R-:W-:Y:S01]  /*c030*/  ULEA UR11, UR4, UR38, 0x3 ;  /* 0x00000026040b7291 */ /* 0x000fe2000f8e183f */
[----:B------:R-:W-:-:S05]  /*c040*/  IMAD.U32 R0, RZ, RZ, UR7 ;  /* 0x00000007ff007e24 */ /* 0x000fca000f8e00ff */
[----:B------:R-:W-:-:S04]  /*c050*/  SHF.L.U32 R0, R0, 0x1f, RZ ;  /* 0x0000001f00007819 */ /* 0x000fc800000006ff */
[----:B------:R2:W3:Y:S01]  /*c060*/  SYNCS.PHASECHK.TRANS64.TRYWAIT P2, [UR11+0x30850], R0 ;  /* 0x03085000ff0075a7 */ /* 0x0004e2000804014b */
[----:B------:R-:W-:Y:S05]  /*c070*/  @!P0 BRA `(.L_x_1210) ;  /* 0x0000000000048947 */ /* 0x000fea0003800000 */
[----:B------:R-:W-:Y:S01]  /*c080*/  BPT.TRAP 0x1 ;  /* 0x000000040000795c */ /* 0x000fe20000300000 */
.L_x_1210:
[----:B---3--:R-:W-:Y:S05]  /*c090*/  @P2 BRA `(.L_x_1211) ;  /* 0x0000000000082947 */ /* 0x008fea0003800000 */
[----:B------:R-:W3:Y:S02]  /*c0a0*/  SYNCS.PHASECHK.TRANS64.TRYWAIT P2, [UR11+0x30850], R0 ;  /* 0x03085000ff0075a7 */ /* 0x000ee4000804014b */
[----:B---3--:R-:W-:Y:S05]  /*c0b0*/  @!P2 BRA `(.L_x_1212) ;  /* 0x000000f4007ca947 */ /* 0x008fea0003800000 */
.L_x_1211:
        /* <DEDUP_REMOVED lines=17> */
[----:B-1----:R-:W-:Y:S02]  /*c1d0*/  IMAD.U32 R3, RZ, RZ, UR37 ;  /* 0x00000025ff037e24 */ /* 0x002fe4000f8e00ff */
        /* <DEDUP_REMOVED lines=114> */
[----:B------:R-:W-:Y:S02]  /*c900*/  UMOV UR7, 0x40000040 ;  /* 0x4000004000077882 */ /* 0x000fe40000000000 */
[----:B------:R-:W-:Y:S02]  /*c910*/  @UP0 ULDC UR4, c[0x0][0x44c] ;  /* 0x0001130000040ab9 */ /* 0x000fe40000000800 */
[----:B------:R-:W-:Y:S01]  /*c920*/  @P2 IMAD.HI.U32 R2, R160, UR4, RZ ;  /* 0x00000004a0022c27 */ /* 0x000fe2000f8e00ff */
[----:B------:R-:W-:Y:S01]  /*c930*/  @UP0 ULDC UR4, c[0x0][0x450] ;  /* 0x0001140000040ab9 */ /* 0x000fe20000000800 */
[----:B------:R-:W-:-:S03]  /*c940*/  PLOP3.LUT P2, PT, PT, PT, UP1, 0x40, 0x0 ;  /* 0x000000000000781c */ /* 0x000fc60003f4e818 */
[----:B------:R-:W-:Y:S02]  /*c950*/  @P3 SHF.R.U32.HI R160, RZ, UR4, R2 ;  /* 0x00000004ffa03c19 */ /* 0x000fe40008011602 */
[----:B------:R-:W-:-:S03]  /*c960*/  @!P1 LEA R2, R3, UR38, 0x3 ;  /* 0x0000002603029c11 */ /* 0x000fc6000f8e18ff */
[----:B------:R-:W5:Y:S02]  /*c970*/  SHFL.IDX PT, R3, R160, RZ, 0x1c1f ;  /* 0x001c1fffa0037589 */ /* 0x000f6400000e0000 */
[----:B------:R-:W-:-:S05]  /*c980*/  @!P1 VIADD R2, R2, 0x30840 ;  /* 0x0003084002029836 */ /* 0x000fca0000000000 */
[----:B------:R-:W-:Y:S01]  /*c990*/  @!P1 PRMT R2, RZ, 0x654, R2 ;  /* 0x00000654ff029816 */ /* 0x000fe20000000002 */
[----:B------:R-:W-:Y:S02]  /*c9a0*/  WARPGROUP.DEPBAR.LE gsb0, 0x0 ;  /* 0x00008000000079c5 */ /* 0x000fe40000010000 */
[----:B------:R-:W-:-:S06]  /*c9b0*/  WARPGROUP.ARRIVE ;  /* 0x00000000000079c5 */ /* 0x000fcc0000000000 */
[----:B------:R-:W-:Y:S03]  /*c9c0*/  HGMMA.64x192x16.F32.BF16 R24, R168, gdesc[UR4].tnspB, R24, gsb0 ;  /* 0x42e00004a8187df0 */ /* 0x000fe60008001818 */
[----:B------:R-:W-:Y:S02]  /*c9d0*/  WARPGROUP.DEPBAR.LE gsb0, 0x0 ;  /* 0x00008000000079c5 */ /* 0x000fe40000010000 */
        /* <DEDUP_REMOVED lines=20> */
.L_x_1215:
[----:B------:R-:W-:-:S05]  /*cb20*/  IMAD.U32 R168, RZ, RZ, UR39 ;  /* 0x00000027ffa87e24 */ /* 0x000fca000f8e00ff */
[----:B------:R-:W-:-:S13]  /*cb30*/  ISETP.NE.AND P2, PT, R168, 0x1, PT ;  /* 0x00000001a800780c */ /* 0x000fda0003f45270 */
[----:B------:R-:W0:Y:S02]  /*cb40*/  @P2 LDC.64 R2, c[0x0][0x9e8] ;  /* 0x00027a00ff022b82 */ /* 0x000e240000000a00 */
[----:B0-----:R-:W-:-:S05]  /*cb50*/  @P2 IMAD.HI.U32 R2, R167, R2, RZ ;  /* 0x00000002a7022227 */ /* 0x001fca00078e00ff */
[----:B------:R-:W-:-:S07]  /*cb60*/  @P2 SHF.R.U32.HI R167, RZ, R3, R2 ;  /* 0x00000003ffa72219 */ /* 0x000fce0000011602 */
.L_x_1216:
[----:B------:R-:W-:Y:S05]  /*cb70*/  BSYNC B0 ;  /* 0x0000000000007941 */ /* 0x000fea0003800000 */
.L_x_1214:
[----:B------:R-:W-:-:S05]  /*cb80*/  IMAD R167, R167, R168, R158 ;  /* 0x000000a8a7a77224 */ /* 0x000fca00078e029e */
[----:B------:R-:W-:Y:S02]  /*cb90*/  VIADDMNMX R164, R167, R168, R164, PT ;  /* 0x000000a8a7a47246 */ /* 0x000fe400038001a4 */
[----:B------:R-:W-:-:S07]  /*cba0*/  VIMNMX R163, R163, R167, !PT ;  /* 0x000000a7a3a37248 */ /* 0x000fce0007fe0100 */
.L_x_1213:
        /* <DEDUP_REMOVED lines=153> */
.L_x_1219:
[----:B------:R-:W-:-:S05]  /*d540*/  IMAD.U32 R167, RZ, RZ, UR39 ;  /* 0x00000027ffa77e24 */ /* 0x000fca000f8e00ff */
[----:B------:R-:W-:-:S13]  /*d550*/  ISETP.NE.AND P6, PT, R167, 0x1, PT ;  /* 0x00000001a700780c */ /* 0x000fda0003fc5270 */
[----:B------:R-:W0:Y:S02]  /*d560*/  @P6 LDC.64 R2, c[0x0][0x9e8] ;  /* 0x00027a00ff026b82 */ /* 0x000e240000000a00 */
[----:B0-----:R-:W-:-:S05]  /*d570*/  @P6 IMAD.HI.U32 R2, R163, R2, RZ ;  /* 0x00000002a3026227 */ /* 0x001fca00078e00ff */
[----:B------:R-:W-:-:S07]  /*d580*/  @P6 SHF.R.U32.HI R163, RZ, R3, R2 ;  /* 0x00000003ffa36219 */ /* 0x000fce0000011602 */
.L_x_1220:
[----:B------:R-:W-:Y:S05]  /*d590*/  BSYNC B0 ;  /* 0x0000000000007941 */ /* 0x000fea0003800000 */
.L_x_1218:
[----:B------:R-:W-:-:S05]  /*d5a0*/  IMAD R158, R163, R167, R158 ;  /* 0x000000a7a39e7224 */ /* 0x000fca00078e029e */
[----:B------:R-:W-:Y:S02]  /*d5b0*/  VIADDMNMX R166, R158, R167, R166, PT ;  /* 0x000000a79ea67246 */ /* 0x000fe400038001a6 */
[----:B------:R-:W-:-:S07]  /*d5c0*/  VIMNMX R165, R165, R158, !PT ;  /* 0x0000009ea5a57248 */ /* 0x000fce0007fe0100 */
.L_x_1217:
[----:B------:R-:W-:Y:S01]  /*d5d0*/  ISETP.GT.AND P2, PT, R165, 0x1, !P2 ;  /* 0x00000001a500780c */ /* 0x000fe20005744270 */
[----:B------:R-:W-:Y:S01]  /*d5e0*/  UMOV UR10, UR50 ;  /* 0x00000032000a7c82 */ /* 0x000fe20008000000 */
[----:B------:R-:W-:Y:S01]  /*d5f0*/  FMNMX.FTZ R2, R12, R10, !PT ;  /* 0x0000000a0c027209 */ /* 0x000fe20007810000 */
[----:B------:R-:W-:Y:S01]  /*d600*/  UMOV UR7, UR36 ;  /* 0x0000002400077c82 */ /* 0x000fe20008000000 */
[----:B------:R-:W-:Y:S02]  /*d610*/  ISETP.LT.OR P2, PT, R166, 0x2, P2 ;  /* 0x00000002a600780c */ /* 0x000fe40001741670 */
        /* <DEDUP_REMOVED lines=88> */
[----:B------:R-:W-:-:S02]  /*dba0*/  ISETP.LT.OR P2, PT, R166, 0x3a, P2 ;  /* 0x0000003aa600780c */ /* 0x000fc40001741670 */
[----:B------:R-:W-:Y:S02]  /*dbb0*/  R2UR UR4, R192 ;  /* 0x00000000c00472ca */ /* 0x000fe400000e0000 */
        /* <DEDUP_REMOVED lines=26> */
[----:B------:R-:W-:Y:S02]  /*dd60*/  FSEL R151, R151, -INF , !P3 ;  /* 0xff80000097977808 */ /* 0x000fe40005800000 */
[----:B------:R-:W-:Y:S02]  /*dd70*/  FSEL R2, R2, RZ, P2 ;  /* 0x000000ff02027208 */ /* 0x000fe40001000000 */
[----:B------:R-:W-:-:S03]  /*dd80*/  ISETP.GT.AND P6, PT, R165, 0x59, !P6 ;  /* 0x00000059a500780c */ /* 0x000fc600077c4270 */
        /* <DEDUP_REMOVED lines=15> */
[--C-:B------:R-:W-:Y:S01]  /*de80*/  FFMA.FTZ R182, R134, UR10, -R2.reuse ;  /* 0x0000000a86b67c23 */ /* 0x100fe20008010802 */
        /* <DEDUP_REMOVED lines=11> */
[----:B------:R-:W-:Y:S01]  /*df40*/  FSEL R143, R3, RZ, P2 ;  /* 0x000000ff038f7208 */ /* 0x000fe20001000000 */
[----:B------:R-:W-:Y:S01]  /*df50*/  FFMA.FTZ R161, R161, UR10, -R2 ;  /* 0x0000000aa1a17c23 */ /* 0x000fe20008010802 */
[----:B------:R-:W-:Y:S01]  /*df60*/  FMNMX.FTZ R21, R125, R12, !PT ;  /* 0x0000000c7d157209 */ /* 0x000fe20007810000 */
[----:B------:R-:W-:Y:S02]  /*df70*/  MUFU.EX2 R188, R188 ;  /* 0x000000bc00bc7308 */ /* 0x000fe40000000800 */
[----:B------:R-:W-:Y:S01]  /*df80*/  FADD.FTZ R143, -R143, R10 ;  /* 0x0000000a8f8f7221 */ /* 0x000fe20000010100 */
[----:B------:R-:W-:Y:S01]  /*df90*/  FMNMX.FTZ R12, R128, R21, !PT ;  /* 0x00000015800c7209 */ /* 0x000fe20007810000 */
[----:B------:R-:W-:-:S02]  /*dfa0*/  FFMA.FTZ R21, R123, UR10, -R2 ;  /* 0x0000000a7b157c23 */ /* 0x000fc40008010802 */
[----:B------:R-:W-:Y:S01]  /*dfb0*/  FMUL.FTZ R143, R143, UR10 ;  /* 0x0000000a8f8f7c20 */ /* 0x000fe20008410000 */
[----:B------:R-:W-:Y:S01]  /*dfc0*/  FMNMX.FTZ R123, R129, R12, !PT ;  /* 0x0000000c817b7209 */ /* 0x000fe20007810000 */
[----:B------:R-:W-:Y:S03]  /*dfd0*/  MUFU.EX2 R13, R13 ;  /* 0x0000000d000d7308 */ /* 0x000fe60000000800 */
[----:B------:R-:W-:-:S04]  /*dfe0*/  FMNMX.FTZ R12, R132, R123, !PT ;  /* 0x0000007b840c7209 */ /* 0x000fc80007810000 */
        /* <DEDUP_REMOVED lines=8> */
[----:B------:R-:W-:Y:S01]  /*e070*/  FMNMX.FTZ R12, R144, R123, !PT ;  /* 0x0000007b900c7209 */ /* 0x000fe20007810000 */
[--C-:B------:R-:W-:Y:S01]  /*e080*/  FFMA.FTZ R123, R131, UR10, -R2.reuse ;  /* 0x0000000a837b7c23 */ /* 0x100fe20008010802 */
[--C-:B------:R-:W-:Y:S02]  /*e090*/  FFMA.FTZ R131, R147, UR10, -R2.reuse ;  /* 0x0000000a93837c23 */ /* 0x100fe40008010802 */
[----:B------:R-:W-:Y:S01]  /*e0a0*/  FMNMX.FTZ R127, R145, R12, !PT ;  /* 0x0000000c917f7209 */ /* 0x000fe20007810000 */
[----:B------:R-:W-:Y:S03]  /*e0b0*/  MUFU.EX2 R21, R21 ;  /* 0x0000001500157308 */ /* 0x000fe60000000800 */
[----:B------:R-:W-:Y:S01]  /*e0c0*/  FMNMX.FTZ R12, R148, R127, !PT ;  /* 0x0000007f940c7209 */ /* 0x000fe20007810000 */
[----:B------:R-:W-:-:S03]  /*e0d0*/  FFMA.FTZ R127, R139, UR10, -R2 ;  /* 0x0000000a8b7f7c23 */ /* 0x000fc60008010802 */
[----:B------:R-:W-:Y:S01]  /*e0e0*/  FMNMX.FTZ R12, R149, R12, !PT ;  /* 0x0000000c950c7209 */ /* 0x000fe20007810000 */
[----:B------:R-:W-:Y:S03]  /*e0f0*/  MUFU.EX2 R186, R186 ;  /* 0x000000ba00ba7308 */ /* 0x000fe60000000800 */
[----:B------:R-:W-:-:S04]  /*e100*/  FMNMX.FTZ R12, R151, R12, !PT ;  /* 0x0000000c970c7209 */ /* 0x000fc80007810000 */
[----:B------:R-:W-:Y:S01]  /*e110*/  FMNMX.FTZ R12, R153, R12, !PT ;  /* 0x0000000c990c7209 */ /* 0x000fe20007810000 */
[----:B------:R-:W-:Y:S03]  /*e120*/  MUFU.EX2 R122, R122 ;  /* 0x0000007a007a7308 */ /* 0x000fe60000000800 */
[----:B------:R-:W-:-:S04]  /*e130*/  FMNMX.FTZ R12, R155, R12, !PT ;  /* 0x0000000c9b0c7209 */ /* 0x000fc80007810000 */
[----:B------:R-:W-:Y:S01]  /*e140*/  FMNMX.FTZ R12, R157, R12, !PT ;  /* 0x0000000c9d0c7209 */ /* 0x000fe20007810000 */
[----:B------:R-:W-:Y:S04]  /*e150*/  MUFU.EX2 R180, R180 ;  /* 0x000000b400b47308 */ /* 0x000fe80000000800 */
[----:B------:R-:W0:Y:S04]  /*e160*/  SHFL.BFLY PT, R135, R12, 0x2, 0x1f ;  /* 0x0c401f000c877f89 */ /* 0x000e2800000e0000 */
[----:B------:R-:W-:Y:S08]  /*e170*/  MUFU.EX2 R123, R123 ;  /* 0x0000007b007b7308 */ /* 0x000ff00000000800 */
[----:B------:R-:W-:Y:S08]  /*e180*/  MUFU.EX2 R182, R182 ;  /* 0x000000b600b67308 */ /* 0x000ff00000000800 */
[----:B------:R-:W-:Y:S01]  /*e190*/  MUFU.EX2 R126, R126 ;  /* 0x0000007e007e7308 */ /* 0x000fe20000000800 */
[----:B0-----:R-:W-:Y:S01]  /*e1a0*/  FMNMX.FTZ R138, R12, R135, !PT ;  /* 0x000000870c8a7209 */ /* 0x001fe20007810000 */
[----:B------:R-:W-:-:S06]  /*e1b0*/  FFMA.FTZ R135, R156, UR10, -R2 ;  /* 0x0000000a9c877c23 */ /* 0x000fcc0008010802 */
[----:B------:R-:W0:Y:S01]  /*e1c0*/  MUFU.EX2 R12, R143 ;  /* 0x0000008f000c7308 */ /* 0x000e220000000800 */
[----:B------:R-:W1:Y:S07]  /*e1d0*/  SHFL.BFLY PT, R139, R138, 0x1, 0x1f ;  /* 0x0c201f008a8b7f89 */ /* 0x000e6e00000e0000 */
[----:B------:R-:W-:Y:S08]  /*e1e0*/  MUFU.EX2 R176, R176 ;  /* 0x000000b000b07308 */ /* 0x000ff00000000800 */
[----:B------:R-:W-:Y:S08]  /*e1f0*/  MUFU.EX2 R127, R127 ;  /* 0x0000007f007f7308 */ /* 0x000ff00000000800 */
[----:B------:R-:W-:Y:S01]  /*e200*/  MUFU.EX2 R178, R178 ;  /* 0x000000b200b27308 */ /* 0x000fe20000000800 */
[----:B-1----:R-:W-:-:S04]  /*e210*/  FMNMX.FTZ R2, R138, R139, !PT ;  /* 0x0000008b8a027209 */ /* 0x002fc80007810000 */
[C---:B------:R-:W-:Y:S01]  /*e220*/  FSETP.NEU.FTZ.AND P2, PT, R2.reuse, -INF , PT ;  /* 0xff8000000200780b */ /* 0x040fe20003f5d000 */
[----:B------:R-:W-:Y:S02]  /*e230*/  FMUL.FTZ R138, R2, UR10 ;  /* 0x0000000a028a7c20 */ /* 0x000fe40008410000 */
[----:B------:R-:W-:Y:S03]  /*e240*/  MUFU.EX2 R130, R130 ;  /* 0x0000008200827308 */ /* 0x000fe60000000800 */
[----:B------:R-:W-:-:S05]  /*e250*/  FSEL R138, R138, RZ, P2 ;  /* 0x000000ff8a8a7208 */ /* 0x000fca0001000000 */
[--C-:B------:R-:W-:Y:S01]  /*e260*/  FFMA.FTZ R189, R0, UR10, -R138.reuse ;  /* 0x0000000a00bd7c23 */ /* 0x100fe2000801088a */
[----:B------:R-:W-:Y:S01]  /*e270*/  FSEL R0, R2, RZ, P2 ;  /* 0x000000ff02007208 */ /* 0x000fe20001000000 */
[--C-:B------:R-:W-:Y:S01]  /*e280*/  FFMA.FTZ R187, R124, UR10, -R138.reuse ;  /* 0x0000000a7cbb7c23 */ /* 0x100fe2000801088a */
[----:B------:R-:W-:Y:S01]  /*e290*/  FFMA.FTZ R11, R11, UR10, -R138 ;  /* 0x0000000a0b0b7c23 */ /* 0x000fe2000801088a */
[----:B0-----:R-:W-:Y:S01]  /*e2a0*/  FFMA.FTZ R124, R12, R7, R188 ;  /* 0x000000070c7c7223 */ /* 0x001fe200000100bc */
[----:B------:R-:W-:Y:S01]  /*e2b0*/  FFMA.FTZ R191, R14, UR10, -R138 ;  /* 0x0000000a0ebf7c23 */ /* 0x000fe2000801088a */
[----:B------:R-:W-:Y:S01]  /*e2c0*/  FADD.FTZ R0, -R0, R9 ;  /* 0x0000000900007221 */ /* 0x000fe20000010100 */
[----:B------:R-:W-:Y:S01]  /*e2d0*/  MUFU.EX2 R189, R189 ;  /* 0x000000bd00bd7308 */ /* 0x000fe20000000800 */
[----:B------:R-:W-:Y:S01]  /*e2e0*/  FADD.FTZ R7, R13, R124 ;  /* 0x0000007c0d077221 */ /* 0x000fe20000010000 */
[--C-:B------:R-:W-:Y:S01]  /*e2f0*/  FFMA.FTZ R14, R15, UR10, -R138.reuse ;  /* 0x0000000a0f0e7c23 */ /* 0x100fe2000801088a */
[----:B------:R-:W-:Y:S01]  /*e300*/  FMUL.FTZ R0, R0, UR10 ;  /* 0x0000000a00007c20 */ /* 0x000fe20008410000 */
[--C-:B------:R-:W-:Y:S01]  /*e310*/  FFMA.FTZ R185, R120, UR10, -R138.reuse ;  /* 0x0000000a78b97c23 */ /* 0x100fe2000801088a */
[----:B------:R-:W-:Y:S01]  /*e320*/  FADD.FTZ R7, R190, R7 ;  /* 0x00000007be077221 */ /* 0x000fe20000010000 */
[--C-:B------:R-:W-:Y:S01]  /*e330*/  FFMA.FTZ R181, R128, UR10, -R138.reuse ;  /* 0x0000000a80b57c23 */ /* 0x100fe2000801088a */
[--C-:B------:R-:W-:Y:S01]  /*e340*/  FFMA.FTZ R15, R121, UR10, -R138.reuse ;  /* 0x0000000a790f7c23 */ /* 0x100fe2000801088a */
        /* <DEDUP_REMOVED lines=15> */
[----:B------:R-:W-:Y:S01]  /*e440*/  F2FP.BF16.F32.PACK_AB R188, R13, R188 ;  /* 0x000000bc0dbc723e */ /* 0x000fe200000010ff */
[----:B------:R-:W1:Y:S01]  /*e450*/  MUFU.EX2 R191, R191 ;  /* 0x000000bf00bf7308 */ /* 0x000e620000000800 */
[----:B------:R-:W-:Y:S01]  /*e460*/  FADD.FTZ R125, R122, R125 ;  /* 0x0000007d7a7d7221 */ /* 0x000fe20000010000 */
[----:B------:R-:W-:Y:S01]  /*e470*/  F2FP.BF16.F32.PACK_AB R190, R20, R190 ;  /* 0x000000be14be723e */ /* 0x000fe200000010ff */
[----:B------:R-:W-:Y:S01]  /*e480*/  FFMA.FTZ R169, R151, UR10, -R138 ;  /* 0x0000000a97a97c23 */ /* 0x000fe2000801088a */
[----:B------:R-:W-:Y:S01]  /*e490*/  F2FP.BF16.F32.PACK_AB R186, R122, R186 ;  /* 0x000000ba7aba723e */ /* 0x000fe200000010ff */
[----:B------:R-:W-:Y:S01]  /*e4a0*/  FADD.FTZ R132, R180, R125 ;  /* 0x0000007db4847221 */ /* 0x000fe20000010000 */
[----:B------:R-:W-:-:S02]  /*e4b0*/  IMAD.U32 R125, RZ, RZ, UR11 ;  /* 0x0000000bff7d7e24 */ /* 0x000fc4000f8e00ff */
[--C-:B------:R-:W-:Y:S01]  /*e4c0*/  FFMA.FTZ R153, R153, UR10, -R138.reuse ;  /* 0x0000000a99997c23 */ /* 0x100fe2000801088a */
[----:B------:R-:W2:Y:S01]  /*e4d0*/  MUFU.EX2 R14, R14 ;  /* 0x0000000e000e7308 */ /* 0x000ea20000000800 */
[----:B0-----:R-:W-:Y:S01]  /*e4e0*/  FFMA.FTZ R6, R0, R6, R189 ;  /* 0x0000000600067223 */ /* 0x001fe200000100bd */
[----:B------:R-:W-:Y:S02]  /*e4f0*/  @!P1 VIADD R125, R125, 0x30860 ;  /* 0x000308607d7d9836 */ /* 0x000fe40000000000 */
[----:B------:R-:W-:Y:S01]  /*e500*/  FFMA.FTZ R155, R155, UR10, -R138 ;  /* 0x0000000a9b9b7c23 */ /* 0x000fe2000801088a */
[----:B------:R-:W-:Y:S01]  /*e510*/  ISETP.GT.AND P2, PT, R8, UR4, PT ;  /* 0x0000000408007c0c */ /* 0x000fe2000bf44270 */
[C---:B------:R-:W-:Y:S01]  /*e520*/  FADD.FTZ R128, R11.reuse, R6 ;  /* 0x000000060b807221 */ /* 0x040fe20000010000 */
[----:B------:R-:W-:Y:S01]  /*e530*/  FFMA.FTZ R6, R142, UR10, -R138 ;  /* 0x0000000a8e067c23 */ /* 0x000fe2000801088a */
[----:B------:R-:W-:Y:S01]  /*e540*/  F2FP.BF16.F32.PACK_AB R189, R11, R189 ;  /* 0x000000bd0bbd723e */ /* 0x000fe200000010ff */
[----:B------:R-:W0:Y:S01]  /*e550*/  MUFU.EX2 R185, R185 ;  /* 0x000000b900b97308 */ /* 0x000e220000000800 */
[----:B-1----:R-:W-:Y:S01]  /*e560*/  FADD.FTZ R7, R191, R128 ;  /* 0x00000080bf077221 */ /* 0x002fe20000010000 */
[----:B------:R-:W-:Y:S01]  /*e570*/  UMOV UR4, UR37 ;  /* 0x0000002500047c82 */ /* 0x000fe20008000000 */
[----:B------:R-:W-:Y:S01]  /*e580*/  F2FP.BF16.F32.PACK_AB R184, R21, R184 ;  /* 0x000000b815b8723e */ /* 0x000fe200000010ff */
[----:B------:R-:W-:Y:S01]  /*e590*/  VIADD R8, R8, 0xffffffff ;  /* 0xffffffff08087836 */ /* 0x000fe20000000000 */
[----:B------:R-:W-:-:S03]  /*e5a0*/  F2FP.BF16.F32.PACK_AB R180, R123, R180 ;  /* 0x000000b47bb4723e */ /* 0x000fc600000010ff */
[----:B------:R-:W1:Y:S01]  /*e5b0*/  MUFU.EX2 R15, R15 ;  /* 0x0000000f000f7308 */ /* 0x000e620000000800 */
[C---:B--2---:R-:W-:Y:S01]  /*e5c0*/  FADD.FTZ R128, R14.reuse, R7 ;  /* 0x000000070e807221 */ /* 0x044fe20000010000 */
[----:B------:R-:W-:Y:S01]  /*e5d0*/  FADD.FTZ R7, R123, R132 ;  /* 0x000000847b077221 */ /* 0x000fe20000010000 */
[----:B------:R-:W-:Y:S01]  /*e5e0*/  @!P1 PRMT R132, RZ, 0x654, R125 ;  /* 0x00000654ff849816 */ /* 0x000fe2000000007d */
[----:B------:R-:W-:Y:S01]  /*e5f0*/  FFMA.FTZ R125, R145, UR10, -R138 ;  /* 0x0000000a917d7c23 */ /* 0x000fe2000801088a */
[----:B------:R-:W-:Y:S01]  /*e600*/  F2FP.BF16.F32.PACK_AB R191, R14, R191 ;  /* 0x000000bf0ebf723e */ /* 0x000fe200000010ff */
[----:B------:R-:W-:Y:S01]  /*e610*/  FADD.FTZ R129, R182, R7 ;  /* 0x00000007b6817221 */ /* 0x000fe20000010000 */
[----:B------:R2:W-:Y:S01]  /*e620*/  @!P1 SYNCS.ARRIVE.TRANS64.RED.A1T0 RZ, [R132+URZ], RZ ;  /* 0x000000ff84ff99a7 */ /* 0x0005e2000810043f */
[----:B------:R-:W3:Y:S01]  /*e630*/  MUFU.EX2 R187, R187 ;  /* 0x000000bb00bb7308 */ /* 0x000ee20000000800 */
[----:B0-----:R-:W-:Y:S01]  /*e640*/  FADD.FTZ R128, R185, R128 ;  /* 0x00000080b9807221 */ /* 0x001fe20000010000 */
[C---:B------:R-:W-:Y:S01]  /*e650*/  FADD.FTZ R129, R126.reuse, R129 ;  /* 0x000000817e817221 */ /* 0x040fe20000010000 */
[----:B------:R-:W-:-:S03]  /*e660*/  F2FP.BF16.F32.PACK_AB R182, R126, R182 ;  /* 0x000000b67eb6723e */ /* 0x000fc600000010ff */
[----:B------:R-:W-:Y:S01]  /*e670*/  FADD.FTZ R136, R176, R129 ;  /* 0x00000081b0887221 */ /* 0x000fe20000010000 */
[----:B------:R-:W-:Y:S01]  /*e680*/  F2FP.BF16.F32.PACK_AB R176, R127, R176 ;  /* 0x000000b07fb0723e */ /* 0x000fe200000010ff */
[----:B------:R-:W2:Y:S01]  /*e690*/  MUFU.EX2 R120, R120 ;  /* 0x0000007800787308 */ /* 0x000ea20000000800 */
[C---:B-1----:R-:W-:Y:S01]  /*e6a0*/  FADD.FTZ R128, R15.reuse, R128 ;  /* 0x000000800f807221 */ /* 0x042fe20000010000 */
[----:B------:R-:W-:-:S06]  /*e6b0*/  F2FP.BF16.F32.PACK_AB R185, R15, R185 ;  /* 0x000000b90fb9723e */ /* 0x000fcc00000010ff */
[----:B------:R-:W0:Y:S01]  /*e6c0*/  MUFU.EX2 R181, R181 ;  /* 0x000000b500b57308 */ /* 0x000e220000000800 */
[----:B---3--:R-:W-:Y:S01]  /*e6d0*/  FADD.FTZ R7, R187, R128 ;  /* 0x00000080bb077221 */ /* 0x008fe20000010000 */
[--C-:B------:R-:W-:Y:S01]  /*e6e0*/  FFMA.FTZ R128, R149, UR10, -R138.reuse ;  /* 0x0000000a95807c23 */ /* 0x100fe2000801088a */
[----:B------:R-:W-:-:S05]  /*e6f0*/  FFMA.FTZ R138, R157, UR10, -R138 ;  /* 0x0000000a9d8a7c23 */ /* 0x000fca000801088a */
[----:B------:R-:W1:Y:S01]  /*e700*/  MUFU.EX2 R121, R121 ;  /* 0x0000007900797308 */ /* 0x000e620000000800 */
[C---:B--2---:R-:W-:Y:S01]  /*e710*/  FADD.FTZ R132, R120.reuse, R7 ;  /* 0x0000000778847221 */ /* 0x044fe20000010000 */
[----:B------:R-:W-:Y:S01]  /*e720*/  FADD.FTZ R7, R127, R136 ;  /* 0x000000887f077221 */ /* 0x000fe20000010000 */
[----:B------:R-:W-:-:S03]  /*e730*/  F2FP.BF16.F32.PACK_AB R187, R120, R187 ;  /* 0x000000bb78bb723e */ /* 0x000fc600000010ff */
[----:B------:R-:W-:Y:S01]  /*e740*/  FADD.FTZ R7, R178, R7 ;  /* 0x00000007b2077221 */ /* 0x000fe20000010000 */
[C---:B------:R-:W-:Y:S01]  /*e750*/  F2FP.BF16.F32.PACK_AB R178, R130.reuse, R178 ;  /* 0x000000b282b2723e */ /* 0x040fe200000010ff */
[----:B------:R-:W2:Y:S01]  /*e760*/  MUFU.EX2 R183, R183 ;  /* 0x000000b700b77308 */ /* 0x000ea20000000800 */
[----:B0-----:R-:W-:Y:S01]  /*e770*/  FADD.FTZ R132, R181, R132 ;  /* 0x00000084b5847221 */ /* 0x001fe20000010000 */
[----:B------:R-:W-:-:S06]  /*e780*/  FADD.FTZ R7, R130, R7 ;  /* 0x0000000782077221 */ /* 0x000fcc0000010000 */
[----:B------:R-:W0:Y:S01]  /*e790*/  MUFU.EX2 R9, R133 ;  /* 0x0000008500097308 */ /* 0x000e220000000800 */
[C---:B-1----:R-:W-:Y:S01]  /*e7a0*/  FADD.FTZ R132, R121.reuse, R132 ;  /* 0x0000008479847221 */ /* 0x042fe20000010000 */
[----:B------:R-:W-:-:S06]  /*e7b0*/  F2FP.BF16.F32.PACK_AB R181, R121, R181 ;  /* 0x000000b579b5723e */ /* 0x000fcc00000010ff */
        /* <DEDUP_REMOVED lines=50> */
[----:B------:R-:W-:-:S03]  /*eae0*/  F2FP.BF16.F32.PACK_AB R169, R20, R169 ;  /* 0x000000a914a9723e */ /* 0x000fc600000010ff */
[----:B-1----:R-:W-:-:S04]  /*eaf0*/  FADD.FTZ R10, R155, R10 ;  /* 0x0000000a9b0a7221 */ /* 0x002fc80000010000 */
[C---:B--2---:R-:W-:Y:S01]  /*eb00*/  FADD.FTZ R6, R138.reuse, R10 ;  /* 0x0000000a8a067221 */ /* 0x044fe20000010000 */
[----:B------:R-:W-:Y:S01]  /*eb10*/  F2FP.BF16.F32.PACK_AB R171, R138, R155 ;  /* 0x0000009b8aab723e */ /* 0x000fe200000010ff */
[----:B------:R-:W-:Y:S01]  /*eb20*/  IMAD.MOV.U32 R10, RZ, RZ, R3 ;  /* 0x000000ffff0a7224 */ /* 0x000fe200078e0003 */
[----:B------:R-:W-:Y:S06]  /*eb30*/  @P2 BRA `(.L_x_1221) ;  /* 0xffffffc800602947 */ /* 0x000fec000383ffff */
.L_x_1204:
        /* <DEDUP_REMOVED lines=99> */
.L_x_1222:
[----:B------:R-:W-:Y:S01]  /*f170*/  ULEA UR5, UR37, UR38, 0x3 ;  /* 0x0000002625057291 */ /* 0x000fe2000f8e183f */
[----:B------:R-:W-:-:S05]  /*f180*/  IMAD.U32 R0, RZ, RZ, UR36 ;  /* 0x00000024ff007e24 */ /* 0x000fca000f8e00ff */
[----:B------:R-:W-:-:S04]  /*f190*/  SHF.L.U32 R0, R0, 0x1f, RZ ;  /* 0x0000001f00007819 */ /* 0x000fc800000006ff */
[----:B------:R0:W1:Y:S01]  /*f1a0*/  SYNCS.PHASECHK.TRANS64.TRYWAIT P2, [UR5+0x30850], R0 ;  /* 0x03085000ff0075a7 */ /* 0x0000620008040145 */
[----:B------:R-:W-:Y:S05]  /*f1b0*/  @!P0 BRA `(.L_x_1223) ;  /* 0x0000000000048947 */ /* 0x000fea0003800000 */
[----:B------:R-:W-:Y:S01]  /*f1c0*/  BPT.TRAP 0x1 ;  /* 0x000000040000795c */ /* 0x000fe20000300000 */
.L_x_1223:
[----:B-1----:R-:W-:Y:S05]  /*f1d0*/  @P2 BRA `(.L_x_1224) ;  /* 0x0000000000082947 */ /* 0x002fea0003800000 */
[----:B------:R-:W1:Y:S02]  /*f1e0*/  SYNCS.PHASECHK.TRANS64.TRYWAIT P0, [UR5+0x30850], R0 ;  /* 0x03085000ff0075a7 */ /* 0x000e640008000145 */
[----:B-1----:R-:W-:Y:S05]  /*f1f0*/  @!P0 BRA `(.L_x_1225) ;  /* 0x000000c400448947 */ /* 0x002fea0003800000 */
.L_x_1224:
[----:B------:R-:W-:Y:S01]  /*f200*/  UIADD3 UR38, UR38, 0x400, URZ ;  /* 0x0000040026267890 */ /* 0x000fe2000fffe03f */
[----:B------:R-:W-:Y:S01]  /*f210*/  WARPGROUP.ARRIVE ;  /* 0x00000000000079c5 */ /* 0x000fe20000000000 */
[----:B------:R-:W-:Y:S01]  /*f220*/  UMOV UR7, 0x40000040 ;  /* 0x4000004000077882 */ /* 0x000fe20000000000 */
[----:B01----:R-:W0:Y:S01]  /*f230*/  SHFL.BFLY PT, R0, R7, 0x2, 0x1f ;  /* 0x0c401f0007007f89 */ /* 0x003e2200000e0000 */
[----:B------:R-:W-:Y:S01]  /*f240*/  USHF.R.U32.HI UR38, URZ, 0x4, UR38 ;  /* 0x000000043f267899 */ /* 0x000fe20008011626 */
[----:B------:R-:W-:Y:S01]  /*f250*/  IMAD.U32 R10, RZ, RZ, UR5 ;  /* 0x00000005ff0a7e24 */ /* 0x000fe2000f8e00ff */
[----:B------:R-:W-:Y:S01]  /*f260*/  R2UR UR8, R223 ;  /* 0x00000000df0872ca */ /* 0x000fe200000e0000 */
[----:B------:R-:W1:Y:S01]  /*f270*/  SHFL.BFLY PT, R5, R6, 0x2, 0x1f ;  /* 0x0c401f0006057f89 */ /* 0x000e6200000e0000 */
[----:B------:R-:W-:Y:S01]  /*f280*/  ULOP3.LUT UR38, UR38, 0x3fff, URZ, 0xc0, !UPT ;  /* 0x00003fff26267892 */ /* 0x000fe2000f8ec03f */
[----:B------:R-:W-:Y:S02]  /*f290*/  @!P1 VIADD R10, R10, 0x30860 ;  /* 0x000308600a0a9836 */ /* 0x000fe40000000000 */
[----:B------:R-:W-:Y:S01]  /*f2a0*/  IMAD.MOV.U32 R8, RZ, RZ, RZ ;  /* 0x000000ffff087224 */ /* 0x000fe200078e00ff */
[----:B------:R-:W-:Y:S01]  /*f2b0*/  ULOP3.LUT UR4, UR38, 0x3000000, URZ, 0xfc, !UPT ;  /* 0x0300000026047892 */ /* 0x000fe2000f8efc3f */
[----:B------:R-:W-:Y:S01]  /*f2c0*/  IMAD.U32 R14, RZ, RZ, UR10 ;  /* 0x0000000aff0e7e24 */ /* 0x000fe2000f8e00ff */
[----:B------:R-:W-:-:S02]  /*f2d0*/  @!P1 PRMT R10, RZ, 0x654, R10 ;  /* 0x00000654ff0a9816 */ /* 0x000fc4000000000a */
[----:B------:R-:W-:Y:S02]  /*f2e0*/  UIMAD UR4, UR37, 0x900, UR4 ;  /* 0x00000900250478a4 */ /* 0x000fe4000f8e0204 */
[----:B------:R-:W-:Y:S02]  /*f2f0*/  UIADD3 UR37, UR37, 0x1, URZ ;  /* 0x0000000125257890 */ /* 0x000fe4000fffe03f */
[----:B------:R-:W-:Y:S02]  /*f300*/  UIADD3 UR8, UR8, 0x1, URZ ;  /* 0x0000000108087890 */ /* 0x000fe4000fffe03f */
[----:B------:R-:W-:Y:S01]  /*f310*/  UISETP.NE.AND UP0, UPT, UR37, 0x2, UPT ;  /* 0x000000022500788c */ /* 0x000fe2000bf05270 */
[----:B------:R-:W-:Y:S02]  /*f320*/  UMOV UR6, UR4 ;  /* 0x0000000400067c82 */ /* 0x000fe40008000000 */
[----:B------:R-:W-:Y:S01]  /*f330*/  HGMMA.64x192x16.F32.BF16 R24, R188, gdesc[UR4].tnspB, R24, gsb0 ;  /* 0x42e00004bc187df0 */ /* 0x000fe20008001818 */
[----:B------:R-:W-:Y:S01]  /*f340*/  UIADD3 UR6, UR4, 0x80, URZ ;  /* 0x0000008004067890 */ /* 0x000fe2000fffe03f */
[----:B0-----:R-:W-:Y:S01]  /*f350*/  FADD.FTZ R0, R0, R7 ;  /* 0x0000000700007221 */ /* 0x001fe20000010000 */
[----:B------:R-:W-:Y:S01]  /*f360*/  UMOV UR7, 0x40000040 ;  /* 0x4000004000077882 */ /* 0x000fe20000000000 */
[----:B------:R-:W-:-:S02]  /*f370*/  IMAD.U32 R223, RZ, RZ, UR8 ;  /* 0x00000008ffdf7e24 */ /* 0x000fc4000f8e00ff */
[----:B-1----:R-:W-:Y:S01]  /*f380*/  FADD.FTZ R4, R5, R6 ;  /* 0x0000000605047221 */ /* 0x002fe20000010000 */
[----:B------:R-:W-:Y:S01]  /*f390*/  IMAD.U32 R6, RZ, RZ, UR10 ;  /* 0x0000000aff067e24 */ /* 0x000fe2000f8e00ff */
[----:B------:R-:W0:Y:S01]  /*f3a0*/  SHFL.BFLY PT, R5, R0, 0x1, 0x1f ;  /* 0x0c201f0000057f89 */ /* 0x000e2200000e0000 */
[----:B------:R-:W-:-:S03]  /*f3b0*/  USEL UR37, UR37, URZ, UP0 ;  /* 0x0000003f25257287 */ /* 0x000fc60008000000 */
[----:B------:R-:W1:Y:S01]  /*f3c0*/  SHFL.BFLY PT, R9, R4, 0x1, 0x1f ;  /* 0x0c201f0004097f89 */ /* 0x000e6200000e0000 */
[----:B0-----:R-:W-:Y:S01]  /*f3d0*/  FADD.FTZ R11, R0, R5 ;  /* 0x00000005000b7221 */ /* 0x001fe20000010000 */
[----:B------:R-:W-:Y:S02]  /*f3e0*/  IMAD.MOV.U32 R5, RZ, RZ, RZ ;  /* 0x000000ffff057224 */ /* 0x000fe400078e00ff */
[----:B------:R-:W-:Y:S02]  /*f3f0*/  IMAD.MOV.U32 R0, RZ, RZ, -0x800000 ;  /* 0xff800000ff007424 */ /* 0x000fe400078e00ff */
[----:B-1----:R-:W-:Y:S01]  /*f400*/  FADD.FTZ R12, R4, R9 ;  /* 0x00000009040c7221 */ /* 0x002fe20000010000 */
[----:B------:R-:W-:Y:S01]  /*f410*/  FSETP.NE.FTZ.AND P0, PT, R11, RZ, PT ;  /* 0x000000ff0b00720b */ /* 0x000fe20003f15000 */
[----:B------:R-:W-:-:S03]  /*f420*/  IMAD.MOV.U32 R4, RZ, RZ, -0x800000 ;  /* 0xff800000ff047424 */ /* 0x000fc600078e00ff */
[----:B------:R-:W-:-:S09]  /*f430*/  FSETP.NE.FTZ.AND P2, PT, R12, RZ, PT ;  /* 0x000000ff0c00720b */ /* 0x000fd20003f55000 */
[----:B------:R-:W0:Y:S01]  /*f440*/  @P0 MUFU.LG2 R7, R11 ;  /* 0x0000000b00070308 */ /* 0x000e220000000c00 */
[----:B------:R-:W-:-:S03]  /*f450*/  @P0 FMUL.FTZ R6, R6, 0.69314718246459960938 ;  /* 0x3f31721806060820 */ /* 0x000fc60000410000 */
[----:B------:R-:W-:-:S04]  /*f460*/  @P2 FMUL.FTZ R14, R14, 0.69314718246459960938 ;  /* 0x3f3172180e0e2820 */ /* 0x000fc80000410000 */
        /* <DEDUP_REMOVED lines=29> */
[----:B------:R-:W-:-:S04]  /*f640*/  USEL UR4, URZ, 0x1, UP0 ;  /* 0x000000013f047887 */ /* 0x000fc80008000000 */
[----:B------:R-:W-:Y:S01]  /*f650*/  ULOP3.LUT UR36, UR36, UR4, URZ, 0x3c, !UPT ;  /* 0x0000000424247292 */ /* 0x000fe2000f8e3c3f */
[----:B------:R-:W-:Y:S02]  /*f660*/  WARPGROUP.DEPBAR.LE gsb0, 0x0 ;  /* 0x00008000000079c5 */ /* 0x000fe40000010000 */
[----:B------:R-:W-:-:S10]  /*f670*/  WARPGROUP.ARRIVE ;  /* 0x00000000000079c5 */ /* 0x000fd40000000000 */
        /* <DEDUP_REMOVED lines=99> */
.L_x_1155:
        /* <DEDUP_REMOVED lines=16> */
[----:B------:R-:W-:Y:S01]  /*fdb0*/  ULDC.64 UR12, c[0x0][0xc00] ;  /* 0x00030000000c7ab9 */ /* 0x000fe20000000a00 */
[----:B------:R-:W-:Y:S01]  /*fdc0*/  ULDC.64 UR18, c[0x0][0x208] ;  /* 0x0000820000127ab9 */ /* 0x000fe20000000a00 */
[----:B------:R-:W-:Y:S02]  /*fdd0*/  R2UR UR17, R195 ;  /* 0x00000000c31172ca */ /* 0x000fe400000e0000 */
[----:B------:R-:W-:Y:S02]  /*fde0*/  R2UR UR16, R196 ;  /* 0x00000000c41072ca */ /* 0x000fe400000e0000 */
[----:B------:R-:W-:-:S05]  /*fdf0*/  R2UR UR23, R197 ;  /* 0x00000000c51772ca */ /* 0x000fca00000e0000 */
[----:B------:R-:W-:Y:S01]  /*fe00*/  UIMAD.WIDE UR12, UR9, 0x4, UR12 ;  /* 0x00000004090c78a5 */ /* 0x000fe2000f8e020c */
[----:B------:R-:W-:Y:S01]  /*fe10*/  UMOV UR10, UR8 ;  /* 0x00000008000a7c82 */ /* 0x000fe20008000000 */
[----:B0-----:R-:W-:Y:S01]  /*fe20*/  UMOV UR11, UR4 ;  /* 0x00000004000b7c82 */ /* 0x001fe20008000000 */
[----:B------:R-:W-:Y:S01]  /*fe30*/  BAR.SYNC.DEFER_BLOCKING 0x1, 0x100 ;  /* 0x0044000000007b1d */ /* 0x000fe20000010000 */
[----:B--2---:R-:W-:-:S03]  /*fe40*/  IMAD.WIDE R8, R5, R8, UR10 ;  /* 0x0000000a05087e25 */ /* 0x004fc6000f8e0208 */
[C---:B------:R-:W-:Y:S02]  /*fe50*/  IADD3 R12, P1, R8.reuse, 0x40, RZ ;  /* 0x00000040080c7810 */ /* 0x040fe40007f3e0ff */
[C---:B------:R-:W-:Y:S02]  /*fe60*/  LOP3.LUT R5, R8.reuse, 0x380, RZ, 0xc0, !PT ;  /* 0x0000038008057812 */ /* 0x040fe400078ec0ff */
[C---:B------:R-:W-:Y:S01]  /*fe70*/  IADD3 R10, P2, R8.reuse, 0x20, RZ ;  /* 0x00000020080a7810 */ /* 0x040fe20007f5e0ff */
[--C-:B------:R-:W-:Y:S01]  /*fe80*/  IMAD.X R81, RZ, RZ, R9.reuse, P1 ;  /* 0x000000ffff517224 */ /* 0x100fe200008e0609 */
[C---:B------:R-:W-:Y:S02]  /*fe90*/  IADD3 R131, P6, R8.reuse, 0x60, RZ ;  /* 0x0000006008837810 */ /* 0x040fe40007fde0ff */
[----:B------:R-:W-:Y:S01]  /*fea0*/  IADD3 R133, P5, R8, 0x4000, RZ ;  /* 0x0000400008857810 */ /* 0x000fe20007fbe0ff */
[--C-:B------:R-:W-:Y:S01]  /*feb0*/  IMAD.X R17, RZ, RZ, R9.reuse, P2 ;  /* 0x000000ffff117224 */ /* 0x100fe200010e0609 */
[----:B------:R-:W-:Y:S01]  /*fec0*/  LOP3.LUT R11, R12, 0x380, RZ, 0xc0, !PT ;  /* 0x000003800c0b7812 */ /* 0x000fe200078ec0ff */
[--C-:B------:R-:W-:Y:S01]  /*fed0*/  IMAD.X R83, RZ, RZ, R9.reuse, P6 ;  /* 0x000000ffff537224 */ /* 0x100fe200030e0609 */
[----:B------:R-:W-:Y:S01]  /*fee0*/  SHF.R.U64 R5, R5, 0x3, RZ ;  /* 0x0000000305057819 */ /* 0x000fe200000012ff */
[----:B------:R-:W-:Y:S01]  /*fef0*/  IMAD.X R85, RZ, RZ, R9, P5 ;  /* 0x000000ffff557224 */ /* 0x000fe200028e0609 */
[----:B------:R-:W-:-:S02]  /*ff00*/  SHF.R.U64 R11, R11, 0x3, RZ ;  /* 0x000000030b0b7819 */ /* 0x000fc400000012ff */
[C---:B------:R-:W-:Y:S02]  /*ff10*/  IADD3 R86, P0, R8.reuse, 0x4020, RZ ;  /* 0x0000402008567810 */ /* 0x040fe40007f1e0ff */
[C---:B------:R-:W-:Y:S02]  /*ff20*/  IADD3 R135, P4, R8.reuse, 0x4040, RZ ;  /* 0x0000404008877810 */ /* 0x040fe40007f9e0ff */
[C---:B------:R-:W-:Y:S01]  /*ff30*/  IADD3 R90, P3, R8.reuse, 0x4060, RZ ;  /* 0x00004060085a7810 */ /* 0x040fe20007f7e0ff */
[--C-:B------:R-:W-:Y:S01]  /*ff40*/  IMAD.X R87, RZ, RZ, R9.reuse, P0 ;  /* 0x000000ffff577224 */ /* 0x100fe200000e0609 */
[C---:B------:R-:W-:Y:S01]  /*ff50*/  IADD3 R137, P2, R8.reuse, 0x8000, RZ ;  /* 0x0000800008897810 */ /* 0x040fe20007f5e0ff */
[--C-:B------:R-:W-:Y:S01]  /*ff60*/  IMAD.X R89, RZ, RZ, R9.reuse, P4 ;  /* 0x000000ffff597224 */ /* 0x100fe200020e0609 */
[C---:B------:R-:W-:Y:S01]  /*ff70*/  IADD3 R139, P1, R8.reuse, 0x8020, RZ ;  /* 0x00008020088b7810 */ /* 0x040fe20007f3e0ff */
[--C-:B------:R-:W-:Y:S01]  /*ff80*/  IMAD.X R91, RZ, RZ, R9.reuse, P3 ;  /* 0x000000ffff5b7224 */ /* 0x100fe200018e0609 */
[C---:B------:R-:W-:Y:S01]  /*ff90*/  IADD3 R141, P6, R8.reuse, 0x8040, RZ ;  /* 0x00008040088d7810 */ /* 0x040fe20007fde0ff */
[--C-:B------:R-:W-:Y:S01]  /*ffa0*/  IMAD.X R93, RZ, RZ, R9.reuse, P2 ;  /* 0x000000ffff5d7224 */ /* 0x100fe200010e0609 */
[----:B------:R-:W-:Y:S01]  /*ffb0*/  IADD3 R143, P5, R8, 0x8060, RZ ;  /* 0x00008060088f7810 */ /* 0x000fe20007fbe0ff */
[--C-:B------:R-:W-:Y:S01]  /*ffc0*/  IMAD.X R95, RZ, RZ, R9.reuse, P1 ;  /* 0x000000ffff5f7224 */ /* 0x100fe200008e0609 */
[----:B------:R-:W-:Y:S01]  /*ffd0*/  LOP3.LUT R8, R5, R8, RZ, 0x3c, !PT ;  /* 0x0000000805087212 */ /* 0x000fe200078e3cff */
[--C-:B------:R-:W-:Y:S01]  /*ffe0*/  IMAD.X R13, RZ, RZ, R9.reuse, P6 ;  /* 0x000000ffff0d7224 */ /* 0x100fe200030e0609 */
[----:B------:R-:W-:Y:S01]  /*fff0*/  LOP3.LUT R5, R10, 0x380, RZ, 0xc0, !PT ;  /* 0x000003800a057812 */ /* 0x000fe200078ec0ff */
[----:B------:R-:W-:Y:S01]  /*10000*/  IMAD.X R15, RZ, RZ, R9, P5 ;  /* 0x000000ffff0f7224 */ /* 0x000fe200028e0609 */
[----:B------:R-:W-:-:S02]  /*10010*/  LOP3.LUT R80, R11, R12, RZ, 0x3c, !PT ;  /* 0x0000000c0b507212 */ /* 0x000fc400078e3cff */
[----:B------:R-:W-:Y:S02]  /*10020*/  LOP3.LUT R12, R137, 0x380, RZ, 0xc0, !PT ;  /* 0x00000380890c7812 */ /* 0x000fe400078ec0ff */
[----:B------:R-:W-:Y:S02]  /*10030*/  LOP3.LUT R14, R131, 0x380, RZ, 0xc0, !PT ;  /* 0x00000380830e7812 */ /* 0x000fe400078ec0ff */
[----:B------:R-:W-:Y:S02]  /*10040*/  SHF.R.U64 R5, R5, 0x3, RZ ;  /* 0x0000000305057819 */ /* 0x000fe400000012ff */
[----:B------:R-:W-:Y:S02]  /*10050*/  SHF.R.U64 R12, R12, 0x3, RZ ;  /* 0x000000030c0c7819 */ /* 0x000fe400000012ff */
[----:B------:R-:W-:Y:S02]  /*10060*/  SHF.R.U64 R14, R14, 0x3, RZ ;  /* 0x000000030e0e7819 */ /* 0x000fe400000012ff */
[----:B------:R-:W-:-:S02]  /*10070*/  LOP3.LUT R16, R5, R10, RZ, 0x3c, !PT ;  /* 0x0000000a05107212 */ /* 0x000fc400078e3cff */
[----:B------:R-:W-:Y:S02]  /*10080*/  LOP3.LUT R84, R133, 0x380, RZ, 0xc0, !PT ;  /* 0x0000038085547812 */ /* 0x000fe400078ec0ff */
[----:B------:R-:W-:Y:S02]  /*10090*/  LOP3.LUT R5, R86, 0x380, RZ, 0xc0, !PT ;  /* 0x0000038056057812 */ /* 0x000fe400078ec0ff */
[----:B------:R-:W-:Y:S02]  /*100a0*/  LOP3.LUT R10, R135, 0x380, RZ, 0xc0, !PT ;  /* 0x00000380870a7812 */ /* 0x000fe400078ec0ff */
[----:B------:R-:W-:Y:S02]  /*100b0*/  LOP3.LUT R11, R90, 0x380, RZ, 0xc0, !PT ;  /* 0x000003805a0b7812 */ /* 0x000fe400078ec0ff */
[----:B------:R-:W-:Y:S02]  /*100c0*/  LOP3.LUT R92, R12, R137, RZ, 0x3c, !PT ;  /* 0x000000890c5c7212 */ /* 0x000fe400078e3cff */
[----:B------:R-:W-:-:S02]  /*100d0*/  LOP3.LUT R82, R14, R131, RZ, 0x3c, !PT ;  /* 0x000000830e527212 */ /* 0x000fc400078e3cff */
[----:B------:R-:W-:Y:S02]  /*100e0*/  LOP3.LUT R12, R139, 0x380, RZ, 0xc0, !PT ;  /* 0x000003808b0c7812 */ /* 0x000fe400078ec0ff */
[----:B------:R-:W-:Y:S02]  /*100f0*/  LOP3.LUT R14, R141, 0x380, RZ, 0xc0, !PT ;  /* 0x000003808d0e7812 */ /* 0x000fe400078ec0ff */
[----:B------:R-:W-:Y:S02]  /*10100*/  SHF.R.U64 R84, R84, 0x3, RZ ;  /* 0x0000000354547819 */ /* 0x000fe400000012ff */
[----:B------:R-:W-:Y:S02]  /*10110*/  SHF.R.U64 R5, R5, 0x3, RZ ;  /* 0x0000000305057819 */ /* 0x000fe400000012ff */
[----:B------:R-:W-:Y:S02]  /*10120*/  LOP3.LUT R130, R143, 0x380, RZ, 0xc0, !PT ;  /* 0x000003808f827812 */ /* 0x000fe400078ec0ff */
[----:B------:R-:W-:-:S02]  /*10130*/  SHF.R.U64 R10, R10, 0x3, RZ ;  /* 0x000000030a0a7819 */ /* 0x000fc400000012ff */
[----:B------:R-:W-:Y:S02]  /*10140*/  SHF.R.U64 R11, R11, 0x3, RZ ;  /* 0x000000030b0b7819 */ /* 0x000fe400000012ff */
[----:B------:R-:W-:Y:S02]  /*10150*/  SHF.R.U64 R12, R12, 0x3, RZ ;  /* 0x000000030c0c7819 */ /* 0x000fe400000012ff */
[----:B------:R-:W-:Y:S02]  /*10160*/  SHF.R.U64 R14, R14, 0x3, RZ ;  /* 0x000000030e0e7819 */ /* 0x000fe400000012ff */
[----:B------:R-:W-:Y:S02]  /*10170*/  LOP3.LUT R84, R84, R133, RZ, 0x3c, !PT ;  /* 0x0000008554547212 */ /* 0x000fe400078e3cff */
[----:B------:R-:W-:Y:S02]  /*10180*/  LOP3.LUT R86, R5, R86, RZ, 0x3c, !PT ;  /* 0x0000005605567212 */ /* 0x000fe400078e3cff */
[----:B------:R-:W-:-:S02]  /*10190*/  SHF.R.U64 R130, R130, 0x3, RZ ;  /* 0x0000000382827819 */ /* 0x000fc400000012ff */
[----:B------:R-:W-:Y:S02]  /*101a0*/  LOP3.LUT R88, R10, R135, RZ, 0x3c, !PT ;  /* 0x000000870a587212 */ /* 0x000fe400078e3cff */
[----:B------:R-:W-:Y:S02]  /*101b0*/  LOP3.LUT R90, R11, R90, RZ, 0x3c, !PT ;  /* 0x0000005a0b5a7212 */ /* 0x000fe400078e3cff */
[----:B------:R-:W-:Y:S02]  /*101c0*/  MOV R5, R8 ;  /* 0x0000000800057202 */ /* 0x000fe40000000f00 */
[----:B------:R-:W-:Y:S02]  /*101d0*/  F2FP.BF16.F32.PACK_AB R8, R25, R24 ;  /* 0x000000181908723e */ /* 0x000fe400000010ff */
[----:B------:R-:W-:Y:S02]  /*101e0*/  F2FP.BF16.F32.PACK_AB R9, R27, R26 ;  /* 0x0000001a1b09723e */ /* 0x000fe400000010ff */
[----:B------:R-:W-:-:S02]  /*101f0*/  F2FP.BF16.F32.PACK_AB R10, R29, R28 ;  /* 0x0000001c1d0a723e */ /* 0x000fc400000010ff */
[----:B------:R-:W-:Y:S02]  /*10200*/  F2FP.BF16.F32.PACK_AB R11, R31, R30 ;  /* 0x0000001e1f0b723e */ /* 0x000fe400000010ff */
[----:B------:R-:W-:Y:S02]  /*10210*/  LOP3.LUT R94, R12, R139, RZ, 0x3c, !PT ;  /* 0x0000008b0c5e7212 */ /* 0x000fe400078e3cff */
[----:B------:R-:W-:Y:S01]  /*10220*/  LOP3.LUT R12, R14, R141, RZ, 0x3c, !PT ;  /* 0x0000008d0e0c7212 */ /* 0x000fe200078e3cff */
[----:B------:R0:W-:Y:S01]  /*10230*/  STSM.16.M88.4 [R5], R8 ;  /* 0x0000000805007844 */ /* 0x0001e20000000200 */
[----:B------:R-:W-:Y:S02]  /*10240*/  LOP3.LUT R14, R130, R143, RZ, 0x3c, !PT ;  /* 0x0000008f820e7212 */ /* 0x000fe400078e3cff */
[----:B------:R-:W-:Y:S02]  /*10250*/  MOV R137, R16 ;  /* 0x0000001000897202 */ /* 0x000fe40000000f00 */
[----:B------:R-:W-:-:S02]  /*10260*/  MOV R134, R84 ;  /* 0x0000005400867202 */ /* 0x000fc40000000f00 */
[----:B------:R-:W-:Y:S02]  /*10270*/  MOV R133, R86 ;  /* 0x0000005600857202 */ /* 0x000fe40000000f00 */
[----:B------:R-:W-:Y:S02]  /*10280*/  MOV R17, R88 ;  /* 0x0000005800117202 */ /* 0x000fe40000000f00 */
[----:B------:R-:W-:Y:S02]  /*10290*/  MOV R16, R90 ;  /* 0x0000005a00107202 */ /* 0x000fe40000000f00 */
[----:B------:R-:W-:Y:S02]  /*102a0*/  F2FP.BF16.F32.PACK_AB R84, R33, R32 ;  /* 0x000000202154723e */ /* 0x000fe400000010ff */
[----:B------:R-:W-:Y:S02]  /*102b0*/  F2FP.BF16.F32.PACK_AB R85, R35, R34 ;  /* 0x000000222355723e */ /* 0x000fe400000010ff */
[----:B------:R-:W-:-:S02]  /*102c0*/  F2FP.BF16.F32.PACK_AB R86, R37, R36 ;  /* 0x000000242556723e */ /* 0x000fc400000010ff */
[----:B------:R-:W-:Y:S02]  /*102d0*/  F2FP.BF16.F32.PACK_AB R87, R39, R38 ;  /* 0x000000262757723e */ /* 0x000fe400000010ff */
[----:B------:R-:W-:Y:S02]  /*102e0*/  MOV R136, R80 ;  /* 0x0000005000887202 */ /* 0x000fe40000000f00 */
[----:B------:R-:W-:Y:S01]  /*102f0*/  F2FP.BF16.F32.PACK_AB R88, R41, R40 ;  /* 0x000000282958723e */ /* 0x000fe200000010ff */
[----:B------:R1:W-:Y:S01]  /*10300*/  STSM.16.M88.4 [R137], R84 ;  /* 0x0000005489007844 */ /* 0x0003e20000000200 */
[----:B------:R-:W-:Y:S02]  /*10310*/  F2FP.BF16.F32.PACK_AB R89, R43, R42 ;  /* 0x0000002a2b59723e */ /* 0x000fe400000010ff */
[----:B------:R-:W-:Y:S02]  /*10320*/  F2FP.BF16.F32.PACK_AB R90, R45, R44 ;  /* 0x0000002c2d5a723e */ /* 0x000fe400000010ff */
[----:B------:R-:W-:-:S02]  /*10330*/  F2FP.BF16.F32.PACK_AB R91, R47, R46 ;  /* 0x0000002e2f5b723e */ /* 0x000fc400000010ff */
[----:B------:R-:W-:Y:S02]  /*10340*/  MOV R135, R82 ;  /* 0x0000005200877202 */ /* 0x000fe40000000f00 */
[----:B------:R-:W-:Y:S01]  /*10350*/  MOV R130, R12 ;  /* 0x0000000c00827202 */ /* 0x000fe20000000f00 */
[----:B------:R2:W-:Y:S01]  /*10360*/  STSM.16.M88.4 [R136], R88 ;  /* 0x0000005888007844 */ /* 0x0005e20000000200 */
[----:B0-----:R-:W-:Y:S02]  /*10370*/  MOV R5, R14 ;  /* 0x0000000e00057202 */ /* 0x001fe40000000f00 */
[----:B------:R-:W-:Y:S02]  /*10380*/  F2FP.BF16.F32.PACK_AB R8, R49, R48 ;  /* 0x000000303108723e */ /* 0x000fe400000010ff */
[----:B------:R-:W-:Y:S02]  /*10390*/  F2FP.BF16.F32.PACK_AB R9, R51, R50 ;  /* 0x000000323309723e */ /* 0x000fe400000010ff */
[----:B------:R-:W-:-:S02]  /*103a0*/  F2FP.BF16.F32.PACK_AB R10, R53, R52 ;  /* 0x00000034350a723e */ /* 0x000fc400000010ff */
[----:B------:R-:W-:Y:S02]  /*103b0*/  F2FP.BF16.F32.PACK_AB R11, R55, R54 ;  /* 0x00000036370b723e */ /* 0x000fe400000010ff */
[----:B------:R-:W-:Y:S02]  /*103c0*/  F2FP.BF16.F32.PACK_AB R12, R57, R56 ;  /* 0x00000038390c723e */ /* 0x000fe400000010ff */
[----:B------:R-:W-:Y:S01]  /*103d0*/  F2FP.BF16.F32.PACK_AB R13, R59, R58 ;  /* 0x0000003a3b0d723e */ /* 0x000fe200000010ff */
[----:B------:R-:W-:Y:S01]  /*103e0*/  STSM.16.M88.4 [R135], R8 ;  /* 0x0000000887007844 */ /* 0x000fe20000000200 */
[----:B------:R-:W-:Y:S02]  /*103f0*/  F2FP.BF16.F32.PACK_AB R14, R61, R60 ;  /* 0x0000003c3d0e723e */ /* 0x000fe400000010ff */
[----:B------:R-:W-:Y:S02]  /*10400*/  F2FP.BF16.F32.PACK_AB R15, R63, R62 ;  /* 0x0000003e3f0f723e */ /* 0x000fe400000010ff */
[----:B------:R-:W-:-:S02]  /*10410*/  F2FP.BF16.F32.PACK_AB R80, R65, R64 ;  /* 0x000000404150723e */ /* 0x000fc400000010ff */
[----:B------:R-:W-:Y:S01]  /*10420*/  F2FP.BF16.F32.PACK_AB R81, R67, R66 ;  /* 0x000000424351723e */ /* 0x000fe200000010ff */
[----:B------:R-:W-:Y:S01]  /*10430*/  STSM.16.M88.4 [R134], R12 ;  /* 0x0000000c86007844 */ /* 0x000fe20000000200 */
[----:B------:R-:W-:Y:S02]  /*10440*/  F2FP.BF16.F32.PACK_AB R82, R69, R68 ;  /* 0x000000444552723e */ /* 0x000fe400000010ff */
[----:B------:R-:W-:Y:S02]  /*10450*/  F2FP.BF16.F32.PACK_AB R83, R71, R70 ;  /* 0x000000464753723e */ /* 0x000fe400000010ff */
[----:B-1----:R-:W-:Y:S02]  /*10460*/  F2FP.BF16.F32.PACK_AB R84, R73, R72 ;  /* 0x000000484954723e */ /* 0x002fe400000010ff */
[----:B------:R-:W-:Y:S01]  /*10470*/  F2FP.BF16.F32.PACK_AB R85, R75, R74 ;  /* 0x0000004a4b55723e */ /* 0x000fe200000010ff */
[----:B------:R-:W-:Y:S01]  /*10480*/  STSM.16.M88.4 [R133], R80 ;  /* 0x0000005085007844 */ /* 0x000fe20000000200 */
[----:B------:R-:W-:-:S02]  /*10490*/  F2FP.BF16.F32.PACK_AB R86, R77, R76 ;  /* 0x0000004c4d56723e */ /* 0x000fc400000010ff */
[----:B------:R-:W-:Y:S02]  /*104a0*/  F2FP.BF16.F32.PACK_AB R87, R79, R78 ;  /* 0x0000004e4f57723e */ /* 0x000fe400000010ff */
[----:B------:R-:W-:Y:S02]  /*104b0*/  MOV R132, R92 ;  /* 0x0000005c00847202 */ /* 0x000fe40000000f00 */
[----:B------:R-:W-:Y:S01]  /*104c0*/  MOV R131, R94 ;  /* 0x0000005e00837202 */ /* 0x000fe20000000f00 */
[----:B------:R0:W-:Y:S01]  /*104d0*/  STSM.16.M88.4 [R17], R84 ;  /* 0x0000005411007844 */ /* 0x0001e20000000200 */
[----:B--2---:R-:W-:Y:S02]  /*104e0*/  F2FP.BF16.F32.PACK_AB R88, R3, R2 ;  /* 0x000000020358723e */ /* 0x004fe400000010ff */
[----:B------:R-:W-:Y:S02]  /*104f0*/  F2FP.BF16.F32.PACK_AB R89, R123, R122 ;  /* 0x0000007a7b59723e */ /* 0x000fe400000010ff */
[----:B------:R-:W-:-:S02]  /*10500*/  F2FP.BF16.F32.PACK_AB R90, R7, R6 ;  /* 0x00000006075a723e */ /* 0x000fc400000010ff */
[----:B------:R-:W-:Y:S02]  /*10510*/  F2FP.BF16.F32.PACK_AB R91, R125, R124 ;  /* 0x0000007c7d5b723e */ /* 0x000fe400000010ff */
[----:B------:R-:W-:Y:S02]  /*10520*/  F2FP.BF16.F32.PACK_AB R92, R21, R20 ;  /* 0x00000014155c723e */ /* 0x000fe400000010ff */
[----:B------:R-:W-:Y:S01]  /*10530*/  F2FP.BF16.F32.PACK_AB R93, R127, R126 ;  /* 0x0000007e7f5d723e */ /* 0x000fe200000010ff */
[----:B------:R1:W-:Y:S01]  /*10540*/  STSM.16.M88.4 [R16], R88 ;  /* 0x0000005810007844 */ /* 0x0003e20000000200 */
[----:B------:R-:W-:Y:S02]  /*10550*/  F2FP.BF16.F32.PACK_AB R94, R121, R120 ;  /* 0x00000078795e723e */ /* 0x000fe400000010ff */
[----:B------:R-:W-:Y:S01]  /*10560*/  F2FP.BF16.F32.PACK_AB R95, R129, R128 ;  /* 0x00000080815f723e */ /* 0x000fe200000010ff */
[----:B0-----:R-:W-:Y:S01]  /*10570*/  IMAD.U32 R17, RZ, RZ, UR13 ;  /* 0x0000000dff117e24 */ /* 0x001fe2000f8e00ff */
[----:B------:R-:W-:Y:S01]  /*10580*/  F2FP.BF16.F32.PACK_AB R8, R97, R96 ;  /* 0x000000606108723e */ /* 0x000fe200000010ff */
[----:B------:R-:W0:Y:S01]  /*10590*/  LDC.64 R86, c[0x0][0xc08] ;  /* 0x00030200ff567b82 */ /* 0x000e220000000a00 */
[----:B------:R-:W-:Y:S01]  /*105a0*/  F2FP.BF16.F32.PACK_AB R9, R99, R98 ;  /* 0x000000626309723e */ /* 0x000fe200000010ff */
[----:B------:R-:W-:Y:S01]  /*105b0*/  STSM.16.M88.4 [R132], R92 ;  /* 0x0000005c84007844 */ /* 0x000fe20000000200 */
[----:B------:R-:W-:-:S02]  /*105c0*/  F2FP.BF16.F32.PACK_AB R10, R101, R100 ;  /* 0x00000064650a723e */ /* 0x000fc400000010ff */
[----:B------:R-:W-:Y:S02]  /*105d0*/  F2FP.BF16.F32.PACK_AB R11, R103, R102 ;  /* 0x00000066670b723e */ /* 0x000fe400000010ff */
[----:B------:R-:W-:Y:S02]  /*105e0*/  F2FP.BF16.F32.PACK_AB R12, R105, R104 ;  /* 0x00000068690c723e */ /* 0x000fe400000010ff */
[----:B------:R-:W-:Y:S01]  /*105f0*/  F2FP.BF16.F32.PACK_AB R13, R107, R106 ;  /* 0x0000006a6b0d723e */ /* 0x000fe200000010ff */
[----:B------:R-:W-:Y:S01]  /*10600*/  STSM.16.M88.4 [R131], R8 ;  /* 0x0000000883007844 */ /* 0x000fe20000000200 */
[----:B------:R-:W-:Y:S01]  /*10610*/  F2FP.BF16.F32.PACK_AB R14, R109, R108 ;  /* 0x0000006c6d0e723e */ /* 0x000fe200000010ff */
[----:B-1----:R-:W-:Y:S01]  /*10620*/  IMAD.U32 R16, RZ, RZ, UR12 ;  /* 0x0000000cff107e24 */ /* 0x002fe2000f8e00ff */
[----:B------:R-:W-:Y:S02]  /*10630*/  F2FP.BF16.F32.PACK_AB R15, R111, R110 ;  /* 0x0000006e6f0f723e */ /* 0x000fe400000010ff */
[----:B------:R-:W-:-:S02]  /*10640*/  F2FP.BF16.F32.PACK_AB R80, R113, R112 ;  /* 0x000000707150723e */ /* 0x000fc400000010ff */
[----:B------:R-:W-:Y:S01]  /*10650*/  F2FP.BF16.F32.PACK_AB R81, R115, R114 ;  /* 0x000000727351723e */ /* 0x000fe200000010ff */
[----:B------:R-:W-:Y:S01]  /*10660*/  STSM.16.M88.4 [R130], R12 ;  /* 0x0000000c82007844 */ /* 0x000fe20000000200 */
[----:B------:R-:W-:Y:S02]  /*10670*/  F2FP.BF16.F32.PACK_AB R82, R117, R116 ;  /* 0x000000747552723e */ /* 0x000fe400000010ff */
[----:B------:R-:W-:Y:S02]  /*10680*/  F2FP.BF16.F32.PACK_AB R83, R119, R118 ;  /* 0x000000767753723e */ /* 0x000fe400000010ff */
[----:B------:R-:W-:-:S03]  /*10690*/  ISETP.NE.U32.AND P0, PT, RZ, UR14, PT ;  /* 0x0000000eff007c0c */ /* 0x000fc6000bf05070 */
[----:B------:R1:W-:Y:S01]  /*106a0*/  STSM.16.M88.4 [R5], R80 ;  /* 0x0000005005007844 */ /* 0x0003e20000000200 */
[----:B------:R-:W-:Y:S01]  /*106b0*/  BAR.SYNC.DEFER_BLOCKING 0x1, 0x100 ;  /* 0x0044000000007b1d */ /* 0x000fe20000010000 */
[----:B------:R-:W-:Y:S02]  /*106c0*/  ISETP.NE.AND.EX P0, PT, RZ, UR15, PT, P0 ;  /* 0x0000000fff007c0c */ /* 0x000fe4000bf05300 */
[----:B0-----:R-:W-:-:S05]  /*106d0*/  ISETP.NE.U32.AND P1, PT, R86, RZ, PT ;  /* 0x000000ff5600720c */ /* 0x001fca0003f25070 */
[----:B-1----:R-:W0:Y:S06]  /*106e0*/  LDC R80, c[0x0][0xbe8] ;  /* 0x0002fa00ff507b82 */ /* 0x002e2c0000000800 */
[----:B------:R-:W2:Y:S01]  /*106f0*/  @P0 LDG.E R84, desc[UR18][R16.64] ;  /* 0x0000001210540981 */ /* 0x000ea2000c1e1900 */
[----:B------:R-:W-:Y:S01]  /*10700*/  R2UR UR4, R87 ;  /* 0x00000000570472ca */ /* 0x000fe200000e0000 */
[----:B------:R-:W-:-:S12]  /*10710*/  VOTEU.ANY UP0, P1 ;  /* 0x00000000003f7886 */ /* 0x000fd80000800100 */
[----:B------:R-:W-:Y:S01]  /*10720*/  UISETP.NE.AND.EX UP0, UPT, UR4, URZ, UPT, UP0 ;  /* 0x0000003f0400728c */ /* 0x000fe2000bf05300 */
[----:B0-----:R-:W-:Y:S02]  /*10730*/  ISETP.NE.AND P1, PT, R80, 0x1, PT ;  /* 0x000000015000780c */ /* 0x001fe40003f25270 */
[----:B------:R-:W-:Y:S02]  /*10740*/  ULDC UR4, c[0x0][0xa88] ;  /* 0x0002a20000047ab9 */ /* 0x000fe40000000800 */
[----:B------:R-:W-:Y:S01]  /*10750*/  IMAD.U32 R5, RZ, RZ, UR4 ;  /* 0x00000004ff057e24 */ /* 0x000fe2000f8e00ff */
[----:B------:R-:W-:Y:S01]  /*10760*/  PLOP3.LUT P4, PT, PT, PT, UP0, 0x80, 0x0 ;  /* 0x000000000000781c */ /* 0x000fe20003f8f008 */
[----:B------:R-:W-:-:S04]  /*10770*/  ULDC UR4, c[0x0][0xad4] ;  /* 0x0002b50000047ab9 */ /* 0x000fc80000000800 */
[----:B------:R-:W-:Y:S02]  /*10780*/  @UP0 ULDC.64 UR12, c[0x0][0xc08] ;  /* 0x00030200000c0ab9 */ /* 0x000fe40000000a00 */
[----:B------:R-:W-:Y:S01]  /*10790*/  @UP0 UIMAD.WIDE UR12, UR9, 0x4, UR12 ;  /* 0x00000004090c08a5 */ /* 0x000fe2000f8e020c */
[----:B------:R-:W0:Y:S01]  /*107a0*/  @P1 LDC R10, c[0x0][0xbec] ;  /* 0x0002fb00ff0a1b82 */ /* 0x000e220000000800 */
[----:B------:R-:W-:-:S04]  /*107b0*/  UISETP.NE.AND UP0, UPT, UR17, URZ, UPT ;  /* 0x0000003f1100728c */ /* 0x000fc8000bf05270 */
[----:B------:R-:W-:Y:S01]  /*107c0*/  USEL UR4, UR17, UR4, UP0 ;  /* 0x0000000411047287 */ /* 0x000fe20008000000 */
[----:B------:R-:W-:Y:S02]  /*107d0*/  IMAD.U32 R8, RZ, RZ, UR12 ;  /* 0x0000000cff087e24 */ /* 0x000fe4000f8e00ff */
[----:B------:R-:W1:Y:S01]  /*107e0*/  @P1 LDC R13, c[0x0][0xbf0] ;  /* 0x0002fc00ff0d1b82 */ /* 0x000e620000000800 */
[----:B------:R-:W-:Y:S01]  /*107f0*/  UISETP.GT.AND UP1, UPT, UR4, 0x1, UPT ;  /* 0x000000010400788c */ /* 0x000fe2000bf24270 */
[----:B------:R-:W-:Y:S01]  /*10800*/  IMAD.U32 R9, RZ, RZ, UR13 ;  /* 0x0000000dff097e24 */ /* 0x000fe2000f8e00ff */
[----:B------:R-:W-:Y:S02]  /*10810*/  UMOV UR22, 0x9b8 ;  /* 0x000009b800167882 */ /* 0x000fe40000000000 */
[----:B------:R-:W-:Y:S02]  /*10820*/  USEL UR22, UR22, 0x978, UP1 ;  /* 0x0000097816167887 */ /* 0x000fe40008800000 */
[----:B------:R-:W-:Y:S01]  /*10830*/  UISETP.NE.U32.AND UP0, UPT, UR14, URZ, UPT ;  /* 0x0000003f0e00728c */ /* 0x000fe2000bf05070 */
[----:B------:R-:W-:Y:S01]  /*10840*/  VIADD R15, R23, UR60 ;  /* 0x0000003c170f7c36 */ /* 0x000fe20008000000 */
[----:B------:R-:W-:Y:S01]  /*10850*/  USHF.R.S32.HI UR12, URZ, 0x1f, UR9 ;  /* 0x0000001f3f0c7899 */ /* 0x000fe20008011409 */
[----:B------:R0:W5:Y:S01]  /*10860*/  @P4 LDG.E R5, desc[UR18][R8.64] ;  /* 0x0000001208054981 */ /* 0x000162000c1e1900 */
[----:B------:R-:W-:Y:S01]  /*10870*/  UMOV UR4, URZ ;  /* 0x0000003f00047c82 */ /* 0x000fe20008000000 */
[----:B------:R-:W-:Y:S01]  /*10880*/  UISETP.NE.AND.EX UP0, UPT, UR15, URZ, UPT, UP0 ;  /* 0x0000003f0f00728c */ /* 0x000fe2000bf05300 */
[----:B------:R-:W-:Y:S01]  /*10890*/  IMAD.MOV.U32 R11, RZ, RZ, R15 ;  /* 0x000000ffff0b7224 */ /* 0x000fe200078e000f */
[----:B------:R-:W-:-:S02]  /*108a0*/  USEL UR20, UR16, URZ, UP1 ;  /* 0x0000003f10147287 */ /* 0x000fc40008800000 */
[----:B------:R-:W-:Y:S02]  /*108b0*/  USEL UR9, UR9, URZ, !UP0 ;  /* 0x0000003f09097287 */ /* 0x000fe4000c000000 */
[----:B------:R-:W-:Y:S01]  /*108c0*/  USEL UR21, UR12, URZ, !UP0 ;  /* 0x0000003f0c157287 */ /* 0x000fe2000c000000 */
[----:B------:R-:W-:Y:S02]  /*108d0*/  ULDC.64 UR16, c[0x0][UR22+0x220] ;  /* 0x0000880016107abb */ /* 0x000fe40008000a00 */
[----:B------:R-:W-:Y:S01]  /*108e0*/  ULDC.64 UR12, c[0x0][UR22+0x218] ;  /* 0x00008600160c7abb */ /* 0x000fe20008000a00 */
[----:B------:R-:W-:Y:S01]  /*108f0*/  ULDC.64 UR18, c[0x0][UR22+0x228] ;  /* 0x00008a0016127abb */ /* 0x000fe20008000a00 */
[----:B------:R-:W-:Y:S01]  /*10900*/  UIMAD.WIDE.U32 UR14, UR12, UR23, URZ ;  /* 0x000000170c0e72a5 */ /* 0x000fe2000f8e003f */
[----:B0-----:R-:W-:Y:S01]  /*10910*/  @P1 IMAD.HI.U32 R8, R15, R10, RZ ;  /* 0x0000000a0f081227 */ /* 0x001fe200078e00ff */
[----:B------:R-:W-:Y:S02]  /*10920*/  UIMAD UR23, UR13, UR23, URZ ;  /* 0x000000170d1772a4 */ /* 0x000fe4000f8e023f */
[----:B------:R-:W-:-:S02]  /*10930*/  UIMAD UR17, UR17, UR9, URZ ;  /* 0x00000009111172a4 */ /* 0x000fc4000f8e023f */
[----:B------:R-:W-:Y:S01]  /*10940*/  UIMAD.WIDE.U32 UR24, UR18, UR20, URZ ;  /* 0x00000014121872a5 */ /* 0x000fe2000f8e003f */
[----:B-1----:R-:W-:Y:S01]  /*10950*/  @P1 SHF.R.U32.HI R11, RZ, R13, R8 ;  /* 0x0000000dff0b1219 */ /* 0x002fe20000011608 */
[----:B------:R-:W-:Y:S02]  /*10960*/  UIMAD.WIDE.U32 UR12, UR16, UR9, URZ ;  /* 0x00000009100c72a5 */ /* 0x000fe4000f8e003f */
[----:B------:R-:W-:Y:S02]  /*10970*/  UIMAD UR18, UR19, UR20, URZ ;  /* 0x00000014131272a4 */ /* 0x000fe4000f8e023f */
[----:B------:R-:W-:Y:S01]  /*10980*/  UIMAD UR17, UR16, UR21, UR17 ;  /* 0x00000015101172a4 */ /* 0x000fe2000f8e0211 */
[----:B------:R-:W-:Y:S01]  /*10990*/  IMAD.U32 R8, RZ, RZ, UR24 ;  /* 0x00000018ff087e24 */ /* 0x000fe2000f8e00ff */
[----:B------:R-:W-:Y:S01]  /*109a0*/  UIADD3 UR18, UR25, UR18, URZ ;  /* 0x0000001219127290 */ /* 0x000fe2000fffe03f */
[----:B------:R-:W-:Y:S01]  /*109b0*/  IMAD.MOV R13, RZ, RZ, -R11 ;  /* 0x000000ffff0d7224 */ /* 0x000fe200078e0a0b */
[----:B------:R-:W-:Y:S01]  /*109c0*/  UIADD3 UR23, UR15, UR23, URZ ;  /* 0x000000170f177290 */ /* 0x000fe2000fffe03f */
[----:B------:R-:W-:Y:S01]  /*109d0*/  IMAD.U32 R9, RZ, RZ, UR25 ;  /* 0x00000019ff097e24 */ /* 0x000fe2000f8e00ff */
[----:B------:R-:W-:Y:S01]  /*109e0*/  UIADD3 UR17, UR13, UR17, URZ ;  /* 0x000000110d117290 */ /* 0x000fe2000fffe03f */
[----:B------:R-:W-:Y:S01]  /*109f0*/  IMAD R13, R80, R13, R15 ;  /* 0x0000000d500d7224 */ /* 0x000fe200078e020f */
[----:B------:R-:W-:Y:S01]  /*10a00*/  SHF.R.S32.HI R9, RZ, 0x1f, R11 ;  /* 0x0000001fff097819 */ /* 0x000fe2000001140b */
[----:B------:R-:W-:-:S03]  /*10a10*/  IMAD.U32 R12, RZ, RZ, UR18 ;  /* 0x00000012ff0c7e24 */ /* 0x000fc6000f8e00ff */
[----:B------:R-:W-:Y:S02]  /*10a20*/  SHF.R.S32.HI R10, RZ, 0x1f, R13 ;  /* 0x0000001fff0a7819 */ /* 0x000fe4000001140d */
[----:B--2---:R-:W-:-:S13]  /*10a30*/  @P0 R2UR UR4, R84 ;  /* 0x00000000540402ca */ /* 0x004fda00000e0000 */
[----:B------:R-:W-:Y:S02]  /*10a40*/  UIADD3 UR14, UP0, UP2, UR12, UR14, UR4 ;  /* 0x0000000e0c0e7290 */ /* 0x000fe4000fa1e004 */
[----:B------:R-:W-:Y:S01]  /*10a50*/  USHF.R.S32.HI UR16, URZ, 0x1f, UR4 ;  /* 0x0000001f3f107899 */ /* 0x000fe20008011404 */
[----:B------:R-:W-:-:S03]  /*10a60*/  ULDC.64 UR12, c[0x0][UR22+0x210] ;  /* 0x00008400160c7abb */ /* 0x000fc60008000a00 */
[----:B------:R-:W-:Y:S01]  /*10a70*/  IADD3 R8, P2, P3, R11, UR14, R8 ;  /* 0x0000000e0b087c10 */ /* 0x000fe2000fb5e008 */
[----:B------:R-:W-:Y:S01]  /*10a80*/  UIADD3.X UR14, UR17, UR23, UR16, UP0, UP2 ;  /* 0x00000017110e7290 */ /* 0x000fe200087e4410 */
[----:B------:R-:W-:-:S04]  /*10a90*/  IMAD R11, R13, UR13, RZ ;  /* 0x0000000d0d0b7c24 */ /* 0x000fc8000f8e02ff */
[----:B------:R-:W-:Y:S01]  /*10aa0*/  IMAD R11, R10, UR12, R11 ;  /* 0x0000000c0a0b7c24 */ /* 0x000fe2000f8e020b */
[----:B------:R-:W-:Y:S01]  /*10ab0*/  IADD3.X R9, R9, UR14, R12, P2, P3 ;  /* 0x0000000e09097c10 */ /* 0x000fe200097e640c */
[----:B------:R-:W-:Y:S01]  /*10ac0*/  ULDC.64 UR14, c[0x0][0xba8] ;  /* 0x0002ea00000e7ab9 */ /* 0x000fe20000000a00 */
        /* <DEDUP_REMOVED lines=12> */
.L_x_1228:
[----:B------:R-:W2:Y:S01]  /*10b90*/  LDL R13, [R1+0x2c] ;  /* 0x00002c00010d7983 */ /* 0x000ea20000100800 */
[----:B-----5:R-:W-:Y:S01]  /*10ba0*/  IMAD R16, R5, R80, RZ ;  /* 0x0000005005107224 */ /* 0x020fe200078e02ff */
[----:B------:R-:W-:Y:S01]  /*10bb0*/  LOP3.LUT P0, RZ, R224, 0x3, RZ, 0xc0, !PT ;  /* 0x00000003e0ff7812 */ /* 0x000fe2000780c0ff */
[----:B------:R-:W-:Y:S01]  /*10bc0*/  ULDC.64 UR12, c[0x0][0x208] ;  /* 0x00008200000c7ab9 */ /* 0x000fe20000000a00 */
[----:B------:R-:W-:Y:S04]  /*10bd0*/  SHFL.IDX PT, R8, R12, RZ, 0x1c1f ;  /* 0x001c1fff0c087589 */ /* 0x000fe800000e0000 */
[----:B------:R-:W0:Y:S04]  /*10be0*/  SHFL.IDX PT, R9, R14, RZ, 0x1c1f ;  /* 0x001c1fff0e097589 */ /* 0x000e2800000e0000 */
[----:B------:R-:W-:Y:S04]  /*10bf0*/  SHFL.IDX PT, R10, R12, 0x1, 0x1c1f ;  /* 0x003c1f000c0a7f89 */ /* 0x000fe800000e0000 */
[----:B------:R-:W1:Y:S01]  /*10c00*/  SHFL.IDX PT, R11, R14, 0x1, 0x1c1f ;  /* 0x003c1f000e0b7f89 */ /* 0x000e6200000e0000 */
[----:B--2---:R-:W-:-:S04]  /*10c10*/  VIADD R17, R13, UR60 ;  /* 0x0000003c0d117c36 */ /* 0x004fc80008000000 */
[C---:B------:R-:W-:Y:S01]  /*10c20*/  VIADD R13, R17.reuse, 0x8 ;  /* 0x00000008110d7836 */ /* 0x040fe20000000000 */
[----:B------:R-:W-:-:S04]  /*10c30*/  ISETP.GE.OR P2, PT, R17, R16, P0 ;  /* 0x000000101100720c */ /* 0x000fc80000746670 */
[----:B------:R-:W-:-:S09]  /*10c40*/  ISETP.GE.OR P0, PT, R13, R16, P0 ;  /* 0x000000100d00720c */ /* 0x000fd20000706670 */
[----:B0-----:R0:W-:Y:S04]  /*10c50*/  @!P2 ST.E desc[UR12][R8.64], R0 ;  /* 0x000000000800a985 */ /* 0x0011e8000c10190c */
[----:B-1----:R0:W-:Y:S01]  /*10c60*/  @!P0 ST.E desc[UR12][R10.64], R4 ;  /* 0x000000040a008985 */ /* 0x0021e2000c10190c */
[----:B------:R-:W-:-:S13]  /*10c70*/  PLOP3.LUT P0, PT, PT, PT, UP1, 0x80, 0x0 ;  /* 0x000000000000781c */ /* 0x000fda0003f0f018 */
[----:B0-----:R-:W-:Y:S05]  /*10c80*/  @P0 BRA `(.L_x_1229) ;  /* 0x0000000c00580947 */ /* 0x001fea0003800000 */
[----:B------:R-:W-:Y:S01]  /*10c90*/  IMAD R2, R221, 0x40, R22 ;  /* 0x00000040dd027824 */ /* 0x000fe200078e0216 */
[----:B------:R-:W-:Y:S01]  /*10ca0*/  ULDC.64 UR12, c[0x0][0x208] ;  /* 0x00008200000c7ab9 */ /* 0x000fe20000000a00 */
[----:B------:R-:W-:Y:S01]  /*10cb0*/  IMAD.MOV.U32 R3, RZ, RZ, 0x2 ;  /* 0x00000002ff037424 */ /* 0x000fe200078e00ff */
[----:B------:R-:W-:Y:S01]  /*10cc0*/  ULDC.64 UR14, c[0x0][0xaa0] ;  /* 0x0002a800000e7ab9 */ /* 0x000fe20000000a00 */
[----:B------:R-:W0:Y:S01]  /*10cd0*/  @P1 LDC R21, c[0x0][0xbf0] ;  /* 0x0002fc00ff151b82 */ /* 0x000e220000000800 */
[----:B------:R-:W-:Y:S01]  /*10ce0*/  R2UR UR17, R197 ;  /* 0x00000000c51172ca */ /* 0x000fe200000e0000 */
[----:B------:R-:W-:-:S03]  /*10cf0*/  IMAD.WIDE R2, R2, R3, UR10 ;  /* 0x0000000a02027e25 */ /* 0x000fc6000f8e0203 */
[C---:B------:R-:W-:Y:S02]  /*10d00*/  IADD3 R9, P4, R2.reuse, 0x1000, RZ ;  /* 0x0000100002097810 */ /* 0x040fe40007f9e0ff */
[C---:B------:R-:W-:Y:S02]  /*10d10*/  IADD3 R13, P3, R2.reuse, 0x2000, RZ ;  /* 0x00002000020d7810 */ /* 0x040fe40007f7e0ff */
[C---:B------:R-:W-:Y:S02]  /*10d20*/  IADD3 R25, P6, R2.reuse, 0x3000, RZ ;  /* 0x0000300002197810 */ /* 0x040fe40007fde0ff */
[C---:B------:R-:W-:Y:S02]  /*10d30*/  IADD3 R29, P5, R2.reuse, 0x4000, RZ ;  /* 0x00004000021d7810 */ /* 0x040fe40007fbe0ff */
[----:B------:R-:W-:Y:S02]  /*10d40*/  IADD3 R33, P2, R2, 0x5000, RZ ;  /* 0x0000500002217810 */ /* 0x000fe40007f5e0ff */
        /* <DEDUP_REMOVED lines=28> */
[C---:B------:R-:W-:Y:S02]  /*10f10*/  LOP3.LUT R7, R2.reuse, 0x380, RZ, 0xc0, !PT ;  /* 0x0000038002077812 */ /* 0x040fe400078ec0ff */
[----:B------:R-:W-:Y:S01]  /*10f20*/  IADD3 R5, P2, R2, 0xb000, RZ ;  /* 0x0000b00002057810 */ /* 0x000fe20007f5e0ff */
[----:B------:R-:W5:Y:S01]  /*10f30*/  LD.E.128 R28, desc[UR12][R28.64] ;  /* 0x0000000c1c1c7980 */ /* 0x000f62000c101d00 */
[----:B------:R-:W-:-:S02]  /*10f40*/  LOP3.LUT R36, R37, 0x380, RZ, 0xc0, !PT ;  /* 0x0000038025247812 */ /* 0x000fc400078ec0ff */
[----:B------:R-:W-:Y:S01]  /*10f50*/  LOP3.LUT R40, R41, 0x380, RZ, 0xc0, !PT ;  /* 0x0000038029287812 */ /* 0x000fe200078ec0ff */
[----:B------:R-:W-:Y:S01]  /*10f60*/  IMAD.X R57, RZ, RZ, R3, P2 ;  /* 0x000000ffff397224 */ /* 0x000fe200010e0603 */
[----:B------:R-:W-:Y:S01]  /*10f70*/  LOP3.LUT R44, R45, 0x380, RZ, 0xc0, !PT ;  /* 0x000003802d2c7812 */ /* 0x000fe200078ec0ff */
[----:B------:R-:W5:Y:S01]  /*10f80*/  LD.E.128 R32, desc[UR12][R32.64] ;  /* 0x0000000c20207980 */ /* 0x000f62000c101d00 */
[----:B------:R-:W-:Y:S02]  /*10f90*/  LOP3.LUT R48, R49, 0x380, RZ, 0xc0, !PT ;  /* 0x0000038031307812 */ /* 0x000fe400078ec0ff */
[----:B------:R-:W-:Y:S02]  /*10fa0*/  LOP3.LUT R52, R53, 0x380, RZ, 0xc0, !PT ;  /* 0x0000038035347812 */ /* 0x000fe400078ec0ff */
[----:B------:R-:W-:Y:S02]  /*10fb0*/  SHF.R.U64 R7, R7, 0x3, RZ ;  /* 0x0000000307077819 */ /* 0x000fe400000012ff */
[----:B------:R-:W-:-:S02]  /*10fc0*/  LOP3.LUT R0, R5, 0x380, RZ, 0xc0, !PT ;  /* 0x0000038005007812 */ /* 0x000fc400078ec0ff */
[----:B------:R-:W-:Y:S02]  /*10fd0*/  SHF.R.U64 R36, R36, 0x3, RZ ;  /* 0x0000000324247819 */ /* 0x000fe400000012ff */
[----:B------:R-:W-:Y:S02]  /*10fe0*/  SHF.R.U64 R40, R40, 0x3, RZ ;  /* 0x0000000328287819 */ /* 0x000fe400000012ff */
[----:B------:R-:W-:Y:S02]  /*10ff0*/  SHF.R.U64 R44, R44, 0x3, RZ ;  /* 0x000000032c2c7819 */ /* 0x000fe400000012ff */
[----:B------:R-:W-:Y:S02]  /*11000*/  SHF.R.U64 R48, R48, 0x3, RZ ;  /* 0x0000000330307819 */ /* 0x000fe400000012ff */
[----:B------:R-:W-:Y:S02]  /*11010*/  SHF.R.U64 R52, R52, 0x3, RZ ;  /* 0x0000000334347819 */ /* 0x000fe400000012ff */
[----:B------:R-:W-:-:S02]  /*11020*/  LOP3.LUT R2, R7, R2, RZ, 0x3c, !PT ;  /* 0x0000000207027212 */ /* 0x000fc400078e3cff */
        /* <DEDUP_REMOVED lines=12> */
[----:B------:R-:W5:Y:S04]  /*110f0*/  LD.E.128 R36, desc[UR12][R36.64] ;  /* 0x0000000c24247980 */ /* 0x000f68000c101d00 */
[----:B------:R1:W5:Y:S04]  /*11100*/  LD.E.128 R4, desc[UR12][R2.64] ;  /* 0x0000000c02047980 */ /* 0x000368000c101d00 */
[----:B------:R-:W5:Y:S04]  /*11110*/  LD.E.128 R40, desc[UR12][R40.64] ;  /* 0x0000000c28287980 */ /* 0x000f68000c101d00 */
[----:B------:R-:W5:Y:S01]  /*11120*/  LD.E.128 R44, desc[UR12][R44.64] ;  /* 0x0000000c2c2c7980 */ /* 0x000f62000c101d00 */
[----:B-1----:R-:W1:Y:S03]  /*11130*/  @P1 LDC R3, c[0x0][0xbec] ;  /* 0x0002fb00ff031b82 */ /* 0x002e660000000800 */
[----:B------:R-:W5:Y:S04]  /*11140*/  LD.E.128 R48, desc[UR12][R48.64] ;  /* 0x0000000c30307980 */ /* 0x000f68000c101d00 */
[----:B------:R-:W5:Y:S04]  /*11150*/  LD.E.128 R52, desc[UR12][R52.64] ;  /* 0x0000000c34347980 */ /* 0x000f68000c101d00 */
[----:B------:R-:W5:Y:S01]  /*11160*/  LD.E.128 R56, desc[UR12][R56.64] ;  /* 0x0000000c38387980 */ /* 0x000f62000c101d00 */
[----:B------:R-:W-:-:S02]  /*11170*/  UIMAD UR12, UR16, UR14, URZ ;  /* 0x0000000e100c72a4 */ /* 0x000fc4000f8e023f */
[----:B------:R-:W-:Y:S01]  /*11180*/  UIMAD.WIDE.U32 UR10, UR4, UR14, URZ ;  /* 0x0000000e040a72a5 */ /* 0x000fe2000f8e003f */
[----:B------:R-:W-:Y:S01]  /*11190*/  IMAD R0, R194, 0x20, R221 ;  /* 0x00000020c2007824 */ /* 0x000fe200078e02dd */
[----:B------:R-:W-:Y:S01]  /*111a0*/  UIMAD UR12, UR4, UR15, UR12 ;  /* 0x0000000f040c72a4 */ /* 0x000fe2000f8e020c */
[----:B------:R-:W-:Y:S01]  /*111b0*/  @!PT LDS RZ, [RZ] ;  /* 0x00000000fffff984 */ /* 0x000fe20000000800 */
[----:B------:R-:W-:Y:S01]  /*111c0*/  @!PT LDS RZ, [RZ] ;  /* 0x00000000fffff984 */ /* 0x000fe20000000800 */
[----:B------:R-:W-:Y:S01]  /*111d0*/  @!PT LDS RZ, [RZ] ;  /* 0x00000000fffff984 */ /* 0x000fe20000000800 */
[----:B------:R-:W-:Y:S01]  /*111e0*/  @!PT LDS RZ, [RZ] ;  /* 0x00000000fffff984 */ /* 0x000fe20000000800 */
[----:B------:R2:W-:Y:S06]  /*111f0*/  MEMBAR.ALL.CTA ;  /* 0x0000000000007992 */ /* 0x0005ec0000008000 */
[----:B--2---:R-:W2:Y:S01]  /*11200*/  FENCE.VIEW.ASYNC.S ;  /* 0x00000000000073c6 */ /* 0x004ea20000000000 */
[----:B------:R-:W-:-:S03]  /*11210*/  UIADD3 UR11, UR11, UR12, URZ ;  /* 0x0000000c0b0b7290 */ /* 0x000fc6000fffe03f */
[----:B------:R-:W-:Y:S01]  /*11220*/  ULDC.64 UR12, c[0x0][0xae8] ;  /* 0x0002ba00000c7ab9 */ /* 0x000fe20000000a00 */
[----:B------:R-:W-:Y:S01]  /*11230*/  VIADD R20, R0, UR60 ;  /* 0x0000003c00147c36 */ /* 0x000fe20008000000 */
[----:B------:R-:W-:Y:S02]  /*11240*/  UIMAD.WIDE.U32 UR10, UR17, UR12, UR10 ;  /* 0x0000000c110a72a5 */ /* 0x000fe4000f8e000a */
[----:B------:R-:W-:Y:S01]  /*11250*/  USHF.R.S32.HI UR4, URZ, 0x1f, UR9 ;  /* 0x0000001f3f047899 */ /* 0x000fe20008011409 */
[----:B-1----:R-:W-:Y:S01]  /*11260*/  @P1 IMAD.HI.U32 R0, R20, R3, RZ ;  /* 0x0000000314001227 */ /* 0x002fe200078e00ff */
[----:B------:R-:W-:-:S03]  /*11270*/  UIMAD UR11, UR17, UR13, UR11 ;  /* 0x0000000d110b72a4 */ /* 0x000fc6000f8e020b */
[----:B------:R-:W-:Y:S02]  /*11280*/  ULDC.64 UR12, c[0x0][0xaf0] ;  /* 0x0002bc00000c7ab9 */ /* 0x000fe40000000a00 */
[----:B------:R-:W-:Y:S01]  /*11290*/  UIMAD UR4, UR4, UR12, URZ ;  /* 0x0000000c040472a4 */ /* 0x000fe2000f8e023f */
[----:B------:R-:W-:Y:S01]  /*112a0*/  IMAD.MOV.U32 R17, RZ, RZ, R20 ;  /* 0x000000ffff117224 */ /* 0x000fe200078e0014 */
[----:B0-----:R-:W-:Y:S01]  /*112b0*/  @P1 SHF.R.U32.HI R17, RZ, R21, R0 ;  /* 0x00000015ff111219 */ /* 0x001fe20000011600 */
[----:B------:R-:W-:Y:S02]  /*112c0*/  UIMAD.WIDE.U32 UR10, UR9, UR12, UR10 ;  /* 0x0000000c090a72a5 */ /* 0x000fe4000f8e000a */
[----:B------:R-:W-:Y:S01]  /*112d0*/  UIMAD UR4, UR9, UR13, UR4 ;  /* 0x0000000d090472a4 */ /* 0x000fe2000f8e0204 */
[--C-:B------:R-:W-:Y:S01]  /*112e0*/  SHF.R.S32.HI R0, RZ, 0x1f, R17.reuse ;  /* 0x0000001fff007819 */ /* 0x100fe20000011411 */
[----:B------:R-:W-:Y:S01]  /*112f0*/  IMAD.MOV R21, RZ, RZ, -R17 ;  /* 0x000000ffff157224 */ /* 0x000fe200078e0a11 */
[----:B------:R-:W-:Y:S01]  /*11300*/  ULDC.64 UR12, c[0x0][0xae0] ;  /* 0x0002b800000c7ab9 */ /* 0x000fe20000000a00 */
[----:B------:R-:W-:-:S02]  /*11310*/  UIADD3 UR4, UR11, UR4, URZ ;  /* 0x000000040b047290 */ /* 0x000fc4000fffe03f */
[----:B------:R-:W-:Y:S02]  /*11320*/  IMAD.U32 R3, RZ, RZ, UR11 ;  /* 0x0000000bff037e24 */ /* 0x000fe4000f8e00ff */
[----:B------:R-:W-:Y:S02]  /*11330*/  IMAD R0, R0, UR12, RZ ;  /* 0x0000000c00007c24 */ /* 0x000fe4000f8e02ff */
[----:B------:R-:W-:Y:S02]  /*11340*/  IMAD R21, R80, R21, R20 ;  /* 0x0000001550157224 */ /* 0x000fe400078e0214 */
[----:B------:R-:W-:Y:S01]  /*11350*/  IMAD.U32 R2, RZ, RZ, UR10 ;  /* 0x0000000aff027e24 */ /* 0x000fe2000f8e00ff */
[----:B------:R-:W-:Y:S01]  /*11360*/  ULDC.64 UR10, c[0x0][0xad8] ;  /* 0x0002b600000a7ab9 */ /* 0x000fe20000000a00 */
[----:B------:R-:W-:Y:S02]  /*11370*/  IMAD.U32 R3, RZ, RZ, UR4 ;  /* 0x00000004ff037e24 */ /* 0x000fe4000f8e00ff */
[C---:B------:R-:W-:Y:S01]  /*11380*/  IMAD R61, R17.reuse, UR13, R0 ;  /* 0x0000000d113d7c24 */ /* 0x040fe2000f8e0200 */
[----:B------:R-:W-:Y:S01]  /*11390*/  SHF.R.S32.HI R0, RZ, 0x1f, R21 ;  /* 0x0000001fff007819 */ /* 0x000fe20000011415 */
[----:B------:R-:W-:-:S04]  /*113a0*/  IMAD.WIDE.U32 R2, R17, UR12, R2 ;  /* 0x0000000c11027c25 */ /* 0x000fc8000f8e0002 */
[----:B------:R-:W-:Y:S02]  /*113b0*/  VIADD R63, R221, UR60 ;  /* 0x0000003cdd3f7c36 */ /* 0x000fe40008000000 */
[----:B------:R-:W-:Y:S02]  /*113c0*/  IMAD.IADD R3, R3, 0x1, R61 ;  /* 0x0000000103037824 */ /* 0x000fe400078e023d */
[----:B------:R-:W-:Y:S02]  /*113d0*/  IMAD R0, R0, UR10, RZ ;  /* 0x0000000a00007c24 */ /* 0x000fe4000f8e02ff */
[----:B------:R-:W-:Y:S01]  /*113e0*/  VIADD R17, R63, 0x20 ;  /* 0x000000203f117836 */ /* 0x000fe20000000000 */
[----:B------:R-:W-:Y:S01]  /*113f0*/  UIADD3 UR8, UR8, 0x30820, URZ ;  /* 0x0003082008087890 */ /* 0x000fe2000fffe03f */
[C---:B------:R-:W-:Y:S02]  /*11400*/  IMAD R61, R21.reuse, UR11, R0 ;  /* 0x0000000b153d7c24 */ /* 0x040fe4000f8e0200 */
[----:B------:R-:W-:Y:S01]  /*11410*/  IMAD.WIDE.U32 R2, R21, UR10, R2 ;  /* 0x0000000a15027c25 */ /* 0x000fe2000f8e0002 */
[-C--:B------:R-:W-:Y:S01]  /*11420*/  ISETP.GE.AND P1, PT, R17, R16.reuse, PT ;  /* 0x000000101100720c */ /* 0x080fe20003f26270 */
[----:B------:R-:W-:Y:S01]  /*11430*/  ULDC.64 UR10, c[0x0][0xa80] ;  /* 0x0002a000000a7ab9 */ /* 0x000fe20000000a00 */
[C---:B------:R-:W-:Y:S01]  /*11440*/  ISETP.GE.AND P2, PT, R63.reuse, R16, PT ;  /* 0x000000103f00720c */ /* 0x040fe20003f46270 */
[----:B------:R-:W-:Y:S01]  /*11450*/  VIADD R17, R63, 0x40 ;  /* 0x000000403f117836 */ /* 0x000fe20000000000 */
[----:B------:R-:W-:Y:S01]  /*11460*/  UPRMT UR8, URZ, 0x654, UR8 ;  /* 0x000006543f087896 */ /* 0x000fe20008000008 */
[----:B------:R-:W-:Y:S01]  /*11470*/  IMAD.IADD R3, R3, 0x1, R61 ;  /* 0x0000000103037824 */ /* 0x000fe200078e023d */
[----:B------:R-:W-:-:S02]  /*11480*/  LEA R0, P3, R2, UR10, 0x1 ;  /* 0x0000000a02007c11 */ /* 0x000fc4000f8608ff */
[----:B------:R-:W-:Y:S02]  /*11490*/  ISETP.GE.AND P0, PT, R17, R16, PT ;  /* 0x000000101100720c */ /* 0x000fe40003f06270 */
[----:B------:R-:W-:Y:S01]  /*114a0*/  LEA.HI.X R17, R2, UR11, R3, 0x1, P3 ;  /* 0x0000000b02117c11 */ /* 0x000fe200098f0c03 */
[----:B------:R-:W-:Y:S01]  /*114b0*/  VIADD R64, R22, 0x40 ;  /* 0x0000004016407836 */ /* 0x000fe20000000000 */
[----:B--2---:R0:W1:Y:S01]  /*114c0*/  SHFL.IDX PT, R60, R0, RZ, 0x181f ;  /* 0x00181fff003c7589 */ /* 0x00406200000e0000 */
[----:B------:R-:W-:Y:S01]  /*114d0*/  SYNCS.ARRIVE.TRANS64.RED.A1T0 RZ, [UR8], RZ ;  /* 0x000000ffffff79a7 */ /* 0x000fe20008100408 */
[----:B------:R-:W-:Y:S02]  /*114e0*/  BSSY B1, `(.L_x_1230) ;  /* 0x0000014000017945 */ /* 0x000fe40003800000 */
[----:B------:R0:W2:Y:S01]  /*114f0*/  SHFL.IDX PT, R61, R17, RZ, 0x181f ;  /* 0x00181fff113d7589 */ /* 0x0000a200000e0000 */
[----:B------:R-:W-:Y:S02]  /*11500*/  SHF.R.S32.HI R62, RZ, 0x1f, R22 ;  /* 0x0000001fff3e7819 */ /* 0x000fe40000011416 */
[----:B------:R-:W-:-:S02]  /*11510*/  SHF.R.S32.HI R66, RZ, 0x1f, R193 ;  /* 0x0000001fff427819 */ /* 0x000fc400000114c1 */
        /* <DEDUP_REMOVED lines=8> */
[-C--:B------:R-:W-:Y:S02]  /*115a0*/  @!P3 LEA R20, P5, R64, R60.reuse, 0x1 ;  /* 0x0000003c4014b211 */ /* 0x080fe400078a08ff */
[-C--:B--2---:R-:W-:Y:S02]  /*115b0*/  @!P4 LEA.HI.X R3, R22, R61.reuse, R62, 0x1, P6 ;  /* 0x0000003d1603c211 */ /* 0x084fe400030f0c3e */
[C---:B------:R-:W-:Y:S02]  /*115c0*/  @!P2 LEA R60, P6, R193.reuse, R60, 0x1 ;  /* 0x0000003cc13ca211 */ /* 0x040fe400078c08ff */
[-C--:B------:R-:W-:Y:S01]  /*115d0*/  @!P3 LEA.HI.X R21, R64, R61.reuse, R65, 0x1, P5 ;  /* 0x0000003d4015b211 */ /* 0x080fe200028f0c41 */
[----:B-----5:R3:W-:Y:S01]  /*115e0*/  @!P4 ST.E.128 desc[UR8][R2.64], R4 ;  /* 0x000000040200c985 */ /* 0x0207e2000c101d08 */
[----:B------:R-:W-:-:S03]  /*115f0*/  @!P2 LEA.HI.X R61, R193, R61, R66, 0x1, P6 ;  /* 0x0000003dc13da211 */ /* 0x000fc600030f0c42 */
[----:B------:R3:W-:Y:S04]  /*11600*/  @!P3 ST.E.128 desc[UR8][R20.64], R28 ;  /* 0x0000001c1400b985 */ /* 0x0007e8000c101d08 */
[----:B------:R3:W-:Y:S02]  /*11610*/  @!P2 ST.E.128 desc[UR8][R60.64], R44 ;  /* 0x0000002c3c00a985 */ /* 0x0007e4000c101d08 */
.L_x_1231:
[----:B------:R-:W-:Y:S05]  /*11620*/  BSYNC B1 ;  /* 0x0000000000017941 */ /* 0x000fea0003800000 */
.L_x_1230:
[----:B---3-5:R3:W4:Y:S01]  /*11630*/  SHFL.IDX PT, R7, R17, 0x1, 0x181f ;  /* 0x00381f0011077f89 */ /* 0x02872200000e0000 */
[----:B------:R-:W-:Y:S03]  /*11640*/  BSSY B1, `(.L_x_1232) ;  /* 0x0000011000017945 */ /* 0x000fe60003800000 */
[----:B------:R3:W0:Y:S01]  /*11650*/  SHFL.IDX PT, R6, R0, 0x1, 0x181f ;  /* 0x00381f0000067f89 */ /* 0x00062200000e0000 */
[----:B------:R-:W-:Y:S05]  /*11660*/  @P1 BRA `(.L_x_1233) ;  /* 0x0000000000381947 */ /* 0x000fea0003800000 */
[----:B------:R-:W-:Y:S01]  /*11670*/  ULDC UR4, c[0x0][0xac8] ;  /* 0x0002b20000047ab9 */ /* 0x000fe20000000800 */
[----:B------:R-:W-:Y:S01]  /*11680*/  ULDC.64 UR8, c[0x0][0x208] ;  /* 0x0000820000087ab9 */ /* 0x000fe20000000a00 */
[----:B------:R-:W-:Y:S02]  /*11690*/  ISETP.GE.AND P4, PT, R22, UR4, PT ;  /* 0x0000000416007c0c */ /* 0x000fe4000bf86270 */
[----:B------:R-:W-:Y:S02]  /*116a0*/  ISETP.GE.AND P5, PT, R64, UR4, PT ;  /* 0x0000000440007c0c */ /* 0x000fe4000bfa6270 */
[----:B------:R-:W-:-:S09]  /*116b0*/  ISETP.GE.AND P6, PT, R193, UR4, PT ;  /* 0x00000004c1007c0c */ /* 0x000fd2000bfc6270 */
[-C--:B0-----:R-:W-:Y:S02]  /*116c0*/  @!P4 LEA R2, P1, R22, R6.reuse, 0x1 ;  /* 0x000000061602c211 */ /* 0x081fe400078208ff */
[-C--:B------:R-:W-:Y:S02]  /*116d0*/  @!P5 LEA R4, P2, R64, R6.reuse, 0x1 ;  /* 0x000000064004d211 */ /* 0x080fe400078408ff */
[C---:B------:R-:W-:Y:S02]  /*116e0*/  @!P6 LEA R6, P3, R193.reuse, R6, 0x1 ;  /* 0x00000006c106e211 */ /* 0x040fe400078608ff */
[-C--:B----4-:R-:W-:Y:S02]  /*116f0*/  @!P4 LEA.HI.X R3, R22, R7.reuse, R62, 0x1, P1 ;  /* 0x000000071603c211 */ /* 0x090fe400008f0c3e */
[-C--:B------:R-:W-:Y:S02]  /*11700*/  @!P5 LEA.HI.X R5, R64, R7.reuse, R65, 0x1, P2 ;  /* 0x000000074005d211 */ /* 0x080fe400010f0c41 */
[----:B------:R-:W-:Y:S01]  /*11710*/  @!P6 LEA.HI.X R7, R193, R7, R66, 0x1, P3 ;  /* 0x00000007c107e211 */ /* 0x000fe200018f0c42 */
[----:B------:R0:W-:Y:S04]  /*11720*/  @!P4 ST.E.128 desc[UR8][R2.64], R8 ;  /* 0x000000080200c985 */ /* 0x0001e8000c101d08 */
[----:B------:R0:W-:Y:S04]  /*11730*/  @!P5 ST.E.128 desc[UR8][R4.64], R32 ;  /* 0x000000200400d985 */ /* 0x0001e8000c101d08 */
[----:B------:R0:W-:Y:S02]  /*11740*/  @!P6 ST.E.128 desc[UR8][R6.64], R48 ;  /* 0x000000300600e985 */ /* 0x0001e4000c101d08 */
.L_x_1233:
[----:B------:R-:W-:Y:S05]  /*11750*/  BSYNC B1 ;  /* 0x0000000000017941 */ /* 0x000fea0003800000 */
.L_x_1232:
[----:B0---4-:R0:W4:Y:S01]  /*11760*/  SHFL.IDX PT, R7, R17, 0x2, 0x181f ;  /* 0x00581f0011077f89 */ /* 0x01112200000e0000 */
        /* <DEDUP_REMOVED lines=17> */
.L_x_1235:
[----:B------:R-:W-:Y:S05]  /*11880*/  BSYNC B1 ;  /* 0x0000000000017941 */ /* 0x000fea0003800000 */
.L_x_1234:
        /* <DEDUP_REMOVED lines=22> */
.L_x_1229:
        /* <DEDUP_REMOVED lines=39> */
[----:B------:R-:W-:Y:S02]  /*11c60*/  UIMAD UR4, UR17, UR13, UR11 ;  /* 0x0000000d110472a4 */ /* 0x000fe4000f8e020b */
[----:B------:R-:W-:Y:S01]  /*11c70*/  IMAD.U32 R5, RZ, RZ, UR11 ;  /* 0x0000000bff057e24 */ /* 0x000fe2000f8e00ff */
[----:B------:R-:W-:Y:S01]  /*11c80*/  SHF.R.S32.HI R95, RZ, 0x1f, R220 ;  /* 0x0000001fff5f7819 */ /* 0x000fe200000114dc */
[----:B------:R-:W-:Y:S01]  /*11c90*/  ULDC.64 UR12, c[0x0][0xb30] ;  /* 0x0002cc00000c7ab9 */ /* 0x000fe20000000a00 */
[----:B------:R-:W-:-:S02]  /*11ca0*/  IMAD R11, R80, R11, R15 ;  /* 0x0000000b500b7224 */ /* 0x000fc400078e020f */
[----:B------:R-:W-:Y:S02]  /*11cb0*/  IMAD R0, R0, UR12, RZ ;  /* 0x0000000c00007c24 */ /* 0x000fe4000f8e02ff */
[----:B------:R-:W-:Y:S01]  /*11cc0*/  IMAD.U32 R4, RZ, RZ, UR10 ;  /* 0x0000000aff047e24 */ /* 0x000fe2000f8e00ff */
[----:B------:R-:W-:Y:S01]  /*11cd0*/  ULDC.64 UR10, c[0x0][0xb28] ;  /* 0x0002ca00000a7ab9 */ /* 0x000fe20000000a00 */
[----:B------:R-:W-:Y:S02]  /*11ce0*/  IMAD.U32 R5, RZ, RZ, UR4 ;  /* 0x00000004ff057e24 */ /* 0x000fe4000f8e00ff */
        /* <DEDUP_REMOVED lines=36> */
[----:B------:R-:W-:Y:S01]  /*11f30*/  @!P3 ST.E.64 desc[UR8][R80.64], R36 ;  /* 0x000000245000b985 */ /* 0x000fe2000c101b08 */
[----:B------:R-:W-:-:S02]  /*11f40*/  ISETP.GE.AND P2, PT, R213, UR4, PT ;  /* 0x00000004d5007c0c */ /* 0x000fc4000bf46270 */
[----:B------:R-:W-:Y:S01]  /*11f50*/  @!P5 LEA R84, P6, R216, R4, 0x2 ;  /* 0x00000004d854d211 */ /* 0x000fe200078c10ff */
[----:B------:R-:W-:Y:S01]  /*11f60*/  @!P4 ST.E.64 desc[UR8][R82.64], R40 ;  /* 0x000000285200c985 */ /* 0x000fe2000c101b08 */
[----:B------:R-:W-:Y:S02]  /*11f70*/  ISETP.GE.AND P3, PT, R212, UR4, PT ;  /* 0x00000004d4007c0c */ /* 0x000fe4000bf66270 */
[----:B------:R-:W-:-:S03]  /*11f80*/  @!P5 LEA.HI.X R85, R216, R5, R91, 0x2, P6 ;  /* 0x00000005d855d211 */ /* 0x000fc600030f145b */
[CC--:B-1----:R-:W-:Y:S02]  /*11f90*/  @!P0 LEA R8, P4, R215.reuse, R4.reuse, 0x2 ;  /* 0x00000004d7088211 */ /* 0x0c2fe400078810ff */
[----:B------:R-:W-:Y:S01]  /*11fa0*/  @!P5 ST.E.64 desc[UR8][R84.64], R44 ;  /* 0x0000002c5400d985 */ /* 0x000fe2000c101b08 */
        /* <DEDUP_REMOVED lines=9> */
[-C--:B------:R-:W-:Y:S02]  /*12040*/  @!P3 LEA R24, P6, R212, R4.reuse, 0x2 ;  /* 0x00000004d418b211 */ /* 0x080fe400078c10ff */
[----:B------:R-:W-:Y:S01]  /*12050*/  ISETP.GE.AND P1, PT, R208, UR4, PT ;  /* 0x00000004d0007c0c */ /* 0x000fe2000bf26270 */
[----:B------:R2:W-:Y:S01]  /*12060*/  @!P2 ST.E.64 desc[UR8][R14.64], R56 ;  /* 0x000000380e00a985 */ /* 0x0005e2000c101b08 */
[----:B------:R-:W-:Y:S02]  /*12070*/  ISETP.GE.AND P2, PT, R209, UR4, PT ;  /* 0x00000004d1007c0c */ /* 0x000fe4000bf46270 */
[----:B------:R-:W-:-:S02]  /*12080*/  @!P4 LEA R28, P0, R211, R4, 0x2 ;  /* 0x00000004d31cc211 */ /* 0x000fc400078010ff */
[-C--:B------:R-:W-:Y:S02]  /*12090*/  @!P3 LEA.HI.X R25, R212, R5.reuse, R87, 0x2, P6 ;  /* 0x00000005d419b211 */ /* 0x080fe400030f1457 */
[-C--:B------:R-:W-:Y:S02]  /*120a0*/  @!P4 LEA.HI.X R29, R211, R5.reuse, R86, 0x2, P0 ;  /* 0x00000005d31dc211 */ /* 0x080fe400000f1456 */
[----:B------:R-:W-:Y:S01]  /*120b0*/  ISETP.GE.AND P0, PT, R207, UR4, PT ;  /* 0x00000004cf007c0c */ /* 0x000fe2000bf06270 */
[----:B------:R-:W-:Y:S01]  /*120c0*/  @!P3 ST.E.64 desc[UR8][R24.64], R60 ;  /* 0x0000003c1800b985 */ /* 0x000fe2000c101b08 */
[-C--:B------:R-:W-:Y:S02]  /*120d0*/  @!P5 LEA R32, P6, R210, R4.reuse, 0x2 ;  /* 0x00000004d220d211 */ /* 0x080fe400078c10ff */
[----:B-1----:R-:W-:Y:S01]  /*120e0*/  @!P1 LEA R10, P3, R208, R4, 0x2 ;  /* 0x00000004d00a9211 */ /* 0x002fe200078610ff */
[----:B------:R1:W-:Y:S01]  /*120f0*/  @!P4 ST.E.64 desc[UR8][R28.64], R64 ;  /* 0x000000401c00c985 */ /* 0x0003e2000c101b08 */
[----:B------:R-:W-:-:S02]  /*12100*/  @!P5 LEA.HI.X R33, R210, R5, R237, 0x2, P6 ;  /* 0x00000005d221d211 */ /* 0x000fc400030f14ed */
[-C--:B------:R-:W-:Y:S02]  /*12110*/  @!P2 LEA R8, P6, R209, R4.reuse, 0x2 ;  /* 0x00000004d108a211 */ /* 0x080fe400078c10ff */
[----:B------:R-:W-:Y:S01]  /*12120*/  ISETP.GE.AND P4, PT, R205, UR4, PT ;  /* 0x00000004cd007c0c */ /* 0x000fe2000bf86270 */
[----:B------:R3:W-:Y:S01]  /*12130*/  @!P5 ST.E.64 desc[UR8][R32.64], R68 ;  /* 0x000000442000d985 */ /* 0x0007e2000c101b08 */
[----:B------:R-:W-:Y:S02]  /*12140*/  ISETP.GE.AND P5, PT, R206, UR4, PT ;  /* 0x00000004ce007c0c */ /* 0x000fe4000bfa6270 */
[-C--:B------:R-:W-:Y:S02]  /*12150*/  @!P2 LEA.HI.X R9, R209, R5.reuse, R236, 0x2, P6 ;  /* 0x00000005d109a211 */ /* 0x080fe400030f14ec */
[----:B--2---:R-:W-:Y:S02]  /*12160*/  @!P0 LEA R14, P6, R207, R4, 0x2 ;  /* 0x00000004cf0e8211 */ /* 0x004fe400078c10ff */
[----:B------:R-:W-:Y:S01]  /*12170*/  @!P1 LEA.HI.X R11, R208, R5, R235, 0x2, P3 ;  /* 0x00000005d00b9211 */ /* 0x000fe200018f14eb */
[----:B------:R-:W-:Y:S01]  /*12180*/  @!P2 ST.E.64 desc[UR8][R8.64], R72 ;  /* 0x000000480800a985 */ /* 0x000fe2000c101b08 */
[----:B------:R-:W-:-:S02]  /*12190*/  ISETP.GE.AND P3, PT, R204, UR4, PT ;  /* 0x00000004cc007c0c */ /* 0x000fc4000bf66270 */
[-C--:B------:R-:W-:Y:S01]  /*121a0*/  @!P0 LEA.HI.X R15, R207, R5.reuse, R234, 0x2, P6 ;  /* 0x00000005cf0f8211 */ /* 0x080fe200030f14ea */
[----:B------:R-:W-:Y:S01]  /*121b0*/  @!P1 ST.E.64 desc[UR8][R10.64], R76 ;  /* 0x0000004c0a009985 */ /* 0x000fe2000c101b08 */
[-C--:B-1----:R-:W-:Y:S02]  /*121c0*/  @!P4 LEA R28, P2, R205, R4.reuse, 0x2 ;  /* 0x00000004cd1cc211 */ /* 0x082fe400078410ff */
[C---:B------:R-:W-:Y:S01]  /*121d0*/  @!P5 LEA R24, P1, R206.reuse, R4, 0x2 ;  /* 0x00000004ce18d211 */ /* 0x040fe200078210ff */
[----:B------:R1:W-:Y:S01]  /*121e0*/  @!P0 ST.E.64 desc[UR8][R14.64], R2 ;  /* 0x000000020e008985 */ /* 0x0003e2000c101b08 */
[----:B------:R-:W-:Y:S02]  /*121f0*/  ISETP.GE.AND P0, PT, R203, UR4, PT ;  /* 0x00000004cb007c0c */ /* 0x000fe4000bf06270 */
[----:B------:R-:W-:Y:S02]  /*12200*/  @!P5 LEA.HI.X R25, R206, R5, R233, 0x2, P1 ;  /* 0x00000005ce19d211 */ /* 0x000fe400008f14e9 */
[----:B------:R-:W-:-:S02]  /*12210*/  ISETP.GE.AND P1, PT, R202, UR4, PT ;  /* 0x00000004ca007c0c */ /* 0x000fc4000bf26270 */
[CC--:B---3--:R-:W-:Y:S01]  /*12220*/  @!P3 LEA R32, P6, R204.reuse, R4.reuse, 0x2 ;  /* 0x00000004cc20b211 */ /* 0x0c8fe200078c10ff */
[----:B------:R2:W-:Y:S01]  /*12230*/  @!P5 ST.E.64 desc[UR8][R24.64], R6 ;  /* 0x000000061800d985 */ /* 0x0005e2000c101b08 */
[-C--:B------:R-:W-:Y:S02]  /*12240*/  @!P4 LEA.HI.X R29, R205, R5.reuse, R232, 0x2, P2 ;  /* 0x00000005cd1dc211 */ /* 0x080fe400010f14e8 */
[----:B------:R-:W-:Y:S02]  /*12250*/  @!P3 LEA.HI.X R33, R204, R5, R231, 0x2, P6 ;  /* 0x00000005cc21b211 */ /* 0x000fe400030f14e7 */
[----:B------:R-:W-:Y:S01]  /*12260*/  ISETP.GE.AND P2, PT, R199, UR4, PT ;  /* 0x00000004c7007c0c */ /* 0x000fe2000bf46270 */
[----:B------:R3:W-:Y:S01]  /*12270*/  @!P4 ST.E.64 desc[UR8][R28.64], R20 ;  /* 0x000000141c00c985 */ /* 0x0007e2000c101b08 */
[----:B------:R-:W-:Y:S02]  /*12280*/  ISETP.GE.AND P4, PT, R201, UR4, PT ;  /* 0x00000004c9007c0c */ /* 0x000fe4000bf86270 */
[----:B-1----:R-:W-:Y:S01]  /*12290*/  @!P0 LEA R2, P5, R203, R4, 0x2 ;  /* 0x00000004cb028211 */ /* 0x002fe200078a10ff */
[----:B------:R3:W-:Y:S01]  /*122a0*/  @!P3 ST.E.64 desc[UR8][R32.64], R120 ;  /* 0x000000782000b985 */ /* 0x0007e2000c101b08 */
[----:B------:R-:W-:-:S02]  /*122b0*/  ISETP.GE.AND P3, PT, R200, UR4, PT ;  /* 0x00000004c8007c0c */ /* 0x000fc4000bf66270 */
[-C--:B------:R-:W-:Y:S02]  /*122c0*/  @!P0 LEA.HI.X R3, R203, R5.reuse, R230, 0x2, P5 ;  /* 0x00000005cb038211 */ /* 0x080fe400028f14e6 */
[----:B------:R-:W-:Y:S02]  /*122d0*/  ISETP.GE.AND P5, PT, R198, UR4, PT ;  /* 0x00000004c6007c0c */ /* 0x000fe4000bfa6270 */
[CC--:B------:R-:W-:Y:S01]  /*122e0*/  @!P1 LEA R8, P6, R202.reuse, R4.reuse, 0x2 ;  /* 0x00000004ca089211 */ /* 0x0c0fe200078c10ff */
[----:B------:R3:W-:Y:S02]  /*122f0*/  @!P0 ST.E.64 desc[UR8][R2.64], R96 ;  /* 0x0000006002008985 */ /* 0x0007e4000c101b08 */
[-C--:B--2---:R-:W-:Y:S02]  /*12300*/  @!P4 LEA R6, P0, R201, R4.reuse, 0x2 ;  /* 0x00000004c906c211 */ /* 0x084fe400078010ff */
[----:B------:R-:W-:Y:S02]  /*12310*/  @!P1 LEA.HI.X R9, R202, R5, R229, 0x2, P6 ;  /* 0x00000005ca099211 */ /* 0x000fe400030f14e5 */
[----:B------:R-:W-:-:S02]  /*12320*/  @!P3 LEA R10, P6, R200, R4, 0x2 ;  /* 0x00000004c80ab211 */ /* 0x000fc400078c10ff */
[-C--:B------:R-:W-:Y:S01]  /*12330*/  @!P4 LEA.HI.X R7, R201, R5.reuse, R228, 0x2, P0 ;  /* 0x00000005c907c211 */ /* 0x080fe200000f14e4 */
[----:B------:R3:W-:Y:S01]  /*12340*/  @!P1 ST.E.64 desc[UR8][R8.64], R100 ;  /* 0x0000006408009985 */ /* 0x0007e2000c101b08 */
[CC--:B------:R-:W-:Y:S02]  /*12350*/  @!P2 LEA R14, P1, R199.reuse, R4.reuse, 0x2 ;  /* 0x00000004c70ea211 */ /* 0x0c0fe400078210ff */
        /* <DEDUP_REMOVED lines=8> */
.L_x_1238:
[----:B------:R-:W-:Y:S05]  /*123e0*/  BSYNC B1 ;  /* 0x0000000000017941 */ /* 0x000fea0003800000 */
.L_x_1237:
[----:B------:R-:W-:Y:S01]  /*123f0*/  ISETP.GE.AND P0, PT, R13, R16, PT ;  /* 0x000000100d00720c */ /* 0x000fe20003f06270 */
[----:B--23--:R2:W3:Y:S04]  /*12400*/  SHFL.IDX PT, R5, R12, 0x1, 0x1c1f ;  /* 0x003c1f000c057f89 */ /* 0x00c4e800000e0000 */
[----:B-1----:R2:W1:Y:S08]  /*12410*/  SHFL.IDX PT, R4, R0, 0x1, 0x1c1f ;  /* 0x003c1f0000047f89 */ /* 0x00247000000e0000 */
[----:B--2---:R-:W-:Y:S05]  /*12420*/  @P0 BRA `(.L_x_1236) ;  /* 0x0000001400600947 */ /* 0x004fea0003800000 */
        /* <DEDUP_REMOVED lines=8> */
[----:B---3--:R-:W-:Y:S02]  /*124b0*/  @!P1 IMAD.WIDE R2, R19, 0x4, R4 ;  /* 0x0000000413029825 */ /* 0x008fe400078e0204 */
        /* <DEDUP_REMOVED lines=11> */
[----:B0-----:R-:W-:-:S03]  /*12570*/  @!P3 LEA R12, P6, R217, R4, 0x2 ;  /* 0x00000004d90cb211 */ /* 0x001fc600078c10ff */
[----:B------:R0:W-:Y:S01]  /*12580*/  @!P4 ST.E.64 desc[UR8][R10.64], R38 ;  /* 0x000000260a00c985 */ /* 0x0001e2000c101b08 */
[CC--:B-1----:R-:W-:Y:S02]  /*12590*/  @!P0 LEA R2, P4, R216.reuse, R4.reuse, 0x2 ;  /* 0x00000004d8028211 */ /* 0x0c2fe400078810ff */
[-C--:B------:R-:W-:Y:S02]  /*125a0*/  @!P3 LEA.HI.X R13, R217, R5.reuse, R92, 0x2, P6 ;  /* 0x00000005d90db211 */ /* 0x080fe400030f145c */
[----:B------:R-:W-:Y:S02]  /*125b0*/  @!P0 LEA.HI.X R3, R216, R5, R91, 0x2, P4 ;  /* 0x00000005d8038211 */ /* 0x000fe400020f145b */
[----:B------:R-:W-:Y:S01]  /*125c0*/  ISETP.GE.AND P4, PT, R212, UR4, PT ;  /* 0x00000004d4007c0c */ /* 0x000fe2000bf86270 */
[----:B------:R1:W-:Y:S01]  /*125d0*/  @!P3 ST.E.64 desc[UR8][R12.64], R42 ;  /* 0x0000002a0c00b985 */ /* 0x0003e2000c101b08 */
[----:B------:R-:W-:Y:S02]  /*125e0*/  ISETP.GE.AND P3, PT, R213, UR4, PT ;  /* 0x00000004d5007c0c */ /* 0x000fe4000bf66270 */
[-C--:B--2---:R-:W-:Y:S01]  /*125f0*/  @!P1 LEA R6, P5, R215, R4.reuse, 0x2 ;  /* 0x00000004d7069211 */ /* 0x084fe200078a10ff */
[----:B------:R2:W-:Y:S01]  /*12600*/  @!P0 ST.E.64 desc[UR8][R2.64], R46 ;  /* 0x0000002e02008985 */ /* 0x0005e2000c101b08 */
[----:B------:R-:W-:-:S02]  /*12610*/  @!P2 LEA R14, P6, R214, R4, 0x2 ;  /* 0x00000004d60ea211 */ /* 0x000fc400078c10ff */
[-C--:B------:R-:W-:Y:S02]  /*12620*/  @!P1 LEA.HI.X R7, R215, R5.reuse, R90, 0x2, P5 ;  /* 0x00000005d7079211 */ /* 0x080fe400028f145a */
[----:B------:R-:W-:Y:S02]  /*12630*/  ISETP.GE.AND P5, PT, R211, UR4, PT ;  /* 0x00000004d3007c0c */ /* 0x000fe4000bfa6270 */
[----:B------:R-:W-:Y:S01]  /*12640*/  @!P2 LEA.HI.X R15, R214, R5, R89, 0x2, P6 ;  /* 0x00000005d60fa211 */ /* 0x000fe200030f1459 */
[----:B------:R3:W-:Y:S01]  /*12650*/  @!P1 ST.E.64 desc[UR8][R6.64], R50 ;  /* 0x0000003206009985 */ /* 0x0007e2000c101b08 */
[-C--:B0-----:R-:W-:Y:S02]  /*12660*/  @!P4 LEA R10, P0, R212, R4.reuse, 0x2 ;  /* 0x00000004d40ac211 */ /* 0x081fe400078010ff */
[----:B------:R-:W-:Y:S01]  /*12670*/  @!P3 LEA R8, P6, R213, R4, 0x2 ;  /* 0x00000004d508b211 */ /* 0x000fe200078c10ff */
[----:B------:R0:W-:Y:S01]  /*12680*/  @!P2 ST.E.64 desc[UR8][R14.64], R54 ;  /* 0x000000360e00a985 */ /* 0x0001e2000c101b08 */
[----:B------:R-:W-:-:S02]  /*12690*/  ISETP.GE.AND P2, PT, R210, UR4, PT ;  /* 0x00000004d2007c0c */ /* 0x000fc4000bf46270 */
[----:B------:R-:W-:Y:S02]  /*126a0*/  ISETP.GE.AND P1, PT, R209, UR4, PT ;  /* 0x00000004d1007c0c */ /* 0x000fe4000bf26270 */
[-C--:B------:R-:W-:Y:S02]  /*126b0*/  @!P4 LEA.HI.X R11, R212, R5.reuse, R87, 0x2, P0 ;  /* 0x00000005d40bc211 */ /* 0x080fe400000f1457 */
[----:B------:R-:W-:Y:S02]  /*126c0*/  ISETP.GE.AND P0, PT, R208, UR4, PT ;  /* 0x00000004d0007c0c */ /* 0x000fe4000bf06270 */
[----:B------:R-:W-:Y:S02]  /*126d0*/  @!P3 LEA.HI.X R9, R213, R5, R88, 0x2, P6 ;  /* 0x00000005d509b211 */ /* 0x000fe400030f1458 */
[----:B-1----:R-:W-:-:S03]  /*126e0*/  @!P5 LEA R12, P6, R211, R4, 0x2 ;  /* 0x00000004d30cd211 */ /* 0x002fc600078c10ff */
[----:B------:R1:W-:Y:S01]  /*126f0*/  @!P3 ST.E.64 desc[UR8][R8.64], R58 ;  /* 0x0000003a0800b985 */ /* 0x0003e2000c101b08 */
[-C--:B------:R-:W-:Y:S02]  /*12700*/  @!P5 LEA.HI.X R13, R211, R5.reuse, R86, 0x2, P6 ;  /* 0x00000005d30dd211 */ /* 0x080fe400030f1456 */
[CC--:B--2---:R-:W-:Y:S01]  /*12710*/  @!P2 LEA R2, P6, R210.reuse, R4.reuse, 0x2 ;  /* 0x00000004d202a211 */ /* 0x0c4fe200078c10ff */
[----:B------:R2:W-:Y:S01]  /*12720*/  @!P4 ST.E.64 desc[UR8][R10.64], R62 ;  /* 0x0000003e0a00c985 */ /* 0x0005e2000c101b08 */
[-C--:B---3--:R-:W-:Y:S02]  /*12730*/  @!P1 LEA R6, P3, R209, R4.reuse, 0x2 ;  /* 0x00000004d1069211 */ /* 0x088fe400078610ff */
[----:B------:R-:W-:Y:S01]  /*12740*/  @!P2 LEA.HI.X R3, R210, R5, R237, 0x2, P6 ;  /* 0x00000005d203a211 */ /* 0x000fe200030f14ed */
[----:B------:R3:W-:Y:S01]  /*12750*/  @!P5 ST.E.64 desc[UR8][R12.64], R66 ;  /* 0x000000420c00d985 */ /* 0x0007e2000c101b08 */
[----:B------:R-:W-:Y:S02]  /*12760*/  ISETP.GE.AND P5, PT, R207, UR4, PT ;  /* 0x00000004cf007c0c */ /* 0x000fe4000bfa6270 */
[----:B------:R-:W-:Y:S01]  /*12770*/  ISETP.GE.AND P4, PT, R206, UR4, PT ;  /* 0x00000004ce007c0c */ /* 0x000fe2000bf86270 */
[----:B------:R4:W-:Y:S01]  /*12780*/  @!P2 ST.E.64 desc[UR8][R2.64], R70 ;  /* 0x000000460200a985 */ /* 0x0009e2000c101b08 */
[----:B0-----:R-:W-:-:S02]  /*12790*/  @!P0 LEA R14, P6, R208, R4, 0x2 ;  /* 0x00000004d00e8211 */ /* 0x001fc400078c10ff */
[-C--:B------:R-:W-:Y:S02]  /*127a0*/  @!P1 LEA.HI.X R7, R209, R5.reuse, R236, 0x2, P3 ;  /* 0x00000005d1079211 */ /* 0x080fe400018f14ec */
[----:B------:R-:W-:Y:S02]  /*127b0*/  @!P0 LEA.HI.X R15, R208, R5, R235, 0x2, P6 ;  /* 0x00000005d00f8211 */ /* 0x000fe400030f14eb */
[----:B------:R-:W-:Y:S01]  /*127c0*/  ISETP.GE.AND P3, PT, R205, UR4, PT ;  /* 0x00000004cd007c0c */ /* 0x000fe2000bf66270 */
[----:B------:R0:W-:Y:S02]  /*127d0*/  @!P1 ST.E.64 desc[UR8][R6.64], R74 ;  /* 0x0000004a06009985 */ /* 0x0001e4000c101b08 */
[----:B-1----:R-:W-:Y:S02]  /*127e0*/  @!P5 LEA R8, P1, R207, R4, 0x2 ;  /* 0x00000004cf08d211 */ /* 0x002fe400078210ff */
[----:B------:R-:W-:Y:S01]  /*127f0*/  @!P0 ST.E.64 desc[UR8][R14.64], R78 ;  /* 0x0000004e0e008985 */ /* 0x000fe2000c101b08 */
[----:B------:R-:W-:-:S02]  /*12800*/  ISETP.GE.AND P0, PT, R204, UR4, PT ;  /* 0x00000004cc007c0c */ /* 0x000fc4000bf06270 */
[CC--:B--2---:R-:W-:Y:S02]  /*12810*/  @!P4 LEA R10, P2, R206.reuse, R4.reuse, 0x2 ;  /* 0x00000004ce0ac211 */ /* 0x0c4fe400078410ff */
        /* <DEDUP_REMOVED lines=15> */
[----:B0-----:R-:W-:-:S02]  /*12910*/  @!P1 LEA R6, P6, R203, R4, 0x2 ;  /* 0x00000004cb069211 */ /* 0x001fc400078c10ff */
[CC--:B-1----:R-:W-:Y:S02]  /*12920*/  @!P4 LEA R8, P0, R202.reuse, R4.reuse, 0x2 ;  /* 0x00000004ca08c211 */ /* 0x0c2fe400078010ff */
[-C--:B------:R-:W-:Y:S02]  /*12930*/  @!P1 LEA.HI.X R7, R203, R5.reuse, R230, 0x2, P6 ;  /* 0x00000005cb079211 */ /* 0x080fe400030f14e6 */
[-C--:B------:R-:W-:Y:S02]  /*12940*/  @!P4 LEA.HI.X R9, R202, R5.reuse, R229, 0x2, P0 ;  /* 0x00000005ca09c211 */ /* 0x080fe400000f14e5 */
[-C--:B--2---:R-:W-:Y:S01]  /*12950*/  @!P3 LEA R10, P6, R201, R4.reuse, 0x2 ;  /* 0x00000004c90ab211 */ /* 0x084fe200078c10ff */
        /* <DEDUP_REMOVED lines=17> */
.L_x_1227:
[----:B------:R-:W0:Y:S01]  /*12a70*/  LDC.64 R2, c[0x0][0xc00] ;  /* 0x00030000ff027b82 */ /* 0x000e220000000a00 */
[----:B------:R-:W-:Y:S01]  /*12a80*/  R2UR UR11, R222 ;  /* 0x00000000de0b72ca */ /* 0x000fe200000e0000 */
[----:B------:R-:W-:Y:S01]  /*12a90*/  ULDC.64 UR8, c[0x0][0xc00] ;  /* 0x0003000000087ab9 */ /* 0x000fe20000000a00 */
[----:B------:R-:W-:Y:S01]  /*12aa0*/  R2UR UR10, R195 ;  /* 0x00000000c30a72ca */ /* 0x000fe200000e0000 */
[----:B------:R-:W-:Y:S01]  /*12ab0*/  IMAD.MOV.U32 R7, RZ, RZ, RZ ;  /* 0x000000ffff077224 */ /* 0x000fe200078e00ff */
[----:B------:R-:W-:-:S03]  /*12ac0*/  ULDC.64 UR12, c[0x0][0x208] ;  /* 0x00008200000c7ab9 */ /* 0x000fc60000000a00 */
[----:B------:R-:W1:Y:S06]  /*12ad0*/  LDC.64 R4, c[0x0][0xc08] ;  /* 0x00030200ff047b82 */ /* 0x000e6c0000000a00 */
[----:B------:R-:W-:Y:S01]  /*12ae0*/  UIMAD.WIDE UR8, UR11, 0x4, UR8 ;  /* 0x000000040b0878a5 */ /* 0x000fe2000f8e0208 */
[----:B0-----:R-:W-:-:S05]  /*12af0*/  ISETP.NE.U32.AND P0, PT, R2, RZ, PT ;  /* 0x000000ff0200720c */ /* 0x001fca0003f05070 */
[----:B------:R-:W-:Y:S01]  /*12b00*/  IMAD.U32 R2, RZ, RZ, UR8 ;  /* 0x00000008ff027e24 */ /* 0x000fe2000f8e00ff */
[----:B------:R-:W-:Y:S01]  /*12b10*/  R2UR UR4, R3 ;  /* 0x00000000030472ca */ /* 0x000fe200000e0000 */
[----:B------:R-:W-:Y:S01]  /*12b20*/  IMAD.U32 R3, RZ, RZ, UR9 ;  /* 0x00000009ff037e24 */ /* 0x000fe2000f8e00ff */
[----:B-1----:R-:W-:-:S05]  /*12b30*/  ISETP.NE.U32.AND P1, PT, R4, RZ, PT ;  /* 0x000000ff0400720c */ /* 0x002fca0003f25070 */
[----:B------:R-:W-:-:S06]  /*12b40*/  VOTEU.ANY UP0, P0 ;  /* 0x00000000003f7886 */ /* 0x000fcc0000000100 */
[----:B------:R-:W-:Y:S01]  /*12b50*/  UISETP.NE.AND.EX UP0, UPT, UR4, URZ, UPT, UP0 ;  /* 0x0000003f0400728c */ /* 0x000fe2000bf05300 */
[----:B------:R-:W-:Y:S01]  /*12b60*/  R2UR UR4, R5 ;  /* 0x00000000050472ca */ /* 0x000fe200000e0000 */
[----:B------:R-:W-:-:S04]  /*12b70*/  VOTEU.ANY UP1, P1 ;  /* 0x00000000003f7886 */ /* 0x000fc80000820100 */
[----:B------:R-:W-:-:S08]  /*12b80*/  PLOP3.LUT P0, PT, PT, PT, UP0, 0x80, 0x0 ;  /* 0x000000000000781c */ /* 0x000fd00003f0f008 */
[----:B------:R-:W-:-:S06]  /*12b90*/  UISETP.NE.AND.EX UP1, UPT, UR4, URZ, UPT, UP1 ;  /* 0x0000003f0400728c */ /* 0x000fcc000bf25310 */
[----:B------:R-:W-:Y:S01]  /*12ba0*/  PLOP3.LUT P1, PT, PT, PT, UP1, 0x80, 0x0 ;  /* 0x000000000000781c */ /* 0x000fe20003f2f018 */
[----:B------:R0:W5:Y:S01]  /*12bb0*/  @P0 LDG.E R7, desc[UR12][R2.64] ;  /* 0x0000000c02070981 */ /* 0x000162000c1e1900 */
[----:B------:R-:W-:Y:S02]  /*12bc0*/  ULDC UR4, c[0x0][0xa88] ;  /* 0x0002a20000047ab9 */ /* 0x000fe40000000800 */
[----:B------:R-:W-:Y:S01]  /*12bd0*/  IMAD.U32 R0, RZ, RZ, UR4 ;  /* 0x00000004ff007e24 */ /* 0x000fe2000f8e00ff */
[----:B------:R-:W-:Y:S02]  /*12be0*/  @UP1 ULDC.64 UR8, c[0x0][0xc08] ;  /* 0x0003020000081ab9 */ /* 0x000fe40000000a00 */
[----:B------:R-:W-:Y:S02]  /*12bf0*/  @UP1 UIMAD.WIDE UR8, UR11, 0x4, UR8 ;  /* 0x000000040b0818a5 */ /* 0x000fe4000f8e0208 */
[----:B------:R-:W-:-:S04]  /*12c00*/  UISETP.NE.AND UP1, UPT, UR10, URZ, UPT ;  /* 0x0000003f0a00728c */ /* 0x000fc8000bf25270 */
[----:B------:R-:W-:Y:S02]  /*12c10*/  IMAD.U32 R4, RZ, RZ, UR8 ;  /* 0x00000008ff047e24 */ /* 0x000fe4000f8e00ff */
[----:B------:R-:W-:-:S05]  /*12c20*/  IMAD.U32 R5, RZ, RZ, UR9 ;  /* 0x00000009ff057e24 */ /* 0x000fca000f8e00ff */
[----:B------:R-:W-:Y:S01]  /*12c30*/  @!UP1 ULDC UR10, c[0x0][0xad4] ;  /* 0x0002b500000a9ab9 */ /* 0x000fe20000000800 */
[----:B------:R0:W5:Y:S01]  /*12c40*/  @P1 LDG.E R0, desc[UR12][R4.64] ;  /* 0x0000000c04001981 */ /* 0x000162000c1e1900 */
[----:B------:R-:W-:Y:S01]  /*12c50*/  IMAD.U32 R195, RZ, RZ, UR10 ;  /* 0x0000000affc37e24 */ /* 0x000fe2000f8e00ff */
[----:B------:R-:W-:Y:S06]  /*12c60*/  @P1 BRA `(.L_x_1239) ;  /* 0x0000000000141947 */ /* 0x000fec0003800000 */
[----:B------:R-:W-:Y:S05]  /*12c70*/  @!P0 BRA `(.L_x_1239) ;  /* 0x0000000000108947 */ /* 0x000fea0003800000 */
[----:B------:R-:W-:Y:S02]  /*12c80*/  ULDC.64 UR8, c[0x0][0x208] ;  /* 0x0000820000087ab9 */ /* 0x000fe40000000a00 */
[----:B0-----:R-:W2:Y:S04]  /*12c90*/  LDG.E R5, desc[UR8][R2.64] ;  /* 0x0000000802057981 */ /* 0x001ea8000c1e1900 */
[----:B-----5:R-:W2:Y:S02]  /*12ca0*/  LDG.E R0, desc[UR8][R2.64+0x4] ;  /* 0x0000040802007981 */ /* 0x020ea4000c1e1900 */
[----:B--2---:R-:W-:-:S07]  /*12cb0*/  IMAD.IADD R0, R0, 0x1, -R5 ;  /* 0x0000000100007824 */ /* 0x004fce00078e0a05 */
.L_x_1239:
[----:B0-----:R-:W0:Y:S01]  /*12cc0*/  S2R R2, SR_TID.X ;  /* 0x0000000000027919 */ /* 0x001e220000002100 */
[----:B------:R-:W-:Y:S01]  /*12cd0*/  R2UR UR4, R222 ;  /* 0x00000000de0472ca */ /* 0x000fe200000e0000 */
[----:B------:R-:W-:Y:S01]  /*12ce0*/  BSSY B1, `(.L_x_1240) ;  /* 0x0000043000017945 */ /* 0x000fe20003800000 */
[----:B-----5:R-:W-:-:S11]  /*12cf0*/  R2UR UR20, R7 ;  /* 0x00000000071472ca */ /* 0x020fd600000e0000 */
[----:B------:R-:W-:Y:S02]  /*12d00*/  USHF.R.S32.HI UR8, URZ, 0x1f, UR4 ;  /* 0x0000001f3f087899 */ /* 0x000fe40008011404 */
[----:B------:R-:W-:Y:S02]  /*12d10*/  USEL UR4, UR4, URZ, !UP0 ;  /* 0x0000003f04047287 */ /* 0x000fe4000c000000 */
[----:B------:R-:W-:Y:S02]  /*12d20*/  USEL UR8, UR8, URZ, !UP0 ;  /* 0x0000003f08087287 */ /* 0x000fe4000c000000 */
[----:B------:R-:W-:Y:S01]  /*12d30*/  USHF.R.S32.HI UR20, URZ, 0x1f, UR20 ;  /* 0x0000001f3f147899 */ /* 0x000fe20008011414 */
[----:B0-----:R-:W-:-:S05]  /*12d40*/  VIADD R2, R2, 0xffffff80 ;  /* 0xffffff8002027836 */ /* 0x001fca0000000000 */
[----:B------:R-:W-:-:S13]  /*12d50*/  ISETP.GT.AND P0, PT, R2, 0x7f, PT ;  /* 0x0000007f0200780c */ /* 0x000fda0003f04270 */
[----:B------:R-:W-:Y:S05]  /*12d60*/  @P0 BRA `(.L_x_1241) ;  /* 0x0000000000e80947 */ /* 0x000fea0003800000 */
[----:B------:R-:W0:Y:S01]  /*12d70*/  S2R R6, SR_TID.X ;  /* 0x0000000000067919 */ /* 0x000e220000002100 */
[----:B------:R-:W1:Y:S01]  /*12d80*/  LDC R9, c[0x0][0xbe8] ;  /* 0x0002fa00ff097b82 */ /* 0x000e620000000800 */
[----:B------:R-:W-:Y:S02]  /*12d90*/  IMAD.U32 R3, RZ, RZ, UR60 ;  /* 0x0000003cff037e24 */ /* 0x000fe4000f8e00ff */
[----:B-1----:R-:W-:-:S03]  /*12da0*/  IMAD R2, R0, R9, RZ ;  /* 0x0000000900027224 */ /* 0x002fc600078e02ff */
[----:B0-----:R-:W-:-:S04]  /*12db0*/  IADD3 R6, R3, -0x80, R6 ;  /* 0xffffff8003067810 */ /* 0x001fc80007ffe006 */
        /* <DEDUP_REMOVED lines=16> */
[----:B------:R-:W-:Y:S02]  /*12ec0*/  UIMAD.WIDE.U32 UR16, UR10, UR19, URZ ;  /* 0x000000130a1072a5 */ /* 0x000fe4000f8e003f */
[----:B------:R-:W-:Y:S01]  /*12ed0*/  UIMAD UR19, UR11, UR19, URZ ;  /* 0x000000130b1372a4 */ /* 0x000fe2000f8e023f */
[----:B0-----:R-:W-:Y:S01]  /*12ee0*/  @P0 IMAD.HI.U32 R5, R6, R5, RZ ;  /* 0x0000000506050227 */ /* 0x001fe200078e00ff */
[----:B------:R-:W-:Y:S02]  /*12ef0*/  UIMAD UR13, UR13, UR4, URZ ;  /* 0x000000040d0d72a4 */ /* 0x000fe4000f8e023f */
[----:B------:R-:W-:Y:S01]  /*12f00*/  UIMAD.WIDE.U32 UR10, UR12, UR4, URZ ;  /* 0x000000040c0a72a5 */ /* 0x000fe2000f8e003f */
[----:B------:R-:W-:Y:S01]  /*12f10*/  IMAD.U32 R2, RZ, RZ, UR16 ;  /* 0x00000010ff027e24 */ /* 0x000fe2000f8e00ff */
[----:B------:R-:W-:-:S02]  /*12f20*/  UIADD3 UR19, UR17, UR19, URZ ;  /* 0x0000001311137290 */ /* 0x000fc4000fffe03f */
[----:B------:R-:W-:Y:S01]  /*12f30*/  IMAD.U32 R3, RZ, RZ, UR17 ;  /* 0x00000011ff037e24 */ /* 0x000fe2000f8e00ff */
[----:B------:R-:W-:Y:S01]  /*12f40*/  UIMAD UR13, UR12, UR8, UR13 ;  /* 0x000000080c0d72a4 */ /* 0x000fe2000f8e020d */
[----:B-1----:R-:W-:Y:S01]  /*12f50*/  @P0 SHF.R.U32.HI R4, RZ, R8, R5 ;  /* 0x00000008ff040219 */ /* 0x002fe20000011605 */
[----:B------:R-:W-:Y:S01]  /*12f60*/  ULDC.64 UR14, c[0x0][UR18+0x228] ;  /* 0x00008a00120e7abb */ /* 0x000fe20008000a00 */
[----:B------:R-:W-:Y:S01]  /*12f70*/  IADD3 R3, P0, P1, R2, UR10, R7 ;  /* 0x0000000a02037c10 */ /* 0x000fe2000f91e007 */
[----:B------:R-:W-:Y:S01]  /*12f80*/  UIADD3 UR13, UR11, UR13, URZ ;  /* 0x0000000d0b0d7290 */ /* 0x000fe2000fffe03f */
[----:B------:R-:W-:Y:S01]  /*12f90*/  IMAD.U32 R2, RZ, RZ, UR20 ;  /* 0x00000014ff027e24 */ /* 0x000fe2000f8e00ff */
[----:B------:R-:W-:Y:S01]  /*12fa0*/  UIMAD.WIDE.U32 UR16, UR14, UR9, URZ ;  /* 0x000000090e1072a5 */ /* 0x000fe2000f8e003f */
[----:B------:R-:W-:Y:S01]  /*12fb0*/  IMAD.MOV R5, RZ, RZ, -R4 ;  /* 0x000000ffff057224 */ /* 0x000fe200078e0a04 */
[----:B------:R-:W-:Y:S01]  /*12fc0*/  UIMAD UR9, UR15, UR9, URZ ;  /* 0x000000090f0972a4 */ /* 0x000fe2000f8e023f */
[----:B------:R-:W-:Y:S01]  /*12fd0*/  IMAD.U32 R11, RZ, RZ, UR19 ;  /* 0x00000013ff0b7e24 */ /* 0x000fe2000f8e00ff */
[----:B------:R-:W-:Y:S01]  /*12fe0*/  ULDC.64 UR10, c[0x0][UR18+0x210] ;  /* 0x00008400120a7abb */ /* 0x000fe20008000a00 */
[----:B------:R-:W-:Y:S01]  /*12ff0*/  IMAD R5, R9, R5, R6 ;  /* 0x0000000509057224 */ /* 0x000fe200078e0206 */
[----:B------:R-:W-:-:S02]  /*13000*/  UIADD3 UR9, UR17, UR9, URZ ;  /* 0x0000000911097290 */ /* 0x000fc4000fffe03f */
[----:B------:R-:W-:Y:S01]  /*13010*/  IADD3.X R6, R11, UR13, R2, P0, P1 ;  /* 0x0000000d0b067c10 */ /* 0x000fe200087e2402 */
[----:B------:R-:W-:Y:S01]  /*13020*/  IMAD R9, R5, UR11, RZ ;  /* 0x0000000b05097c24 */ /* 0x000fe2000f8e02ff */
[----:B------:R-:W-:Y:S01]  /*13030*/  IADD3 R2, P0, P1, R4, UR16, R3 ;  /* 0x0000001004027c10 */ /* 0x000fe2000f91e003 */
[----:B------:R-:W-:Y:S01]  /*13040*/  ULDC.64 UR12, c[0x0][0xba8] ;  /* 0x0002ea00000c7ab9 */ /* 0x000fe20000000a00 */
[----:B------:R-:W-:Y:S01]  /*13050*/  SHF.R.S32.HI R3, RZ, 0x1f, R4 ;  /* 0x0000001fff037819 */ /* 0x000fe20000011404 */
[----:B------:R-:W-:Y:S01]  /*13060*/  @!UP0 ULDC UR12, c[0x0][0xb50] ;  /* 0x0002d400000c8ab9 */ /* 0x000fe20000000800 */
[----:B------:R-:W-:Y:S01]  /*13070*/  SHF.R.S32.HI R4, RZ, 0x1f, R5 ;  /* 0x0000001fff047819 */ /* 0x000fe20000011405 */
[----:B------:R-:W-:Y:S01]  /*13080*/  @!UP0 ULDC UR13, c[0x0][0xb54] ;  /* 0x0002d500000d8ab9 */ /* 0x000fe20000000800 */
[----:B------:R-:W-:-:S03]  /*13090*/  IADD3.X R3, R3, UR9, R6, P0, P1 ;  /* 0x0000000903037c10 */ /* 0x000fc600087e2406 */
[----:B------:R-:W-:Y:S02]  /*130a0*/  IMAD R9, R4, UR10, R9 ;  /* 0x0000000a04097c24 */ /* 0x000fe4000f8e0209 */
[----:B------:R-:W-:-:S04]  /*130b0*/  IMAD.WIDE.U32 R2, R5, UR10, R2 ;  /* 0x0000000a05027c25 */ /* 0x000fc8000f8e0002 */
[----:B------:R-:W-:Y:S01]  /*130c0*/  IMAD.IADD R3, R3, 0x1, R9 ;  /* 0x0000000103037824 */ /* 0x000fe200078e0209 */
[----:B------:R-:W-:-:S04]  /*130d0*/  LEA R4, P0, R2, UR12, 0x2 ;  /* 0x0000000c02047c11 */ /* 0x000fc8000f8010ff */
[----:B------:R-:W-:Y:S01]  /*130e0*/  LEA.HI.X R5, R2, UR13, R3, 0x2, P0 ;  /* 0x0000000d02057c11 */ /* 0x000fe200080f1403 */
[----:B------:R-:W-:-:S05]  /*130f0*/  IMAD.MOV.U32 R3, RZ, RZ, -0x800000 ;  /* 0xff800000ff037424 */ /* 0x000fca00078e00ff */
[----:B------:R0:W-:Y:S03]  /*13100*/  STG.E desc[UR22][R4.64], R3 ;  /* 0x0000000304007986 */ /* 0x0001e6000c101916 */
.L_x_1241:
[----:B------:R-:W-:Y:S05]  /*13110*/  BSYNC B1 ;  /* 0x0000000000017941 */ /* 0x000fea0003800000 */
.L_x_1240:
[----:B------:R-:W-:-:S13]  /*13120*/  R2UR UR9, R195 ;  /* 0x00000000c30972ca */ /* 0x000fda00000e0000 */
[----:B------:R-:W-:-:S06]  /*13130*/  UISETP.GT.AND UP0, UPT, UR9, 0x1, UPT ;  /* 0x000000010900788c */ /* 0x000fcc000bf04270 */
[----:B------:R-:W-:-:S13]  /*13140*/  PLOP3.LUT P0, PT, PT, PT, UP0, 0x80, 0x0 ;  /* 0x000000000000781c */ /* 0x000fda0003f0f008 */
[----:B------:R-:W-:Y:S05]  /*13150*/  @P0 BRA `(.L_x_1236) ;  /* 0x0000000800140947 */ /* 0x000fea0003800000 */
[----:B------:R-:W1:Y:S01]  /*13160*/  LDC R11, c[0x0][0xbe8] ;  /* 0x0002fa00ff0b7b82 */ /* 0x000e620000000800 */
[C---:B------:R-:W-:Y:S01]  /*13170*/  R2UR UR10, R7.reuse ;  /* 0x00000000070a72ca */ /* 0x040fe200000e0000 */
[----:B------:R-:W-:Y:S01]  /*13180*/  ULDC.64 UR12, c[0x0][0xaa0] ;  /* 0x0002a800000c7ab9 */ /* 0x000fe20000000a00 */
[----:B------:R-:W-:Y:S01]  /*13190*/  R2UR UR14, R7 ;  /* 0x00000000070e72ca */ /* 0x000fe200000e0000 */
[----:B------:R-:W-:Y:S01]  /*131a0*/  UIMAD UR9, UR20, UR12, URZ ;  /* 0x0000000c140972a4 */ /* 0x000fe2000f8e023f */
[----:B------:R-:W-:Y:S01]  /*131b0*/  R2UR UR15, R197 ;  /* 0x00000000c50f72ca */ /* 0x000fe200000e0000 */
[----:B------:R-:W-:Y:S01]  /*131c0*/  IMAD R2, R194, 0x20, R221 ;  /* 0x00000020c2027824 */ /* 0x000fe200078e02dd */
[----:B------:R-:W-:Y:S01]  /*131d0*/  BSSY B1, `(.L_x_1242) ;  /* 0x0000044000017945 */ /* 0x000fe20003800000 */
[----:B------:R-:W-:Y:S02]  /*131e0*/  SHF.R.S32.HI R8, RZ, 0x1f, R193 ;  /* 0x0000001fff087819 */ /* 0x000fe400000114c1 */
[----:B------:R-:W-:-:S04]  /*131f0*/  VIADD R6, R2, UR60 ;  /* 0x0000003c02067c36 */ /* 0x000fc80008000000 */
[----:B------:R-:W-:Y:S01]  /*13200*/  UIMAD.WIDE.U32 UR10, UR10, UR12, URZ ;  /* 0x0000000c0a0a72a5 */ /* 0x000fe2000f8e003f */
[----:B0-----:R-:W-:Y:S01]  /*13210*/  IMAD.MOV.U32 R5, RZ, RZ, R6 ;  /* 0x000000ffff057224 */ /* 0x001fe200078e0006 */
[----:B------:R-:W-:-:S03]  /*13220*/  UIMAD UR9, UR14, UR13, UR9 ;  /* 0x0000000d0e0972a4 */ /* 0x000fc6000f8e0209 */
[----:B------:R-:W-:Y:S01]  /*13230*/  ULDC.64 UR12, c[0x0][0xae8] ;  /* 0x0002ba00000c7ab9 */ /* 0x000fe20000000a00 */
[----:B------:R-:W-:Y:S01]  /*13240*/  UIADD3 UR11, UR11, UR9, URZ ;  /* 0x000000090b0b7290 */ /* 0x000fe2000fffe03f */
[----:B-1----:R-:W-:-:S03]  /*13250*/  ISETP.NE.AND P0, PT, R11, 0x1, PT ;  /* 0x000000010b00780c */ /* 0x002fc60003f05270 */
[----:B------:R-:W-:-:S04]  /*13260*/  UIMAD.WIDE.U32 UR10, UR15, UR12, UR10 ;  /* 0x0000000c0f0a72a5 */ /* 0x000fc8000f8e000a */
[----:B------:R-:W-:-:S03]  /*13270*/  UIMAD UR9, UR15, UR13, UR11 ;  /* 0x0000000d0f0972a4 */ /* 0x000fc6000f8e020b */
[----:B------:R-:W-:Y:S02]  /*13280*/  ULDC.64 UR12, c[0x0][0xaf0] ;  /* 0x0002bc00000c7ab9 */ /* 0x000fe40000000a00 */
[----:B------:R-:W-:Y:S01]  /*13290*/  UIMAD UR8, UR8, UR12, URZ ;  /* 0x0000000c080872a4 */ /* 0x000fe2000f8e023f */
[----:B------:R-:W0:Y:S03]  /*132a0*/  @P0 LDC R3, c[0x0][0xbec] ;  /* 0x0002fb00ff030b82 */ /* 0x000e260000000800 */
[----:B------:R-:W-:-:S03]  /*132b0*/  UIMAD UR11, UR4, UR13, UR8 ;  /* 0x0000000d040b72a4 */ /* 0x000fc6000f8e0208 */
[----:B------:R-:W-:Y:S02]  /*132c0*/  UMOV UR8, UR10 ;  /* 0x0000000a00087c82 */ /* 0x000fe40008000000 */
[----:B------:R-:W-:Y:S01]  /*132d0*/  UIMAD.WIDE.U32 UR8, UR4, UR12, UR8 ;  /* 0x0000000c040872a5 */ /* 0x000fe2000f8e0008 */
[----:B------:R-:W1:Y:S03]  /*132e0*/  @P0 LDC R7, c[0x0][0xbf0] ;  /* 0x0002fc00ff070b82 */ /* 0x000e660000000800 */
[----:B------:R-:W-:-:S03]  /*132f0*/  UIADD3 UR4, UR9, UR11, URZ ;  /* 0x0000000b09047290 */ /* 0x000fc6000fffe03f */
[----:B------:R-:W-:Y:S01]  /*13300*/  ULDC.64 UR10, c[0x0][0xae0] ;  /* 0x0002b800000a7ab9 */ /* 0x000fe20000000a00 */
[----:B0-----:R-:W-:-:S04]  /*13310*/  @P0 IMAD.HI.U32 R2, R6, R3, RZ ;  /* 0x0000000306020227 */ /* 0x001fc800078e00ff */
[----:B------:R-:W-:Y:S02]  /*13320*/  IMAD.U32 R3, RZ, RZ, UR9 ;  /* 0x00000009ff037e24 */ /* 0x000fe4000f8e00ff */
[----:B------:R-:W-:Y:S01]  /*13330*/  IMAD.U32 R3, RZ, RZ, UR4 ;  /* 0x00000004ff037e24 */ /* 0x000fe2000f8e00ff */
[----:B-1----:R-:W-:-:S04]  /*13340*/  @P0 SHF.R.U32.HI R5, RZ, R7, R2 ;  /* 0x00000007ff050219 */ /* 0x002fc80000011602 */
[--C-:B------:R-:W-:Y:S01]  /*13350*/  SHF.R.S32.HI R2, RZ, 0x1f, R5.reuse ;  /* 0x0000001fff027819 */ /* 0x100fe20000011405 */
[----:B------:R-:W-:-:S04]  /*13360*/  IMAD.MOV R7, RZ, RZ, -R5 ;  /* 0x000000ffff077224 */ /* 0x000fc800078e0a05 */
[----:B------:R-:W-:Y:S02]  /*13370*/  IMAD R4, R2, UR10, RZ ;  /* 0x0000000a02047c24 */ /* 0x000fe4000f8e02ff */
[----:B------:R-:W-:Y:S02]  /*13380*/  IMAD R7, R11, R7, R6 ;  /* 0x000000070b077224 */ /* 0x000fe400078e0206 */
[----:B------:R-:W-:Y:S01]  /*13390*/  IMAD.U32 R2, RZ, RZ, UR8 ;  /* 0x00000008ff027e24 */ /* 0x000fe2000f8e00ff */
[----:B------:R-:W-:Y:S01]  /*133a0*/  ULDC.64 UR8, c[0x0][0xad8] ;  /* 0x0002b60000087ab9 */ /* 0x000fe20000000a00 */
[C---:B------:R-:W-:Y:S01]  /*133b0*/  IMAD R9, R5.reuse, UR11, R4 ;  /* 0x0000000b05097c24 */ /* 0x040fe2000f8e0204 */
[----:B------:R-:W-:Y:S01]  /*133c0*/  SHF.R.S32.HI R4, RZ, 0x1f, R7 ;  /* 0x0000001fff047819 */ /* 0x000fe20000011407 */
[----:B------:R-:W-:-:S04]  /*133d0*/  IMAD.WIDE.U32 R2, R5, UR10, R2 ;  /* 0x0000000a05027c25 */ /* 0x000fc8000f8e0002 */
[----:B------:R-:W-:Y:S01]  /*133e0*/  IMAD.IADD R3, R3, 0x1, R9 ;  /* 0x0000000103037824 */ /* 0x000fe200078e0209 */
[----:B------:R-:W-:Y:S01]  /*133f0*/  SHF.R.S32.HI R9, RZ, 0x1f, R22 ;  /* 0x0000001fff097819 */ /* 0x000fe20000011416 */
[----:B------:R-:W-:Y:S02]  /*13400*/  IMAD R4, R4, UR8, RZ ;  /* 0x0000000804047c24 */ /* 0x000fe4000f8e02ff */
[----:B------:R-:W-:Y:S02]  /*13410*/  VIADD R6, R221, UR60 ;  /* 0x0000003cdd067c36 */ /* 0x000fe40008000000 */
[----:B------:R-:W-:Y:S02]  /*13420*/  IMAD R11, R0, R11, RZ ;  /* 0x0000000b000b7224 */ /* 0x000fe400078e02ff */
[C---:B------:R-:W-:Y:S02]  /*13430*/  IMAD R5, R7.reuse, UR9, R4 ;  /* 0x0000000907057c24 */ /* 0x040fe4000f8e0204 */
[----:B------:R-:W-:Y:S01]  /*13440*/  IMAD.WIDE.U32 R2, R7, UR8, R2 ;  /* 0x0000000807027c25 */ /* 0x000fe2000f8e0002 */
[----:B------:R-:W-:Y:S01]  /*13450*/  ISETP.GE.AND P2, PT, R6, R11, PT ;  /* 0x0000000b0600720c */ /* 0x000fe20003f46270 */
[----:B------:R-:W-:-:S02]  /*13460*/  ULDC.64 UR8, c[0x0][0xa80] ;  /* 0x0002a00000087ab9 */ /* 0x000fc40000000a00 */
[----:B------:R-:W-:Y:S01]  /*13470*/  VIADD R0, R6, 0x20 ;  /* 0x0000002006007836 */ /* 0x000fe20000000000 */
[----:B------:R-:W-:Y:S01]  /*13480*/  LEA R4, P3, R2, UR8, 0x1 ;  /* 0x0000000802047c11 */ /* 0x000fe2000f8608ff */
[----:B------:R-:W-:Y:S02]  /*13490*/  IMAD.IADD R3, R3, 0x1, R5 ;  /* 0x0000000103037824 */ /* 0x000fe400078e0205 */
[----:B------:R-:W-:Y:S01]  /*134a0*/  VIADD R7, R22, 0x40 ;  /* 0x0000004016077836 */ /* 0x000fe20000000000 */
[----:B------:R-:W-:Y:S01]  /*134b0*/  ISETP.GE.AND P1, PT, R0, R11, PT ;  /* 0x0000000b0000720c */ /* 0x000fe20003f26270 */
[----:B------:R-:W-:Y:S01]  /*134c0*/  VIADD R0, R6, 0x40 ;  /* 0x0000004006007836 */ /* 0x000fe20000000000 */
[----:B------:R-:W-:Y:S02]  /*134d0*/  LEA.HI.X R5, R2, UR9, R3, 0x1, P3 ;  /* 0x0000000902057c11 */ /* 0x000fe400098f0c03 */
[----:B------:R0:W1:Y:S01]  /*134e0*/  SHFL.IDX PT, R2, R4, RZ, 0x181f ;  /* 0x00181fff04027589 */ /* 0x00006200000e0000 */
[----:B------:R-:W-:-:S02]  /*134f0*/  SHF.R.S32.HI R10, RZ, 0x1f, R7 ;  /* 0x0000001fff0a7819 */ /* 0x000fc40000011407 */
[----:B------:R-:W-:Y:S02]  /*13500*/  ISETP.GE.AND P0, PT, R0, R11, PT ;  /* 0x0000000b0000720c */ /* 0x000fe40003f06270 */
[----:B------:R0:W2:Y:S01]  /*13510*/  SHFL.IDX PT, R0, R5, RZ, 0x181f ;  /* 0x00181fff05007589 */ /* 0x0000a200000e0000 */
[----:B------:R-:W-:Y:S10]  /*13520*/  @P2 BRA `(.L_x_1243) ;  /* 0x0000000000382947 */ /* 0x000ff40003800000 */
[----:B------:R-:W-:Y:S01]  /*13530*/  ULDC UR4, c[0x0][0xac8] ;  /* 0x0002b20000047ab9 */ /* 0x000fe20000000800 */
[----:B------:R-:W-:Y:S01]  /*13540*/  ULDC.64 UR8, c[0x0][0x208] ;  /* 0x0000820000087ab9 */ /* 0x000fe20000000a00 */
[----:B------:R-:W-:Y:S02]  /*13550*/  ISETP.GE.AND P4, PT, R22, UR4, PT ;  /* 0x0000000416007c0c */ /* 0x000fe4000bf86270 */
[----:B------:R-:W-:Y:S02]  /*13560*/  ISETP.GE.AND P3, PT, R7, UR4, PT ;  /* 0x0000000407007c0c */ /* 0x000fe4000bf66270 */
[----:B------:R-:W-:-:S09]  /*13570*/  ISETP.GE.AND P2, PT, R193, UR4, PT ;  /* 0x00000004c1007c0c */ /* 0x000fd2000bf46270 */
[CC--:B-1----:R-:W-:Y:S02]  /*13580*/  @!P4 LEA R12, P6, R22.reuse, R2.reuse, 0x1 ;  /* 0x00000002160cc211 */ /* 0x0c2fe400078c08ff */
        /* <DEDUP_REMOVED lines=8> */
.L_x_1243:
[----:B------:R-:W-:Y:S05]  /*13610*/  BSYNC B1 ;  /* 0x0000000000017941 */ /* 0x000fea0003800000 */
.L_x_1242:
        /* <DEDUP_REMOVED lines=9> */
[CC--:B-1----:R-:W-:Y:S02]  /*136b0*/  @!P4 LEA R12, P1, R22.reuse, R2.reuse, 0x1 ;  /* 0x00000002160cc211 */ /* 0x0c2fe400078208ff */
        /* <DEDUP_REMOVED lines=8> */
.L_x_1245:
[----:B------:R-:W-:Y:S05]  /*13740*/  BSYNC B1 ;  /* 0x0000000000017941 */ /* 0x000fea0003800000 */
.L_x_1244:
        /* <DEDUP_REMOVED lines=18> */
.L_x_1247:
[----:B------:R-:W-:Y:S05]  /*13870*/  BSYNC B1 ;  /* 0x0000000000017941 */ /* 0x000fea0003800000 */
.L_x_1246:
[----:B0-----:R-:W-:Y:S01]  /*13880*/  VIADD R0, R6, 0x60 ;  /* 0x0000006006007836 */ /* 0x001fe20000000000 */
[----:B--2-4-:R-:W2:Y:S04]  /*13890*/  SHFL.IDX PT, R5, R5, 0x3, 0x181f ;  /* 0x00781f0005057f89 */ /* 0x014ea800000e0000 */
[----:B------:R-:W-:Y:S01]  /*138a0*/  ISETP.GE.AND P0, PT, R0, R11, PT ;  /* 0x0000000b0000720c */ /* 0x000fe20003f06270 */
[----:B-1-3--:R1:W3:-:S12]  /*138b0*/  SHFL.IDX PT, R2, R4, 0x3, 0x181f ;  /* 0x00781f0004027f89 */ /* 0x00a2d800000e0000 */
[----:B-1----:R-:W-:Y:S05]  /*138c0*/  @P0 BRA `(.L_x_1236) ;  /* 0x0000000000380947 */ /* 0x002fea0003800000 */
[----:B------:R-:W-:Y:S01]  /*138d0*/  ULDC UR4, c[0x0][0xac8] ;  /* 0x0002b20000047ab9 */ /* 0x000fe20000000800 */
[----:B------:R-:W-:Y:S01]  /*138e0*/  ULDC.64 UR8, c[0x0][0x208] ;  /* 0x0000820000087ab9 */ /* 0x000fe20000000a00 */
[----:B------:R-:W-:Y:S02]  /*138f0*/  ISETP.GE.AND P3, PT, R22, UR4, PT ;  /* 0x0000000416007c0c */ /* 0x000fe4000bf66270 */
[----:B------:R-:W-:Y:S02]  /*13900*/  ISETP.GE.AND P4, PT, R7, UR4, PT ;  /* 0x0000000407007c0c */ /* 0x000fe4000bf86270 */
[----:B------:R-:W-:-:S09]  /*13910*/  ISETP.GE.AND P5, PT, R193, UR4, PT ;  /* 0x00000004c1007c0c */ /* 0x000fd2000bfa6270 */
[CC--:B---3--:R-:W-:Y:S02]  /*13920*/  @!P3 LEA R12, P0, R22.reuse, R2.reuse, 0x1 ;  /* 0x00000002160cb211 */ /* 0x0c8fe400078008ff */
[-C--:B------:R-:W-:Y:S02]  /*13930*/  @!P4 LEA R6, P1, R7, R2.reuse, 0x1 ;  /* 0x000000020706c211 */ /* 0x080fe400078208ff */
[----:B------:R-:W-:Y:S02]  /*13940*/  @!P5 LEA R2, P2, R193, R2, 0x1 ;  /* 0x00000002c102d211 */ /* 0x000fe400078408ff */
[-C--:B--2---:R-:W-:Y:S02]  /*13950*/  @!P3 LEA.HI.X R13, R22, R5.reuse, R9, 0x1, P0 ;  /* 0x00000005160db211 */ /* 0x084fe400000f0c09 */
[-C--:B------:R-:W-:Y:S02]  /*13960*/  @!P4 LEA.HI.X R7, R7, R5.reuse, R10, 0x1, P1 ;  /* 0x000000050707c211 */ /* 0x080fe400008f0c0a */
[----:B------:R-:W-:Y:S01]  /*13970*/  @!P5 LEA.HI.X R3, R193, R5, R8, 0x1, P2 ;  /* 0x00000005c103d211 */ /* 0x000fe200010f0c08 */
[----:B------:R1:W-:Y:S04]  /*13980*/  @!P3 ST.E.128 desc[UR8][R12.64], RZ ;  /* 0x000000ff0c00b985 */ /* 0x0003e8000c101d08 */
[----:B------:R1:W-:Y:S04]  /*13990*/  @!P4 ST.E.128 desc[UR8][R6.64], RZ ;  /* 0x000000ff0600c985 */ /* 0x0003e8000c101d08 */
[----:B------:R1:W-:Y:S02]  /*139a0*/  @!P5 ST.E.128 desc[UR8][R2.64], RZ ;  /* 0x000000ff0200d985 */ /* 0x0003e4000c101d08 */
.L_x_1236:
[----:B------:R-:W-:Y:S05]  /*139b0*/  BSYNC B0 ;  /* 0x0000000000007941 */ /* 0x000fea0003800000 */
.L_x_1226:
[----:B------:R-:W-:Y:S02]  /*139c0*/  ULDC UR4, c[0x0][0xc3c] ;  /* 0x00030f0000047ab9 */ /* 0x000fe40000000800 */
[----:B------:R-:W-:-:S06]  /*139d0*/  UISETP.GE.AND UP0, UPT, UR6, UR4, UPT ;  /* 0x000000040600728c */ /* 0x000fcc000bf06270 */
[----:B------:R-:W-:-:S13]  /*139e0*/  PLOP3.LUT P0, PT, PT, PT, UP0, 0x80, 0x0 ;  /* 0x000000000000781c */ /* 0x000fda0003f0f008 */
[----:B------:R-:W-:Y:S05]  /*139f0*/  @!P0 BRA `(.L_x_1248) ;  /* 0xfffffed400c88947 */ /* 0x000fea000383ffff */
[----:B------:R-:W-:Y:S05]  /*13a00*/  EXIT ;  /* 0x000000000000794d */ /* 0x000fea0003800000 */
.L_x_1143:
[----:B------:R-:W-:-:S08]  /*13a10*/  NOP ;  /* 0x0000000000007918 */ /* 0x000fd00000000000 */
[----:B0-----:R-:W0:-:S00]  /*13a20*/  USETMAXREG.DEALLOC.CTAPOOL 0x18 ;  /* 0x00000018000079c8 */ /* 0x001e0000080e0500 */
[----:B0-----:R-:W-:Y:S01]  /*13a30*/  LOP3.LUT R0, R0, 0x3, RZ, 0xc0, !PT ;  /* 0x0000000300007812 */ /* 0x001fe200078ec0ff */
[----:B------:R-:W-:Y:S01]  /*13a40*/  IMAD.MOV.U32 R7, RZ, RZ, RZ ;  /* 0x000000ffff077224 */ /* 0x000fe200078e00ff */
[----:B------:R-:W-:-:S04]  /*13a50*/  LOP3.LUT R18, R18, 0xfffffffd, RZ, 0xc0, !PT ;  /* 0xfffffffd12127812 */ /* 0x000fc800078ec0ff */
[----:B------:R-:W0:Y:S02]  /*13a60*/  SHFL.IDX PT, R0, R0, RZ, 0x1f ;  /* 0x00001fff00007589 */ /* 0x000e2400000e0000 */
[----:B0-----:R-:W-:-:S13]  /*13a70*/  ISETP.NE.AND P0, PT, R0, RZ, PT ;  /* 0x000000ff0000720c */ /* 0x001fda0003f05270 */
[----:B------:R-:W-:Y:S01]  /*13a80*/  @P0 LOP3.LUT R18, R18, 0x2, RZ, 0xfc, !PT ;  /* 0x0000000212120812 */ /* 0x000fe200078efcff */
[----:B------:R-:W-:Y:S06]  /*13a90*/  @!P0 BRA `(.L_x_1249) ;  /* 0x0000000000248947 */ /* 0x000fec0003800000 */
[----:B------:R-:W0:Y:S08]  /*13aa0*/  S2UR UR5, SR_CgaCtaId ;  /* 0x00000000000579c3 */ /* 0x000e300000008800 */
[----:B------:R-:W-:Y:S06]  /*13ab0*/  BAR.SYNC.DEFER_BLOCKING 0x5, 0x180 ;  /* 0x0146000000007b1d */ /* 0x000fec0000010000 */
[----:B------:R-:W-:-:S02]  /*13ac0*/  UMOV UR4, 0x400 ;  /* 0x0000040000047882 */ /* 0x000fc40000000000 */
[----:B0-----:R-:W-:-:S09]  /*13ad0*/  ULEA UR4, UR5, UR4, 0x18 ;  /* 0x0000000405047291 */ /* 0x001fd2000f8ec03f */
[----:B------:R-:W0:Y:S04]  /*13ae0*/  LDS.128 R8, [UR4+0x308d0] ;  /* 0x0308d004ff087984 */ /* 0x000e280008000c00 */
[----:B0-----:R3:W-:Y:S04]  /*13af0*/  STL.64 [R1], R8 ;  /* 0x0000000801007387 */ /* 0x0017e80000100a00 */
[----:B------:R3:W-:Y:S01]  /*13b00*/  STL.64 [R1+0x8], R10 ;  /* 0x0000080a01007387 */ /* 0x0007e20000100a00 */
[----:B------:R-:W-:Y:S06]  /*13b10*/  BAR.ARV 0x4, 0x180 ;  /* 0x0106000000007b1d */ /* 0x000fec0000002000 */
[----:B------:R-:W-:Y:S05]  /*13b20*/  BRA `(.L_x_1250) ;  /* 0x0000000c00bc7947 */ /* 0x000fea0003800000 */
.L_x_1249:
[----:B------:R-:W-:Y:S01]  /*13b30*/  LOP3.LUT R0, R6, 0x1f, RZ, 0xc0, !PT ;  /* 0x0000001f06007812 */ /* 0x000fe200078ec0ff */
[----:B------:R-:W-:Y:S01]  /*13b40*/  ULDC UR4, c[0x0][0xc3c] ;  /* 0x00030f0000047ab9 */ /* 0x000fe20000000800 */
[----:B------:R-:W-:Y:S01]  /*13b50*/  ULDC.64 UR6, c[0x0][0x208] ;  /* 0x0000820000067ab9 */ /* 0x000fe20000000a00 */
[----:B------:R-:W-:Y:S01]  /*13b60*/  IMAD.MOV.U32 R8, RZ, RZ, RZ ;  /* 0x000000ffff087224 */ /* 0x000fe200078e00ff */
[----:B------:R-:W-:Y:S01]  /*13b70*/  ISETP.NE.AND P0, PT, R0, 0x1f, PT ;  /* 0x0000001f0000780c */ /* 0x000fe20003f05270 */
[----:B------:R-:W-:-:S03]  /*13b80*/  ULDC UR5, c[0x0][0xc38] ;  /* 0x00030e0000057ab9 */ /* 0x000fc60000000800 */
        /* <DEDUP_REMOVED lines=38> */
.L_x_1253:
        /* <DEDUP_REMOVED lines=39> */
[----:B------:R-:W-:-:S07]  /*14060*/  IMAD.MOV.U32 R5, RZ, RZ, R2 ;  /* 0x000000ffff057224 */ /* 0x000fce00078e0002 */
.L_x_1251:
[----:B------:R-:W-:Y:S02]  /*14070*/  IMAD.IADD R10, R9, 0x1, -R4 ;  /* 0x00000001090a7824 */ /* 0x000fe400078e0a04 */
[----:B------:R-:W-:Y:S02]  /*14080*/  IMAD.MOV.U32 R3, RZ, RZ, RZ ;  /* 0x000000ffff037224 */ /* 0x000fe400078e00ff */
[----:B------:R-:W-:-:S05]  /*14090*/  IMAD R2, R5, UR5, R10 ;  /* 0x0000000505027c24 */ /* 0x000fca000f8e020a */
[----:B------:R-:W-:-:S13]  /*140a0*/  ISETP.GT.AND P0, PT, R2, UR6, PT ;  /* 0x0000000602007c0c */ /* 0x000fda000bf04270 */
[----:B------:R-:W-:-:S04]  /*140b0*/  VOTE.ANY R2, PT, !P0 ;  /* 0x0000000000027806 */ /* 0x000fc800040e0100 */
[----:B------:R-:W0:Y:S01]  /*140c0*/  POPC R9, R2 ;  /* 0x0000000200097309 */ /* 0x000e220000000000 */
[----:B------:R-:W-:Y:S01]  /*140d0*/  ISETP.NE.AND P0, PT, R2, RZ, PT ;  /* 0x000000ff0200720c */ /* 0x000fe20003f05270 */
[----:B0-----:R0:W1:Y:S04]  /*140e0*/  SHFL.IDX PT, R8, R8, R9, 0x1f ;  /* 0x00001f0908087589 */ /* 0x00106800000e0000 */
[----:B------:R0:W2:Y:S08]  /*140f0*/  SHFL.IDX PT, R4, R7, R9, 0x1f ;  /* 0x00001f0907047589 */ /* 0x0000b000000e0000 */
[----:B------:R-:W-:Y:S05]  /*14100*/  @!P0 BRA `(.L_x_1254) ;  /* 0x0000000000088947 */ /* 0x000fea0003800000 */
[----:B------:R-:W-:-:S05]  /*14110*/  VIADD R2, R9, 0xffffffff ;  /* 0xffffffff09027836 */ /* 0x000fca0000000000 */
[----:B------:R3:W4:Y:S02]  /*14120*/  SHFL.IDX PT, R3, R5, R2, 0x1f ;  /* 0x00001f0205037589 */ /* 0x00072400000e0000 */
.L_x_1254:
[----:B----4-:R-:W-:Y:S01]  /*14130*/  IMAD R3, R3, UR5, R10 ;  /* 0x0000000503037c24 */ /* 0x010fe2000f8e020a */
[----:B-1----:R-:W-:Y:S01]  /*14140*/  ISETP.NE.AND P0, PT, R8, 0x1, PT ;  /* 0x000000010800780c */ /* 0x002fe20003f05270 */
[----:B------:R-:W-:-:S03]  /*14150*/  VIADD R14, R9, UR4 ;  /* 0x00000004090e7c36 */ /* 0x000fc60008000000 */
[----:B------:R1:W-:Y:S01]  /*14160*/  STL [R1], R3 ;  /* 0x0000000301007387 */ /* 0x0003e20000100800 */
[----:B---3--:R-:W-:-:S03]  /*14170*/  IADD3 R5, -R3, UR6, RZ ;  /* 0x0000000603057c10 */ /* 0x008fc6000fffe1ff */
[----:B------:R1:W-:Y:S05]  /*14180*/  STL [R1+0xc], R14 ;  /* 0x00000c0e01007387 */ /* 0x0003ea0000100800 */
[----:B------:R-:W-:Y:S05]  /*14190*/  @!P0 BRA `(.L_x_1255) ;  /* 0x0000000000e08947 */ /* 0x000fea0003800000 */
[----:B0-2---:R-:W-:Y:S02]  /*141a0*/  IABS R7, R4 ;  /* 0x0000000400077213 */ /* 0x005fe40000000000 */
[----:B------:R-:W-:Y:S02]  /*141b0*/  IABS R9, R8 ;  /* 0x0000000800097213 */ /* 0x000fe40000000000 */
[----:B------:R-:W0:Y:S01]  /*141c0*/  I2F.RP R10, R7 ;  /* 0x00000007000a7306 */ /* 0x000e220000209400 */
[----:B------:R-:W-:-:S07]  /*141d0*/  IABS R12, R5 ;  /* 0x00000005000c7213 */ /* 0x000fce0000000000 */
[----:B------:R-:W-:Y:S08]  /*141e0*/  I2F.RP R13, R9 ;  /* 0x00000009000d7306 */ /* 0x000ff00000209400 */
[----:B0-----:R-:W1:Y:S02]  /*141f0*/  MUFU.RCP R10, R10 ;  /* 0x0000000a000a7308 */ /* 0x001e640000001000 */
[----:B-1----:R-:W-:-:S06]  /*14200*/  VIADD R3, R10, 0xffffffe ;  /* 0x0ffffffe0a037836 */ /* 0x002fcc0000000000 */
[----:B------:R-:W0:Y:S02]  /*14210*/  F2I.FTZ.U32.TRUNC.NTZ R3, R3 ;  /* 0x0000000300037305 */ /* 0x000e24000021f000 */
[----:B0-----:R-:W-:-:S04]  /*14220*/  IMAD.MOV R2, RZ, RZ, -R3 ;  /* 0x000000ffff027224 */ /* 0x001fc800078e0a03 */
[----:B------:R-:W-:Y:S02]  /*14230*/  IMAD R11, R2, R7, RZ ;  /* 0x00000007020b7224 */ /* 0x000fe400078e02ff */
[----:B------:R-:W-:-:S04]  /*14240*/  IMAD.MOV.U32 R2, RZ, RZ, RZ ;  /* 0x000000ffff027224 */ /* 0x000fc800078e00ff */
[----:B------:R-:W-:Y:S01]  /*14250*/  IMAD.HI.U32 R11, R3, R11, R2 ;  /* 0x0000000b030b7227 */ /* 0x000fe200078e0002 */
[----:B------:R-:W-:Y:S01]  /*14260*/  IABS R3, R4 ;  /* 0x0000000400037213 */ /* 0x000fe20000000000 */
[----:B------:R-:W0:Y:S04]  /*14270*/  MUFU.RCP R2, R13 ;  /* 0x0000000d00027308 */ /* 0x000e280000001000 */
[----:B------:R-:W-:Y:S02]  /*14280*/  IMAD.MOV R3, RZ, RZ, -R3 ;  /* 0x000000ffff037224 */ /* 0x000fe400078e0a03 */
[----:B------:R-:W-:-:S04]  /*14290*/  IMAD.HI.U32 R10, R11, R12, RZ ;  /* 0x0000000c0b0a7227 */ /* 0x000fc800078e00ff */
[----:B------:R-:W-:-:S05]  /*142a0*/  IMAD R12, R10, R3, R12 ;  /* 0x000000030a0c7224 */ /* 0x000fca00078e020c */
[----:B------:R-:W-:Y:S01]  /*142b0*/  ISETP.GT.U32.AND P1, PT, R7, R12, PT ;  /* 0x0000000c0700720c */ /* 0x000fe20003f24070 */
[----:B0-----:R-:W-:-:S06]  /*142c0*/  VIADD R3, R2, 0xffffffe ;  /* 0x0ffffffe02037836 */ /* 0x001fcc0000000000 */
[----:B------:R-:W0:Y:S06]  /*142d0*/  F2I.FTZ.U32.TRUNC.NTZ R3, R3 ;  /* 0x0000000300037305 */ /* 0x000e2c000021f000 */
[----:B------:R-:W-:Y:S02]  /*142e0*/  @!P1 IMAD.IADD R12, R12, 0x1, -R7 ;  /* 0x000000010c0c9824 */ /* 0x000fe400078e0a07 */
[----:B------:R-:W-:Y:S01]  /*142f0*/  @!P1 VIADD R10, R10, 0x1 ;  /* 0x000000010a0a9836 */ /* 0x000fe20000000000 */
[----:B------:R-:W-:Y:S02]  /*14300*/  ISETP.NE.AND P1, PT, R4, RZ, PT ;  /* 0x000000ff0400720c */ /* 0x000fe40003f25270 */
[----:B------:R-:W-:Y:S01]  /*14310*/  ISETP.GE.U32.AND P0, PT, R12, R7, PT ;  /* 0x000000070c00720c */ /* 0x000fe20003f06070 */
[----:B0-----:R-:W-:-:S04]  /*14320*/  IMAD.MOV R2, RZ, RZ, -R3 ;  /* 0x000000ffff027224 */ /* 0x001fc800078e0a03 */
[----:B------:R-:W-:Y:S02]  /*14330*/  IMAD R7, R2, R9, RZ ;  /* 0x0000000902077224 */ /* 0x000fe400078e02ff */
[----:B------:R-:W-:-:S06]  /*14340*/  IMAD.MOV.U32 R2, RZ, RZ, RZ ;  /* 0x000000ffff027224 */ /* 0x000fcc00078e00ff */
[----:B------:R-:W-:Y:S02]  /*14350*/  @P0 VIADD R10, R10, 0x1 ;  /* 0x000000010a0a0836 */ /* 0x000fe40000000000 */
[----:B------:R-:W-:Y:S01]  /*14360*/  IMAD.HI.U32 R7, R3, R7, R2 ;  /* 0x0000000703077227 */ /* 0x000fe200078e0002 */
[----:B------:R-:W-:Y:S02]  /*14370*/  LOP3.LUT R2, R5, R4, RZ, 0x3c, !PT ;  /* 0x0000000405027212 */ /* 0x000fe400078e3cff */
[----:B------:R-:W-:Y:S02]  /*14380*/  IABS R3, R8 ;  /* 0x0000000800037213 */ /* 0x000fe40000000000 */
[----:B------:R-:W-:-:S03]  /*14390*/  ISETP.GE.AND P2, PT, R2, RZ, PT ;  /* 0x000000ff0200720c */ /* 0x000fc60003f46270 */
[----:B------:R-:W-:-:S10]  /*143a0*/  IMAD.MOV R3, RZ, RZ, -R3 ;  /* 0x000000ffff037224 */ /* 0x000fd400078e0a03 */
[----:B------:R-:W-:Y:S01]  /*143b0*/  @!P2 IMAD.MOV R10, RZ, RZ, -R10 ;  /* 0x000000ffff0aa224 */ /* 0x000fe200078e0a0a */
[----:B------:R-:W-:-:S04]  /*143c0*/  @!P1 LOP3.LUT R10, RZ, R4, RZ, 0x33, !PT ;  /* 0x00000004ff0a9212 */ /* 0x000fc800078e33ff */
        /* <DEDUP_REMOVED lines=8> */
[----:B------:R-:W-:-:S04]  /*14450*/  LOP3.LUT R2, R10, R8, RZ, 0x3c, !PT ;  /* 0x000000080a027212 */ /* 0x000fc800078e3cff */
[----:B------:R-:W-:Y:S01]  /*14460*/  ISETP.GE.AND P2, PT, R2, RZ, PT ;  /* 0x000000ff0200720c */ /* 0x000fe20003f46270 */
[----:B------:R-:W-:-:S04]  /*14470*/  IMAD.MOV R2, RZ, RZ, -R10 ;  /* 0x000000ffff027224 */ /* 0x000fc800078e0a0a */
[----:B------:R-:W-:Y:S02]  /*14480*/  IMAD R2, R4, R2, R5 ;  /* 0x0000000204027224 */ /* 0x000fe400078e0205 */
        /* <DEDUP_REMOVED lines=8> */
[----:B------:R-:W-:Y:S05]  /*14510*/  BRA `(.L_x_1256) ;  /* 0x0000000000f87947 */ /* 0x000fea0003800000 */
.L_x_1255:
[----:B-1----:R-:W1:Y:S01]  /*14520*/  LDC.64 R2, c[0x0][0xc90] ;  /* 0x00032400ff027b82 */ /* 0x002e620000000a00 */
[----:B------:R-:W-:Y:S01]  /*14530*/  ULDC.64 UR6, c[0x0][0x208] ;  /* 0x0000820000067ab9 */ /* 0x000fe20000000a00 */
[----:B-1----:R-:W-:-:S05]  /*14540*/  IMAD.WIDE R2, R14, 0x4, R2 ;  /* 0x000000040e027825 */ /* 0x002fca00078e0202 */
[----:B0-----:R0:W2:Y:S02]  /*14550*/  LDG.E R7, desc[UR6][R2.64] ;  /* 0x0000000602077981 */ /* 0x0010a4000c1e1900 */
[----:B0-----:R-:W-:Y:S02]  /*14560*/  IMAD.MOV.U32 R2, RZ, RZ, RZ ;  /* 0x000000ffff027224 */ /* 0x001fe400078e00ff */
[----:B--2---:R-:W-:-:S05]  /*14570*/  IMAD R8, R4, R7, RZ ;  /* 0x0000000704087224 */ /* 0x004fca00078e02ff */
[----:B------:R-:W-:-:S04]  /*14580*/  IABS R9, R8 ;  /* 0x0000000800097213 */ /* 0x000fc80000000000 */
[----:B------:R-:W0:Y:S08]  /*14590*/  I2F.RP R10, R9 ;  /* 0x00000009000a7306 */ /* 0x000e300000209400 */
[----:B0-----:R-:W0:Y:S02]  /*145a0*/  MUFU.RCP R10, R10 ;  /* 0x0000000a000a7308 */ /* 0x001e240000001000 */
[----:B0-----:R-:W-:-:S06]  /*145b0*/  VIADD R11, R10, 0xffffffe ;  /* 0x0ffffffe0a0b7836 */ /* 0x001fcc0000000000 */
[----:B------:R-:W0:Y:S02]  /*145c0*/  F2I.FTZ.U32.TRUNC.NTZ R3, R11 ;  /* 0x0000000b00037305 */ /* 0x000e24000021f000 */
[----:B0-----:R-:W-:-:S04]  /*145d0*/  IMAD.MOV R12, RZ, RZ, -R3 ;  /* 0x000000ffff0c7224 */ /* 0x001fc800078e0a03 */
[----:B------:R-:W-:-:S04]  /*145e0*/  IMAD R13, R12, R9, RZ ;  /* 0x000000090c0d7224 */ /* 0x000fc800078e02ff */
[----:B------:R-:W-:Y:S01]  /*145f0*/  IMAD.HI.U32 R2, R3, R13, R2 ;  /* 0x0000000d03027227 */ /* 0x000fe200078e0002 */
[----:B------:R-:W-:Y:S02]  /*14600*/  IABS R13, R5 ;  /* 0x00000005000d7213 */ /* 0x000fe40000000000 */
[----:B------:R-:W-:-:S03]  /*14610*/  IABS R3, R8 ;  /* 0x0000000800037213 */ /* 0x000fc60000000000 */
[----:B------:R-:W-:-:S04]  /*14620*/  IMAD.HI.U32 R2, R2, R13, RZ ;  /* 0x0000000d02027227 */ /* 0x000fc800078e00ff */
[----:B------:R-:W-:-:S04]  /*14630*/  IMAD.MOV R3, RZ, RZ, -R3 ;  /* 0x000000ffff037224 */ /* 0x000fc800078e0a03 */
        /* <DEDUP_REMOVED lines=11> */
[----:B------:R-:W-:Y:S02]  /*146f0*/  IMAD R9, R7, R2, RZ ;  /* 0x0000000207097224 */ /* 0x000fe400078e02ff */
[----:B------:R-:W-:Y:S02]  /*14700*/  IMAD.MOV R2, RZ, RZ, -R2 ;  /* 0x000000ffff027224 */ /* 0x000fe400078e0a02 */
[----:B------:R-:W-:Y:S02]  /*14710*/  IMAD.MOV R10, RZ, RZ, -R9 ;  /* 0x000000ffff0a7224 */ /* 0x000fe400078e0a09 */
[----:B------:R-:W-:Y:S02]  /*14720*/  IMAD R8, R8, R2, R5 ;  /* 0x0000000208087224 */ /* 0x000fe400078e0205 */
[----:B------:R-:W-:Y:S01]  /*14730*/  IMAD.MOV.U32 R2, RZ, RZ, RZ ;  /* 0x000000ffff027224 */ /* 0x000fe200078e00ff */
[----:B------:R-:W-:Y:S02]  /*14740*/  VIADDMNMX R7, R10, UR5, R7, PT ;  /* 0x000000050a077c46 */ /* 0x000fe4000b800107 */
[----:B------:R-:W-:-:S02]  /*14750*/  IADD3 R9, R9, 0x1000000, R8 ;  /* 0x0100000009097810 */ /* 0x000fc40007ffe008 */
[----:B------:R-:W-:-:S04]  /*14760*/  IABS R10, R7 ;  /* 0x00000007000a7213 */ /* 0x000fc80000000000 */
[----:B------:R-:W0:Y:S08]  /*14770*/  I2F.RP R11, R10 ;  /* 0x0000000a000b7306 */ /* 0x000e300000209400 */
[----:B0-----:R-:W0:Y:S02]  /*14780*/  MUFU.RCP R11, R11 ;  /* 0x0000000b000b7308 */ /* 0x001e240000001000 */
[----:B0-----:R-:W-:Y:S01]  /*14790*/  VIADD R3, R11, 0xffffffe ;  /* 0x0ffffffe0b037836 */ /* 0x001fe20000000000 */
[----:B------:R-:W-:-:S05]  /*147a0*/  IABS R11, R7 ;  /* 0x00000007000b7213 */ /* 0x000fca0000000000 */
[----:B------:R-:W0:Y:S02]  /*147b0*/  F2I.FTZ.U32.TRUNC.NTZ R3, R3 ;  /* 0x0000000300037305 */ /* 0x000e24000021f000 */
[----:B0-----:R-:W-:-:S04]  /*147c0*/  IMAD.MOV R5, RZ, RZ, -R3 ;  /* 0x000000ffff057224 */ /* 0x001fc800078e0a03 */
[----:B------:R-:W-:-:S04]  /*147d0*/  IMAD R5, R5, R10, RZ ;  /* 0x0000000a05057224 */ /* 0x000fc800078e02ff */
[----:B------:R-:W-:Y:S01]  /*147e0*/  IMAD.HI.U32 R2, R3, R5, R2 ;  /* 0x0000000503027227 */ /* 0x000fe200078e0002 */
[----:B------:R-:W-:-:S03]  /*147f0*/  IABS R5, R8 ;  /* 0x0000000800057213 */ /* 0x000fc60000000000 */
[----:B------:R-:W-:Y:S02]  /*14800*/  IMAD.MOV R3, RZ, RZ, -R11 ;  /* 0x000000ffff037224 */ /* 0x000fe400078e0a0b */
        /* <DEDUP_REMOVED lines=11> */
[----:B------:R-:W-:Y:S01]  /*148c0*/  @!P1 LOP3.LUT R2, RZ, R7, RZ, 0x33, !PT ;  /* 0x00000007ff029212 */ /* 0x000fe200078e33ff */
[----:B------:R-:W-:-:S04]  /*148d0*/  IMAD.MOV R7, RZ, RZ, -R7 ;  /* 0x000000ffff077224 */ /* 0x000fc800078e0a07 */
[----:B------:R-:W-:-:S05]  /*148e0*/  IMAD R3, R2, R7, R9 ;  /* 0x0000000702037224 */ /* 0x000fca00078e0209 */
[----:B------:R1:W-:Y:S02]  /*148f0*/  STL [R1+0x8], R3 ;  /* 0x0000080301007387 */ /* 0x0003e40000100800 */
.L_x_1256:
[----:B01----:R-:W-:-:S05]  /*14900*/  LOP3.LUT R3, RZ, R2, RZ, 0x33, !PT ;  /* 0x00000002ff037212 */ /* 0x003fca00078e33ff */
[----:B------:R-:W-:-:S05]  /*14910*/  IMAD.IADD R2, R4, 0x1, R3 ;  /* 0x0000000104027824 */ /* 0x000fca00078e0203 */
[----:B------:R1:W-:Y:S01]  /*14920*/  STL [R1+0x4], R2 ;  /* 0x0000040201007387 */ /* 0x0003e20000100800 */
[----:B------:R-:W-:Y:S05]  /*14930*/  BRA `(.L_x_1257) ;  /* 0x0000000000107947 */ /* 0x000fea0003800000 */
.L_x_1252:
[----:B------:R-:W-:Y:S01]  /*14940*/  IMAD.U32 R2, RZ, RZ, UR6 ;  /* 0x00000006ff027e24 */ /* 0x000fe2000f8e00ff */
[----:B------:R0:W-:Y:S04]  /*14950*/  STL [R1+0x4], RZ ;  /* 0x000004ff01007387 */ /* 0x0001e80000100800 */
[----:B------:R0:W-:Y:S04]  /*14960*/  STL [R1+0x8], RZ ;  /* 0x000008ff01007387 */ /* 0x0001e80000100800 */
[----:B------:R0:W-:Y:S02]  /*14970*/  STL [R1], R2 ;  /* 0x0000000201007387 */ /* 0x0001e40000100800 */
.L_x_1257:
[----:B------:R-:W2:Y:S04]  /*14980*/  LDL R8, [R1] ;  /* 0x0000000001087983 */ /* 0x000ea80000100800 */
[----:B------:R-:W2:Y:S04]  /*14990*/  LDL R9, [R1+0x4] ;  /* 0x0000040001097983 */ /* 0x000ea80000100800 */
[----:B------:R-:W2:Y:S04]  /*149a0*/  LDL R10, [R1+0x8] ;  /* 0x00000800010a7983 */ /* 0x000ea80000100800 */
[----:B------:R-:W2:Y:S01]  /*149b0*/  LDL R11, [R1+0xc] ;  /* 0x00000c00010b7983 */ /* 0x000ea20000100800 */
[----:B------:R-:W-:-:S13]  /*149c0*/  ISETP.NE.AND P0, PT, R0, RZ, PT ;  /* 0x000000ff0000720c */ /* 0x000fda0003f05270 */
[----:B------:R-:W3:Y:S01]  /*149d0*/  @!P0 S2R R3, SR_CgaCtaId ;  /* 0x0000000000038919 */ /* 0x000ee20000008800 */
[----:B------:R-:W-:-:S04]  /*149e0*/  @!P0 MOV R0, 0x400 ;  /* 0x0000040000008802 */ /* 0x000fc80000000f00 */
[----:B---3--:R-:W-:-:S05]  /*149f0*/  @!P0 LEA R0, R3, R0, 0x18 ;  /* 0x0000000003008211 */ /* 0x008fca00078ec0ff */
[----:B--2---:R2:W-:Y:S01]  /*14a00*/  @!P0 STS.128 [R0+0x308d0], R8 ;  /* 0x0308d00800008388 */ /* 0x0045e20000000c00 */
[----:B------:R-:W-:Y:S06]  /*14a10*/  BAR.ARV 0x5, 0x180 ;  /* 0x0146000000007b1d */ /* 0x000fec0000002000 */
.L_x_1250:
[----:B--2---:R-:W2:Y:S01]  /*14a20*/  LDL R0, [R1+0xc] ;  /* 0x00000c0001007983 */ /* 0x004ea20000100800 */
[----:B------:R-:W-:-:S03]  /*14a30*/  ULDC UR4, c[0x0][0xc3c] ;  /* 0x00030f0000047ab9 */ /* 0x000fc60000000800 */
[----:B------:R4:W-:Y:S01]  /*14a40*/  STL [R1+0x10], RZ ;  /* 0x000010ff01007387 */ /* 0x0009e20000100800 */
[----:B--2---:R-:W-:Y:S01]  /*14a50*/  ISETP.GE.AND P0, PT, R0, UR4, PT ;  /* 0x0000000400007c0c */ /* 0x004fe2000bf06270 */
[----:B------:R-:W-:-:S05]  /*14a60*/  IMAD.MOV.U32 R0, RZ, RZ, 0x1 ;  /* 0x00000001ff007424 */ /* 0x000fca00078e00ff */
[----:B------:R4:W-:Y:S04]  /*14a70*/  STL [R1+0x14], R0 ;  /* 0x0000140001007387 */ /* 0x0009e80000100800 */
[----:B------:R4:W-:Y:S03]  /*14a80*/  STL [R1+0x50], RZ ;  /* 0x000050ff01007387 */ /* 0x0009e60000100800 */
[----:B------:R-:W-:Y:S05]  /*14a90*/  @P0 BRA `(.L_x_1258) ;  /* 0x0000006400640947 */ /* 0x000fea0003800000 */
[----:B------:R-:W2:Y:S01]  /*14aa0*/  S2UR UR5, SR_CgaCtaId ;  /* 0x00000000000579c3 */ /* 0x000ea20000008800 */
[C---:B----4-:R-:W-:Y:S01]  /*14ab0*/  IMAD.SHL.U32 R0, R6.reuse, 0x8, RZ ;  /* 0x0000000806007824 */ /* 0x050fe200078e00ff */
[----:B------:R-:W-:Y:S01]  /*14ac0*/  LOP3.LUT R4, R6, 0x7f, RZ, 0xc0, !PT ;  /* 0x0000007f06047812 */ /* 0x000fe200078ec0ff */
[----:B------:R-:W-:Y:S01]  /*14ad0*/  UMOV UR4, 0x400 ;  /* 0x0000040000047882 */ /* 0x000fe20000000000 */
[----:B------:R-:W-:Y:S01]  /*14ae0*/  BSSY B8, `(.L_x_1258) ;  /* 0x0000654000087945 */ /* 0x000fe20003800000 */
[----:B------:R-:W-:Y:S01]  /*14af0*/  ULDC UR38, c[0x0][0xc] ;  /* 0x0000030000267ab9 */ /* 0x000fe20000000800 */
[----:B------:R-:W-:Y:S01]  /*14b00*/  LOP3.LUT R3, R0, 0x1f8, RZ, 0xc0, !PT ;  /* 0x000001f800037812 */ /* 0x000fe200078ec0ff */
[----:B01----:R-:W-:Y:S01]  /*14b10*/  IMAD.SHL.U32 R2, R4, 0x8, RZ ;  /* 0x0000000804027824 */ /* 0x003fe200078e00ff */
[----:B------:R-:W-:Y:S01]  /*14b20*/  LOP3.LUT R0, R0, 0x38, RZ, 0xc0, !PT ;  /* 0x0000003800007812 */ /* 0x000fe200078ec0ff */
[----:B------:R-:W-:Y:S01]  /*14b30*/  ULDC.64 UR36, c[0x0][0x198] ;  /* 0x0000660000247ab9 */ /* 0x000fe20000000a00 */
[----:B------:R-:W-:Y:S01]  /*14b40*/  LOP3.LUT R3, R3, 0x38, R6, 0x78, !PT ;  /* 0x0000003803037812 */ /* 0x000fe200078e7806 */
[----:B------:R-:W-:-:S03]  /*14b50*/  IMAD.SHL.U32 R6, R6, 0x10, RZ ;  /* 0x0000001006067824 */ /* 0x000fc600078e00ff */
[----:B------:R-:W-:Y:S02]  /*14b60*/  LOP3.LUT R2, R3, 0x200, R2, 0xf8, !PT ;  /* 0x0000020003027812 */ /* 0x000fe400078ef802 */
[----:B------:R-:W-:-:S04]  /*14b70*/  SHF.R.U32.HI R3, RZ, 0x3, R4 ;  /* 0x00000003ff037819 */ /* 0x000fc80000011604 */
[----:B------:R-:W-:Y:S01]  /*14b80*/  LOP3.LUT R4, R3, 0x70, R6, 0xf8, !PT ;  /* 0x0000007003047812 */ /* 0x000fe200078ef806 */
[----:B--2---:R-:W-:-:S06]  /*14b90*/  ULEA UR4, UR5, UR4, 0x18 ;  /* 0x0000000405047291 */ /* 0x004fcc000f8ec03f */
[----:B------:R-:W-:-:S04]  /*14ba0*/  IMAD.U32 R19, RZ, RZ, UR4 ;  /* 0x00000004ff137e24 */ /* 0x000fc8000f8e00ff */
[----:B------:R-:W-:Y:S02]  /*14bb0*/  IMAD R3, R2, 0x2, R19 ;  /* 0x0000000202037824 */ /* 0x000fe400078e0213 */
[----:B------:R-:W-:-:S03]  /*14bc0*/  IMAD.MOV.U32 R2, RZ, RZ, 0x1 ;  /* 0x00000001ff027424 */ /* 0x000fc600078e00ff */
[----:B------:R-:W-:Y:S04]  /*14bd0*/  STL [R1+0x20], R3 ;  /* 0x0000200301007387 */ /* 0x000fe80000100800 */
[----:B------:R-:W-:Y:S04]  /*14be0*/  STL [R1+0x50], RZ ;  /* 0x000050ff01007387 */ /* 0x000fe80000100800 */
[----:B------:R0:W-:Y:S04]  /*14bf0*/  STL [R1+0x14], R2 ;  /* 0x0000140201007387 */ /* 0x0001e80000100800 */
[----:B------:R1:W-:Y:S01]  /*14c00*/  STL [R1+0x10], RZ ;  /* 0x000010ff01007387 */ /* 0x0003e20000100800 */
[----:B0-----:R-:W-:-:S02]  /*14c10*/  LOP3.LUT R2, R0, 0x40, RZ, 0xfc, !PT ;  /* 0x0000004000027812 */ /* 0x001fc400078efcff */
[----:B-1----:R-:W-:-:S07]  /*14c20*/  LOP3.LUT R0, R0, 0x80, RZ, 0xfc, !PT ;  /* 0x0000008000007812 */ /* 0x002fce00078efcff */
.L_x_1374:
[----:B--23--:R-:W2:Y:S01]  /*14c30*/  LDL R9, [R1+0xc] ;  /* 0x00000c0001097983 */ /* 0x00cea20000100800 */
[----:B------:R-:W-:Y:S05]  /*14c40*/  YIELD ;  /* 0x0000000000007946 */ /* 0x000fea0003800000 */
[----:B------:R-:W-:Y:S01]  /*14c50*/  ULDC.64 UR4, c[0x0][0xa28] ;  /* 0x00028a0000047ab9 */ /* 0x000fe20000000a00 */
[----:B------:R-:W-:Y:S01]  /*14c60*/  IMAD.MOV.U32 R0, RZ, RZ, RZ ;  /* 0x000000ffff007224 */ /* 0x000fe200078e00ff */
[----:B------:R-:W-:Y:S01]  /*14c70*/  ISETP.NE.U32.AND P0, PT, RZ, UR4, PT ;  /* 0x00000004ff007c0c */ /* 0x000fe2000bf05070 */
[----:B01----:R-:W0:Y:S01]  /*14c80*/  LDC.64 R4, c[0x0][0xa00] ;  /* 0x00028000ff047b82 */ /* 0x003e220000000a00 */
[----:B------:R-:W-:Y:S01]  /*14c90*/  ULDC.64 UR8, c[0x0][0x208] ;  /* 0x0000820000087ab9 */ /* 0x000fe20000000a00 */
[----:B------:R-:W-:Y:S01]  /*14ca0*/  IMAD.MOV.U32 R10, RZ, RZ, RZ ;  /* 0x000000ffff0a7224 */ /* 0x000fe200078e00ff */
[----:B------:R-:W-:Y:S01]  /*14cb0*/  ISETP.NE.AND.EX P0, PT, RZ, UR5, PT, P0 ;  /* 0x00000005ff007c0c */ /* 0x000fe2000bf05300 */
[----:B------:R-:W-:Y:S01]  /*14cc0*/  ULDC.64 UR4, c[0x0][0xa18] ;  /* 0x0002860000047ab9 */ /* 0x000fe20000000a00 */
[----:B------:R-:W-:-:S11]  /*14cd0*/  ULDC.64 UR6, c[0x0][0xa08] ;  /* 0x0002820000067ab9 */ /* 0x000fd60000000a00 */
[----:B------:R-:W2:Y:S02]  /*14ce0*/  @P0 LDC.64 R2, c[0x0][0xa28] ;  /* 0x00028a00ff020b82 */ /* 0x000ea40000000a00 */
[----:B--2---:R-:W-:-:S05]  /*14cf0*/  @P0 IMAD.WIDE R2, R9, 0x4, R2 ;  /* 0x0000000409020825 */ /* 0x004fca00078e0202 */
[----:B------:R1:W5:Y:S01]  /*14d00*/  @P0 LDG.E R0, desc[UR8][R2.64] ;  /* 0x0000000802000981 */ /* 0x000362000c1e1900 */
[----:B------:R-:W-:Y:S01]  /*14d10*/  ISETP.NE.U32.AND P0, PT, RZ, UR4, PT ;  /* 0x00000004ff007c0c */ /* 0x000fe2000bf05070 */
[----:B0-----:R-:W-:Y:S01]  /*14d20*/  IMAD.WIDE R4, R9, 0x4, R4 ;  /* 0x0000000409047825 */ /* 0x001fe200078e0204 */
[----:B------:R-:W-:Y:S02]  /*14d30*/  ISETP.NE.U32.AND P1, PT, RZ, UR6, PT ;  /* 0x00000006ff007c0c */ /* 0x000fe4000bf25070 */
[----:B------:R-:W-:Y:S01]  /*14d40*/  ISETP.NE.AND.EX P2, PT, RZ, UR5, PT, P0 ;  /* 0x00000005ff007c0c */ /* 0x000fe2000bf45300 */
[----:B------:R-:W-:Y:S01]  /*14d50*/  ULDC.64 UR4, c[0x0][0xa00] ;  /* 0x0002800000047ab9 */ /* 0x000fe20000000a00 */
[----:B------:R-:W-:Y:S01]  /*14d60*/  ISETP.NE.AND.EX P1, PT, RZ, UR7, PT, P1 ;  /* 0x00000007ff007c0c */ /* 0x000fe2000bf25310 */
[----:B------:R-:W-:Y:S01]  /*14d70*/  IMAD.MOV.U32 R8, RZ, RZ, RZ ;  /* 0x000000ffff087224 */ /* 0x000fe200078e00ff */
[----:B------:R-:W-:Y:S01]  /*14d80*/  ISETP.NE.U32.AND P0, PT, RZ, UR4, PT ;  /* 0x00000004ff007c0c */ /* 0x000fe2000bf05070 */
[----:B-1----:R-:W0:Y:S03]  /*14d90*/  LDC.64 R2, c[0x0][0xa08] ;  /* 0x00028200ff027b82 */ /* 0x002e260000000a00 */
[----:B------:R-:W-:-:S05]  /*14da0*/  ISETP.NE.AND.EX P0, PT, RZ, UR5, PT, P0 ;  /* 0x00000005ff007c0c */ /* 0x000fca000bf05300 */
[----:B------:R-:W1:Y:S08]  /*14db0*/  @P2 LDC.64 R6, c[0x0][0xa18] ;  /* 0x00028600ff062b82 */ /* 0x000e700000000a00 */
[----:B------:R-:W2:Y:S01]  /*14dc0*/  @P0 LDG.E R10, desc[UR8][R4.64] ;  /* 0x00000008040a0981 */ /* 0x000ea2000c1e1900 */
[----:B------:R-:W-:Y:S01]  /*14dd0*/  ULDC UR4, c[0x0][0x288] ;  /* 0x0000a20000047ab9 */ /* 0x000fe20000000800 */
[----:B0-----:R-:W-:-:S05]  /*14de0*/  IMAD.WIDE R2, R9, 0x4, R2 ;  /* 0x0000000409027825 */ /* 0x001fca00078e0202 */
[----:B------:R-:W5:Y:S01]  /*14df0*/  @P1 LDG.E R8, desc[UR8][R2.64] ;  /* 0x0000000802081981 */ /* 0x000f62000c1e1900 */
[----:B-1----:R-:W-:-:S03]  /*14e00*/  @P2 IMAD.WIDE R6, R9, 0x4, R6 ;  /* 0x0000000409062825 */ /* 0x002fc600078e0206 */
[----:B--2---:R0:W-:Y:S02]  /*14e10*/  STL [R1+0x30], R10 ;  /* 0x0000300a01007387 */ /* 0x0041e40000100800 */
[----:B0-----:R-:W-:Y:S01]  /*14e20*/  IMAD.U32 R10, RZ, RZ, UR4 ;  /* 0x00000004ff0a7e24 */ /* 0x001fe2000f8e00ff */
[----:B------:R-:W-:-:S05]  /*14e30*/  ULDC.64 UR4, c[0x0][0x418] ;  /* 0x0001060000047ab9 */ /* 0x000fca0000000a00 */
        /* <DEDUP_REMOVED lines=12> */
[----:B------:R-:W0:Y:S04]  /*14f00*/  LDG.E R7, desc[UR4][R4.64] ;  /* 0x0000000404077981 */ /* 0x000e28000c1e1900 */
[----:B------:R-:W0:Y:S02]  /*14f10*/  LDG.E R4, desc[UR4][R4.64+0x4] ;  /* 0x0000040404047981 */ /* 0x000e24000c1e1900 */
[----:B0-----:R-:W-:-:S05]  /*14f20*/  IMAD.IADD R10, R4, 0x1, -R7 ;  /* 0x00000001040a7824 */ /* 0x001fca00078e0a07 */
[----:B------:R1:W-:Y:S02]  /*14f30*/  STL [R1+0x2c], R10 ;  /* 0x00002c0a01007387 */ /* 0x0003e40000100800 */
.L_x_1259:
[----:B------:R-:W2:Y:S01]  /*14f40*/  LDL.LU R5, [R1+0x8] ;  /* 0x0000080001057983 */ /* 0x000ea20000300800 */
[----:B------:R-:W-:Y:S02]  /*14f50*/  ULDC.64 UR4, c[0x0][0xa20] ;  /* 0x0002880000047ab9 */ /* 0x000fe40000000a00 */
[----:B------:R-:W-:-:S04]  /*14f60*/  ISETP.NE.U32.AND P0, PT, RZ, UR4, PT ;  /* 0x00000004ff007c0c */ /* 0x000fc8000bf05070 */
[----:B------:R-:W-:Y:S02]  /*14f70*/  ISETP.NE.AND.EX P0, PT, RZ, UR5, PT, P0 ;  /* 0x00000005ff007c0c */ /* 0x000fe4000bf05300 */
[C---:B--2---:R-:W-:Y:S02]  /*14f80*/  LOP3.LUT R7, R5.reuse, 0xff000000, RZ, 0xc0, !PT ;  /* 0xff00000005077812 */ /* 0x044fe400078ec0ff */
[C---:B------:R-:W-:Y:S02]  /*14f90*/  LOP3.LUT R4, R5.reuse, 0xff0000, RZ, 0xc0, !PT ;  /* 0x00ff000005047812 */ /* 0x040fe400078ec0ff */
[----:B------:R-:W-:Y:S02]  /*14fa0*/  SHF.R.U32.HI R7, RZ, 0x8, R7 ;  /* 0x00000008ff077819 */ /* 0x000fe40000011607 */
[----:B------:R-:W-:Y:S02]  /*14fb0*/  LOP3.LUT R16, R5, 0xffff, RZ, 0xc0, !PT ;  /* 0x0000ffff05107812 */ /* 0x000fe400078ec0ff */
[----:B------:R-:W-:Y:S01]  /*14fc0*/  LEA.HI R7, R4, R7, RZ, 0x10 ;  /* 0x0000000704077211 */ /* 0x000fe200078f80ff */
[----:B-----5:R-:W-:-:S05]  /*14fd0*/  IMAD.IADD R4, R8, 0x1, R0 ;  /* 0x0000000108047824 */ /* 0x020fca00078e0200 */
[----:B------:R2:W-:Y:S01]  /*14fe0*/  STL [R1+0x18], R4 ;  /* 0x0000180401007387 */ /* 0x0005e20000100800 */
[----:B------:R-:W-:Y:S05]  /*14ff0*/  @!P0 BRA `(.L_x_1260) ;  /* 0x0000000000148947 */ /* 0x000fea0003800000 */
[----:B------:R-:W3:Y:S01]  /*15000*/  LDC.64 R2, c[0x0][0xa20] ;  /* 0x00028800ff027b82 */ /* 0x000ee20000000a00 */
[----:B------:R-:W-:Y:S01]  /*15010*/  ULDC.64 UR4, c[0x0][0x208] ;  /* 0x0000820000047ab9 */ /* 0x000fe20000000a00 */
[----:B---3--:R-:W-:-:S05]  /*15020*/  IMAD.WIDE R2, R9, 0x4, R2 ;  /* 0x0000000409027825 */ /* 0x008fca00078e0202 */
[----:B------:R3:W5:Y:S01]  /*15030*/  LDG.E R6, desc[UR4][R2.64] ;  /* 0x0000000402067981 */ /* 0x000762000c1e1900 */
[----:B------:R-:W-:Y:S05]  /*15040*/  BRA `(.L_x_1261) ;  /* 0x0000000000147947 */ /* 0x000fea0003800000 */
.L_x_1260:
[----:B------:R-:W-:Y:S05]  /*15050*/  @!P1 BRA `(.L_x_1261) ;  /* 0x0000000000109947 */ /* 0x000fea0003800000 */
[----:B------:R-:W-:Y:S02]  /*15060*/  ULDC.64 UR4, c[0x0][0x208] ;  /* 0x0000820000047ab9 */ /* 0x000fe40000000a00 */
[----:B------:R-:W3:Y:S04]  /*15070*/  LDG.E R6, desc[UR4][R2.64] ;  /* 0x0000000402067981 */ /* 0x000ee8000c1e1900 */
[----:B------:R-:W3:Y:S02]  /*15080*/  LDG.E R2, desc[UR4][R2.64+0x4] ;  /* 0x0000040402027981 */ /* 0x000ee4000c1e1900 */
[----:B---3--:R-:W-:-:S07]  /*15090*/  IMAD.IADD R6, R2, 0x1, -R6 ;  /* 0x0000000102067824 */ /* 0x008fce00078e0a06 */
.L_x_1261:
[----:B--2---:R-:W2:Y:S01]  /*150a0*/  LDL.LU R4, [R1+0x4] ;  /* 0x0000040001047983 */ /* 0x004ea20000300800 */
[----:B---3--:R-:W3:Y:S01]  /*150b0*/  LDC R2, c[0x0][0x448] ;  /* 0x00011200ff027b82 */ /* 0x008ee20000000800 */
[----:B-----5:R-:W-:Y:S01]  /*150c0*/  IMAD.IADD R0, R6, 0x1, -R0 ;  /* 0x0000000106007824 */ /* 0x020fe200078e0a00 */
[----:B---3--:R-:W-:-:S13]  /*150d0*/  ISETP.NE.AND P1, PT, R2, 0x1, PT ;  /* 0x000000010200780c */ /* 0x008fda0003f25270 */
[----:B------:R-:W3:Y:S08]  /*150e0*/  @P1 LDC R3, c[0x0][0x44c] ;  /* 0x00011300ff031b82 */ /* 0x000ef00000000800 */
[----:B------:R-:W4:Y:S01]  /*150f0*/  @P1 LDC R2, c[0x0][0x450] ;  /* 0x00011400ff021b82 */ /* 0x000f220000000800 */
[----:B--2---:R-:W-:-:S04]  /*15100*/  IMAD.SHL.U32 R11, R4, 0x80, RZ ;  /* 0x00000080040b7824 */ /* 0x004fc800078e00ff */
[----:B------:R-:W-:Y:S01]  /*15110*/  VIADD R4, R11, 0x7f ;  /* 0x0000007f0b047836 */ /* 0x000fe20000000000 */
[----:B------:R2:W-:Y:S03]  /*15120*/  STL [R1+0x28], R11 ;  /* 0x0000280b01007387 */ /* 0x0005e60000100800 */
[----:B---3--:R-:W-:-:S04]  /*15130*/  @P1 IMAD.HI.U32 R3, R4, R3, RZ ;  /* 0x0000000304031227 */ /* 0x008fc800078e00ff */
[----:B------:R-:W-:Y:S01]  /*15140*/  IMAD.MOV.U32 R6, RZ, RZ, R4 ;  /* 0x000000ffff067224 */ /* 0x000fe200078e0004 */
[----:B----4-:R-:W-:Y:S01]  /*15150*/  @P1 SHF.R.U32.HI R6, RZ, R2, R3 ;  /* 0x00000002ff061219 */ /* 0x010fe20000011603 */
[----:B------:R-:W-:-:S04]  /*15160*/  VIADD R2, R0, 0x5f ;  /* 0x0000005f00027836 */ /* 0x000fc80000000000 */
[----:B------:R-:W-:-:S05]  /*15170*/  IMAD.HI R2, R2, 0x2aaaaaab, RZ ;  /* 0x2aaaaaab02027827 */ /* 0x000fca00078e02ff */
[----:B------:R-:W-:-:S04]  /*15180*/  SHF.R.U32.HI R3, RZ, 0x1f, R2 ;  /* 0x0000001fff037819 */ /* 0x000fc80000011602 */
[----:B------:R-:W-:Y:S02]  /*15190*/  LEA.HI.SX32 R9, R2, R3, 0x1c ;  /* 0x0000000302097211 */ /* 0x000fe400078fe2ff */
[----:B------:R-:W-:-:S03]  /*151a0*/  IADD3 R2, R0, 0x1, -R10 ;  /* 0x0000000100027810 */ /* 0x000fc60007ffe80a */
[----:B------:R2:W-:Y:S02]  /*151b0*/  STL [R1+0x58], R9 ;  /* 0x0000580901007387 */ /* 0x0005e40000100800 */
[----:B------:R-:W-:Y:S02]  /*151c0*/  IMAD.IADD R6, R2, 0x1, R6 ;  /* 0x0000000102067824 */ /* 0x000fe400078e0206 */
[----:B------:R-:W3:Y:S02]  /*151d0*/  LDC.64 R2, c[0x0][0x9e0] ;  /* 0x00027800ff027b82 */ /* 0x000ee40000000a00 */
[----:B---3--:R-:W-:Y:S01]  /*151e0*/  ISETP.GE.AND P2, PT, R3, 0x1, PT ;  /* 0x000000010300780c */ /* 0x008fe20003f46270 */
[----:B------:R-:W-:-:S12]  /*151f0*/  IMAD.IADD R2, R6, 0x1, R2 ;  /* 0x0000000106027824 */ /* 0x000fd800078e0202 */
[----:B--2---:R-:W-:Y:S05]  /*15200*/  @!P2 BRA `(.L_x_1262) ;  /* 0x000000000048a947 */ /* 0x004fea0003800000 */
[C---:B------:R-:W-:Y:S01]  /*15210*/  ISETP.GT.AND P0, PT, R6.reuse, RZ, PT ;  /* 0x000000ff0600720c */ /* 0x040fe20003f04270 */
[----:B------:R-:W-:Y:S01]  /*15220*/  BSSY B0, `(.L_x_1263) ;  /* 0x000000e000007945 */ /* 0x000fe20003800000 */
[----:B------:R-:W-:-:S11]  /*15230*/  VIADD R8, R6, 0xffffffff ;  /* 0xffffffff06087836 */ /* 0x000fd60000000000 */
[----:B------:R-:W-:Y:S05]  /*15240*/  @P0 BRA `(.L_x_1264) ;  /* 0x00000000001c0947 */ /* 0x000fea0003800000 */
[----:B------:R-:W-:Y:S01]  /*15250*/  ISETP.NE.AND P0, PT, R3, 0x1, PT ;  /* 0x000000010300780c */ /* 0x000fe20003f05270 */
[----:B------:R-:W-:-:S12]  /*15260*/  IMAD.MOV R6, RZ, RZ, -R6 ;  /* 0x000000ffff067224 */ /* 0x000fd800078e0a06 */
[----:B------:R-:W2:Y:S02]  /*15270*/  @P0 LDC.64 R4, c[0x0][0x9e8] ;  /* 0x00027a00ff040b82 */ /* 0x000ea40000000a00 */
[----:B--2---:R-:W-:-:S05]  /*15280*/  @P0 IMAD.HI.U32 R4, R6, R4, RZ ;  /* 0x0000000406040227 */ /* 0x004fca00078e00ff */
[----:B------:R-:W-:-:S04]  /*15290*/  @P0 SHF.R.U32.HI R6, RZ, R5, R4 ;  /* 0x00000005ff060219 */ /* 0x000fc80000011604 */
[----:B------:R-:W-:Y:S01]  /*152a0*/  LOP3.LUT R8, RZ, R6, RZ, 0x33, !PT ;  /* 0x00000006ff087212 */ /* 0x000fe200078e33ff */
[----:B------:R-:W-:Y:S06]  /*152b0*/  BRA `(.L_x_1265) ;  /* 0x0000000000107947 */ /* 0x000fec0003800000 */
.L_x_1264:
[----:B------:R-:W-:-:S13]  /*152c0*/  ISETP.NE.AND P0, PT, R3, 0x1, PT ;  /* 0x000000010300780c */ /* 0x000fda0003f05270 */
[----:B------:R-:W2:Y:S02]  /*152d0*/  @P0 LDC.64 R4, c[0x0][0x9e8] ;  /* 0x00027a00ff040b82 */ /* 0x000ea40000000a00 */
[----:B--2---:R-:W-:-:S05]  /*152e0*/  @P0 IMAD.HI.U32 R4, R8, R4, RZ ;  /* 0x0000000408040227 */ /* 0x004fca00078e00ff */
[----:B------:R-:W-:-:S07]  /*152f0*/  @P0 SHF.R.U32.HI R8, RZ, R5, R4 ;  /* 0x00000005ff080219 */ /* 0x000fce0000011604 */
.L_x_1265:
[----:B------:R-:W-:Y:S05]  /*15300*/  BSYNC B0 ;  /* 0x0000000000007941 */ /* 0x000fea0003800000 */
.L_x_1263:
[----:B------:R-:W-:-:S05]  /*15310*/  IMAD R8, R8, R3, R3 ;  /* 0x0000000308087224 */ /* 0x000fca00078e0203 */
[----:B------:R-:W-:-:S07]  /*15320*/  VIMNMX R2, R2, R8, PT ;  /* 0x0000000802027248 */ /* 0x000fce0003fe0100 */
.L_x_1262:
[----:B------:R-:W2:Y:S01]  /*15330*/  @P1 LDC R4, c[0x0][0x44c] ;  /* 0x00011300ff041b82 */ /* 0x000ea20000000800 */
[----:B------:R-:W-:Y:S01]  /*15340*/  VIADD R2, R2, 0x5f ;  /* 0x0000005f02027836 */ /* 0x000fe20000000000 */
[----:B------:R-:W-:Y:S01]  /*15350*/  ULDC UR4, c[0x0][0x9dc] ;  /* 0x0002770000047ab9 */ /* 0x000fe20000000800 */
[----:B------:R-:W-:Y:S02]  /*15360*/  IMAD.MOV.U32 R5, RZ, RZ, R11 ;  /* 0x000000ffff057224 */ /* 0x000fe400078e000b */
[----:B------:R-:W-:-:S03]  /*15370*/  IMAD.HI R2, R2, 0x2aaaaaab, RZ ;  /* 0x2aaaaaab02027827 */ /* 0x000fc600078e02ff */
[----:B------:R-:W3:Y:S01]  /*15380*/  @P1 LDC R6, c[0x0][0x450] ;  /* 0x00011400ff061b82 */ /* 0x000ee20000000800 */
[----:B--2---:R-:W-:-:S05]  /*15390*/  @P1 IMAD.HI.U32 R4, R11, R4, RZ ;  /* 0x000000040b041227 */ /* 0x004fca00078e00ff */
[----:B---3--:R-:W-:-:S04]  /*153a0*/  @P1 SHF.R.U32.HI R5, RZ, R6, R4 ;  /* 0x00000006ff051219 */ /* 0x008fc80000011604 */
[----:B------:R-:W-:Y:S02]  /*153b0*/  IADD3 R6, R5, R0, -R10 ;  /* 0x0000000005067210 */ /* 0x000fe40007ffe80a */
[----:B------:R-:W-:-:S04]  /*153c0*/  SHF.R.U32.HI R0, RZ, 0x1f, R2 ;  /* 0x0000001fff007819 */ /* 0x000fc80000011602 */
[----:B------:R-:W-:Y:S01]  /*153d0*/  LEA.HI.SX32 R4, R2, R0, 0x1c ;  /* 0x0000000002047211 */ /* 0x000fe200078fe2ff */
[----:B------:R-:W-:-:S03]  /*153e0*/  VIADD R2, R6, -UR4 ;  /* 0x8000000406027c36 */ /* 0x000fc60008000000 */
[----:B------:R-:W-:Y:S01]  /*153f0*/  VIMNMX R0, R9, R4, PT ;  /* 0x0000000409007248 */ /* 0x000fe20003fe0100 */
[----:B------:R2:W-:Y:S01]  /*15400*/  STL [R1+0x54], R4 ;  /* 0x0000540401007387 */ /* 0x0005e20000100800 */
[----:B------:R-:W-:Y:S05]  /*15410*/  @!P2 BRA `(.L_x_1266) ;  /* 0x000000000044a947 */ /* 0x000fea0003800000 */
[----:B------:R-:W-:Y:S01]  /*15420*/  ISETP.GT.AND P0, PT, R6, -0x1, PT ;  /* 0xffffffff0600780c */ /* 0x000fe20003f04270 */
[----:B------:R-:W-:-:S12]  /*15430*/  BSSY B0, `(.L_x_1267) ;  /* 0x000000d000007945 */ /* 0x000fd80003800000 */
[----:B------:R-:W-:Y:S05]  /*15440*/  @P0 BRA `(.L_x_1268) ;  /* 0x00000000001c0947 */ /* 0x000fea0003800000 */
[----:B------:R-:W-:Y:S02]  /*15450*/  ISETP.NE.AND P0, PT, R3, 0x1, PT ;  /* 0x000000010300780c */ /* 0x000fe40003f05270 */
[----:B------:R-:W-:-:S11]  /*15460*/  LOP3.LUT R6, RZ, R6, RZ, 0x33, !PT ;  /* 0x00000006ff067212 */ /* 0x000fd600078e33ff */
[----:B--2---:R-:W2:Y:S02]  /*15470*/  @P0 LDC.64 R4, c[0x0][0x9e8] ;  /* 0x00027a00ff040b82 */ /* 0x004ea40000000a00 */
[----:B--2---:R-:W-:-:S05]  /*15480*/  @P0 IMAD.HI.U32 R4, R6, R4, RZ ;  /* 0x0000000406040227 */ /* 0x004fca00078e00ff */
[----:B------:R-:W-:-:S04]  /*15490*/  @P0 SHF.R.U32.HI R6, RZ, R5, R4 ;  /* 0x00000005ff060219 */ /* 0x000fc80000011604 */
[----:B------:R-:W-:Y:S01]  /*154a0*/  LOP3.LUT R6, RZ, R6, RZ, 0x33, !PT ;  /* 0x00000006ff067212 */ /* 0x000fe200078e33ff */
[----:B------:R-:W-:Y:S06]  /*154b0*/  BRA `(.L_x_1269) ;  /* 0x0000000000107947 */ /* 0x000fec0003800000 */
.L_x_1268:
[----:B------:R-:W-:-:S13]  /*154c0*/  ISETP.NE.AND P0, PT, R3, 0x1, PT ;  /* 0x000000010300780c */ /* 0x000fda0003f05270 */
[----:B--2---:R-:W2:Y:S02]  /*154d0*/  @P0 LDC.64 R4, c[0x0][0x9e8] ;  /* 0x00027a00ff040b82 */ /* 0x004ea40000000a00 */
[----:B--2---:R-:W-:-:S05]  /*154e0*/  @P0 IMAD.HI.U32 R4, R6, R4, RZ ;  /* 0x0000000406040227 */ /* 0x004fca00078e00ff */
[----:B------:R-:W-:-:S07]  /*154f0*/  @P0 SHF.R.U32.HI R6, RZ, R5, R4 ;  /* 0x00000005ff060219 */ /* 0x000fce0000011604 */
.L_x_1269:
[----:B------:R-:W-:Y:S05]  /*15500*/  BSYNC B0 ;  /* 0x0000000000007941 */ /* 0x000fea0003800000 */
.L_x_1267:
[----:B------:R-:W-:-:S05]  /*15510*/  IMAD R3, R6, R3, RZ ;  /* 0x0000000306037224 */ /* 0x000fca00078e02ff */
[----:B------:R-:W-:-:S07]  /*15520*/  VIMNMX R2, R2, R3, !PT ;  /* 0x0000000302027248 */ /* 0x000fce0007fe0100 */
.L_x_1266:
[----:B------:R-:W-:Y:S01]  /*15530*/  IMAD.HI R2, R2, 0x2aaaaaab, RZ ;  /* 0x2aaaaaab02027827 */ /* 0x000fe200078e02ff */
[----:B--2---:R-:W-:Y:S01]  /*15540*/  SHF.R.U32.HI R4, RZ, 0x10, R7 ;  /* 0x00000010ff047819 */ /* 0x004fe20000011607 */
[----:B------:R-:W-:Y:S01]  /*15550*/  BSSY B0, `(.L_x_1270) ;  /* 0x000002a000007945 */ /* 0x000fe20003800000 */
[----:B------:R-:W-:Y:S01]  /*15560*/  LOP3.LUT R8, R7, 0xff, RZ, 0xc0, !PT ;  /* 0x000000ff07087812 */ /* 0x000fe200078ec0ff */
[----:B------:R-:W-:Y:S01]  /*15570*/  IMAD.MOV.U32 R5, RZ, RZ, RZ ;  /* 0x000000ffff057224 */ /* 0x000fe200078e00ff */
[----:B------:R-:W-:Y:S02]  /*15580*/  SHF.R.U32.HI R3, RZ, 0x1f, R2 ;  /* 0x0000001fff037819 */ /* 0x000fe40000011602 */
[----:B------:R-:W-:Y:S01]  /*15590*/  ISETP.NE.AND P0, PT, R4, RZ, PT ;  /* 0x000000ff0400720c */ /* 0x000fe20003f05270 */
[----:B01----:R-:W-:Y:S01]  /*155a0*/  IMAD.MOV.U32 R10, RZ, RZ, R5 ;  /* 0x000000ffff0a7224 */ /* 0x003fe200078e0005 */
[----:B------:R-:W-:-:S04]  /*155b0*/  LEA.HI.SX32 R3, R2, R3, 0x1c ;  /* 0x0000000302037211 */ /* 0x000fc800078fe2ff */
[----:B------:R-:W-:-:S04]  /*155c0*/  VIMNMX R9, RZ, R3, !PT ;  /* 0x00000003ff097248 */ /* 0x000fc80007fe0100 */
[----:B------:R-:W-:Y:S01]  /*155d0*/  ISETP.GT.AND P1, PT, R0, R9, PT ;  /* 0x000000090000720c */ /* 0x000fe20003f24270 */
[----:B------:R0:W-:Y:S02]  /*155e0*/  STL [R1+0x34], R9 ;  /* 0x0000340901007387 */ /* 0x0001e40000100800 */
[----:B------:R-:W1:Y:S02]  /*155f0*/  @!P0 LDC R4, c[0x0][0x9f0] ;  /* 0x00027c00ff048b82 */ /* 0x000e640000000800 */
[----:B------:R0:W-:Y:S04]  /*15600*/  STL [R1+0x38], R5 ;  /* 0x0000380501007387 */ /* 0x0001e80000100800 */
[----:B------:R0:W-:Y:S04]  /*15610*/  STL [R1+0x40], R8 ;  /* 0x0000400801007387 */ /* 0x0001e80000100800 */
[----:B------:R-:W-:Y:S05]  /*15620*/  @!P1 BRA `(.L_x_1271) ;  /* 0x0000000000709947 */ /* 0x000fea0003800000 */
[-C--:B01----:R-:W-:Y:S02]  /*15630*/  IABS R5, R4.reuse ;  /* 0x0000000400057213 */ /* 0x083fe40000000000 */
[----:B------:R-:W-:Y:S02]  /*15640*/  IABS R7, R4 ;  /* 0x0000000400077213 */ /* 0x000fe40000000000 */
[----:B------:R-:W0:Y:S03]  /*15650*/  I2F.RP R2, R5 ;  /* 0x0000000500027306 */ /* 0x000e260000209400 */
[----:B------:R-:W-:-:S05]  /*15660*/  IMAD.MOV R7, RZ, RZ, -R7 ;  /* 0x000000ffff077224 */ /* 0x000fca00078e0a07 */
[----:B0-----:R-:W0:Y:S02]  /*15670*/  MUFU.RCP R2, R2 ;  /* 0x0000000200027308 */ /* 0x001e240000001000 */
[----:B0-----:R-:W-:-:S06]  /*15680*/  VIADD R2, R2, 0xffffffe ;  /* 0x0ffffffe02027836 */ /* 0x001fcc0000000000 */
[----:B------:R-:W0:Y:S02]  /*15690*/  F2I.FTZ.U32.TRUNC.NTZ R3, R2 ;  /* 0x0000000200037305 */ /* 0x000e24000021f000 */
[----:B0-----:R-:W-:-:S04]  /*156a0*/  IMAD.MOV R2, RZ, RZ, -R3 ;  /* 0x000000ffff027224 */ /* 0x001fc800078e0a03 */
[----:B------:R-:W-:Y:S02]  /*156b0*/  IMAD R6, R2, R5, RZ ;  /* 0x0000000502067224 */ /* 0x000fe400078e02ff */
[----:B------:R-:W-:-:S04]  /*156c0*/  IMAD.MOV.U32 R2, RZ, RZ, RZ ;  /* 0x000000ffff027224 */ /* 0x000fc800078e00ff */
[----:B------:R-:W-:Y:S01]  /*156d0*/  IMAD.HI.U32 R6, R3, R6, R2 ;  /* 0x0000000603067227 */ /* 0x000fe200078e0002 */
[----:B------:R-:W-:-:S05]  /*156e0*/  IADD3 R3, R4, -0x1, R0 ;  /* 0xffffffff04037810 */ /* 0x000fca0007ffe000 */
[----:B------:R-:W-:-:S05]  /*156f0*/  IMAD.IADD R3, R3, 0x1, -R9 ;  /* 0x0000000103037824 */ /* 0x000fca00078e0a09 */
[----:B------:R-:W-:Y:S02]  /*15700*/  IABS R2, R3 ;  /* 0x0000000300027213 */ /* 0x000fe40000000000 */
[----:B------:R-:W-:-:S03]  /*15710*/  LOP3.LUT R3, R3, R4, RZ, 0x3c, !PT ;  /* 0x0000000403037212 */ /* 0x000fc600078e3cff */
        /* <DEDUP_REMOVED lines=13> */
.L_x_1271:
[----:B------:R-:W-:Y:S05]  /*157f0*/  BSYNC B0 ;  /* 0x0000000000007941 */ /* 0x000fea0003800000 */
.L_x_1270:
[----:B------:R-:W-:Y:S01]  /*15800*/  IMAD.MOV.U32 R3, RZ, RZ, R10 ;  /* 0x000000ffff037224 */ /* 0x000fe200078e000a */
[----:B------:R-:W-:Y:S03]  /*15810*/  BSSY B7, `(.L_x_1272) ;  /* 0x0000460000077945 */ /* 0x000fe60003800000 */
[----:B------:R-:W-:-:S05]  /*15820*/  IMAD R2, R8, R3, R9 ;  /* 0x0000000308027224 */ /* 0x000fca00078e0209 */
        /* <DEDUP_REMOVED lines=9> */
[----:B0-----:R-:W0:Y:S01]  /*158c0*/  S2R R5, SR_LANEID ;  /* 0x0000000000057919 */ /* 0x001e220000000000 */
[----:B------:R-:W-:Y:S01]  /*158d0*/  VOTEU.ANY UR4, UPT, PT ;  /* 0x0000000000047886 */ /* 0x000fe200038e0100 */
[----:B------:R-:W3:Y:S01]  /*158e0*/  LDC.64 R2, c[0x0][0xc60] ;  /* 0x00031800ff027b82 */ /* 0x000ee20000000a00 */
[----:B------:R-:W0:Y:S01]  /*158f0*/  FLO.U32 R0, UR4 ;  /* 0x0000000400007d00 */ /* 0x000e2200080e0000 */
[----:B------:R-:W-:Y:S01]  /*15900*/  ULDC.64 UR6, c[0x0][0x208] ;  /* 0x0000820000067ab9 */ /* 0x000fe20000000a00 */
[----:B0-----:R-:W-:-:S06]  /*15910*/  ISETP.EQ.U32.AND P0, PT, R0, R5, PT ;  /* 0x000000050000720c */ /* 0x001fcc0003f02070 */
[----:B------:R-:W3:Y:S07]  /*15920*/  POPC R5, UR4 ;  /* 0x0000000400057d09 */ /* 0x000eee0008000000 */
[----:B---3--:R-:W3:Y:S01]  /*15930*/  @P0 ATOMG.E.ADD.STRONG.GPU PT, R3, desc[UR6][R2.64], R5 ;  /* 0x00000005020309a8 */ /* 0x008ee200081ee1c6 */
[----:B-1----:R-:W0:Y:S02]  /*15940*/  S2R R4, SR_LTMASK ;  /* 0x0000000000047919 */ /* 0x002e240000003900 */
[----:B0-----:R-:W-:-:S04]  /*15950*/  LOP3.LUT R4, R4, UR4, RZ, 0xc0, !PT ;  /* 0x0000000404047c12 */ /* 0x001fc8000f8ec0ff */
[----:B------:R-:W0:Y:S01]  /*15960*/  POPC R7, R4 ;  /* 0x0000000400077309 */ /* 0x000e220000000000 */
[----:B---3--:R-:W0:Y:S02]  /*15970*/  SHFL.IDX PT, R0, R3, R0, 0x1f ;  /* 0x00001f0003007589 */ /* 0x008e2400000e0000 */
[----:B0-----:R-:W-:-:S05]  /*15980*/  IADD3 R0, R0, UR38, R7 ;  /* 0x0000002600007c10 */ /* 0x001fca000fffe007 */
[----:B------:R3:W-:Y:S01]  /*15990*/  STL [R1], R0 ;  /* 0x0000000001007387 */ /* 0x0007e20000100800 */
[----:B------:R-:W-:Y:S05]  /*159a0*/  BRA `(.L_x_1274) ;  /* 0x0000004400187947 */ /* 0x000fea0003800000 */
.L_x_1273:
        /* <DEDUP_REMOVED lines=8> */
[----:B-1----:R-:W-:Y:S02]  /*15a30*/  IMAD.U32 R4, RZ, RZ, UR6 ;  /* 0x00000006ff047e24 */ /* 0x002fe4000f8e00ff */
[----:B------:R-:W1:Y:S01]  /*15a40*/  LDC.64 R2, c[0x4][R2] ;  /* 0x0100000002027b82 */ /* 0x000e620000000a00 */
[----:B0-----:R-:W-:Y:S02]  /*15a50*/  IMAD.U32 R5, RZ, RZ, UR7 ;  /* 0x00000007ff057e24 */ /* 0x001fe4000f8e00ff */
[----:B------:R-:W-:Y:S02]  /*15a60*/  IMAD.U32 R6, RZ, RZ, UR8 ;  /* 0x00000008ff067e24 */ /* 0x000fe4000f8e00ff */
[----:B------:R-:W-:-:S02]  /*15a70*/  IMAD.U32 R7, RZ, RZ, UR9 ;  /* 0x00000009ff077e24 */ /* 0x000fc4000f8e00ff */
[----:B--2---:R-:W-:Y:S02]  /*15a80*/  IMAD.U32 R10, RZ, RZ, UR4 ;  /* 0x00000004ff0a7e24 */ /* 0x004fe4000f8e00ff */
[----:B------:R-:W-:Y:S02]  /*15a90*/  IMAD.U32 R11, RZ, RZ, UR5 ;  /* 0x00000005ff0b7e24 */ /* 0x000fe4000f8e00ff */
[----:B------:R-:W-:Y:S02]  /*15aa0*/  IMAD.MOV.U32 R8, RZ, RZ, 0x70 ;  /* 0x00000070ff087424 */ /* 0x000fe400078e00ff */
[----:B------:R-:W-:Y:S02]  /*15ab0*/  IMAD.MOV.U32 R12, RZ, RZ, 0x1 ;  /* 0x00000001ff0c7424 */ /* 0x000fe400078e00ff */
[----:B------:R-:W-:-:S07]  /*15ac0*/  IMAD.MOV.U32 R13, RZ, RZ, RZ ;  /* 0x000000ffff0d7224 */ /* 0x000fce00078e00ff */
[----:B------:R-:W-:-:S07]  /*15ad0*/  LEPC R20, `(.L_x_1276) ;  /* 0x000000001014794e */ /* 0x000fce0000000000 */
[----:B-1----:R-:W-:Y:S05]  /*15ae0*/  CALL.ABS.NOINC R2 ;  /* 0x0000000002007343 */ /* 0x002fea0003c00000 */
.L_x_1276:
[----:B------:R-:W-:Y:S05]  /*15af0*/  BSYNC B6 ;  /* 0x0000000000067941 */ /* 0x000fea0003800000 */
.L_x_1275:
        /* <DEDUP_REMOVED lines=9> */
[----:B-1----:R-:W-:Y:S02]  /*15b90*/  IMAD.U32 R4, RZ, RZ, UR6 ;  /* 0x00000006ff047e24 */ /* 0x002fe4000f8e00ff */
[----:B0-----:R-:W-:Y:S02]  /*15ba0*/  IMAD.U32 R5, RZ, RZ, UR7 ;  /* 0x00000007ff057e24 */ /* 0x001fe4000f8e00ff */
[----:B------:R-:W-:Y:S02]  /*15bb0*/  IMAD.U32 R6, RZ, RZ, UR8 ;  /* 0x00000008ff067e24 */ /* 0x000fe4000f8e00ff */
[----:B------:R-:W-:-:S02]  /*15bc0*/  IMAD.U32 R7, RZ, RZ, UR9 ;  /* 0x00000009ff077e24 */ /* 0x000fc4000f8e00ff */
[----:B--2---:R-:W-:Y:S02]  /*15bd0*/  IMAD.U32 R10, RZ, RZ, UR4 ;  /* 0x00000004ff0a7e24 */ /* 0x004fe4000f8e00ff */
[----:B------:R-:W-:Y:S02]  /*15be0*/  IMAD.U32 R11, RZ, RZ, UR5 ;  /* 0x00000005ff0b7e24 */ /* 0x000fe4000f8e00ff */
[----:B------:R-:W-:Y:S02]  /*15bf0*/  IMAD.MOV.U32 R8, RZ, RZ, 0x70 ;  /* 0x00000070ff087424 */ /* 0x000fe400078e00ff */
[----:B------:R-:W-:Y:S02]  /*15c00*/  IMAD.MOV.U32 R12, RZ, RZ, 0x1 ;  /* 0x00000001ff0c7424 */ /* 0x000fe400078e00ff */
[----:B---3--:R-:W-:-:S07]  /*15c10*/  IMAD.MOV.U32 R13, RZ, RZ, RZ ;  /* 0x000000ffff0d7224 */ /* 0x008fce00078e00ff */
[----:B------:R-:W-:-:S07]  /*15c20*/  LEPC R20, `(.L_x_1279) ;  /* 0x000000001014794e */ /* 0x000fce0000000000 */
[----:B----4-:R-:W-:Y:S05]  /*15c30*/  CALL.ABS.NOINC R2 ;  /* 0x0000000002007343 */ /* 0x010fea0003c00000 */
.L_x_1279:
        /* <DEDUP_REMOVED lines=15> */
.L_x_1278:
[----:B------:R-:W-:Y:S05]  /*15d30*/  BSYNC B6 ;  /* 0x0000000000067941 */ /* 0x000fea0003800000 */
.L_x_1277:
[----:B------:R-:W3:Y:S01]  /*15d40*/  LDL R0, [R1+0xc] ;  /* 0x00000c0001007983 */ /* 0x000ee20000100800 */
[----:B------:R-:W-:Y:S02]  /*15d50*/  ULDC.64 UR4, c[0x0][0x9f8] ;  /* 0x00027e0000047ab9 */ /* 0x000fe40000000a00 */
[----:B------:R-:W-:Y:S01]  /*15d60*/  ISETP.NE.U32.AND P0, PT, RZ, UR4, PT ;  /* 0x00000004ff007c0c */ /* 0x000fe2000bf05070 */
[----:B------:R-:W4:Y:S01]  /*15d70*/  LDL R17, [R1+0x3c] ;  /* 0x00003c0001117983 */ /* 0x000f220000100800 */
[----:B------:R-:W-:Y:S02]  /*15d80*/  ULDC.64 UR6, c[0x0][0x208] ;  /* 0x0000820000067ab9 */ /* 0x000fe40000000a00 */
[----:B------:R-:W-:Y:S01]  /*15d90*/  ISETP.NE.AND.EX P0, PT, RZ, UR5, PT, P0 ;  /* 0x00000005ff007c0c */ /* 0x000fe2000bf05300 */
[----:B------:R-:W-:-:S12]  /*15da0*/  ULDC.64 UR4, c[0x0][0xa08] ;  /* 0x0002820000047ab9 */ /* 0x000fd80000000a00 */
[----:B------:R-:W5:Y:S01]  /*15db0*/  @P0 LDC.64 R2, c[0x0][0x9f8] ;  /* 0x00027e00ff020b82 */ /* 0x000f620000000a00 */
[----:B---3--:R-:W-:Y:S02]  /*15dc0*/  IMAD.MOV.U32 R7, RZ, RZ, R0 ;  /* 0x000000ffff077224 */ /* 0x008fe400078e0000 */
[----:B-----5:R-:W-:-:S05]  /*15dd0*/  @P0 IMAD.WIDE R2, R0, 0x4, R2 ;  /* 0x0000000400020825 */ /* 0x020fca00078e0202 */
[----:B------:R3:W0:Y:S01]  /*15de0*/  @P0 LDG.E R7, desc[UR6][R2.64] ;  /* 0x0000000602070981 */ /* 0x000622000c1e1900 */
[----:B----4-:R-:W-:Y:S01]  /*15df0*/  VIADD R0, R17, 0xffffffff ;  /* 0xffffffff11007836 */ /* 0x010fe20000000000 */
[----:B---3--:R-:W3:Y:S02]  /*15e00*/  LDC.64 R2, c[0x0][0x418] ;  /* 0x00010600ff027b82 */ /* 0x008ee40000000a00 */
[----:B---3--:R-:W-:Y:S01]  /*15e10*/  LOP3.LUT P0, RZ, R2, UR4, RZ, 0xfc, !PT ;  /* 0x0000000402ff7c12 */ /* 0x008fe2000f80fcff */
[----:B------:R-:W-:-:S03]  /*15e20*/  UMOV UR4, 0xffffffff ;  /* 0xffffffff00047882 */ /* 0x000fc60000000000 */
[----:B------:R-:W-:Y:S02]  /*15e30*/  LOP3.LUT P0, RZ, R3, UR5, RZ, 0xfc, P0 ;  /* 0x0000000503ff7c12 */ /* 0x000fe4000800fcff */
[----:B0-----:R-:W-:Y:S01]  /*15e40*/  SHF.R.S32.HI R8, RZ, 0x1f, R7 ;  /* 0x0000001fff087819 */ /* 0x001fe20000011407 */
[----:B------:R0:W-:Y:S01]  /*15e50*/  STL [R1+0x8], R7 ;  /* 0x0000080701007387 */ /* 0x0001e20000100800 */
[----:B------:R-:W-:-:S03]  /*15e60*/  SEL R17, R7, RZ, !P0 ;  /* 0x000000ff07117207 */ /* 0x000fc60004000000 */
[----:B------:R0:W-:Y:S01]  /*15e70*/  STL [R1+0x1c], R8 ;  /* 0x00001c0801007387 */ /* 0x0001e20000100800 */
[----:B------:R-:W-:Y:S05]  /*15e80*/  BRA.DIV UR4, `(.L_x_1280) ;  /* 0x0000005a04387947 */ /* 0x000fea000b800000 */
[----:B-1----:R-:W1:Y:S02]  /*15e90*/  S2R R4, SR_TID.X ;  /* 0x0000000000047919 */ /* 0x002e640000002100 */
[----:B-1----:R-:W-:-:S04]  /*15ea0*/  SHF.R.U32.HI R4, RZ, 0x5, R4 ;  /* 0x00000005ff047819 */ /* 0x002fc80000011604 */
[----:B------:R-:W-:-:S05]  /*15eb0*/  LOP3.LUT R4, R4, 0x3, RZ, 0xc0, !PT ;  /* 0x0000000304047812 */ /* 0x000fca00078ec0ff */
[----:B------:R1:W3:Y:S02]  /*15ec0*/  SHFL.IDX PT, R14, R4, RZ, 0x1f ;  /* 0x00001fff040e7589 */ /* 0x0002e400000e0000 */
.L_x_1390:
[----:B------:R4:W-:Y:S01]  /*15ed0*/  STL [R1+0x4], R0 ;  /* 0x0000040001007387 */ /* 0x0009e20000100800 */
[----:B---3--:R-:W-:Y:S02]  /*15ee0*/  ISETP.NE.AND P0, PT, R14, RZ, PT ;  /* 0x000000ff0e00720c */ /* 0x008fe40003f05270 */
[----:B------:R-:W-:Y:S02]  /*15ef0*/  PLOP3.LUT P1, PT, PT, PT, PT, 0x8, 0x0 ;  /* 0x000000000000781c */ /* 0x000fe40003f2e170 */
[----:B------:R-:W-:-:S11]  /*15f00*/  LOP3.LUT R18, R18, 0xfffffffe, RZ, 0xc0, !PT ;  /* 0xfffffffe12127812 */ /* 0x000fd600078ec0ff */
[----:B------:R-:W-:Y:S01]  /*15f10*/  @P1 LOP3.LUT R18, R18, 0x1, RZ, 0xfc, !PT ;  /* 0x0000000112121812 */ /* 0x000fe200078efcff */
[----:B----4-:R-:W-:Y:S06]  /*15f20*/  @P0 BRA `(.L_x_1281) ;  /* 0x00000004003c0947 */ /* 0x010fec0003800000 */
[----:B------:R-:W-:-:S03]  /*15f30*/  UMOV UR4, 0xffffffff ;  /* 0xffffffff00047882 */ /* 0x000fc60000000000 */
[----:B------:R-:W-:Y:S05]  /*15f40*/  BRA.DIV UR4, `(.L_x_1282) ;  /* 0x0000005a043c7947 */ /* 0x000fea000b800000 */
[----:B------:R-:W-:-:S13]  /*15f50*/  ELECT P6, URZ, PT ;  /* 0x00000000003f782f */ /* 0x000fda00038c0000 */
.L_x_1393:
[----:B------:R-:W-:Y:S05]  /*15f60*/  @!P6 BRA `(.L_x_1281) ;  /* 0x00000004002ce947 */ /* 0x000fea0003800000 */
[----:B------:R-:W-:-:S04]  /*15f70*/  ISETP.NE.U32.AND P0, PT, R2, RZ, PT ;  /* 0x000000ff0200720c */ /* 0x000fc80003f05070 */
[----:B------:R-:W-:-:S13]  /*15f80*/  ISETP.NE.AND.EX P0, PT, R3, RZ, PT, P0 ;  /* 0x000000ff0300720c */ /* 0x000fda0003f05300 */
[----:B------:R-:W-:Y:S05]  /*15f90*/  @!P0 BRA `(.L_x_1283) ;  /* 0x0000000000548947 */ /* 0x000fea0003800000 */
[----:B------:R-:W3:Y:S01]  /*15fa0*/  LDC R6, c[0x0][0x43c] ;  /* 0x00010f00ff067b82 */ /* 0x000ee20000000800 */
[----:B------:R-:W-:Y:S01]  /*15fb0*/  IMAD.MOV.U32 R9, RZ, RZ, R0 ;  /* 0x000000ffff097224 */ /* 0x000fe200078e0000 */
[----:B------:R-:W-:Y:S01]  /*15fc0*/  ULDC.64 UR4, c[0x0][0x428] ;  /* 0x00010a0000047ab9 */ /* 0x000fe20000000a00 */
[----:B------:R-:W-:Y:S02]  /*15fd0*/  ULDC.64 UR6, c[0x0][0x208] ;  /* 0x0000820000067ab9 */ /* 0x000fe40000000a00 */
[----:B------:R-:W-:Y:S01]  /*15fe0*/  IMAD.MOV.U32 R0, RZ, RZ, R9 ;  /* 0x000000ffff007224 */ /* 0x000fe200078e0009 */
[----:B---3--:R-:W-:-:S13]  /*15ff0*/  ISETP.NE.AND P0, PT, R6, 0x1, PT ;  /* 0x000000010600780c */ /* 0x008fda0003f05270 */
[----:B-1----:R-:W1:Y:S02]  /*16000*/  @P0 LDC.64 R4, c[0x0][0x440] ;  /* 0x00011000ff040b82 */ /* 0x002e640000000a00 */
        /* <DEDUP_REMOVED lines=14> */
.L_x_1283:
[----:B------:R-:W4:Y:S04]  /*160f0*/  LDL R0, [R1+0x10] ;  /* 0x0000100001007983 */ /* 0x000f280000100800 */
[----:B---3--:R-:W3:Y:S01]  /*16100*/  LDL R2, [R1+0x14] ;  /* 0x0000140001027983 */ /* 0x008ee20000100800 */
[----:B----4-:R-:W-:Y:S01]  /*16110*/  IMAD R0, R0, 0x8, R19 ;  /* 0x0000000800007824 */ /* 0x010fe200078e0213 */
[----:B---3--:R-:W-:-:S04]  /*16120*/  SHF.L.U32 R2, R2, 0x1f, RZ ;  /* 0x0000001f02027819 */ /* 0x008fc800000006ff */
[----:B------:R-:W3:Y:S02]  /*16130*/  SYNCS.PHASECHK.TRANS64.TRYWAIT P0, [R0+URZ+0x30840], R2 ;  /* 0x03084002000075a7 */ /* 0x000ee4000800017f */
[----:B---3--:R-:W-:Y:S05]  /*16140*/  @!P0 BRA `(.L_x_1284) ;  /* 0x0000005400dc8947 */ /* 0x008fea0003800000 */
.L_x_1394:
[----:B------:R-:W4:Y:S02]  /*16150*/  S2R R3, SR_TID.X ;  /* 0x0000000000037919 */ /* 0x000f240000002100 */
[----:B----4-:R-:W-:-:S04]  /*16160*/  LOP3.LUT R3, R3, 0x7f, RZ, 0xc0, !PT ;  /* 0x0000007f03037812 */ /* 0x010fc800078ec0ff */
[----:B------:R-:W-:-:S13]  /*16170*/  ISETP.NE.AND P0, PT, R3, RZ, PT ;  /* 0x000000ff0300720c */ /* 0x000fda0003f05270 */
        /* <DEDUP_REMOVED lines=8> */
.L_x_1285:
[----:B-1----:R-:W4:Y:S04]  /*16200*/  LDL R4, [R1+0x10] ;  /* 0x0000100001047983 */ /* 0x002f280000100800 */
[----:B------:R-:W2:Y:S04]  /*16210*/  LDL R3, [R1+0x4] ;  /* 0x0000040001037983 */ /* 0x000ea80000100800 */
[----:B---3--:R-:W3:Y:S01]  /*16220*/  LDL R2, [R1+0x18] ;  /* 0x0000180001027983 */ /* 0x008ee20000100800 */
[----:B------:R-:W-:Y:S01]  /*16230*/  R2UR UR9, R0 ;  /* 0x00000000000972ca */ /* 0x000fe200000e0000 */
[----:B------:R-:W-:Y:S01]  /*16240*/  UIADD3 UR4, UP0, UR36, 0x370, URZ ;  /* 0x0000037024047890 */ /* 0x000fe2000ff1e03f */
[----:B------:R-:W-:Y:S01]  /*16250*/  R2UR UR12, R16 ;  /* 0x00000000100c72ca */ /* 0x000fe200000e0000 */
[----:B------:R-:W-:Y:S01]  /*16260*/  UMOV UR10, URZ ;  /* 0x0000003f000a7c82 */ /* 0x000fe20008000000 */
[----:B-----5:R-:W-:Y:S01]  /*16270*/  R2UR UR13, R17 ;  /* 0x00000000110d72ca */ /* 0x020fe200000e0000 */
[----:B------:R-:W-:Y:S01]  /*16280*/  UMOV UR6, 0x0 ;  /* 0x0000000000067882 */ /* 0x000fe20000000000 */
[----:B------:R-:W-:Y:S01]  /*16290*/  UMOV UR7, 0x14f00000 ;  /* 0x14f0000000077882 */ /* 0x000fe20000000000 */
[----:B------:R-:W-:Y:S01]  /*162a0*/  UMOV UR16, 0x40 ;  /* 0x0000004000107882 */ /* 0x000fe20000000000 */
[----:B------:R-:W-:-:S02]  /*162b0*/  PLOP3.LUT P0, PT, PT, PT, PT, 0x80, 0x0 ;  /* 0x000000000000781c */ /* 0x000fc40003f0f070 */
[----:B------:R-:W-:-:S03]  /*162c0*/  LOP3.LUT R18, R18, 0xfffffffe, RZ, 0xc0, !PT ;  /* 0xfffffffe12127812 */ /* 0x000fc600078ec0ff */
[----:B------:R-:W-:-:S08]  /*162d0*/  UIADD3 UR9, UR9, 0x30830, URZ ;  /* 0x0003083009097890 */ /* 0x000fd0000fffe03f */
[----:B------:R-:W-:Y:S01]  /*162e0*/  @P0 LOP3.LUT R18, R18, 0x1, RZ, 0xfc, !PT ;  /* 0x0000000112120812 */ /* 0x000fe200078efcff */
[----:B----4-:R-:W-:Y:S01]  /*162f0*/  IMAD R0, R4, 0x9000, R19 ;  /* 0x0000900004007824 */ /* 0x010fe200078e0213 */
[----:B--2---:R-:W-:-:S04]  /*16300*/  R2UR UR11, R3 ;  /* 0x00000000030b72ca */ /* 0x004fc800000e0000 */
[----:B------:R-:W-:Y:S02]  /*16310*/  R2UR UR8, R0 ;  /* 0x00000000000872ca */ /* 0x000fe400000e0000 */
[----:B---3--:R-:W-:-:S11]  /*16320*/  R2UR UR5, R2 ;  /* 0x00000000020572ca */ /* 0x008fd600000e0000 */
[----:B------:R-:W-:Y:S02]  /*16330*/  UIADD3 UR14, UR8, 0x1e400, URZ ;  /* 0x0001e400080e7890 */ /* 0x000fe4000fffe03f */
[----:B------:R-:W-:Y:S02]  /*16340*/  UIMAD UR11, UR11, 0x60, UR5 ;  /* 0x000000600b0b78a4 */ /* 0x000fe4000f8e0205 */
[----:B------:R-:W-:Y:S02]  /*16350*/  UIADD3.X UR5, URZ, UR37, URZ, UP0, !UPT ;  /* 0x000000253f057290 */ /* 0x000fe400087fe43f */
[----:B------:R-:W-:Y:S02]  /*16360*/  UIADD3 UR15, UR8, 0x21400, URZ ;  /* 0x00021400080f7890 */ /* 0x000fe4000fffe03f */
[----:B------:R-:W-:-:S03]  /*16370*/  UIADD3 UR17, UR8, 0x24400, URZ ;  /* 0x0002440008117890 */ /* 0x000fc6000fffe03f */
[----:B------:R-:W-:Y:S01]  /*16380*/  UMOV UR8, UR14 ;  /* 0x0000000e00087c82 */ /* 0x000fe20008000000 */
[----:B------:R-:W-:Y:S01]  /*16390*/  UMOV UR14, 0x80 ;  /* 0x00000080000e7882 */ /* 0x000fe20000000000 */
[----:B------:R1:W-:Y:S02]  /*163a0*/  UTMALDG.4D [UR8], [UR4], desc[UR6] ;  /* 0x00000608040075b4 */ /* 0x0003e40008019000 */
[----:B-1----:R-:W-:Y:S01]  /*163b0*/  UMOV UR8, UR15 ;  /* 0x0000000f00087c82 */ /* 0x002fe20008000000 */
[----:B------:R-:W-:Y:S02]  /*163c0*/  UMOV UR10, UR16 ;  /* 0x00000010000a7c82 */ /* 0x000fe40008000000 */
[----:B------:R1:W-:Y:S02]  /*163d0*/  UTMALDG.4D [UR8], [UR4], desc[UR6] ;  /* 0x00000608040075b4 */ /* 0x0003e40008019000 */
[----:B-1----:R-:W-:Y:S01]  /*163e0*/  UMOV UR8, UR17 ;  /* 0x0000001100087c82 */ /* 0x002fe20008000000 */
[----:B------:R-:W-:-:S02]  /*163f0*/  UMOV UR10, UR14 ;  /* 0x0000000e000a7c82 */ /* 0x000fc40008000000 */
[----:B------:R3:W-:Y:S02]  /*16400*/  UTMALDG.4D [UR8], [UR4], desc[UR6] ;  /* 0x00000608040075b4 */ /* 0x0007e40008019000 */
[----:B---3--:R-:W-:Y:S01]  /*16410*/  NOP ;  /* 0x0000000000007918 */ /* 0x008fe20000000000 */
.L_x_1281:
[----:B------:R-:W3:Y:S01]  /*16420*/  LDL.LU R3, [R1+0x30] ;  /* 0x0000300001037983 */ /* 0x000ee20000300800 */
[----:B------:R-:W-:Y:S05]  /*16430*/  WARPSYNC.ALL ;  /* 0x0000000000007948 */ /* 0x000fea0003800000 */
[----:B------:R-:W-:Y:S01]  /*16440*/  ULDC.64 UR4, c[0x0][0x298] ;  /* 0x0000a60000047ab9 */ /* 0x000fe20000000a00 */
[----:B------:R-:W-:Y:S01]  /*16450*/  BSSY B6, `(.L_x_1286) ;  /* 0x000001c000067945 */ /* 0x000fe20003800000 */
[----:B------:R-:W-:Y:S01]  /*16460*/  BAR.SYNC.DEFER_BLOCKING 0x8, 0x180 ;  /* 0x0206000000007b1d */ /* 0x000fe20000010000 */
[----:B---3--:R-:W-:Y:S01]  /*16470*/  SHF.R.S32.HI R0, RZ, 0x1f, R3 ;  /* 0x0000001fff007819 */ /* 0x008fe20000011403 */
[----:B-1----:R-:W-:-:S04]  /*16480*/  IMAD.WIDE.U32 R4, R3, UR4, RZ ;  /* 0x0000000403047c25 */ /* 0x002fc8000f8e00ff */
[----:B------:R-:W-:Y:S01]  /*16490*/  IMAD R2, R0, UR4, RZ ;  /* 0x0000000400027c24 */ /* 0x000fe2000f8e02ff */
[----:B------:R1:W-:Y:S01]  /*164a0*/  STL.64 [R1+0x48], R4 ;  /* 0x0000480401007387 */ /* 0x0003e20000100a00 */
[----:B------:R-:W-:Y:S02]  /*164b0*/  VIADD R0, R19, 0x12400 ;  /* 0x0001240013007836 */ /* 0x000fe40000000000 */
[----:B------:R-:W-:-:S03]  /*164c0*/  IMAD R2, R3, UR5, R2 ;  /* 0x0000000503027c24 */ /* 0x000fc6000f8e0202 */
[----:B------:R-:W-:Y:S01]  /*164d0*/  LOP3.LUT P0, RZ, R0, 0x3ff, RZ, 0xc0, !PT ;  /* 0x000003ff00ff7812 */ /* 0x000fe2000780c0ff */
[----:B------:R-:W-:-:S05]  /*164e0*/  IMAD.IADD R0, R5, 0x1, R2 ;  /* 0x0000000105007824 */ /* 0x000fca00078e0202 */
[----:B------:R1:W-:Y:S07]  /*164f0*/  STL [R1+0x30], R0 ;  /* 0x0000300001007387 */ /* 0x0003ee0000100800 */
[----:B------:R-:W-:Y:S05]  /*16500*/  @!P0 BRA `(.L_x_1287) ;  /* 0x0000000000408947 */ /* 0x000fea0003800000 */
[----:B------:R-:W-:Y:S01]  /*16510*/  MOV R2, 0x0 ;  /* 0x0000000000027802 */ /* 0x000fe20000000f00 */
[----:B------:R-:W-:Y:S01]  /*16520*/  ULDC.64 UR6, c[0x4][0xa8] ;  /* 0x01002a0000067ab9 */ /* 0x000fe20000000a00 */
[----:B------:R-:W-:Y:S01]  /*16530*/  ULDC.64 UR8, c[0x4][0xb0] ;  /* 0x01002c0000087ab9 */ /* 0x000fe20000000a00 */
[----:B------:R-:W-:Y:S01]  /*16540*/  ULDC.64 UR4, c[0x4][0x20] ;  /* 0x0100080000047ab9 */ /* 0x000fe20000000a00 */
[----:B-1----:R-:W-:Y:S02]  /*16550*/  IMAD.U32 R4, RZ, RZ, UR6 ;  /* 0x00000006ff047e24 */ /* 0x002fe4000f8e00ff */
[----:B------:R-:W1:Y:S01]  /*16560*/  LDC.64 R2, c[0x4][R2] ;  /* 0x0100000002027b82 */ /* 0x000e620000000a00 */
[----:B------:R-:W-:Y:S02]  /*16570*/  IMAD.U32 R5, RZ, RZ, UR7 ;  /* 0x00000007ff057e24 */ /* 0x000fe4000f8e00ff */
[----:B------:R-:W-:Y:S02]  /*16580*/  IMAD.U32 R6, RZ, RZ, UR8 ;  /* 0x00000008ff067e24 */ /* 0x000fe4000f8e00ff */
[----:B0-----:R-:W-:-:S02]  /*16590*/  IMAD.U32 R7, RZ, RZ, UR9 ;  /* 0x00000009ff077e24 */ /* 0x001fc4000f8e00ff */
[----:B--2---:R-:W-:Y:S02]  /*165a0*/  IMAD.U32 R10, RZ, RZ, UR4 ;  /* 0x00000004ff0a7e24 */ /* 0x004fe4000f8e00ff */
[----:B------:R-:W-:Y:S02]  /*165b0*/  IMAD.U32 R11, RZ, RZ, UR5 ;  /* 0x00000005ff0b7e24 */ /* 0x000fe4000f8e00ff */
[----:B------:R-:W-:Y:S02]  /*165c0*/  IMAD.MOV.U32 R8, RZ, RZ, 0x70 ;  /* 0x00000070ff087424 */ /* 0x000fe400078e00ff */
[----:B------:R-:W-:Y:S02]  /*165d0*/  IMAD.MOV.U32 R12, RZ, RZ, 0x1 ;  /* 0x00000001ff0c7424 */ /* 0x000fe400078e00ff */
[----:B------:R-:W-:-:S07]  /*165e0*/  IMAD.MOV.U32 R13, RZ, RZ, RZ ;  /* 0x000000ffff0d7224 */ /* 0x000fce00078e00ff */
[----:B------:R-:W-:-:S07]  /*165f0*/  LEPC R20, `(.L_x_1287) ;  /* 0x000000001014794e */ /* 0x000fce0000000000 */
[----:B-1----:R-:W-:Y:S05]  /*16600*/  CALL.ABS.NOINC R2 ;  /* 0x0000000002007343 */ /* 0x002fea0003c00000 */
.L_x_1287:
[----:B------:R-:W-:Y:S05]  /*16610*/  BSYNC B6 ;  /* 0x0000000000067941 */ /* 0x000fea0003800000 */
.L_x_1286:
[----:B-1----:R-:W3:Y:S01]  /*16620*/  LDL.LU R0, [R1+0x30] ;  /* 0x0000300001007983 */ /* 0x002ee20000300800 */
[----:B------:R-:W-:Y:S01]  /*16630*/  ULDC.64 UR6, c[0x0][0xa00] ;  /* 0x0002800000067ab9 */ /* 0x000fe20000000a00 */
[----:B0-----:R-:W0:Y:S01]  /*16640*/  LDC R7, c[0x0][0x448] ;  /* 0x00011200ff077b82 */ /* 0x001e220000000800 */
[----:B------:R-:W-:Y:S01]  /*16650*/  ULDC.64 UR4, c[0x0][0x2d8] ;  /* 0x0000b60000047ab9 */ /* 0x000fe20000000a00 */
[----:B------:R-:W3:Y:S04]  /*16660*/  LDL.LU.64 R2, [R1+0x48] ;  /* 0x0000480001027983 */ /* 0x000ee80000300a00 */
[----:B------:R-:W4:Y:S04]  /*16670*/  LDL R5, [R1+0xc] ;  /* 0x00000c0001057983 */ /* 0x000f280000100800 */
[----:B------:R-:W4:Y:S01]  /*16680*/  LDL R9, [R1+0x28] ;  /* 0x0000280001097983 */ /* 0x000f220000100800 */
[----:B------:R-:W-:-:S04]  /*16690*/  ISETP.NE.U32.AND P0, PT, RZ, UR6, PT ;  /* 0x00000006ff007c0c */ /* 0x000fc8000bf05070 */
[----:B------:R-:W-:Y:S01]  /*166a0*/  ISETP.NE.AND.EX P0, PT, RZ, UR7, PT, P0 ;  /* 0x00000007ff007c0c */ /* 0x000fe2000bf05300 */
[----:B------:R-:W1:Y:S01]  /*166b0*/  S2R R8, SR_TID.X ;  /* 0x0000000000087919 */ /* 0x000e620000002100 */
[----:B------:R-:W-:Y:S01]  /*166c0*/  ULDC.64 UR6, c[0x0][0x280] ;  /* 0x0000a00000067ab9 */ /* 0x000fe20000000a00 */
[----:B--2---:R-:W2:Y:S01]  /*166d0*/  S2R R10, SR_TID.X ;  /* 0x00000000000a7919 */ /* 0x004ea20000002100 */
[----:B-1----:R-:W-:Y:S02]  /*166e0*/  IMAD.SHL.U32 R8, R8, 0x10, RZ ;  /* 0x0000001008087824 */ /* 0x002fe400078e00ff */
[----:B--2---:R-:W-:-:S05]  /*166f0*/  IMAD.SHL.U32 R10, R10, 0x8, RZ ;  /* 0x000000080a0a7824 */ /* 0x004fca00078e00ff */
[----:B------:R-:W-:-:S04]  /*16700*/  LOP3.LUT R10, R10, 0x38, RZ, 0xc0, !PT ;  /* 0x000000380a0a7812 */ /* 0x000fc800078ec0ff */
[C---:B------:R-:W-:Y:S02]  /*16710*/  LOP3.LUT R11, R10.reuse, 0x40, RZ, 0xfc, !PT ;  /* 0x000000400a0b7812 */ /* 0x040fe400078efcff */
[----:B------:R-:W-:Y:S01]  /*16720*/  LOP3.LUT R10, R10, 0x80, RZ, 0xfc, !PT ;  /* 0x000000800a0a7812 */ /* 0x000fe200078efcff */
[----:B---3--:R-:W-:Y:S01]  /*16730*/  IMAD.MOV.U32 R3, RZ, RZ, R0 ;  /* 0x000000ffff037224 */ /* 0x008fe200078e0000 */
[----:B----4-:R-:W-:-:S04]  /*16740*/  SHF.R.S32.HI R0, RZ, 0x1f, R5 ;  /* 0x0000001fff007819 */ /* 0x010fc80000011405 */
[----:B------:R-:W-:Y:S02]  /*16750*/  SEL R4, R0, RZ, !P0 ;  /* 0x000000ff00047207 */ /* 0x000fe40004000000 */
[----:B------:R-:W-:Y:S02]  /*16760*/  SEL R0, R5, RZ, !P0 ;  /* 0x000000ff05007207 */ /* 0x000fe40004000000 */
[----:B------:R-:W1:Y:S01]  /*16770*/  S2R R5, SR_TID.X ;  /* 0x0000000000057919 */ /* 0x000e620000002100 */
[----:B0-----:R-:W-:Y:S01]  /*16780*/  ISETP.NE.AND P0, PT, R7, 0x1, PT ;  /* 0x000000010700780c */ /* 0x001fe20003f05270 */
[----:B------:R-:W-:-:S04]  /*16790*/  IMAD.WIDE.U32 R2, R16, UR4, R2 ;  /* 0x0000000410027c25 */ /* 0x000fc8000f8e0002 */
[----:B------:R-:W-:Y:S01]  /*167a0*/  IMAD R3, R16, UR5, R3 ;  /* 0x0000000510037c24 */ /* 0x000fe2000f8e0203 */
[----:B------:R-:W-:-:S07]  /*167b0*/  ULDC.64 UR4, c[0x0][0x2e0] ;  /* 0x0000b80000047ab9 */ /* 0x000fce0000000a00 */
[----:B------:R-:W0:Y:S01]  /*167c0*/  @P0 LDC R6, c[0x0][0x450] ;  /* 0x00011400ff060b82 */ /* 0x000e220000000800 */
[----:B-1----:R-:W-:-:S04]  /*167d0*/  LOP3.LUT R5, R5, 0x7f, RZ, 0xc0, !PT ;  /* 0x0000007f05057812 */ /* 0x002fc800078ec0ff */
[----:B------:R-:W-:-:S04]  /*167e0*/  SHF.R.U32.HI R5, RZ, 0x3, R5 ;  /* 0x00000003ff057819 */ /* 0x000fc80000011605 */
[----:B------:R-:W-:Y:S02]  /*167f0*/  LOP3.LUT R8, R5, 0x70, R8, 0xf8, !PT ;  /* 0x0000007005087812 */ /* 0x000fe400078ef808 */
[----:B------:R-:W1:Y:S01]  /*16800*/  @P0 LDC R5, c[0x0][0x44c] ;  /* 0x00011300ff050b82 */ /* 0x000e620000000800 */
[----:B------:R-:W-:Y:S02]  /*16810*/  IMAD R4, R4, UR4, RZ ;  /* 0x0000000404047c24 */ /* 0x000fe4000f8e02ff */
[----:B------:R-:W-:-:S04]  /*16820*/  IMAD.WIDE.U32 R2, R0, UR4, R2 ;  /* 0x0000000400027c25 */ /* 0x000fc8000f8e0002 */
[----:B------:R-:W-:Y:S01]  /*16830*/  IMAD R0, R0, UR5, R4 ;  /* 0x0000000500007c24 */ /* 0x000fe2000f8e0204 */
[----:B------:R-:W-:Y:S01]  /*16840*/  ULDC.64 UR4, c[0x0][0x2d0] ;  /* 0x0000b40000047ab9 */ /* 0x000fe20000000a00 */
[----:B------:R-:W-:Y:S02]  /*16850*/  IMAD.IADD R4, R8, 0x1, R9 ;  /* 0x0000000108047824 */ /* 0x000fe400078e0209 */
[----:B------:R-:W-:Y:S02]  /*16860*/  IMAD.IADD R3, R3, 0x1, R0 ;  /* 0x0000000103037824 */ /* 0x000fe400078e0200 */
        /* <DEDUP_REMOVED lines=17> */
[----:B------:R-:W1:Y:S01]  /*16980*/  S2R R8, SR_TID.X ;  /* 0x0000000000087919 */ /* 0x000e620000002100 */
[----:B------:R-:W-:Y:S01]  /*16990*/  IMAD R0, R4, UR5, R0 ;  /* 0x0000000504007c24 */ /* 0x000fe2000f8e0200 */
[----:B------:R-:W-:-:S03]  /*169a0*/  LEA R4, P3, R2, UR6, 0x1 ;  /* 0x0000000602047c11 */ /* 0x000fc6000f8608ff */
[----:B------:R-:W-:Y:S01]  /*169b0*/  IMAD.IADD R0, R3, 0x1, R0 ;  /* 0x0000000103007824 */ /* 0x000fe200078e0200 */
[----:B------:R-:W-:-:S04]  /*169c0*/  ISETP.GE.AND P1, PT, R11, UR4, PT ;  /* 0x000000040b007c0c */ /* 0x000fc8000bf26270 */
[----:B------:R-:W-:Y:S01]  /*169d0*/  LEA.HI.X R3, R2, UR7, R0, 0x1, P3 ;  /* 0x0000000702037c11 */ /* 0x000fe200098f0c00 */
[----:B-1----:R-:W-:-:S05]  /*169e0*/  IMAD.SHL.U32 R8, R8, 0x8, RZ ;  /* 0x0000000808087824 */ /* 0x002fca00078e00ff */
[----:B------:R-:W-:-:S04]  /*169f0*/  LOP3.LUT R8, R8, 0x38, RZ, 0xc0, !PT ;  /* 0x0000003808087812 */ /* 0x000fc800078ec0ff */
[----:B------:R-:W-:Y:S01]  /*16a00*/  ISETP.GE.AND P2, PT, R8, UR4, PT ;  /* 0x0000000408007c0c */ /* 0x000fe2000bf46270 */
[----:B------:R-:W-:-:S03]  /*16a10*/  UMOV UR4, 0xffffffff ;  /* 0xffffffff00047882 */ /* 0x000fc60000000000 */
[----:B0-----:R-:W-:Y:S09]  /*16a20*/  BRA.DIV UR4, `(.L_x_1288) ;  /* 0x0000004e04b87947 */ /* 0x001ff2000b800000 */
[----:B------:R-:W0:Y:S01]  /*16a30*/  S2R R6, SR_TID.X ;  /* 0x0000000000067919 */ /* 0x000e220000002100 */
[----:B------:R-:W2:Y:S01]  /*16a40*/  LDL.LU R9, [R1+0x28] ;  /* 0x0000280001097983 */ /* 0x000ea20000300800 */
[----:B0-----:R-:W-:-:S04]  /*16a50*/  LOP3.LUT R6, R6, 0x7f, RZ, 0xc0, !PT ;  /* 0x0000007f06067812 */ /* 0x001fc800078ec0ff */
[----:B------:R-:W-:Y:S02]  /*16a60*/  SHF.R.U32.HI R8, RZ, 0x3, R6 ;  /* 0x00000003ff087819 */ /* 0x000fe40000011606 */
[----:B------:R-:W3:Y:S01]  /*16a70*/  LDL.LU R6, [R1+0x2c] ;  /* 0x00002c0001067983 */ /* 0x000ee20000300800 */
[----:B------:R-:W0:Y:S01]  /*16a80*/  S2R R11, SR_TID.X ;  /* 0x00000000000b7919 */ /* 0x000e220000002100 */
[----:B------:R-:W-:Y:S01]  /*16a90*/  ULDC.64 UR4, c[0x0][0x208] ;  /* 0x0000820000047ab9 */ /* 0x000fe20000000a00 */
[----:B0-----:R-:W-:-:S05]  /*16aa0*/  IMAD.SHL.U32 R11, R11, 0x8, RZ ;  /* 0x000000080b0b7824 */ /* 0x001fca00078e00ff */
[----:B------:R-:W-:Y:S01]  /*16ab0*/  LOP3.LUT R11, R11, 0x38, RZ, 0xc0, !PT ;  /* 0x000000380b0b7812 */ /* 0x000fe200078ec0ff */
[----:B--2---:R-:W-:-:S04]  /*16ac0*/  IMAD.IADD R0, R8, 0x1, R9 ;  /* 0x0000000108007824 */ /* 0x004fc800078e0209 */
[----:B------:R-:W-:Y:S01]  /*16ad0*/  VIADD R5, R0, 0x10 ;  /* 0x0000001000057836 */ /* 0x000fe20000000000 */
[----:B------:R-:W-:Y:S01]  /*16ae0*/  SHFL.IDX PT, R9, R3, 0x1, 0x181f ;  /* 0x00381f0003097f89 */ /* 0x000fe200000e0000 */
[----:B---3--:R-:W-:-:S03]  /*16af0*/  IMAD R2, R6, R7, RZ ;  /* 0x0000000706027224 */ /* 0x008fc600078e02ff */
[----:B------:R-:W0:Y:S04]  /*16b00*/  SHFL.IDX PT, R7, R4, RZ, 0x181f ;  /* 0x00181fff04077589 */ /* 0x000e2800000e0000 */
[----:B------:R-:W1:Y:S01]  /*16b10*/  SHFL.IDX PT, R6, R3, RZ, 0x181f ;  /* 0x00181fff03067589 */ /* 0x000e6200000e0000 */
[-C--:B------:R-:W-:Y:S02]  /*16b20*/  ISETP.GE.AND P4, PT, R0, R2.reuse, PT ;  /* 0x000000020000720c */ /* 0x080fe40003f86270 */
[----:B------:R-:W-:Y:S02]  /*16b30*/  ISETP.GE.AND P3, PT, R5, R2, PT ;  /* 0x000000020500720c */ /* 0x000fe40003f66270 */
[----:B------:R-:W2:Y:S09]  /*16b40*/  SHFL.IDX PT, R5, R4, 0x1, 0x181f ;  /* 0x00381f0004057f89 */ /* 0x000eb200000e0000 */
[----:B0-----:R-:W-:-:S05]  /*16b50*/  @!P4 LEA R7, P5, R11, R7, 0x1 ;  /* 0x000000070b07c211 */ /* 0x001fca00078a08ff */
[----:B-1----:R-:W-:-:S05]  /*16b60*/  @!P4 IMAD.X R6, RZ, RZ, R6, P5 ;  /* 0x000000ffff06c224 */ /* 0x002fca00028e0606 */
[----:B------:R-:W-:-:S04]  /*16b70*/  @!P4 LOP3.LUT R7, R7, R6, RZ, 0x3c, !PT ;  /* 0x000000060707c212 */ /* 0x000fc800078e3cff */
[----:B------:R-:W-:Y:S02]  /*16b80*/  @!P4 LOP3.LUT R6, R7, R6, RZ, 0x3c, !PT ;  /* 0x000000060706c212 */ /* 0x000fe400078e3cff */
[----:B--2---:R-:W-:Y:S02]  /*16b90*/  @!P3 LEA R8, P5, R11, R5, 0x1 ;  /* 0x000000050b08b211 */ /* 0x004fe400078a08ff */
        /* <DEDUP_REMOVED lines=67> */
.L_x_1411:
        /* <DEDUP_REMOVED lines=16> */
.L_x_1290:
[----:B------:R-:W-:Y:S05]  /*170d0*/  BSYNC B0 ;  /* 0x0000000000007941 */ /* 0x000fea0003800000 */
.L_x_1289:
[----:B------:R-:W-:Y:S01]  /*170e0*/  NOP ;  /* 0x0000000000007918 */ /* 0x000fe20000000000 */
[----:B------:R-:W-:Y:S01]  /*170f0*/  PLOP3.LUT P0, PT, PT, PT, PT, 0x80, 0x0 ;  /* 0x000000000000781c */ /* 0x000fe20003f0f070 */
[----:B------:R-:W-:-:S12]  /*17100*/  VIADD R11, R19, 0x30800 ;  /* 0x00030800130b7836 */ /* 0x000fd80000000000 */
.L_x_1291:
        /* <DEDUP_REMOVED lines=16> */
[----:B------:R-:W4:Y:S03]  /*17210*/  SYNCS.PHASECHK.TRANS64.TRYWAIT P0, [R19+URZ+0x30820], R0 ;  /* 0x03082000130075a7 */ /* 0x000f26000800017f */
[----:B---34-:R-:W-:Y:S05]  /*17220*/  @!P0 BRA `(.L_x_1293) ;  /* 0x0000005000b48947 */ /* 0x018fea0003800000 */
.L_x_1412:
[----:B------:R-:W-:Y:S05]  /*17230*/  BSYNC B0 ;  /* 0x0000000000007941 */ /* 0x000fea0003800000 */
.L_x_1292:
[----:B------:R-:W3:Y:S04]  /*17240*/  LDL R2, [R1+0x3c] ;  /* 0x00003c0001027983 */ /* 0x000ee80000100800 */
[----:B0-----:R-:W4:Y:S01]  /*17250*/  LDL R4, [R1+0x24] ;  /* 0x0000240001047983 */ /* 0x001f220000100800 */
[----:B------:R-:W-:Y:S01]  /*17260*/  BSSY B0, `(.L_x_1294) ;  /* 0x0000251000007945 */ /* 0x000fe20003800000 */
[----:B---3--:R-:W-:-:S05]  /*17270*/  VIADD R0, R2, 0xfffffffe ;  /* 0xfffffffe02007836 */ /* 0x008fca0000000000 */
[----:B----4-:R-:W-:-:S13]  /*17280*/  ISETP.GE.AND P0, PT, R0, R4, PT ;  /* 0x000000040000720c */ /* 0x010fda0003f06270 */
[----:B------:R-:W-:Y:S05]  /*17290*/  @!P0 BRA `(.L_x_1295) ;  /* 0x0000002400348947 */ /* 0x000fea0003800000 */
[----:B------:R-:W3:Y:S04]  /*172a0*/  LDL.LU R2, [R1+0x40] ;  /* 0x0000400001027983 */ /* 0x000ee80000300800 */
[----:B------:R-:W4:Y:S04]  /*172b0*/  LDL.LU R7, [R1+0x38] ;  /* 0x0000380001077983 */ /* 0x000f280000300800 */
[----:B--2---:R-:W2:Y:S04]  /*172c0*/  LDL.LU R3, [R1+0x54] ;  /* 0x0000540001037983 */ /* 0x004ea80000300800 */
[----:B------:R-:W5:Y:S04]  /*172d0*/  LDL.LU R6, [R1+0x34] ;  /* 0x0000340001067983 */ /* 0x000f680000300800 */
[----:B-1----:R-:W5:Y:S01]  /*172e0*/  LDL.LU R5, [R1+0x58] ;  /* 0x0000580001057983 */ /* 0x002f620000300800 */
[----:B------:R-:W-:Y:S01]  /*172f0*/  LOP3.LUT R10, RZ, R4, RZ, 0x33, !PT ;  /* 0x00000004ff0a7212 */ /* 0x000fe200078e33ff */
[----:B------:R-:W-:Y:S01]  /*17300*/  BSSY B2, `(.L_x_1296) ;  /* 0x00000cd000027945 */ /* 0x000fe20003800000 */
[----:B---3--:R-:W-:-:S04]  /*17310*/  VIADD R2, R2, 0x1 ;  /* 0x0000000102027836 */ /* 0x008fc80000000000 */
[----:B----4-:R-:W-:Y:S01]  /*17320*/  IMAD R2, R2, R7, RZ ;  /* 0x0000000702027224 */ /* 0x010fe200078e02ff */
[----:B--2---:R-:W-:-:S04]  /*17330*/  LOP3.LUT R3, RZ, R3, RZ, 0x33, !PT ;  /* 0x00000003ff037212 */ /* 0x004fc800078e33ff */
[----:B------:R-:W-:-:S04]  /*17340*/  LOP3.LUT R2, RZ, R2, RZ, 0x33, !PT ;  /* 0x00000002ff027212 */ /* 0x000fc800078e33ff */
[----:B-----5:R-:W-:Y:S02]  /*17350*/  VIADDMNMX R2, R2, -R6, R3, !PT ;  /* 0x8000000602027246 */ /* 0x020fe40007800103 */
[----:B------:R-:W-:-:S04]  /*17360*/  LOP3.LUT R7, RZ, R5, RZ, 0x33, !PT ;  /* 0x00000005ff077212 */ /* 0x000fc800078e33ff */
[----:B------:R-:W-:-:S04]  /*17370*/  VIMNMX R7, R2, R7, !PT ;  /* 0x0000000702077248 */ /* 0x000fc80007fe0100 */
[----:B------:R-:W-:Y:S02]  /*17380*/  VIADDMNMX R10, R7, 0x2, R10, !PT ;  /* 0x00000002070a7846 */ /* 0x000fe4000780010a */
[----:B------:R-:W-:-:S05]  /*17390*/  LOP3.LUT R2, RZ, R7, RZ, 0x33, !PT ;  /* 0x00000007ff027212 */ /* 0x000fca00078e33ff */
[----:B------:R-:W-:-:S05]  /*173a0*/  IMAD.IADD R2, R10, 0x1, R2 ;  /* 0x000000010a027824 */ /* 0x000fca00078e0202 */
[----:B------:R-:W-:-:S04]  /*173b0*/  LOP3.LUT R2, R2, 0x1, RZ, 0xc0, !PT ;  /* 0x0000000102027812 */ /* 0x000fc800078ec0ff */
[----:B------:R-:W-:-:S13]  /*173c0*/  ISETP.NE.U32.AND P0, PT, R2, 0x1, PT ;  /* 0x000000010200780c */ /* 0x000fda0003f05070 */
[----:B------:R-:W-:Y:S05]  /*173d0*/  @P0 BRA `(.L_x_1297) ;  /* 0x0000000800fc0947 */ /* 0x000fea0003800000 */
[----:B------:R-:W2:Y:S04]  /*173e0*/  LDL R5, [R1+0x10] ;  /* 0x0000100001057983 */ /* 0x000ea80000100800 */
[----:B------:R-:W3:Y:S01]  /*173f0*/  LDL R4, [R1+0x14] ;  /* 0x0000140001047983 */ /* 0x000ee20000100800 */
[----:B------:R-:W-:Y:S01]  /*17400*/  LOP3.LUT P1, RZ, R18, 0x1, RZ, 0xc0, !PT ;  /* 0x0000000112ff7812 */ /* 0x000fe2000782c0ff */
[----:B------:R-:W-:Y:S01]  /*17410*/  BSSY B1, `(.L_x_1298) ;  /* 0x00000b7000017945 */ /* 0x000fe20003800000 */
[----:B--2---:R-:W-:-:S05]  /*17420*/  VIADD R8, R5, 0x1 ;  /* 0x0000000105087836 */ /* 0x004fca0000000000 */
[----:B------:R-:W-:-:S04]  /*17430*/  ISETP.NE.AND P0, PT, R8, 0x2, PT ;  /* 0x000000020800780c */ /* 0x000fc80003f05270 */
[----:B------:R-:W-:Y:S02]  /*17440*/  SEL R9, RZ, 0x1, P0 ;  /* 0x00000001ff097807 */ /* 0x000fe40000000000 */
[----:B------:R-:W-:Y:S02]  /*17450*/  SEL R8, R8, RZ, P0 ;  /* 0x000000ff08087207 */ /* 0x000fe40000000000 */
[----:B---3--:R-:W-:Y:S01]  /*17460*/  LOP3.LUT R9, R4, R9, RZ, 0x3c, !PT ;  /* 0x0000000904097212 */ /* 0x008fe200078e3cff */
[----:B------:R-:W-:Y:S06]  /*17470*/  @!P1 BRA `(.L_x_1299) ;  /* 0x0000000800c09947 */ /* 0x000fec0003800000 */
        /* <DEDUP_REMOVED lines=23> */
[----:B------:R-:W-:-:S06]  /*175f0*/  LEA.HI.X R5, R2, UR5, R3, 0x2, P0 ;  /* 0x0000000502057c11 */ /* 0x000fcc00080f1403 */
[----:B------:R0:W5:Y:S03]  /*17600*/  LDG.E R5, desc[UR8][R4.64] ;  /* 0x0000000804057981 */ /* 0x000166000c1e1900 */
.L_x_1300:
[----:B------:R-:W-:Y:S01]  /*17610*/  IMAD R3, R8, 0x8, R19 ;  /* 0x0000000808037824 */ /* 0x000fe200078e0213 */
[----:B------:R-:W-:Y:S01]  /*17620*/  SHF.L.U32 R2, R9, 0x1f, RZ ;  /* 0x0000001f09027819 */ /* 0x000fe200000006ff */
[----:B------:R-:W-:Y:S03]  /*17630*/  BSSY B3, `(.L_x_1301) ;  /* 0x0000003000037945 */ /* 0x000fe60003800000 */
[----:B------:R-:W1:Y:S02]  /*17640*/  SYNCS.PHASECHK.TRANS64.TRYWAIT P0, [R3+URZ+0x30840], R2 ;  /* 0x03084002030075a7 */ /* 0x000e64000800017f */
[----:B-1----:R-:W-:Y:S05]  /*17650*/  @!P0 BRA `(.L_x_1302) ;  /* 0x0000004c00bc8947 */ /* 0x002fea0003800000 */
.L_x_1413:
[----:B------:R-:W-:Y:S05]  /*17660*/  BSYNC B3 ;  /* 0x0000000000037941 */ /* 0x000fea0003800000 */
.L_x_1301:
        /* <DEDUP_REMOVED lines=12> */
.L_x_1304:
[----:B------:R-:W-:Y:S05]  /*17730*/  BSYNC B3 ;  /* 0x0000000000037941 */ /* 0x000fea0003800000 */
.L_x_1303:
        /* <DEDUP_REMOVED lines=12> */
.L_x_1305:
        /* <DEDUP_REMOVED lines=16> */
.L_x_1306:
        /* <DEDUP_REMOVED lines=16> */
.L_x_1307:
        /* <DEDUP_REMOVED lines=10> */
[----:B------:R-:W2:Y:S04]  /*17aa0*/  LDL.LU R12, [R1+0x14] ;  /* 0x00001400010c7983 */ /* 0x000ea80000300800 */
[----:B------:R-:W3:Y:S01]  /*17ab0*/  LDL R6, [R1+0x10] ;  /* 0x0000100001067983 */ /* 0x000ee20000100800 */
[----:B------:R-:W-:Y:S01]  /*17ac0*/  BSSY B3, `(.L_x_1308) ;  /* 0x0000005000037945 */ /* 0x000fe20003800000 */
[----:B--2---:R-:W-:Y:S01]  /*17ad0*/  SHF.L.U32 R2, R12, 0x1f, RZ ;  /* 0x0000001f0c027819 */ /* 0x004fe200000006ff */
[----:B---3--:R-:W-:-:S04]  /*17ae0*/  IMAD R3, R6, 0x8, R11 ;  /* 0x0000000806037824 */ /* 0x008fc800078e020b */
[----:B------:R-:W0:Y:S02]  /*17af0*/  SYNCS.PHASECHK.TRANS64.TRYWAIT P0, [R3+URZ+0x60], R2 ;  /* 0x00006002030075a7 */ /* 0x000e24000800017f */
[----:B0-----:R-:W-:Y:S05]  /*17b00*/  @!P0 BRA `(.L_x_1309) ;  /* 0x0000004800a48947 */ /* 0x001fea0003800000 */
.L_x_1414:
[----:B------:R-:W-:Y:S05]  /*17b10*/  BSYNC B3 ;  /* 0x0000000000037941 */ /* 0x000fea0003800000 */
.L_x_1308:
[----:B------:R-:W-:Y:S01]  /*17b20*/  BSSY B3, `(.L_x_1310) ;  /* 0x000000d000037945 */ /* 0x000fe20003800000 */
[----:B------:R-:W-:Y:S02]  /*17b30*/  IMAD.MOV.U32 R12, RZ, RZ, 0x0 ;  /* 0x00000000ff0c7424 */ /* 0x000fe400078e00ff */
[----:B------:R-:W-:Y:S01]  /*17b40*/  IMAD.MOV.U32 R13, RZ, RZ, 0x14f00000 ;  /* 0x14f00000ff0d7424 */ /* 0x000fe200078e00ff */
[----:B------:R-:W-:Y:S06]  /*17b50*/  @P1 BRA `(.L_x_1311) ;  /* 0x0000000000241947 */ /* 0x000fec0003800000 */
[----:B------:R-:W2:Y:S01]  /*17b60*/  LDL R6, [R1+0x10] ;  /* 0x0000100001067983 */ /* 0x000ea20000100800 */
[----:B0-----:R-:W-:Y:S01]  /*17b70*/  IMAD.MOV.U32 R3, RZ, RZ, 0x9000 ;  /* 0x00009000ff037424 */ /* 0x001fe200078e00ff */
[----:B------:R-:W0:Y:S02]  /*17b80*/  S2R R4, SR_TID.X ;  /* 0x0000000000047919 */ /* 0x000e240000002100 */
[----:B0-----:R-:W-:-:S04]  /*17b90*/  LOP3.LUT R4, R4, 0x1f, RZ, 0xc0, !PT ;  /* 0x0000001f04047812 */ /* 0x001fc800078ec0ff */
[----:B------:R-:W-:Y:S01]  /*17ba0*/  ISETP.NE.AND P0, PT, R4, RZ, PT ;  /* 0x000000ff0400720c */ /* 0x000fe20003f05270 */
[----:B--2---:R-:W-:-:S04]  /*17bb0*/  IMAD R2, R6, 0x8, R19 ;  /* 0x0000000806027824 */ /* 0x004fc800078e0213 */
[----:B------:R1:W-:Y:S08]  /*17bc0*/  SYNCS.ARRIVE.TRANS64 RZ, [R2+URZ+0x30850], R3 ;  /* 0x0308500302ff79a7 */ /* 0x0003f0000800003f */
[----:B------:R-:W-:Y:S05]  /*17bd0*/  @!P0 BRA `(.L_x_1311) ;  /* 0x0000000000048947 */ /* 0x000fea0003800000 */
[----:B------:R-:W-:Y:S01]  /*17be0*/  BPT.TRAP 0x1 ;  /* 0x000000040000795c */ /* 0x000fe20000300000 */
.L_x_1311:
[----:B------:R-:W-:Y:S05]  /*17bf0*/  BSYNC B3 ;  /* 0x0000000000037941 */ /* 0x000fea0003800000 */
.L_x_1310:
[----:B01----:R-:W2:Y:S04]  /*17c00*/  LDL.LU R2, [R1+0x10] ;  /* 0x0000100001027983 */ /* 0x003ea80000300800 */
[----:B------:R-:W3:Y:S04]  /*17c10*/  LDL R6, [R1+0x18] ;  /* 0x0000180001067983 */ /* 0x000ee80000100800 */
[----:B------:R-:W3:Y:S01]  /*17c20*/  LDL.LU R4, [R1+0x4] ;  /* 0x0000040001047983 */ /* 0x000ee20000300800 */
[----:B------:R-:W-:Y:S01]  /*17c30*/  R2UR UR10, R14 ;  /* 0x000000000e0a72ca */ /* 0x000fe200000e0000 */
[----:B------:R-:W-:Y:S01]  /*17c40*/  UIADD3 UR4, UP0, UR36, 0x470, URZ ;  /* 0x0000047024047890 */ /* 0x000fe2000ff1e03f */
[----:B------:R-:W-:-:S02]  /*17c50*/  R2UR UR6, R12 ;  /* 0x000000000c0672ca */ /* 0x000fc400000e0000 */
[----:B------:R-:W-:Y:S01]  /*17c60*/  R2UR UR7, R13 ;  /* 0x000000000d0772ca */ /* 0x000fe200000e0000 */
[----:B------:R-:W-:Y:S01]  /*17c70*/  UIADD3.X UR5, URZ, UR37, URZ, UP0, !UPT ;  /* 0x000000253f057290 */ /* 0x000fe200087fe43f */
[----:B------:R-:W-:Y:S01]  /*17c80*/  PLOP3.LUT P0, PT, PT, PT, PT, 0x80, 0x0 ;  /* 0x000000000000781c */ /* 0x000fe20003f0f070 */
[C-C-:B--2---:R-:W-:Y:S02]  /*17c90*/  IMAD R3, R2.reuse, 0x8, R19.reuse ;  /* 0x0000000802037824 */ /* 0x144fe400078e0213 */
[----:B------:R-:W-:Y:S02]  /*17ca0*/  IMAD R2, R2, 0x9000, R19 ;  /* 0x0000900002027824 */ /* 0x000fe400078e0213 */
[----:B------:R-:W-:Y:S02]  /*17cb0*/  VIADD R3, R3, 0x30850 ;  /* 0x0003085003037836 */ /* 0x000fe40000000000 */
[----:B---3--:R-:W-:Y:S02]  /*17cc0*/  IMAD R4, R4, 0x60, R6 ;  /* 0x0000006004047824 */ /* 0x008fe400078e0206 */
[----:B------:R-:W-:-:S07]  /*17cd0*/  VIADD R6, R2, 0x400 ;  /* 0x0000040002067836 */ /* 0x000fce0000000000 */
.L_x_1312:
        /* <DEDUP_REMOVED lines=15> */
.L_x_1313:
        /* <DEDUP_REMOVED lines=15> */
.L_x_1314:
        /* <DEDUP_REMOVED lines=12> */
.L_x_1299:
[----:B------:R-:W-:Y:S05]  /*17f80*/  BSYNC B1 ;  /* 0x0000000000017941 */ /* 0x000fea0003800000 */
.L_x_1298:
[----:B0-----:R-:W2:Y:S04]  /*17f90*/  LDL.LU R0, [R1+0x3c] ;  /* 0x00003c0001007983 */ /* 0x001ea80000300800 */
[----:B------:R0:W-:Y:S04]  /*17fa0*/  STL [R1+0x10], R8 ;  /* 0x0000100801007387 */ /* 0x0001e80000100800 */
[----:B------:R0:W-:Y:S02]  /*17fb0*/  STL [R1+0x14], R9 ;  /* 0x0000140901007387 */ /* 0x0001e40000100800 */
[----:B0-2---:R-:W-:-:S07]  /*17fc0*/  VIADD R0, R0, 0xfffffffd ;  /* 0xfffffffd00007836 */ /* 0x005fce0000000000 */
.L_x_1297:
[----:B------:R-:W-:Y:S05]  /*17fd0*/  BSYNC B2 ;  /* 0x0000000000027941 */ /* 0x000fea0003800000 */
.L_x_1296:
[----:B------:R-:W-:-:S05]  /*17fe0*/  VIADD R10, R10, 0xfffffffe ;  /* 0xfffffffe0a0a7836 */ /* 0x000fca0000000000 */
[----:B------:R-:W-:-:S13]  /*17ff0*/  ISETP.NE.AND P0, PT, R10, R7, PT ;  /* 0x000000070a00720c */ /* 0x000fda0003f05270 */
[----:B------:R-:W-:Y:S05]  /*18000*/  @!P0 BRA `(.L_x_1295) ;  /* 0x0000001400d88947 */ /* 0x000fea0003800000 */
[----:B------:R-:W-:-:S07]  /*18010*/  IMAD.MOV.U32 R9, RZ, RZ, R17 ;  /* 0x000000ffff097224 */ /* 0x000fce00078e0011 */
.L_x_1349:
[----:B--2---:R-:W2:Y:S04]  /*18020*/  LDL R3, [R1+0x10] ;  /* 0x0000100001037983 */ /* 0x004ea80000100800 */
[----:B------:R-:W3:Y:S01]  /*18030*/  LDL R2, [R1+0x14] ;  /* 0x0000140001027983 */ /* 0x000ee20000100800 */
[----:B------:R-:W-:Y:S01]  /*18040*/  LOP3.LUT P1, RZ, R18, 0x1, RZ, 0xc0, !PT ;  /* 0x0000000112ff7812 */ /* 0x000fe2000782c0ff */
[----:B------:R-:W-:Y:S05]  /*18050*/  YIELD ;  /* 0x0000000000007946 */ /* 0x000fea0003800000 */
[----:B------:R-:W-:Y:S01]  /*18060*/  BSSY B1, `(.L_x_1315) ;  /* 0x00000b4000017945 */ /* 0x000fe20003800000 */
[----:B--2---:R-:W-:-:S05]  /*18070*/  VIADD R4, R3, 0x1 ;  /* 0x0000000103047836 */ /* 0x004fca0000000000 */
[----:B------:R-:W-:-:S04]  /*18080*/  ISETP.NE.AND P0, PT, R4, 0x2, PT ;  /* 0x000000020400780c */ /* 0x000fc80003f05270 */
[----:B------:R-:W-:Y:S02]  /*18090*/  SEL R5, RZ, 0x1, P0 ;  /* 0x00000001ff057807 */ /* 0x000fe40000000000 */
[----:B------:R-:W-:Y:S02]  /*180a0*/  SEL R4, R4, RZ, P0 ;  /* 0x000000ff04047207 */ /* 0x000fe40000000000 */
[----:B---3--:R-:W-:Y:S01]  /*180b0*/  LOP3.LUT R5, R2, R5, RZ, 0x3c, !PT ;  /* 0x0000000502057212 */ /* 0x008fe200078e3cff */
[----:B01----:R-:W-:Y:S06]  /*180c0*/  @!P1 BRA `(.L_x_1316) ;  /* 0x0000000800b49947 */ /* 0x003fec0003800000 */
        /* <DEDUP_REMOVED lines=25> */
.L_x_1317:
[----:B------:R-:W-:Y:S01]  /*18260*/  IMAD R3, R4, 0x8, R19 ;  /* 0x0000000804037824 */ /* 0x000fe200078e0213 */
[----:B------:R-:W-:Y:S01]  /*18270*/  SHF.L.U32 R2, R5, 0x1f, RZ ;  /* 0x0000001f05027819 */ /* 0x000fe200000006ff */
[----:B------:R-:W-:Y:S03]  /*18280*/  BSSY B2, `(.L_x_1318) ;  /* 0x0000003000027945 */ /* 0x000fe60003800000 */
[----:B------:R-:W1:Y:S02]  /*18290*/  SYNCS.PHASECHK.TRANS64.TRYWAIT P0, [R3+URZ+0x30840], R2 ;  /* 0x03084002030075a7 */ /* 0x000e64000800017f */
[----:B-1----:R-:W-:Y:S05]  /*182a0*/  @!P0 BRA `(.L_x_1319) ;  /* 0x0000004000d08947 */ /* 0x002fea0003800000 */
.L_x_1415:
[----:B------:R-:W-:Y:S05]  /*182b0*/  BSYNC B2 ;  /* 0x0000000000027941 */ /* 0x000fea0003800000 */
.L_x_1318:
        /* <DEDUP_REMOVED lines=12> */
.L_x_1321:
[----:B------:R-:W-:Y:S05]  /*18380*/  BSYNC B2 ;  /* 0x0000000000027941 */ /* 0x000fea0003800000 */
.L_x_1320:
        /* <DEDUP_REMOVED lines=12> */
.L_x_1322:
        /* <DEDUP_REMOVED lines=16> */
.L_x_1323:
        /* <DEDUP_REMOVED lines=16> */
.L_x_1324:
        /* <DEDUP_REMOVED lines=17> */
.L_x_1416:
[----:B------:R-:W-:Y:S05]  /*18760*/  BSYNC B2 ;  /* 0x0000000000027941 */ /* 0x000fea0003800000 */
.L_x_1325:
        /* <DEDUP_REMOVED lines=11> */
.L_x_1328:
[----:B------:R-:W-:Y:S05]  /*18820*/  BSYNC B2 ;  /* 0x0000000000027941 */ /* 0x000fea0003800000 */
.L_x_1327:
[----:B0-----:R-:W2:Y:S04]  /*18830*/  LDL.LU R3, [R1+0x10] ;  /* 0x0000100001037983 */ /* 0x001ea80000300800 */
[----:B------:R-:W3:Y:S04]  /*18840*/  LDL R7, [R1+0x18] ;  /* 0x0000180001077983 */ /* 0x000ee80000100800 */
[----:B------:R-:W3:Y:S01]  /*18850*/  LDL.LU R6, [R1+0x4] ;  /* 0x0000040001067983 */ /* 0x000ee20000300800 */
[----:B------:R-:W-:Y:S01]  /*18860*/  R2UR UR10, R10 ;  /* 0x000000000a0a72ca */ /* 0x000fe200000e0000 */
[----:B------:R-:W-:Y:S01]  /*18870*/  UIADD3 UR4, UP0, UR36, 0x470, URZ ;  /* 0x0000047024047890 */ /* 0x000fe2000ff1e03f */
[----:B------:R-:W-:Y:S01]  /*18880*/  R2UR UR6, R12 ;  /* 0x000000000c0672ca */ /* 0x000fe200000e0000 */
[----:B------:R-:W-:Y:S01]  /*18890*/  VIADD R2, R2, 0x50 ;  /* 0x0000005002027836 */ /* 0x000fe20000000000 */
[----:B------:R-:W-:Y:S01]  /*188a0*/  R2UR UR7, R13 ;  /* 0x000000000d0772ca */ /* 0x000fe200000e0000 */
[----:B------:R-:W-:Y:S01]  /*188b0*/  UIADD3.X UR5, URZ, UR37, URZ, UP0, !UPT ;  /* 0x000000253f057290 */ /* 0x000fe200087fe43f */
[----:B------:R-:W-:Y:S01]  /*188c0*/  PLOP3.LUT P0, PT, PT, PT, PT, 0x80, 0x0 ;  /* 0x000000000000781c */ /* 0x000fe20003f0f070 */
[----:B--2---:R-:W-:-:S02]  /*188d0*/  IMAD R3, R3, 0x9000, R19 ;  /* 0x0000900003037824 */ /* 0x004fc400078e0213 */
[----:B---3--:R-:W-:Y:S02]  /*188e0*/  IMAD R6, R6, 0x60, R7 ;  /* 0x0000006006067824 */ /* 0x008fe400078e0207 */
[----:B------:R-:W-:-:S08]  /*188f0*/  VIADD R7, R3, 0x400 ;  /* 0x0000040003077836 */ /* 0x000fd00000000000 */
.L_x_1329:
        /* <DEDUP_REMOVED lines=15> */
.L_x_1330:
        /* <DEDUP_REMOVED lines=15> */
.L_x_1331:
        /* <DEDUP_REMOVED lines=12> */
.L_x_1316:
[----:B------:R-:W-:Y:S05]  /*18ba0*/  BSYNC B1 ;  /* 0x0000000000017941 */ /* 0x000fea0003800000 */
.L_x_1315:
[----:B------:R-:W-:Y:S01]  /*18bb0*/  VIADD R3, R4, 0x1 ;  /* 0x0000000104037836 */ /* 0x000fe20000000000 */
[----:B------:R-:W-:Y:S01]  /*18bc0*/  LOP3.LUT P1, RZ, R18, 0x1, RZ, 0xc0, !PT ;  /* 0x0000000112ff7812 */ /* 0x000fe2000782c0ff */
[----:B------:R-:W-:Y:S01]  /*18bd0*/  BSSY B1, `(.L_x_1332) ;  /* 0x00000b5000017945 */ /* 0x000fe20003800000 */
[----:B------:R-:W-:Y:S02]  /*18be0*/  VIADD R6, R0, 0xffffffff ;  /* 0xffffffff00067836 */ /* 0x000fe40000000000 */
[----:B------:R-:W-:-:S04]  /*18bf0*/  ISETP.NE.AND P0, PT, R3, 0x2, PT ;  /* 0x000000020300780c */ /* 0x000fc80003f05270 */
[----:B------:R-:W-:Y:S02]  /*18c00*/  SEL R2, RZ, 0x1, P0 ;  /* 0x00000001ff027807 */ /* 0x000fe40000000000 */
[----:B------:R-:W-:Y:S02]  /*18c10*/  SEL R12, R3, RZ, P0 ;  /* 0x000000ff030c7207 */ /* 0x000fe40000000000 */
[----:B------:R-:W-:-:S05]  /*18c20*/  LOP3.LUT R10, R5, R2, RZ, 0x3c, !PT ;  /* 0x00000002050a7212 */ /* 0x000fca00078e3cff */
[----:B------:R1:W-:Y:S04]  /*18c30*/  STL [R1+0x14], R10 ;  /* 0x0000140a01007387 */ /* 0x0003e80000100800 */
[----:B------:R1:W-:Y:S01]  /*18c40*/  STL [R1+0x10], R12 ;  /* 0x0000100c01007387 */ /* 0x0003e20000100800 */
[----:B------:R-:W-:Y:S05]  /*18c50*/  @!P1 BRA `(.L_x_1333) ;  /* 0x0000000800b09947 */ /* 0x000fea0003800000 */
[----:B------:R-:W-:Y:S01]  /*18c60*/  ULDC.64 UR4, c[0x0][0x418] ;  /* 0x0001060000047ab9 */ /* 0x000fe20000000a00 */
[----:B------:R-:W-:Y:S01]  /*18c70*/  IMAD.MOV.U32 R7, RZ, RZ, R6 ;  /* 0x000000ffff077224 */ /* 0x000fe200078e0006 */
[----:B------:R-:W-:-:S04]  /*18c80*/  ISETP.NE.U32.AND P0, PT, RZ, UR4, PT ;  /* 0x00000004ff007c0c */ /* 0x000fc8000bf05070 */
[----:B------:R-:W-:-:S13]  /*18c90*/  ISETP.NE.AND.EX P0, PT, RZ, UR5, PT, P0 ;  /* 0x00000005ff007c0c */ /* 0x000fda000bf05300 */
[----:B------:R-:W-:Y:S05]  /*18ca0*/  @!P0 BRA `(.L_x_1334) ;  /* 0x0000000000508947 */ /* 0x000fea0003800000 */
[----:B------:R-:W2:Y:S01]  /*18cb0*/  LDL R14, [R1+0x1c] ;  /* 0x00001c00010e7983 */ /* 0x000ea20000100800 */
[----:B0-----:R-:W0:Y:S01]  /*18cc0*/  LDC R8, c[0x0][0x43c] ;  /* 0x00010f00ff087b82 */ /* 0x001e220000000800 */
        /* <DEDUP_REMOVED lines=18> */
.L_x_1334:
[----:B------:R-:W-:Y:S01]  /*18df0*/  IMAD R2, R12, 0x8, R19 ;  /* 0x000000080c027824 */ /* 0x000fe200078e0213 */
[----:B------:R-:W-:Y:S01]  /*18e00*/  SHF.L.U32 R3, R10, 0x1f, RZ ;  /* 0x0000001f0a037819 */ /* 0x000fe200000006ff */
[----:B------:R-:W-:Y:S03]  /*18e10*/  BSSY B2, `(.L_x_1335) ;  /* 0x0000003000027945 */ /* 0x000fe60003800000 */
[----:B------:R-:W3:Y:S02]  /*18e20*/  SYNCS.PHASECHK.TRANS64.TRYWAIT P0, [R2+URZ+0x30840], R3 ;  /* 0x03084003020075a7 */ /* 0x000ee4000800017f */
[----:B---3--:R-:W-:Y:S05]  /*18e30*/  @!P0 BRA `(.L_x_1336) ;  /* 0x0000003800148947 */ /* 0x008fea0003800000 */
.L_x_1417:
[----:B------:R-:W-:Y:S05]  /*18e40*/  BSYNC B2 ;  /* 0x0000000000027941 */ /* 0x000fea0003800000 */
.L_x_1335:
[----:B0-2---:R-:W0:Y:S01]  /*18e50*/  S2R R8, SR_TID.X ;  /* 0x0000000000087919 */ /* 0x005e220000002100 */
[----:B------:R-:W-:Y:S01]  /*18e60*/  BSSY B2, `(.L_x_1337) ;  /* 0x000000b000027945 */ /* 0x000fe20003800000 */
[----:B0-----:R-:W-:-:S04]  /*18e70*/  LOP3.LUT R8, R8, 0x7f, RZ, 0xc0, !PT ;  /* 0x0000007f08087812 */ /* 0x001fc800078ec0ff */
[----:B------:R-:W-:-:S13]  /*18e80*/  ISETP.NE.AND P1, PT, R8, RZ, PT ;  /* 0x000000ff0800720c */ /* 0x000fda0003f25270 */
[----:B------:R-:W-:Y:S05]  /*18e90*/  @P1 BRA `(.L_x_1338) ;  /* 0x00000000001c1947 */ /* 0x000fea0003800000 */
[----:B------:R-:W0:Y:S01]  /*18ea0*/  S2R R8, SR_TID.X ;  /* 0x0000000000087919 */ /* 0x000e220000002100 */
[----:B---3--:R-:W-:-:S04]  /*18eb0*/  IMAD.MOV.U32 R3, RZ, RZ, 0x9000 ;  /* 0x00009000ff037424 */ /* 0x008fc800078e00ff */
[----:B------:R2:W-:Y:S01]  /*18ec0*/  SYNCS.ARRIVE.TRANS64 RZ, [R2+URZ+0x30830], R3 ;  /* 0x0308300302ff79a7 */ /* 0x0005e2000800003f */
[----:B0-----:R-:W-:-:S04]  /*18ed0*/  LOP3.LUT R8, R8, 0x1f, RZ, 0xc0, !PT ;  /* 0x0000001f08087812 */ /* 0x001fc800078ec0ff */
[----:B------:R-:W-:-:S13]  /*18ee0*/  ISETP.NE.AND P0, PT, R8, RZ, PT ;  /* 0x000000ff0800720c */ /* 0x000fda0003f05270 */
[----:B--2---:R-:W-:Y:S05]  /*18ef0*/  @!P0 BRA `(.L_x_1338) ;  /* 0x0000000000048947 */ /* 0x004fea0003800000 */
[----:B------:R-:W-:Y:S01]  /*18f00*/  BPT.TRAP 0x1 ;  /* 0x000000040000795c */ /* 0x000fe20000300000 */
.L_x_1338:
[----:B------:R-:W-:Y:S05]  /*18f10*/  BSYNC B2 ;  /* 0x0000000000027941 */ /* 0x000fea0003800000 */
.L_x_1337:
[----:B------:R-:W2:Y:S04]  /*18f20*/  LDL R8, [R1+0x10] ;  /* 0x0000100001087983 */ /* 0x000ea80000100800 */
[----:B---3--:R-:W3:Y:S01]  /*18f30*/  LDL R2, [R1+0x18] ;  /* 0x0000180001027983 */ /* 0x008ee20000100800 */
[----:B------:R-:W-:Y:S01]  /*18f40*/  IMAD.MOV.U32 R14, RZ, RZ, RZ ;  /* 0x000000ffff0e7224 */ /* 0x000fe200078e00ff */
[----:B------:R-:W-:Y:S01]  /*18f50*/  UIADD3 UR4, UP0, UR36, 0x370, URZ ;  /* 0x0000037024047890 */ /* 0x000fe2000ff1e03f */
[----:B------:R-:W-:Y:S01]  /*18f60*/  PLOP3.LUT P0, PT, PT, PT, PT, 0x80, 0x0 ;  /* 0x000000000000781c */ /* 0x000fe20003f0f070 */
[----:B------:R-:W-:Y:S01]  /*18f70*/  UMOV UR6, 0x0 ;  /* 0x0000000000067882 */ /* 0x000fe20000000000 */
[----:B------:R-:W-:Y:S01]  /*18f80*/  UMOV UR7, 0x14f00000 ;  /* 0x14f0000000077882 */ /* 0x000fe20000000000 */
[----:B------:R-:W-:Y:S01]  /*18f90*/  R2UR UR10, R14 ;  /* 0x000000000e0a72ca */ /* 0x000fe200000e0000 */
[----:B------:R-:W-:Y:S01]  /*18fa0*/  UIADD3.X UR5, URZ, UR37, URZ, UP0, !UPT ;  /* 0x000000253f057290 */ /* 0x000fe200087fe43f */
[----:B--2---:R-:W-:-:S02]  /*18fb0*/  IMAD R3, R8, 0x8, R11 ;  /* 0x0000000808037824 */ /* 0x004fc400078e020b */
[----:B------:R-:W-:Y:S02]  /*18fc0*/  IMAD R8, R8, 0x9000, R19 ;  /* 0x0000900008087824 */ /* 0x000fe400078e0213 */
[----:B------:R-:W-:Y:S02]  /*18fd0*/  VIADD R3, R3, 0x30 ;  /* 0x0000003003037836 */ /* 0x000fe40000000000 */
[----:B---3--:R-:W-:Y:S02]  /*18fe0*/  IMAD R2, R7, 0x60, R2 ;  /* 0x0000006007027824 */ /* 0x008fe400078e0202 */
[----:B-1----:R-:W-:-:S07]  /*18ff0*/  VIADD R10, R8, 0x1e400 ;  /* 0x0001e400080a7836 */ /* 0x002fce0000000000 */
.L_x_1339:
        /* <DEDUP_REMOVED lines=16> */
.L_x_1340:
        /* <DEDUP_REMOVED lines=16> */
.L_x_1341:
        /* <DEDUP_REMOVED lines=15> */
.L_x_1418:
[----:B------:R-:W-:Y:S05]  /*192f0*/  BSYNC B2 ;  /* 0x0000000000027941 */ /* 0x000fea0003800000 */
.L_x_1342:
        /* <DEDUP_REMOVED lines=11> */
.L_x_1345:
[----:B------:R-:W-:Y:S05]  /*193b0*/  BSYNC B2 ;  /* 0x0000000000027941 */ /* 0x000fea0003800000 */
.L_x_1344:
        /* <DEDUP_REMOVED lines=12> */
.L_x_1346:
        /* <DEDUP_REMOVED lines=15> */
.L_x_1347:
        /* <DEDUP_REMOVED lines=15> */
.L_x_1348:
        /* <DEDUP_REMOVED lines=12> */
.L_x_1333:
[----:B------:R-:W-:Y:S05]  /*19720*/  BSYNC B1 ;  /* 0x0000000000017941 */ /* 0x000fea0003800000 */
.L_x_1332:
[----:B------:R-:W3:Y:S01]  /*19730*/  LDL R2, [R1+0x24] ;  /* 0x0000240001027983 */ /* 0x000ee20000100800 */
[----:B------:R-:W-:Y:S01]  /*19740*/  VIADD R0, R0, 0xfffffffe ;  /* 0xfffffffe00007836 */ /* 0x000fe20000000000 */
[----:B---3--:R-:W-:-:S13]  /*19750*/  ISETP.GT.AND P0, PT, R6, R2, PT ;  /* 0x000000020600720c */ /* 0x008fda0003f04270 */
[----:B------:R-:W-:Y:S05]  /*19760*/  @P0 BRA `(.L_x_1349) ;  /* 0xffffffe8002c0947 */ /* 0x000fea000383ffff */
.L_x_1295:
[----:B------:R-:W-:Y:S05]  /*19770*/  BSYNC B0 ;  /* 0x0000000000007941 */ /* 0x000fea0003800000 */
.L_x_1294:
[----:B--2---:R-:W2:Y:S01]  /*19780*/  S2R R3, SR_TID.X ;  /* 0x0000000000037919 */ /* 0x004ea20000002100 */
        /* <DEDUP_REMOVED lines=18> */
.L_x_1351:
[----:B------:R-:W-:Y:S05]  /*198b0*/  BSYNC B0 ;  /* 0x0000000000007941 */ /* 0x000fea0003800000 */
.L_x_1350:
[----:B------:R-:W-:Y:S01]  /*198c0*/  LOP3.LUT P0, RZ, R18, 0x1, RZ, 0xc0, !PT ;  /* 0x0000000112ff7812 */ /* 0x000fe2000780c0ff */
[----:B------:R-:W-:-:S12]  /*198d0*/  BSSY B0, `(.L_x_1352) ;  /* 0x000004a000007945 */ /* 0x000fd80003800000 */
[----:B------:R-:W-:Y:S05]  /*198e0*/  @!P0 BRA `(.L_x_1353) ;  /* 0x0000000400208947 */ /* 0x000fea0003800000 */
[----:B--2---:R-:W2:Y:S04]  /*198f0*/  LDL R0, [R1+0x10] ;  /* 0x0000100001007983 */ /* 0x004ea80000100800 */
[----:B------:R-:W3:Y:S01]  /*19900*/  LDL R2, [R1+0x14] ;  /* 0x0000140001027983 */ /* 0x000ee20000100800 */
[----:B------:R-:W-:Y:S01]  /*19910*/  BSSY B1, `(.L_x_1354) ;  /* 0x0000006000017945 */ /* 0x000fe20003800000 */
[----:B------:R-:W-:Y:S01]  /*19920*/  ISETP.NE.AND P1, PT, R3, RZ, PT ;  /* 0x000000ff0300720c */ /* 0x000fe20003f25270 */
[----:B--2---:R-:W-:Y:S01]  /*19930*/  IMAD R0, R0, 0x8, R19 ;  /* 0x0000000800007824 */ /* 0x004fe200078e0213 */
[----:B---3--:R-:W-:-:S04]  /*19940*/  SHF.L.U32 R2, R2, 0x1f, RZ ;  /* 0x0000001f02027819 */ /* 0x008fc800000006ff */
[----:B------:R-:W2:Y:S02]  /*19950*/  SYNCS.PHASECHK.TRANS64.TRYWAIT P0, [R0+URZ+0x30860], R2 ;  /* 0x03086002000075a7 */ /* 0x000ea4000800017f */
[----:B--2---:R-:W-:Y:S05]  /*19960*/  @!P0 BRA `(.L_x_1355) ;  /* 0x0000002c00708947 */ /* 0x004fea0003800000 */
.L_x_1419:
[----:B------:R-:W-:Y:S05]  /*19970*/  BSYNC B1 ;  /* 0x0000000000017941 */ /* 0x000fea0003800000 */
.L_x_1354:
        /* <DEDUP_REMOVED lines=9> */
.L_x_1357:
[----:B------:R-:W-:Y:S05]  /*19a10*/  BSYNC B1 ;  /* 0x0000000000017941 */ /* 0x000fea0003800000 */
.L_x_1356:
[----:B------:R-:W3:Y:S04]  /*19a20*/  LDL.LU R4, [R1+0x18] ;  /* 0x0000180001047983 */ /* 0x000ee80000300800 */
[----:B------:R-:W3:Y:S04]  /*19a30*/  LDL.LU R3, [R1+0x4] ;  /* 0x0000040001037983 */ /* 0x000ee80000300800 */
[----:B--2---:R-:W2:Y:S01]  /*19a40*/  LDL R2, [R1+0x10] ;  /* 0x0000100001027983 */ /* 0x004ea20000100800 */
        /* <DEDUP_REMOVED lines=8> */
[----:B--2---:R-:W-:-:S04]  /*19ad0*/  IMAD R2, R2, 0x9000, R19 ;  /* 0x0000900002027824 */ /* 0x004fc800078e0213 */
[----:B------:R-:W-:-:S07]  /*19ae0*/  VIADD R4, R2, 0x400 ;  /* 0x0000040002047836 */ /* 0x000fce0000000000 */
.L_x_1358:
        /* <DEDUP_REMOVED lines=15> */
.L_x_1359:
        /* <DEDUP_REMOVED lines=15> */
.L_x_1360:
        /* <DEDUP_REMOVED lines=10> */
.L_x_1353:
[----:B------:R-:W-:Y:S05]  /*19d70*/  BSYNC B0 ;  /* 0x0000000000007941 */ /* 0x000fea0003800000 */
.L_x_1352:
[----:B-1----:R-:W2:Y:S04]  /*19d80*/  LDL.LU R5, [R1+0x10] ;  /* 0x0000100001057983 */ /* 0x002ea80000300800 */
[----:B------:R-:W3:Y:S01]  /*19d90*/  LDL.LU R4, [R1+0x14] ;  /* 0x0000140001047983 */ /* 0x000ee20000300800 */
[----:B--2---:R-:W-:-:S05]  /*19da0*/  VIADD R0, R5, 0x1 ;  /* 0x0000000105007836 */ /* 0x004fca0000000000 */
[----:B------:R-:W-:-:S04]  /*19db0*/  ISETP.NE.AND P0, PT, R0, 0x2, PT ;  /* 0x000000020000780c */ /* 0x000fc80003f05270 */
[----:B------:R-:W-:Y:S02]  /*19dc0*/  SEL R2, RZ, 0x1, P0 ;  /* 0x00000001ff027807 */ /* 0x000fe40000000000 */
[----:B------:R-:W-:Y:S02]  /*19dd0*/  SEL R0, R0, RZ, P0 ;  /* 0x000000ff00007207 */ /* 0x000fe40000000000 */
[----:B---3--:R-:W-:-:S03]  /*19de0*/  LOP3.LUT R4, R4, R2, RZ, 0x3c, !PT ;  /* 0x0000000204047212 */ /* 0x008fc600078e3cff */
[----:B------:R1:W-:Y:S04]  /*19df0*/  STL [R1+0x10], R0 ;  /* 0x0000100001007387 */ /* 0x0003e80000100800 */
[----:B------:R1:W-:Y:S02]  /*19e00*/  STL [R1+0x14], R4 ;  /* 0x0000140401007387 */ /* 0x0003e40000100800 */
.L_x_1274:
[----:B------:R-:W-:Y:S05]  /*19e10*/  BSYNC B7 ;  /* 0x0000000000077941 */ /* 0x000fea0003800000 */
.L_x_1272:
[----:B------:R-:W-:-:S13]  /*19e20*/  LOP3.LUT P0, RZ, R18, 0x2, RZ, 0xc0, !PT ;  /* 0x0000000212ff7812 */ /* 0x000fda000780c0ff */
[----:B------:R-:W-:Y:S05]  /*19e30*/  @!P0 BRA `(.L_x_1361) ;  /* 0x00000000002c8947 */ /* 0x000fea0003800000 */
[----:B------:R-:W-:Y:S05]  /*19e40*/  WARPSYNC.ALL ;  /* 0x0000000000007948 */ /* 0x000fea0003800000 */
[----:B------:R-:W4:Y:S08]  /*19e50*/  S2UR UR5, SR_CgaCtaId ;  /* 0x00000000000579c3 */ /* 0x000f300000008800 */
[----:B------:R-:W-:Y:S06]  /*19e60*/  BAR.SYNC.DEFER_BLOCKING 0x5, 0x180 ;  /* 0x0146000000007b1d */ /* 0x000fec0000010000 */
[----:B------:R-:W-:-:S02]  /*19e70*/  UMOV UR4, 0x400 ;  /* 0x0000040000047882 */ /* 0x000fc40000000000 */
[----:B----4-:R-:W-:-:S06]  /*19e80*/  ULEA UR4, UR5, UR4, 0x18 ;  /* 0x0000000405047291 */ /* 0x010fcc000f8ec03f */
[----:B------:R-:W-:-:S05]  /*19e90*/  IMAD.U32 R19, RZ, RZ, UR4 ;  /* 0x00000004ff137e24 */ /* 0x000fca000f8e00ff */
[----:B01----:R-:W0:Y:S04]  /*19ea0*/  LDS.128 R4, [R19+0x308d0] ;  /* 0x0308d00013047984 */ /* 0x003e280000000c00 */
[----:B0-----:R0:W-:Y:S04]  /*19eb0*/  STL.64 [R1], R4 ;  /* 0x0000000401007387 */ /* 0x0011e80000100a00 */
[----:B------:R0:W-:Y:S01]  /*19ec0*/  STL.64 [R1+0x8], R6 ;  /* 0x0000080601007387 */ /* 0x0001e20000100a00 */
[----:B------:R-:W-:Y:S06]  /*19ed0*/  BAR.ARV 0x4, 0x180 ;  /* 0x0106000000007b1d */ /* 0x000fec0000002000 */
[----:B------:R-:W-:Y:S05]  /*19ee0*/  BRA `(.L_x_1362) ;  /* 0x00000010003c7947 */ /* 0x000fea0003800000 */
.L_x_1361:
[----:B------:R-:W4:Y:S01]  /*19ef0*/  S2R R16, SR_TID.X ;  /* 0x0000000000107919 */ /* 0x000f220000002100 */
[----:B------:R-:W-:Y:S01]  /*19f00*/  UMOV UR4, 0xffffffff ;  /* 0xffffffff00047882 */ /* 0x000fe20000000000 */
[----:B----4-:R-:W-:-:S04]  /*19f10*/  LOP3.LUT R16, R16, 0x1f, RZ, 0xc0, !PT ;  /* 0x0000001f10107812 */ /* 0x010fc800078ec0ff */
        /* <DEDUP_REMOVED lines=10> */
[----:B------:R-:W1:Y:S01]  /*19fc0*/  @!P1 LDC.64 R4, c[0x0][0xc78] ;  /* 0x00031e00ff049b82 */ /* 0x000e620000000a00 */
[----:B0-----:R-:W-:-:S05]  /*19fd0*/  @!P1 IMAD.WIDE R2, R0, 0x4, R2 ;  /* 0x0000000400029825 */ /* 0x001fca00078e0202 */
[----:B------:R1:W3:Y:S02]  /*19fe0*/  @!P1 LDG.E R6, desc[UR6][R2.64] ;  /* 0x0000000602069981 */ /* 0x0002e4000c1e1900 */
[----:B-1----:R-:W-:-:S06]  /*19ff0*/  @!P1 IMAD.WIDE R2, R0, 0x4, R4 ;  /* 0x0000000400029825 */ /* 0x002fcc00078e0204 */
[----:B------:R-:W4:Y:S01]  /*1a000*/  @!P1 LDG.E R2, desc[UR6][R2.64] ;  /* 0x0000000602029981 */ /* 0x000f22000c1e1900 */
[----:B------:R-:W-:Y:S01]  /*1a010*/  IMAD.MOV.U32 R5, RZ, RZ, RZ ;  /* 0x000000ffff057224 */ /* 0x000fe200078e00ff */
[C---:B------:R-:W-:Y:S02]  /*1a020*/  ISETP.GE.U32.AND P2, PT, R16.reuse, 0x2, PT ;  /* 0x000000021000780c */ /* 0x040fe40003f46070 */
[C---:B------:R-:W-:Y:S01]  /*1a030*/  ISETP.GE.U32.AND P3, PT, R16.reuse, 0x4, PT ;  /* 0x000000041000780c */ /* 0x040fe20003f66070 */
[----:B------:R-:W-:Y:S01]  /*1a040*/  SHFL.IDX PT, R0, R8, RZ, 0x1f ;  /* 0x00001fff08007589 */ /* 0x000fe200000e0000 */
[C---:B------:R-:W-:Y:S02]  /*1a050*/  ISETP.GE.U32.AND P4, PT, R16.reuse, 0x8, PT ;  /* 0x000000081000780c */ /* 0x040fe40003f86070 */
[----:B------:R-:W-:Y:S01]  /*1a060*/  ISETP.GE.U32.AND P5, PT, R16, 0x10, PT ;  /* 0x000000101000780c */ /* 0x000fe20003fa6070 */
[----:B---3--:R-:W-:Y:S01]  /*1a070*/  @!P1 IMAD.MOV.U32 R5, RZ, RZ, R6 ;  /* 0x000000ffff059224 */ /* 0x008fe200078e0006 */
[----:B------:R-:W-:-:S02]  /*1a080*/  CS2R R6, SRZ ;  /* 0x0000000000067805 */ /* 0x000fc4000001ff00 */
[----:B----4-:R-:W-:Y:S01]  /*1a090*/  @!P1 IMAD.MOV.U32 R7, RZ, RZ, R2 ;  /* 0x000000ffff079224 */ /* 0x010fe200078e0002 */
[----:B------:R-:W-:-:S03]  /*1a0a0*/  ISETP.NE.AND P1, PT, R16, RZ, PT ;  /* 0x000000ff1000720c */ /* 0x000fc60003f25270 */
[----:B------:R-:W-:-:S05]  /*1a0b0*/  IMAD R2, R7, R5, RZ ;  /* 0x0000000507027224 */ /* 0x000fca00078e02ff */
[----:B------:R-:W0:Y:S02]  /*1a0c0*/  SHFL.UP PT, R3, R2, 0x1, RZ ;  /* 0x0420000002037989 */ /* 0x000e2400000e00ff */
[----:B0-----:R-:W-:-:S05]  /*1a0d0*/  SEL R9, R3, RZ, P1 ;  /* 0x000000ff03097207 */ /* 0x001fca0000800000 */
[----:B------:R-:W-:Y:S02]  /*1a0e0*/  IMAD.IADD R2, R2, 0x1, R9 ;  /* 0x0000000102027824 */ /* 0x000fe400078e0209 */
[----:B------:R-:W-:Y:S04]  /*1a0f0*/  SHFL.IDX PT, R9, R8, 0x1, 0x1f ;  /* 0x00201f0008097f89 */ /* 0x000fe800000e0000 */
        /* <DEDUP_REMOVED lines=12> */
[----:B--2---:R0:W1:Y:S02]  /*1a1c0*/  SHFL.IDX PT, R10, R2, 0x1f, 0x1f ;  /* 0x03e01f00020a7f89 */ /* 0x00406400000e0000 */
.L_x_1429:
[----:B------:R-:W-:Y:S02]  /*1a1d0*/  ULDC UR4, c[0x0][0xc38] ;  /* 0x00030e0000047ab9 */ /* 0x000fe40000000800 */
[----:B------:R-:W-:-:S04]  /*1a1e0*/  IMAD.U32 R8, RZ, RZ, UR4 ;  /* 0x00000004ff087e24 */ /* 0x000fc8000f8e00ff */
[----:B-1----:R-:W-:-:S04]  /*1a1f0*/  IMAD R10, R10, R8, RZ ;  /* 0x000000080a0a7224 */ /* 0x002fc800078e02ff */
[----:B------:R-:W-:-:S05]  /*1a200*/  IMAD.IADD R4, R9, 0x1, R10 ;  /* 0x0000000109047824 */ /* 0x000fca00078e020a */
[----:B------:R-:W-:-:S13]  /*1a210*/  ISETP.GT.AND P6, PT, R4, R0, PT ;  /* 0x000000000400720c */ /* 0x000fda0003fc4270 */
[----:B------:R-:W-:Y:S05]  /*1a220*/  @P6 BRA `(.L_x_1364) ;  /* 0x0000000000b06947 */ /* 0x000fea0003800000 */
.L_x_1367:
        /* <DEDUP_REMOVED lines=38> */
.L_x_1437:
[----:B------:R-:W-:Y:S02]  /*1a490*/  ULDC UR4, c[0x0][0xc38] ;  /* 0x00030e0000047ab9 */ /* 0x000fe40000000800 */
[----:B------:R-:W-:-:S04]  /*1a4a0*/  IMAD.U32 R8, RZ, RZ, UR4 ;  /* 0x00000004ff087e24 */ /* 0x000fc8000f8e00ff */
[----:B-1----:R-:W-:-:S04]  /*1a4b0*/  IMAD R10, R10, R8, RZ ;  /* 0x000000080a0a7224 */ /* 0x002fc800078e02ff */
[----:B------:R-:W-:-:S05]  /*1a4c0*/  IMAD.IADD R4, R10, 0x1, R4 ;  /* 0x000000010a047824 */ /* 0x000fca00078e0204 */
[----:B------:R-:W-:-:S13]  /*1a4d0*/  ISETP.GT.AND P6, PT, R4, R0, PT ;  /* 0x000000000400720c */ /* 0x000fda0003fc4270 */
[----:B------:R-:W-:Y:S05]  /*1a4e0*/  @!P6 BRA `(.L_x_1367) ;  /* 0xfffffffc0050e947 */ /* 0x000fea000383ffff */
.L_x_1364:
[----:B------:R-:W-:Y:S01]  /*1a4f0*/  IMAD.IADD R10, R4, 0x1, -R10 ;  /* 0x00000001040a7824 */ /* 0x000fe200078e0a0a */
[----:B------:R-:W-:-:S03]  /*1a500*/  UMOV UR4, 0xffffffff ;  /* 0xffffffff00047882 */ /* 0x000fc60000000000 */
[----:B------:R-:W-:-:S05]  /*1a510*/  IMAD R3, R2, R8, R10 ;  /* 0x0000000802037224 */ /* 0x000fca00078e020a */
[----:B------:R-:W-:Y:S01]  /*1a520*/  ISETP.GT.AND P6, PT, R3, R0, PT ;  /* 0x000000000300720c */ /* 0x000fe20003fc4270 */
[----:B------:R-:W-:-:S12]  /*1a530*/  BRA.DIV UR4, `(.L_x_1368) ;  /* 0x0000002a04c87947 */ /* 0x000fd8000b800000 */
[----:B------:R-:W2:Y:S01]  /*1a540*/  LDL.LU R11, [R1+0xc] ;  /* 0x00000c00010b7983 */ /* 0x000ea20000300800 */
[----:B------:R-:W-:-:S04]  /*1a550*/  VOTE.ANY R3, PT, !P6 ;  /* 0x0000000000037806 */ /* 0x000fc800070e0100 */
[----:B------:R-:W1:Y:S02]  /*1a560*/  POPC R9, R3 ;  /* 0x0000000300097309 */ /* 0x000e640000000000 */
[----:B-1----:R2:W1:Y:S04]  /*1a570*/  SHFL.IDX PT, R4, R5, R9, 0x1f ;  /* 0x00001f0905047589 */ /* 0x00246800000e0000 */
[----:B------:R3:W4:Y:S01]  /*1a580*/  SHFL.IDX PT, R7, R7, R9, 0x1f ;  /* 0x00001f0907077589 */ /* 0x00072200000e0000 */
[----:B--2---:R-:W-:-:S05]  /*1a590*/  IMAD.IADD R5, R9, 0x1, R11 ;  /* 0x0000000109057824 */ /* 0x004fca00078e020b */
[----:B-1--4-:R3:W-:Y:S02]  /*1a5a0*/  STL [R1+0xc], R5 ;  /* 0x00000c0501007387 */ /* 0x0127e40000100800 */
.L_x_1442:
[----:B------:R-:W-:-:S13]  /*1a5b0*/  ISETP.NE.AND P0, PT, R3, RZ, PT ;  /* 0x000000ff0300720c */ /* 0x000fda0003f05270 */
[----:B------:R-:W-:Y:S05]  /*1a5c0*/  @!P0 BRA `(.L_x_1369) ;  /* 0x0000000000148947 */ /* 0x000fea0003800000 */
[----:B------:R-:W-:Y:S01]  /*1a5d0*/  UMOV UR4, 0xffffffff ;  /* 0xffffffff00047882 */ /* 0x000fe20000000000 */
[----:B---3--:R-:W-:Y:S02]  /*1a5e0*/  VIADD R9, R9, 0xffffffff ;  /* 0xffffffff09097836 */ /* 0x008fe40000000000 */
[----:B------:R-:W-:Y:S05]  /*1a5f0*/  BRA.DIV UR4, `(.L_x_1370) ;  /* 0x0000002e04007947 */ /* 0x000fea000b800000 */
[----:B0-----:R0:W1:Y:S02]  /*1a600*/  SHFL.IDX PT, R2, R2, R9, 0x1f ;  /* 0x00001f0902027589 */ /* 0x00106400000e0000 */
.L_x_1445:
[----:B-1----:R-:W-:-:S07]  /*1a610*/  IMAD.MOV.U32 R6, RZ, RZ, R2 ;  /* 0x000000ffff067224 */ /* 0x002fce00078e0002 */
.L_x_1369:
[----:B0-----:R-:W-:Y:S01]  /*1a620*/  IMAD R2, R6, R8, R10 ;  /* 0x0000000806027224 */ /* 0x001fe200078e020a */
[----:B------:R-:W-:-:S03]  /*1a630*/  ISETP.NE.AND P0, PT, R7, 0x1, PT ;  /* 0x000000010700780c */ /* 0x000fc60003f05270 */
[----:B------:R-:W-:Y:S01]  /*1a640*/  IMAD.IADD R0, R0, 0x1, -R2 ;  /* 0x0000000100007824 */ /* 0x000fe200078e0a02 */
[----:B------:R0:W-:Y:S09]  /*1a650*/  STL [R1], R2 ;  /* 0x0000000201007387 */ /* 0x0001f20000100800 */
[----:B------:R-:W-:Y:S05]  /*1a660*/  @!P0 BRA `(.L_x_1371) ;  /* 0x0000000000e48947 */ /* 0x000fea0003800000 */
[----:B---3--:R-:W-:-:S04]  /*1a670*/  IABS R5, R4 ;  /* 0x0000000400057213 */ /* 0x008fc80000000000 */
[----:B0-----:R-:W0:Y:S08]  /*1a680*/  I2F.RP R2, R5 ;  /* 0x0000000500027306 */ /* 0x001e300000209400 */
[----:B0-----:R-:W0:Y:S02]  /*1a690*/  MUFU.RCP R2, R2 ;  /* 0x0000000200027308 */ /* 0x001e240000001000 */
[----:B0-----:R-:W-:-:S06]  /*1a6a0*/  VIADD R2, R2, 0xffffffe ;  /* 0x0ffffffe02027836 */ /* 0x001fcc0000000000 */
[----:B------:R-:W0:Y:S02]  /*1a6b0*/  F2I.FTZ.U32.TRUNC.NTZ R3, R2 ;  /* 0x0000000200037305 */ /* 0x000e24000021f000 */
[----:B0-----:R-:W-:-:S04]  /*1a6c0*/  IMAD.MOV R2, RZ, RZ, -R3 ;  /* 0x000000ffff027224 */ /* 0x001fc800078e0a03 */
[----:B------:R-:W-:Y:S02]  /*1a6d0*/  IMAD R8, R2, R5, RZ ;  /* 0x0000000502087224 */ /* 0x000fe400078e02ff */
[----:B------:R-:W-:-:S04]  /*1a6e0*/  IMAD.MOV.U32 R2, RZ, RZ, RZ ;  /* 0x000000ffff027224 */ /* 0x000fc800078e00ff */
[----:B------:R-:W-:Y:S01]  /*1a6f0*/  IMAD.HI.U32 R8, R3, R8, R2 ;  /* 0x0000000803087227 */ /* 0x000fe200078e0002 */
[----:B------:R-:W-:Y:S02]  /*1a700*/  IABS R2, R0 ;  /* 0x0000000000027213 */ /* 0x000fe40000000000 */
[----:B------:R-:W-:-:S03]  /*1a710*/  IABS R3, R4 ;  /* 0x0000000400037213 */ /* 0x000fc60000000000 */
[----:B------:R-:W-:-:S04]  /*1a720*/  IMAD.HI.U32 R8, R8, R2, RZ ;  /* 0x0000000208087227 */ /* 0x000fc800078e00ff */
[----:B------:R-:W-:-:S04]  /*1a730*/  IMAD.MOV R3, RZ, RZ, -R3 ;  /* 0x000000ffff037224 */ /* 0x000fc800078e0a03 */
[----:B------:R-:W-:-:S05]  /*1a740*/  IMAD R2, R8, R3, R2 ;  /* 0x0000000308027224 */ /* 0x000fca00078e0202 */
[----:B------:R-:W-:-:S13]  /*1a750*/  ISETP.GT.U32.AND P1, PT, R5, R2, PT ;  /* 0x000000020500720c */ /* 0x000fda0003f24070 */
[----:B------:R-:W-:Y:S02]  /*1a760*/  @!P1 IMAD.IADD R2, R2, 0x1, -R5 ;  /* 0x0000000102029824 */ /* 0x000fe400078e0a05 */
[----:B------:R-:W-:Y:S01]  /*1a770*/  @!P1 VIADD R8, R8, 0x1 ;  /* 0x0000000108089836 */ /* 0x000fe20000000000 */
[----:B------:R-:W-:Y:S02]  /*1a780*/  ISETP.NE.AND P1, PT, R4, RZ, PT ;  /* 0x000000ff0400720c */ /* 0x000fe40003f25270 */
[----:B------:R-:W-:Y:S02]  /*1a790*/  ISETP.GE.U32.AND P0, PT, R2, R5, PT ;  /* 0x000000050200720c */ /* 0x000fe40003f06070 */
[----:B------:R-:W-:-:S04]  /*1a7a0*/  IABS R5, R7 ;  /* 0x0000000700057213 */ /* 0x000fc80000000000 */
        /* <DEDUP_REMOVED lines=9> */
[----:B------:R-:W-:-:S03]  /*1a840*/  LOP3.LUT R2, R0, R4, RZ, 0x3c, !PT ;  /* 0x0000000400027212 */ /* 0x000fc600078e3cff */
[----:B------:R-:W-:Y:S01]  /*1a850*/  IMAD.MOV.U32 R3, RZ, RZ, R8 ;  /* 0x000000ffff037224 */ /* 0x000fe200078e0008 */
[----:B------:R-:W-:Y:S02]  /*1a860*/  ISETP.GE.AND P2, PT, R2, RZ, PT ;  /* 0x000000ff0200720c */ /* 0x000fe40003f46270 */
[----:B------:R-:W-:-:S05]  /*1a870*/  IABS R8, R7 ;  /* 0x0000000700087213 */ /* 0x000fca0000000000 */
[----:B------:R-:W-:-:S06]  /*1a880*/  IMAD.MOV R8, RZ, RZ, -R8 ;  /* 0x000000ffff087224 */ /* 0x000fcc00078e0a08 */
        /* <DEDUP_REMOVED lines=9> */
[----:B------:R-:W-:Y:S01]  /*1a920*/  ISETP.GE.U32.AND P0, PT, R2, R5, PT ;  /* 0x000000050200720c */ /* 0x000fe20003f06070 */
[----:B------:R-:W-:-:S04]  /*1a930*/  IMAD.MOV R2, RZ, RZ, -R3 ;  /* 0x000000ffff027224 */ /* 0x000fc800078e0a03 */
[----:B------:R-:W-:Y:S01]  /*1a940*/  IMAD R0, R4, R2, R0 ;  /* 0x0000000204007224 */ /* 0x000fe200078e0200 */
[----:B------:R-:W-:-:S04]  /*1a950*/  LOP3.LUT R2, R3, R7, RZ, 0x3c, !PT ;  /* 0x0000000703027212 */ /* 0x000fc800078e3cff */
[----:B------:R-:W-:-:S03]  /*1a960*/  ISETP.GE.AND P2, PT, R2, RZ, PT ;  /* 0x000000ff0200720c */ /* 0x000fc60003f46270 */
[----:B------:R-:W-:-:S10]  /*1a970*/  @P0 VIADD R6, R6, 0x1 ;  /* 0x0000000106060836 */ /* 0x000fd40000000000 */
[----:B------:R-:W-:Y:S01]  /*1a980*/  @!P2 IMAD.MOV R6, RZ, RZ, -R6 ;  /* 0x000000ffff06a224 */ /* 0x000fe200078e0a06 */
[----:B------:R-:W-:-:S05]  /*1a990*/  @!P1 LOP3.LUT R6, RZ, R7, RZ, 0x33, !PT ;  /* 0x00000007ff069212 */ /* 0x000fca00078e33ff */
[----:B------:R-:W-:-:S04]  /*1a9a0*/  IMAD.MOV R2, RZ, RZ, -R6 ;  /* 0x000000ffff027224 */ /* 0x000fc800078e0a06 */
[C---:B------:R-:W-:Y:S02]  /*1a9b0*/  IMAD R2, R7.reuse, R2, R3 ;  /* 0x0000000207027224 */ /* 0x040fe400078e0203 */
[----:B------:R-:W-:-:S04]  /*1a9c0*/  IMAD R7, R7, 0x1000000, R6 ;  /* 0x0100000007077824 */ /* 0x000fc800078e0206 */
[----:B------:R-:W-:-:S05]  /*1a9d0*/  IMAD R2, R2, 0x10000, R7 ;  /* 0x0001000002027824 */ /* 0x000fca00078e0207 */
[----:B------:R0:W-:Y:S01]  /*1a9e0*/  STL [R1+0x8], R2 ;  /* 0x0000080201007387 */ /* 0x0001e20000100800 */
[----:B------:R-:W-:Y:S05]  /*1a9f0*/  BRA `(.L_x_1372) ;  /* 0x0000000400007947 */ /* 0x000fea0003800000 */
.L_x_1371:
[----:B---3--:R-:W2:Y:S01]  /*1aa00*/  LDL R5, [R1+0xc] ;  /* 0x00000c0001057983 */ /* 0x008ea20000100800 */
[----:B0-----:R-:W2:Y:S01]  /*1aa10*/  LDC.64 R2, c[0x0][0xc90] ;  /* 0x00032400ff027b82 */ /* 0x001ea20000000a00 */
[----:B------:R-:W-:Y:S01]  /*1aa20*/  ULDC.64 UR4, c[0x0][0x208] ;  /* 0x0000820000047ab9 */ /* 0x000fe20000000a00 */
[----:B--2---:R-:W-:-:S05]  /*1aa30*/  IMAD.WIDE R2, R5, 0x4, R2 ;  /* 0x0000000405027825 */ /* 0x004fca00078e0202 */
[----:B------:R-:W2:Y:S02]  /*1aa40*/  LDG.E R6, desc[UR4][R2.64] ;  /* 0x0000000402067981 */ /* 0x000ea4000c1e1900 */
[----:B--2---:R-:W-:-:S05]  /*1aa50*/  IMAD R5, R4, R6, RZ ;  /* 0x0000000604057224 */ /* 0x004fca00078e02ff */
[----:B------:R-:W-:-:S04]  /*1aa60*/  IABS R7, R5 ;  /* 0x0000000500077213 */ /* 0x000fc80000000000 */
[----:B------:R-:W0:Y:S08]  /*1aa70*/  I2F.RP R2, R7 ;  /* 0x0000000700027306 */ /* 0x000e300000209400 */
        /* <DEDUP_REMOVED lines=22> */
[----:B------:R-:W-:Y:S02]  /*1abe0*/  IMAD R7, R6, R2, RZ ;  /* 0x0000000206077224 */ /* 0x000fe400078e02ff */
[----:B------:R-:W-:Y:S02]  /*1abf0*/  IMAD.MOV R2, RZ, RZ, -R2 ;  /* 0x000000ffff027224 */ /* 0x000fe400078e0a02 */
[----:B------:R-:W-:Y:S02]  /*1ac00*/  IMAD.MOV R3, RZ, RZ, -R7 ;  /* 0x000000ffff037224 */ /* 0x000fe400078e0a07 */
[----:B------:R-:W-:-:S03]  /*1ac10*/  IMAD R0, R5, R2, R0 ;  /* 0x0000000205007224 */ /* 0x000fc600078e0200 */
[----:B------:R-:W-:Y:S02]  /*1ac20*/  VIADDMNMX R6, R3, R8, R6, PT ;  /* 0x0000000803067246 */ /* 0x000fe40003800106 */
[----:B------:R-:W-:Y:S02]  /*1ac30*/  IADD3 R7, R7, 0x1000000, R0 ;  /* 0x0100000007077810 */ /* 0x000fe40007ffe000 */
        /* <DEDUP_REMOVED lines=25> */
[----:B------:R-:W-:Y:S02]  /*1add0*/  IMAD R3, R2, R6, R7 ;  /* 0x0000000602037224 */ /* 0x000fe400078e0207 */
[----:B------:R-:W-:-:S03]  /*1ade0*/  IMAD.MOV.U32 R0, RZ, RZ, R2 ;  /* 0x000000ffff007224 */ /* 0x000fc600078e0002 */
[----:B------:R1:W-:Y:S04]  /*1adf0*/  STL [R1+0x8], R3 ;  /* 0x0000080301007387 */ /* 0x0003e80000100800 */
.L_x_1372:
[----:B-1----:R-:W-:-:S05]  /*1ae00*/  LOP3.LUT R3, RZ, R0, RZ, 0x33, !PT ;  /* 0x00000000ff037212 */ /* 0x002fca00078e33ff */
[----:B------:R-:W-:-:S05]  /*1ae10*/  IMAD.IADD R0, R4, 0x1, R3 ;  /* 0x0000000104007824 */ /* 0x000fca00078e0203 */
[----:B------:R2:W-:Y:S01]  /*1ae20*/  STL [R1+0x4], R0 ;  /* 0x0000040001007387 */ /* 0x0005e20000100800 */
[----:B------:R-:W-:Y:S05]  /*1ae30*/  BRA `(.L_x_1373) ;  /* 0x0000000000287947 */ /* 0x000fea0003800000 */
.L_x_1365:
        /* <DEDUP_REMOVED lines=10> */
.L_x_1373:
[----:B-1----:R-:W3:Y:S04]  /*1aee0*/  LDL R3, [R1+0x8] ;  /* 0x0000080001037983 */ /* 0x002ee80000100800 */
[----:B0-----:R-:W4:Y:S04]  /*1aef0*/  LDL R2, [R1+0xc] ;  /* 0x00000c0001027983 */ /* 0x001f280000100800 */
[----:B------:R-:W5:Y:S04]  /*1af00*/  LDL R5, [R1+0x4] ;  /* 0x0000040001057983 */ /* 0x000f680000100800 */
[----:B------:R-:W5:Y:S01]  /*1af10*/  LDL R4, [R1] ;  /* 0x0000000001047983 */ /* 0x000f620000100800 */
[----:B--2---:R-:W0:Y:S01]  /*1af20*/  S2R R0, SR_TID.X ;  /* 0x0000000000007919 */ /* 0x004e220000002100 */
[----:B------:R-:W-:Y:S05]  /*1af30*/  WARPSYNC.ALL ;  /* 0x0000000000007948 */ /* 0x000fea0003800000 */
[----:B0-----:R-:W-:Y:S01]  /*1af40*/  LOP3.LUT R0, R0, 0x1f, RZ, 0xc0, !PT ;  /* 0x0000001f00007812 */ /* 0x001fe200078ec0ff */
[----:B------:R-:W-:Y:S03]  /*1af50*/  BAR.SYNC.DEFER_BLOCKING 0x4, 0x180 ;  /* 0x0106000000007b1d */ /* 0x000fe60000010000 */
[----:B------:R-:W-:-:S13]  /*1af60*/  ISETP.NE.AND P0, PT, R0, RZ, PT ;  /* 0x000000ff0000720c */ /* 0x000fda0003f05270 */
[----:B------:R-:W-:Y:S01]  /*1af70*/  @!P0 MOV R0, 0x400 ;  /* 0x0000040000008802 */ /* 0x000fe20000000f00 */
[----:B---3--:R-:W-:Y:S02]  /*1af80*/  IMAD.MOV.U32 R6, RZ, RZ, R3 ;  /* 0x000000ffff067224 */ /* 0x008fe400078e0003 */
[----:B------:R-:W0:Y:S01]  /*1af90*/  @!P0 S2R R3, SR_CgaCtaId ;  /* 0x0000000000038919 */ /* 0x000e220000008800 */
[----:B----4-:R-:W-:Y:S01]  /*1afa0*/  IMAD.MOV.U32 R7, RZ, RZ, R2 ;  /* 0x000000ffff077224 */ /* 0x010fe200078e0002 */
[----:B0-----:R-:W-:-:S05]  /*1afb0*/  @!P0 LEA R19, R3, R0, 0x18 ;  /* 0x0000000003138211 */ /* 0x001fca00078ec0ff */
[----:B-----5:R1:W-:Y:S01]  /*1afc0*/  @!P0 STS.128 [R19+0x308d0], R4 ;  /* 0x0308d00413008388 */ /* 0x0203e20000000c00 */
[----:B------:R-:W-:Y:S06]  /*1afd0*/  BAR.ARV 0x5, 0x180 ;  /* 0x0146000000007b1d */ /* 0x000fec0000002000 */
.L_x_1362:
[----:B---3--:R-:W3:Y:S01]  /*1afe0*/  LDL R0, [R1+0xc] ;  /* 0x00000c0001007983 */ /* 0x008ee20000100800 */
[----:B------:R-:W-:Y:S02]  /*1aff0*/  ULDC UR4, c[0x0][0xc3c] ;  /* 0x00030f0000047ab9 */ /* 0x000fe40000000800 */
[----:B---3--:R-:W-:-:S13]  /*1b000*/  ISETP.GE.AND P0, PT, R0, UR4, PT ;  /* 0x0000000400007c0c */ /* 0x008fda000bf06270 */
[----:B------:R-:W-:Y:S05]  /*1b010*/  @!P0 BRA `(.L_x_1374) ;  /* 0xffffff9c00048947 */ /* 0x000fea000383ffff */
[----:B------:R-:W-:Y:S05]  /*1b020*/  BSYNC B8 ;  /* 0x0000000000087941 */ /* 0x000fea0003800000 */
.L_x_1258:
[----:B----4-:R-:W4:Y:S01]  /*1b030*/  LDL.LU R0, [R1+0x50] ;  /* 0x0000500001007983 */ /* 0x010f220000300800 */
[----:B------:R-:W-:Y:S01]  /*1b040*/  BSSY B0, `(.L_x_1375) ;  /* 0x000000b000007945 */ /* 0x000fe20003800000 */
[----:B01----:R-:W0:Y:S01]  /*1b050*/  S2R R5, SR_CgaCtaId ;  /* 0x0000000000057919 */ /* 0x003e220000008800 */
[----:B----4-:R-:W-:-:S05]  /*1b060*/  VIADD R0, R0, 0x1 ;  /* 0x0000000100007836 */ /* 0x010fca0000000000 */
        /* <DEDUP_REMOVED lines=8> */
.L_x_1446:
[----:B------:R-:W-:Y:S05]  /*1b0f0*/  BSYNC B0 ;  /* 0x0000000000007941 */ /* 0x000fea0003800000 */
.L_x_1375:
[----:B------:R-:W-:-:S03]  /*1b100*/  UMOV UR4, 0xffffffff ;  /* 0xffffffff00047882 */ /* 0x000fc60000000000 */
[----:B------:R-:W-:Y:S05]  /*1b110*/  BRA.DIV UR4, `(.L_x_1377) ;  /* 0x0000002204787947 */ /* 0x000fea000b800000 */
[----:B------:R-:W1:Y:S02]  /*1b120*/  S2R R2, SR_TID.X ;  /* 0x0000000000027919 */ /* 0x000e640000002100 */
[----:B-1----:R-:W-:-:S04]  /*1b130*/  SHF.R.U32.HI R2, RZ, 0x5, R2 ;  /* 0x00000005ff027819 */ /* 0x002fc80000011602 */
[----:B------:R-:W-:-:S05]  /*1b140*/  LOP3.LUT R2, R2, 0x3, RZ, 0xc0, !PT ;  /* 0x0000000302027812 */ /* 0x000fca00078ec0ff */
[----:B------:R1:W4:Y:S02]  /*1b150*/  SHFL.IDX PT, R14, R2, RZ, 0x1f ;  /* 0x00001fff020e7589 */ /* 0x00032400000e0000 */
.L_x_1449:
[----:B----4-:R-:W-:Y:S01]  /*1b160*/  ISETP.NE.AND P0, PT, R14, RZ, PT ;  /* 0x000000ff0e00720c */ /* 0x010fe20003f05270 */
[----:B------:R-:W-:-:S12]  /*1b170*/  BSSY B0, `(.L_x_1378) ;  /* 0x0000029000007945 */ /* 0x000fd80003800000 */
[----:B------:R-:W-:Y:S05]  /*1b180*/  @P0 BRA `(.L_x_1379) ;  /* 0x00000000009c0947 */ /* 0x000fea0003800000 */
[----:B------:R-:W-:-:S03]  /*1b190*/  UMOV UR4, 0xffffffff ;  /* 0xffffffff00047882 */ /* 0x000fc60000000000 */
[----:B------:R-:W-:Y:S05]  /*1b1a0*/  BRA.DIV UR4, `(.L_x_1380) ;  /* 0x0000002204887947 */ /* 0x000fea000b800000 */
[----:B------:R-:W-:-:S13]  /*1b1b0*/  ELECT P6, URZ, PT ;  /* 0x00000000003f782f */ /* 0x000fda00038c0000 */
.L_x_1452:
[----:B------:R-:W-:Y:S05]  /*1b1c0*/  @!P6 BRA `(.L_x_1379) ;  /* 0x00000000008ce947 */ /* 0x000fea0003800000 */
[----:B-1----:R-:W4:Y:S02]  /*1b1d0*/  LDL R2, [R1+0x5c] ;  /* 0x00005c0001027983 */ /* 0x002f240000100800 */
[----:B----4-:R-:W-:-:S13]  /*1b1e0*/  R2UR UR4, R2 ;  /* 0x00000000020472ca */ /* 0x010fda00000e0000 */
[----:B------:R-:W-:-:S06]  /*1b1f0*/  ULOP3.LUT UR4, UR4, 0x2, URZ, 0xfc, !UPT ;  /* 0x0000000204047892 */ /* 0x000fcc000f8efc3f */
[----:B------:R-:W-:-:S05]  /*1b200*/  IMAD.U32 R2, RZ, RZ, UR4 ;  /* 0x00000004ff027e24 */ /* 0x000fca000f8e00ff */
[----:B------:R-:W-:-:S13]  /*1b210*/  ISETP.NE.AND P2, PT, R2, 0x3, PT ;  /* 0x000000030200780c */ /* 0x000fda0003f45270 */
[----:B------:R-:W-:Y:S05]  /*1b220*/  @!P2 BRA `(.L_x_1381) ;  /* 0x000000000004a947 */ /* 0x000fea0003800000 */
[----:B------:R-:W-:Y:S01]  /*1b230*/  BPT.TRAP 0x1 ;  /* 0x000000040000795c */ /* 0x000fe20000300000 */
.L_x_1381:
[----:B0-----:R-:W4:Y:S04]  /*1b240*/  LDL R3, [R1+0x10] ;  /* 0x0000100001037983 */ /* 0x001f280000100800 */
[----:B------:R-:W5:Y:S01]  /*1b250*/  LDL.LU R7, [R1+0x14] ;  /* 0x0000140001077983 */ /* 0x000f620000300800 */
[----:B------:R-:W-:-:S04]  /*1b260*/  VIADD R2, R0, 0x30840 ;  /* 0x0003084000027836 */ /* 0x000fc80000000000 */
[C---:B----4-:R-:W-:Y:S02]  /*1b270*/  IMAD R6, R3.reuse, 0x8, R2 ;  /* 0x0000000803067824 */ /* 0x050fe400078e0202 */
[----:B------:R-:W-:Y:S01]  /*1b280*/  VIADD R3, R3, 0x1 ;  /* 0x0000000103037836 */ /* 0x000fe20000000000 */
[----:B-----5:R-:W-:-:S04]  /*1b290*/  SHF.L.U32 R5, R7, 0x1f, RZ ;  /* 0x0000001f07057819 */ /* 0x020fc800000006ff */
        /* <DEDUP_REMOVED lines=8> */
.L_x_1453:
[----:B------:R-:W1:Y:S02]  /*1b320*/  SYNCS.PHASECHK.TRANS64.TRYWAIT P0, [R7+URZ], R2 ;  /* 0x00000002070075a7 */ /* 0x000e64000800017f */
[----:B-1----:R-:W-:Y:S05]  /*1b330*/  @!P0 BRA `(.L_x_1383) ;  /* 0x0000002000588947 */ /* 0x002fea0003800000 */
.L_x_1454:
[----:B------:R-:W-:Y:S05]  /*1b340*/  @!P2 BRA `(.L_x_1384) ;  /* 0x000000000004a947 */ /* 0x000fea0003800000 */
[----:B------:R-:W-:Y:S01]  /*1b350*/  BPT.TRAP 0x1 ;  /* 0x000000040000795c */ /* 0x000fe20000300000 */
.L_x_1384:
[----:B------:R-:W4:Y:S01]  /*1b360*/  LDL.LU R4, [R1+0x10] ;  /* 0x0000100001047983 */ /* 0x000f220000300800 */
[----:B------:R-:W-:-:S04]  /*1b370*/  VIADD R0, R0, 0x30860 ;  /* 0x0003086000007836 */ /* 0x000fc80000000000 */
[----:B----4-:R-:W-:-:S04]  /*1b380*/  IMAD R4, R4, 0x8, R0 ;  /* 0x0000000804047824 */ /* 0x010fc800078e0200 */
[----:B------:R-:W4:Y:S02]  /*1b390*/  SYNCS.PHASECHK.TRANS64.TRYWAIT P0, [R4+URZ], R5 ;  /* 0x00000005040075a7 */ /* 0x000f24000800017f */
[----:B----4-:R-:W-:Y:S05]  /*1b3a0*/  @!P0 BRA `(.L_x_1385) ;  /* 0x0000002000508947 */ /* 0x010fea0003800000 */
.L_x_1455:
[----:B------:R-:W-:-:S07]  /*1b3b0*/  IMAD R3, R3, 0x8, R0 ;  /* 0x0000000803037824 */ /* 0x000fce00078e0200 */
.L_x_1386:
[----:B------:R0:W0:Y:S02]  /*1b3c0*/  SYNCS.PHASECHK.TRANS64.TRYWAIT P0, [R3+URZ], R2 ;  /* 0x00000002030075a7 */ /* 0x000024000800017f */
[----:B0-----:R-:W-:Y:S05]  /*1b3d0*/  @!P0 NANOSLEEP.SYNCS 0x989680 ;  /* 0x009896800000895d */ /* 0x001fea0003900000 */
[----:B------:R-:W0:Y:S02]  /*1b3e0*/  @!P0 SYNCS.PHASECHK.TRANS64 P0, [R3+URZ], R2 ;  /* 0x00000002030085a7 */ /* 0x000e24000800007f */
[----:B0-----:R-:W-:Y:S05]  /*1b3f0*/  @!P0 BRA `(.L_x_1386) ;  /* 0xfffffffc00f08947 */ /* 0x001fea000383ffff */
.L_x_1379:
[----:B------:R-:W-:Y:S05]  /*1b400*/  BSYNC B0 ;  /* 0x0000000000007941 */ /* 0x000fea0003800000 */
.L_x_1378:
[----:B------:R-:W-:Y:S05]  /*1b410*/  EXIT ;  /* 0x000000000000794d */ /* 0x000fea0003800000 */
.L_x_1157:
[----:B0-----:R-:W-:-:S04]  /*1b420*/  IMAD.U32 R3, RZ, RZ, UR38 ;  /* 0x00000026ff037e24 */ /* 0x001fc8000f8e00ff */
[----:B------:R0:W1:Y:S03]  /*1b430*/  SYNCS.PHASECHK.TRANS64.TRYWAIT P1, [R3+URZ+0x30800], R0 ;  /* 0x03080000030075a7 */ /* 0x000066000802017f */
[----:B-1----:R-:W-:Y:S05]  /*1b440*/  @!P1 NANOSLEEP.SYNCS 0x989680 ;  /* 0x009896800000995d */ /* 0x002fea0003900000 */
[----:B------:R-:W1:Y:S02]  /*1b450*/  @!P1 SYNCS.PHASECHK.TRANS64 P1, [R3+URZ+0x30800], R0 ;  /* 0x03080000030095a7 */ /* 0x000e64000802007f */
[----:B-1----:R-:W-:Y:S05]  /*1b460*/  @!P1 BRA `(.L_x_1157) ;  /* 0xfffffffc00ec9947 */ /* 0x002fea000383ffff */
[----:B------:R-:W-:Y:S05]  /*1b470*/  BRA `(.L_x_1387) ;  /* 0xfffffe6c00d47947 */ /* 0x000fea000383ffff */
.L_x_1161:
[----:B-1----:R1:W2:Y:S02]  /*1b480*/  SYNCS.PHASECHK.TRANS64.TRYWAIT P2, [R7+URZ+0x30830], R0 ;  /* 0x03083000070075a7 */ /* 0x0022a4000804017f */
[----:B--2---:R-:W-:Y:S05]  /*1b490*/  @!P2 NANOSLEEP.SYNCS 0x989680 ;  /* 0x009896800000a95d */ /* 0x004fea0003900000 */
[----:B------:R-:W2:Y:S02]  /*1b4a0*/  @!P2 SYNCS.PHASECHK.TRANS64 P2, [R7+URZ+0x30830], R0 ;  /* 0x030830000700a5a7 */ /* 0x000ea4000804007f */
[----:B--2---:R-:W-:Y:S05]  /*1b4b0*/  @!P2 BRA `(.L_x_1161) ;  /* 0xfffffffc00f0a947 */ /* 0x004fea000383ffff */
[----:B------:R-:W-:Y:S05]  /*1b4c0*/  BRA `(.L_x_1160) ;  /* 0xfffffe6c00fc7947 */ /* 0x000fea000383ffff */
.L_x_1177:
[----:B-1----:R-:W-:-:S04]  /*1b4d0*/  IMAD.U32 R10, RZ, RZ, UR7 ;  /* 0x00000007ff0a7e24 */ /* 0x002fc8000f8e00ff */
[----:B------:R1:W2:Y:S03]  /*1b4e0*/  SYNCS.PHASECHK.TRANS64.TRYWAIT P2, [R10+URZ+0x30830], R9 ;  /* 0x030830090a0075a7 */ /* 0x0002a6000804017f */
[----:B--2---:R-:W-:Y:S05]  /*1b4f0*/  @!P2 NANOSLEEP.SYNCS 0x989680 ;  /* 0x009896800000a95d */ /* 0x004fea0003900000 */
[----:B------:R-:W2:Y:S02]  /*1b500*/  @!P2 SYNCS.PHASECHK.TRANS64 P2, [R10+URZ+0x30830], R9 ;  /* 0x030830090a00a5a7 */ /* 0x000ea4000804007f */
[----:B--2---:R-:W-:Y:S05]  /*1b510*/  @!P2 BRA `(.L_x_1177) ;  /* 0xfffffffc00eca947 */ /* 0x004fea000383ffff */
[----:B------:R-:W-:Y:S05]  /*1b520*/  BRA `(.L_x_1176) ;  /* 0xfffffea000a47947 */ /* 0x000fea000383ffff */
.L_x_1181:
[----:B01----:R-:W-:-:S04]  /*1b530*/  IMAD.U32 R9, RZ, RZ, UR6 ;  /* 0x00000006ff097e24 */ /* 0x003fc8000f8e00ff */
[----:B------:R0:W1:Y:S03]  /*1b540*/  SYNCS.PHASECHK.TRANS64.TRYWAIT P2, [R9+URZ+0x30850], R0 ;  /* 0x03085000090075a7 */ /* 0x000066000804017f */
[----:B-1----:R-:W-:Y:S05]  /*1b550*/  @!P2 NANOSLEEP.SYNCS 0x989680 ;  /* 0x009896800000a95d */ /* 0x002fea0003900000 */
[----:B------:R-:W1:Y:S02]  /*1b560*/  @!P2 SYNCS.PHASECHK.TRANS64 P2, [R9+URZ+0x30850], R0 ;  /* 0x030850000900a5a7 */ /* 0x000e64000804007f */
[----:B-1----:R-:W-:Y:S05]  /*1b570*/  @!P2 BRA `(.L_x_1181) ;  /* 0xfffffffc00eca947 */ /* 0x002fea000383ffff */
[----:B------:R-:W-:Y:S05]  /*1b580*/  BRA `(.L_x_1180) ;  /* 0xfffffeac00447947 */ /* 0x000fea000383ffff */
.L_x_1198:
[----:B-1----:R-:W-:-:S04]  /*1b590*/  IMAD.U32 R3, RZ, RZ, UR6 ;  /* 0x00000006ff037e24 */ /* 0x002fc8000f8e00ff */
[----:B------:R1:W2:Y:S03]  /*1b5a0*/  SYNCS.PHASECHK.TRANS64.TRYWAIT P2, [R3+URZ+0x30830], R2 ;  /* 0x03083002030075a7 */ /* 0x0002a6000804017f */
[----:B--2---:R-:W-:Y:S05]  /*1b5b0*/  @!P2 NANOSLEEP.SYNCS 0x989680 ;  /* 0x009896800000a95d */ /* 0x004fea0003900000 */
[----:B------:R-:W2:Y:S02]  /*1b5c0*/  @!P2 SYNCS.PHASECHK.TRANS64 P2, [R3+URZ+0x30830], R2 ;  /* 0x030830020300a5a7 */ /* 0x000ea4000804007f */
[----:B--2---:R-:W-:Y:S05]  /*1b5d0*/  @!P2 BRA `(.L_x_1198) ;  /* 0xfffffffc00eca947 */ /* 0x004fea000383ffff */
[----:B------:R-:W-:Y:S05]  /*1b5e0*/  BRA `(.L_x_1197) ;  /* 0xfffffed800e07947 */ /* 0x000fea000383ffff */
.L_x_1202:
[----:B01----:R-:W-:-:S04]  /*1b5f0*/  IMAD.U32 R2, RZ, RZ, UR11 ;  /* 0x0000000bff027e24 */ /* 0x003fc8000f8e00ff */
[----:B------:R0:W1:Y:S03]  /*1b600*/  SYNCS.PHASECHK.TRANS64.TRYWAIT P2, [R2+URZ+0x30850], R0 ;  /* 0x03085000020075a7 */ /* 0x000066000804017f */
[----:B-1----:R-:W-:Y:S05]  /*1b610*/  @!P2 NANOSLEEP.SYNCS 0x989680 ;  /* 0x009896800000a95d */ /* 0x002fea0003900000 */
[----:B------:R-:W1:Y:S02]  /*1b620*/  @!P2 SYNCS.PHASECHK.TRANS64 P2, [R2+URZ+0x30850], R0 ;  /* 0x030850000200a5a7 */ /* 0x000e64000804007f */
[----:B-1----:R-:W-:Y:S05]  /*1b630*/  @!P2 BRA `(.L_x_1202) ;  /* 0xfffffffc00eca947 */ /* 0x002fea000383ffff */
[----:B------:R-:W-:Y:S05]  /*1b640*/  BRA `(.L_x_1201) ;  /* 0xfffffee400807947 */ /* 0x000fea000383ffff */
.L_x_1208:
[----:B-1----:R-:W-:-:S04]  /*1b650*/  IMAD.U32 R3, RZ, RZ, UR6 ;  /* 0x00000006ff037e24 */ /* 0x002fc8000f8e00ff */
[----:B------:R1:W2:Y:S03]  /*1b660*/  SYNCS.PHASECHK.TRANS64.TRYWAIT P2, [R3+URZ+0x30830], R2 ;  /* 0x03083002030075a7 */ /* 0x0002a6000804017f */
[----:B--2---:R-:W-:Y:S05]  /*1b670*/  @!P2 NANOSLEEP.SYNCS 0x989680 ;  /* 0x009896800000a95d */ /* 0x004fea0003900000 */
[----:B------:R-:W2:Y:S02]  /*1b680*/  @!P2 SYNCS.PHASECHK.TRANS64 P2, [R3+URZ+0x30830], R2 ;  /* 0x030830020300a5a7 */ /* 0x000ea4000804007f */
[----:B--2---:R-:W-:Y:S05]  /*1b690*/  @!P2 BRA `(.L_x_1208) ;  /* 0xfffffffc00eca947 */ /* 0x004fea000383ffff */
[----:B------:R-:W-:Y:S05]  /*1b6a0*/  BRA `(.L_x_1207) ;  /* 0xfffffefc00cc7947 */ /* 0x000fea000383ffff */
.L_x_1212:
[----:B01----:R-:W-:-:S04]  /*1b6b0*/  IMAD.U32 R2, RZ, RZ, UR11 ;  /* 0x0000000bff027e24 */ /* 0x003fc8000f8e00ff */
[----:B------:R0:W1:Y:S03]  /*1b6c0*/  SYNCS.PHASECHK.TRANS64.TRYWAIT P2, [R2+URZ+0x30850], R0 ;  /* 0x03085000020075a7 */ /* 0x000066000804017f */
[----:B-1----:R-:W-:Y:S05]  /*1b6d0*/  @!P2 NANOSLEEP.SYNCS 0x989680 ;  /* 0x009896800000a95d */ /* 0x002fea0003900000 */
[----:B------:R-:W1:Y:S02]  /*1b6e0*/  @!P2 SYNCS.PHASECHK.TRANS64 P2, [R2+URZ+0x30850], R0 ;  /* 0x030850000200a5a7 */ /* 0x000e64000804007f */
[----:B-1----:R-:W-:Y:S05]  /*1b6f0*/  @!P2 BRA `(.L_x_1212) ;  /* 0xfffffffc00eca947 */ /* 0x002fea000383ffff */
[----:B------:R-:W-:Y:S05]  /*1b700*/  BRA `(.L_x_1211) ;  /* 0xffffff08006c7947 */ /* 0x000fea000383ffff */
.L_x_1225:
[----:B-1----:R-:W-:-:S04]  /*1b710*/  IMAD.U32 R5, RZ, RZ, UR5 ;  /* 0x00000005ff057e24 */ /* 0x002fc8000f8e00ff */
[----:B------:R1:W2:Y:S03]  /*1b720*/  SYNCS.PHASECHK.TRANS64.TRYWAIT P0, [R5+URZ+0x30850], R0 ;  /* 0x03085000050075a7 */ /* 0x0002a6000800017f */
[----:B--2---:R-:W-:Y:S05]  /*1b730*/  @!P0 NANOSLEEP.SYNCS 0x989680 ;  /* 0x009896800000895d */ /* 0x004fea0003900000 */
[----:B------:R-:W2:Y:S02]  /*1b740*/  @!P0 SYNCS.PHASECHK.TRANS64 P0, [R5+URZ+0x30850], R0 ;  /* 0x03085000050085a7 */ /* 0x000ea4000800007f */
[----:B--2---:R-:W-:Y:S05]  /*1b750*/  @!P0 BRA `(.L_x_1225) ;  /* 0xfffffffc00ec8947 */ /* 0x004fea000383ffff */
[----:B------:R-:W-:Y:S05]  /*1b760*/  BRA `(.L_x_1224) ;  /* 0xffffff3800a47947 */ /* 0x000fea000383ffff */
.L_x_1280:
[----:B-1----:R-:W1:Y:S01]  /*1b770*/  S2R R4, SR_TID.X ;  /* 0x0000000000047919 */ /* 0x002e620000002100 */
[----:B------:R-:W-:Y:S01]  /*1b780*/  BSSY B0, `(.L_x_1388) ;  /* 0x000000a000007945 */ /* 0x000fe20003800000 */
[----:B------:R-:W-:Y:S02]  /*1b790*/  IMAD.MOV.U32 R12, RZ, RZ, RZ ;  /* 0x000000ffff0c7224 */ /* 0x000fe400078e00ff */
[----:B------:R-:W-:Y:S02]  /*1b7a0*/  IMAD.MOV.U32 R11, RZ, RZ, 0x1f ;  /* 0x0000001fff0b7424 */ /* 0x000fe400078e00ff */
[----:B------:R-:W-:Y:S01]  /*1b7b0*/  IMAD.MOV.U32 R15, RZ, RZ, -0x1 ;  /* 0xffffffffff0f7424 */ /* 0x000fe200078e00ff */
[----:B-1----:R-:W-:-:S04]  /*1b7c0*/  SHF.R.U32.HI R4, RZ, 0x5, R4 ;  /* 0x00000005ff047819 */ /* 0x002fc80000011604 */
[----:B------:R-:W-:-:S05]  /*1b7d0*/  LOP3.LUT R4, R4, 0x3, RZ, 0xc0, !PT ;  /* 0x0000000304047812 */ /* 0x000fca00078ec0ff */
[----:B------:R-:W-:-:S07]  /*1b7e0*/  IMAD.MOV.U32 R13, RZ, RZ, R4 ;  /* 0x000000ffff0d7224 */ /* 0x000fce00078e0004 */
[----:B0-2---:R-:W-:Y:S05]  /*1b7f0*/  WARPSYNC.COLLECTIVE R15, `(.L_x_1389) ;  /* 0x000000000f087348 */ /* 0x005fea0003c00000 */
[----:B------:R1:W3:Y:S02]  /*1b800*/  SHFL.IDX P6, R14, R13, R12, R11 ;  /* 0x0000000c0d0e7389 */ /* 0x0002e400000c000b */
[----:B0123--:R-:W-:Y:S01]  /*1b810*/  ENDCOLLECTIVE ;  /* 0x000000000000791b */ /* 0x00ffe20003800000 */
.L_x_1389:
[----:B------:R-:W-:Y:S05]  /*1b820*/  BSYNC B0 ;  /* 0x0000000000007941 */ /* 0x000fea0003800000 */
.L_x_1388:
[----:B------:R-:W-:Y:S05]  /*1b830*/  BRA `(.L_x_1390) ;  /* 0xffffffa400a47947 */ /* 0x000fea000383ffff */
.L_x_1282:
[----:B------:R-:W-:Y:S01]  /*1b840*/  BSSY B0, `(.L_x_1391) ;  /* 0x0000006000007945 */ /* 0x000fe20003800000 */
[----:B------:R-:W-:-:S07]  /*1b850*/  IMAD.MOV.U32 R15, RZ, RZ, -0x1 ;  /* 0xffffffffff0f7424 */ /* 0x000fce00078e00ff */
[----:B012---:R-:W-:Y:S05]  /*1b860*/  WARPSYNC.COLLECTIVE R15, `(.L_x_1392) ;  /* 0x000000000f0c7348 */ /* 0x007fea0003c00000 */
[----:B------:R-:W-:Y:S02]  /*1b870*/  ELECT P6, UR62, PT ;  /* 0x00000000003e782f */ /* 0x000fe400038c0000 */
[----:B------:R-:W-:Y:S01]  /*1b880*/  MOV R14, UR62 ;  /* 0x0000003e000e7c02 */ /* 0x000fe20008000f00 */
[----:B012---:R-:W-:Y:S10]  /*1b890*/  ENDCOLLECTIVE ;  /* 0x000000000000791b */ /* 0x007ff40003800000 */
.L_x_1392:
[----:B------:R-:W-:Y:S05]  /*1b8a0*/  BSYNC B0 ;  /* 0x0000000000007941 */ /* 0x000fea0003800000 */
.L_x_1391:
[----:B------:R-:W-:Y:S05]  /*1b8b0*/  BRA `(.L_x_1393) ;  /* 0xffffffa400a87947 */ /* 0x000fea000383ffff */
.L_x_1284:
[----:B---3--:R3:W4:Y:S02]  /*1b8c0*/  SYNCS.PHASECHK.TRANS64.TRYWAIT P0, [R0+URZ+0x30840], R2 ;  /* 0x03084002000075a7 */ /* 0x008724000800017f */
[----:B----4-:R-:W-:Y:S05]  /*1b8d0*/  @!P0 NANOSLEEP.SYNCS 0x989680 ;  /* 0x009896800000895d */ /* 0x010fea0003900000 */
[----:B------:R-:W4:Y:S02]  /*1b8e0*/  @!P0 SYNCS.PHASECHK.TRANS64 P0, [R0+URZ+0x30840], R2 ;  /* 0x03084002000085a7 */ /* 0x000f24000800007f */
[----:B----4-:R-:W-:Y:S05]  /*1b8f0*/  @!P0 BRA `(.L_x_1284) ;  /* 0xfffffffc00f08947 */ /* 0x010fea000383ffff */
[----:B------:R-:W-:Y:S05]  /*1b900*/  BRA `(.L_x_1394) ;  /* 0xffffffa800107947 */ /* 0x000fea000383ffff */
.L_x_1288:
[----:B------:R-:W2:Y:S01]  /*1b910*/  LDL.LU R11, [R1+0x2c] ;  /* 0x00002c00010b7983 */ /* 0x000ea20000300800 */
[----:B------:R-:W-:Y:S02]  /*1b920*/  IMAD.MOV.U32 R13, RZ, RZ, R3 ;  /* 0x000000ffff0d7224 */ /* 0x000fe400078e0003 */
[----:B------:R-:W-:Y:S01]  /*1b930*/  IMAD.MOV.U32 R12, RZ, RZ, RZ ;  /* 0x000000ffff0c7224 */ /* 0x000fe200078e00ff */
[----:B------:R-:W0:Y:S01]  /*1b940*/  S2R R5, SR_TID.X ;  /* 0x0000000000057919 */ /* 0x000e220000002100 */
[----:B------:R-:W-:Y:S01]  /*1b950*/  IMAD.MOV.U32 R15, RZ, RZ, -0x1 ;  /* 0xffffffffff0f7424 */ /* 0x000fe200078e00ff */
[----:B0-----:R-:W-:-:S04]  /*1b960*/  LOP3.LUT R5, R5, 0x7f, RZ, 0xc0, !PT ;  /* 0x0000007f05057812 */ /* 0x001fc800078ec0ff */
[----:B------:R-:W-:-:S05]  /*1b970*/  SHF.R.U32.HI R5, RZ, 0x3, R5 ;  /* 0x00000003ff057819 */ /* 0x000fca0000011605 */
[----:B------:R-:W-:-:S04]  /*1b980*/  IMAD.IADD R0, R5, 0x1, R9 ;  /* 0x0000000105007824 */ /* 0x000fc800078e0209 */
[----:B------:R-:W-:Y:S02]  /*1b990*/  VIADD R5, R0, 0x10 ;  /* 0x0000001000057836 */ /* 0x000fe40000000000 */
[----:B--2---:R-:W-:Y:S02]  /*1b9a0*/  IMAD R2, R11, R7, RZ ;  /* 0x000000070b027224 */ /* 0x004fe400078e02ff */
[----:B------:R-:W-:-:S03]  /*1b9b0*/  IMAD.MOV.U32 R11, RZ, RZ, 0x181f ;  /* 0x0000181fff0b7424 */ /* 0x000fc600078e00ff */
[----:B------:R-:W-:-:S13]  /*1b9c0*/  ISETP.GE.AND P3, PT, R0, R2, PT ;  /* 0x000000020000720c */ /* 0x000fda0003f66270 */
[----:B-----5:R-:W-:Y:S05]  /*1b9d0*/  WARPSYNC.COLLECTIVE R15, `(.L_x_1395) ;  /* 0x000000000f087348 */ /* 0x020fea0003c00000 */
[----:B------:R0:W1:Y:S02]  /*1b9e0*/  SHFL.IDX P6, R14, R13, R12, R11 ;  /* 0x0000000c0d0e7389 */ /* 0x00006400000c000b */
[----:B01---5:R-:W-:Y:S01]  /*1b9f0*/  ENDCOLLECTIVE ;  /* 0x000000000000791b */ /* 0x023fe20003800000 */
.L_x_1395:
[----:B------:R-:W-:Y:S02]  /*1ba00*/  IMAD.MOV.U32 R13, RZ, RZ, R4 ;  /* 0x000000ffff0d7224 */ /* 0x000fe400078e0004 */
[----:B------:R-:W-:-:S07]  /*1ba10*/  IMAD.MOV.U32 R6, RZ, RZ, R14 ;  /* 0x000000ffff067224 */ /* 0x000fce00078e000e */
[----:B------:R-:W-:Y:S05]  /*1ba20*/  WARPSYNC.COLLECTIVE R15, `(.L_x_1396) ;  /* 0x000000000f087348 */ /* 0x000fea0003c00000 */
[----:B------:R0:W1:Y:S02]  /*1ba30*/  SHFL.IDX P6, R14, R13, R12, R11 ;  /* 0x0000000c0d0e7389 */ /* 0x00006400000c000b */
[----:B01----:R-:W-:Y:S01]  /*1ba40*/  ENDCOLLECTIVE ;  /* 0x000000000000791b */ /* 0x003fe20003800000 */
.L_x_1396:
[----:B------:R-:W-:Y:S01]  /*1ba50*/  ULDC.64 UR4, c[0x0][0x208] ;  /* 0x0000820000047ab9 */ /* 0x000fe20000000a00 */
[----:B------:R-:W-:Y:S02]  /*1ba60*/  IMAD.MOV.U32 R13, RZ, RZ, R3 ;  /* 0x000000ffff0d7224 */ /* 0x000fe400078e0003 */
[----:B------:R-:W-:Y:S02]  /*1ba70*/  IMAD.MOV.U32 R12, RZ, RZ, 0x1 ;  /* 0x00000001ff0c7424 */ /* 0x000fe400078e00ff */
[----:B------:R-:W-:-:S05]  /*1ba80*/  IMAD.MOV.U32 R7, RZ, RZ, R14 ;  /* 0x000000ffff077224 */ /* 0x000fca00078e000e */
        /* <DEDUP_REMOVED lines=15> */
.L_x_1397:
[----:B------:R-:W-:Y:S02]  /*1bb80*/  IMAD.MOV.U32 R13, RZ, RZ, R4 ;  /* 0x000000ffff0d7224 */ /* 0x000fe400078e0004 */
[----:B------:R-:W-:-:S07]  /*1bb90*/  IMAD.MOV.U32 R9, RZ, RZ, R14 ;  /* 0x000000ffff097224 */ /* 0x000fce00078e000e */
[----:B------:R-:W-:Y:S05]  /*1bba0*/  WARPSYNC.COLLECTIVE R15, `(.L_x_1398) ;  /* 0x000000000f087348 */ /* 0x000fea0003c00000 */
[----:B------:R0:W1:Y:S02]  /*1bbb0*/  SHFL.IDX P6, R14, R13, R12, R11 ;  /* 0x0000000c0d0e7389 */ /* 0x00006400000c000b */
[----:B01----:R-:W-:Y:S01]  /*1bbc0*/  ENDCOLLECTIVE ;  /* 0x000000000000791b */ /* 0x003fe20003800000 */
.L_x_1398:
        /* <DEDUP_REMOVED lines=20> */
.L_x_1399:
[----:B------:R-:W-:Y:S02]  /*1bd10*/  IMAD.MOV.U32 R13, RZ, RZ, R4 ;  /* 0x000000ffff0d7224 */ /* 0x000fe400078e0004 */
[----:B------:R-:W-:-:S05]  /*1bd20*/  IMAD.SHL.U32 R9, R9, 0x8, RZ ;  /* 0x0000000809097824 */ /* 0x000fca00078e00ff */
[----:B------:R-:W-:Y:S01]  /*1bd30*/  LOP3.LUT R9, R9, 0x38, RZ, 0xc0, !PT ;  /* 0x0000003809097812 */ /* 0x000fe200078ec0ff */
[----:B------:R-:W-:-:S07]  /*1bd40*/  IMAD.MOV.U32 R8, RZ, RZ, R14 ;  /* 0x000000ffff087224 */ /* 0x000fce00078e000e */
[----:B------:R-:W-:Y:S05]  /*1bd50*/  WARPSYNC.COLLECTIVE R15, `(.L_x_1400) ;  /* 0x000000000f087348 */ /* 0x000fea0003c00000 */
[----:B------:R0:W1:Y:S02]  /*1bd60*/  SHFL.IDX P6, R14, R13, R12, R11 ;  /* 0x0000000c0d0e7389 */ /* 0x00006400000c000b */
[----:B01----:R-:W-:Y:S01]  /*1bd70*/  ENDCOLLECTIVE ;  /* 0x000000000000791b */ /* 0x003fe20003800000 */
.L_x_1400:
        /* <DEDUP_REMOVED lines=19> */
.L_x_1401:
[----:B------:R-:W-:Y:S02]  /*1beb0*/  IMAD.MOV.U32 R13, RZ, RZ, R4 ;  /* 0x000000ffff0d7224 */ /* 0x000fe400078e0004 */
[----:B------:R-:W-:-:S07]  /*1bec0*/  IMAD.MOV.U32 R6, RZ, RZ, R14 ;  /* 0x000000ffff067224 */ /* 0x000fce00078e000e */
[----:B------:R-:W-:Y:S05]  /*1bed0*/  WARPSYNC.COLLECTIVE R15, `(.L_x_1402) ;  /* 0x000000000f087348 */ /* 0x000fea0003c00000 */
[----:B------:R0:W1:Y:S02]  /*1bee0*/  SHFL.IDX P6, R14, R13, R12, R11 ;  /* 0x0000000c0d0e7389 */ /* 0x00006400000c000b */
[----:B01----:R-:W-:Y:S01]  /*1bef0*/  ENDCOLLECTIVE ;  /* 0x000000000000791b */ /* 0x003fe20003800000 */
.L_x_1402:
        /* <DEDUP_REMOVED lines=19> */
.L_x_1403:
[----:B------:R-:W-:Y:S02]  /*1c030*/  IMAD.MOV.U32 R13, RZ, RZ, R4 ;  /* 0x000000ffff0d7224 */ /* 0x000fe400078e0004 */
[----:B------:R-:W-:-:S07]  /*1c040*/  IMAD.MOV.U32 R6, RZ, RZ, R14 ;  /* 0x000000ffff067224 */ /* 0x000fce00078e000e */
[----:B------:R-:W-:Y:S05]  /*1c050*/  WARPSYNC.COLLECTIVE R15, `(.L_x_1404) ;  /* 0x000000000f087348 */ /* 0x000fea0003c00000 */
[----:B------:R0:W1:Y:S02]  /*1c060*/  SHFL.IDX P6, R14, R13, R12, R11 ;  /* 0x0000000c0d0e7389 */ /* 0x00006400000c000b */
[----:B01----:R-:W-:Y:S01]  /*1c070*/  ENDCOLLECTIVE ;  /* 0x000000000000791b */ /* 0x003fe20003800000 */
.L_x_1404:
        /* <DEDUP_REMOVED lines=19> */
.L_x_1405:
[----:B------:R-:W-:Y:S02]  /*1c1b0*/  IMAD.MOV.U32 R13, RZ, RZ, R4 ;  /* 0x000000ffff0d7224 */ /* 0x000fe400078e0004 */
[----:B------:R-:W-:-:S07]  /*1c1c0*/  IMAD.MOV.U32 R6, RZ, RZ, R14 ;  /* 0x000000ffff067224 */ /* 0x000fce00078e000e */
[----:B------:R-:W-:Y:S05]  /*1c1d0*/  WARPSYNC.COLLECTIVE R15, `(.L_x_1406) ;  /* 0x000000000f087348 */ /* 0x000fea0003c00000 */
[----:B------:R0:W1:Y:S02]  /*1c1e0*/  SHFL.IDX P6, R14, R13, R12, R11 ;  /* 0x0000000c0d0e7389 */ /* 0x00006400000c000b */
[----:B01----:R-:W-:Y:S01]  /*1c1f0*/  ENDCOLLECTIVE ;  /* 0x000000000000791b */ /* 0x003fe20003800000 */
.L_x_1406:
        /* <DEDUP_REMOVED lines=17> */
.L_x_1407:
[----:B------:R-:W-:-:S05]  /*1c310*/  VIADD R7, R0, 0x60 ;  /* 0x0000006000077836 */ /* 0x000fca0000000000 */
[----:B------:R-:W-:Y:S01]  /*1c320*/  ISETP.GE.AND P4, PT, R7, R2, PT ;  /* 0x000000020700720c */ /* 0x000fe20003f86270 */
[----:B------:R-:W-:Y:S02]  /*1c330*/  IMAD.MOV.U32 R13, RZ, RZ, R4 ;  /* 0x000000ffff0d7224 */ /* 0x000fe400078e0004 */
[----:B------:R-:W-:-:S10]  /*1c340*/  IMAD.MOV.U32 R6, RZ, RZ, R14 ;  /* 0x000000ffff067224 */ /* 0x000fd400078e000e */
[----:B------:R-:W-:Y:S05]  /*1c350*/  WARPSYNC.COLLECTIVE R15, `(.L_x_1408) ;  /* 0x000000000f087348 */ /* 0x000fea0003c00000 */
[----:B------:R0:W1:Y:S02]  /*1c360*/  SHFL.IDX P6, R14, R13, R12, R11 ;  /* 0x0000000c0d0e7389 */ /* 0x00006400000c000b */
[----:B01----:R-:W-:Y:S01]  /*1c370*/  ENDCOLLECTIVE ;  /* 0x000000000000791b */ /* 0x003fe20003800000 */
.L_x_1408:
        /* <DEDUP_REMOVED lines=17> */
.L_x_1409:
[----:B------:R-:W-:Y:S02]  /*1c490*/  IMAD.MOV.U32 R13, RZ, RZ, R4 ;  /* 0x000000ffff0d7224 */ /* 0x000fe400078e0004 */
[----:B------:R-:W-:-:S07]  /*1c4a0*/  IMAD.MOV.U32 R5, RZ, RZ, R14 ;  /* 0x000000ffff057224 */ /* 0x000fce00078e000e */
[----:B------:R-:W-:Y:S05]  /*1c4b0*/  WARPSYNC.COLLECTIVE R15, `(.L_x_1410) ;  /* 0x000000000f087348 */ /* 0x000fea0003c00000 */
[----:B------:R0:W1:Y:S02]  /*1c4c0*/  SHFL.IDX P6, R14, R13, R12, R11 ;  /* 0x0000000c0d0e7389 */ /* 0x00006400000c000b */
[----:B01----:R-:W-:Y:S01]  /*1c4d0*/  ENDCOLLECTIVE ;  /* 0x000000000000791b */ /* 0x003fe20003800000 */
.L_x_1410:
[----:B------:R-:W-:Y:S01]  /*1c4e0*/  IMAD.MOV.U32 R3, RZ, RZ, R14 ;  /* 0x000000ffff037224 */ /* 0x000fe200078e000e */
[----:B------:R-:W-:Y:S06]  /*1c4f0*/  BRA `(.L_x_1411) ;  /* 0xffffffa800b47947 */ /* 0x000fec000383ffff */
.L_x_1293:
[----:B---3--:R3:W4:Y:S02]  /*1c500*/  SYNCS.PHASECHK.TRANS64.TRYWAIT P0, [R19+URZ+0x30820], R0 ;  /* 0x03082000130075a7 */ /* 0x008724000800017f */
[----:B----4-:R-:W-:Y:S05]  /*1c510*/  @!P0 NANOSLEEP.SYNCS 0x989680 ;  /* 0x009896800000895d */ /* 0x010fea0003900000 */
[----:B------:R-:W4:Y:S02]  /*1c520*/  @!P0 SYNCS.PHASECHK.TRANS64 P0, [R19+URZ+0x30820], R0 ;  /* 0x03082000130085a7 */ /* 0x000f24000800007f */
[----:B----4-:R-:W-:Y:S05]  /*1c530*/  @!P0 BRA `(.L_x_1293) ;  /* 0xfffffffc00f08947 */ /* 0x010fea000383ffff */
[----:B------:R-:W-:Y:S05]  /*1c540*/  BRA `(.L_x_1412) ;  /* 0xffffffac00387947 */ /* 0x000fea000383ffff */
.L_x_1302:
[----:B-1----:R1:W2:Y:S02]  /*1c550*/  SYNCS.PHASECHK.TRANS64.TRYWAIT P0, [R3+URZ+0x30840], R2 ;  /* 0x03084002030075a7 */ /* 0x0022a4000800017f */
[----:B--2---:R-:W-:Y:S05]  /*1c560*/  @!P0 NANOSLEEP.SYNCS 0x989680 ;  /* 0x009896800000895d */ /* 0x004fea0003900000 */
[----:B------:R-:W2:Y:S02]  /*1c570*/  @!P0 SYNCS.PHASECHK.TRANS64 P0, [R3+URZ+0x30840], R2 ;  /* 0x03084002030085a7 */ /* 0x000ea4000800007f */
[----:B--2---:R-:W-:Y:S05]  /*1c580*/  @!P0 BRA `(.L_x_1302) ;  /* 0xfffffffc00f08947 */ /* 0x004fea000383ffff */
[----:B------:R-:W-:Y:S05]  /*1c590*/  BRA `(.L_x_1413) ;  /* 0xffffffb000307947 */ /* 0x000fea000383ffff */
.L_x_1309:
[----:B0-----:R0:W1:Y:S02]  /*1c5a0*/  SYNCS.PHASECHK.TRANS64.TRYWAIT P0, [R3+URZ+0x60], R2 ;  /* 0x00006002030075a7 */ /* 0x001064000800017f */
[----:B-1----:R-:W-:Y:S05]  /*1c5b0*/  @!P0 NANOSLEEP.SYNCS 0x989680 ;  /* 0x009896800000895d */ /* 0x002fea0003900000 */
[----:B------:R-:W1:Y:S02]  /*1c5c0*/  @!P0 SYNCS.PHASECHK.TRANS64 P0, [R3+URZ+0x60], R2 ;  /* 0x00006002030085a7 */ /* 0x000e64000800007f */
[----:B-1----:R-:W-:Y:S05]  /*1c5d0*/  @!P0 BRA `(.L_x_1309) ;  /* 0xfffffffc00f08947 */ /* 0x002fea000383ffff */
[----:B------:R-:W-:Y:S05]  /*1c5e0*/  BRA `(.L_x_1414) ;  /* 0xffffffb400487947 */ /* 0x000fea000383ffff */
.L_x_1319:
[----:B-1----:R1:W2:Y:S02]  /*1c5f0*/  SYNCS.PHASECHK.TRANS64.TRYWAIT P0, [R3+URZ+0x30840], R2 ;  /* 0x03084002030075a7 */ /* 0x0022a4000800017f */
[----:B--2---:R-:W-:Y:S05]  /*1c600*/  @!P0 NANOSLEEP.SYNCS 0x989680 ;  /* 0x009896800000895d */ /* 0x004fea0003900000 */
[----:B------:R-:W2:Y:S02]  /*1c610*/  @!P0 SYNCS.PHASECHK.TRANS64 P0, [R3+URZ+0x30840], R2 ;  /* 0x03084002030085a7 */ /* 0x000ea4000800007f */
[----:B--2---:R-:W-:Y:S05]  /*1c620*/  @!P0 BRA `(.L_x_1319) ;  /* 0xfffffffc00f08947 */ /* 0x004fea000383ffff */
[----:B------:R-:W-:Y:S05]  /*1c630*/  BRA `(.L_x_1415) ;  /* 0xffffffbc001c7947 */ /* 0x000fea000383ffff */
.L_x_1326:
[----:B0-----:R0:W1:Y:S02]  /*1c640*/  SYNCS.PHASECHK.TRANS64.TRYWAIT P0, [R2+URZ+0x60], R3 ;  /* 0x00006003020075a7 */ /* 0x001064000800017f */
[----:B-1----:R-:W-:Y:S05]  /*1c650*/  @!P0 NANOSLEEP.SYNCS 0x989680 ;  /* 0x009896800000895d */ /* 0x002fea0003900000 */
[----:B------:R-:W1:Y:S02]  /*1c660*/  @!P0 SYNCS.PHASECHK.TRANS64 P0, [R2+URZ+0x60], R3 ;  /* 0x00006003020085a7 */ /* 0x000e64000800007f */
[----:B-1----:R-:W-:Y:S05]  /*1c670*/  @!P0 BRA `(.L_x_1326) ;  /* 0xfffffffc00f08947 */ /* 0x002fea000383ffff */
[----:B------:R-:W-:Y:S05]  /*1c680*/  BRA `(.L_x_1416) ;  /* 0xffffffc000347947 */ /* 0x000fea000383ffff */
.L_x_1336:
[----:B---3--:R3:W4:Y:S02]  /*1c690*/  SYNCS.PHASECHK.TRANS64.TRYWAIT P0, [R2+URZ+0x30840], R3 ;  /* 0x03084003020075a7 */ /* 0x008724000800017f */
[----:B----4-:R-:W-:Y:S05]  /*1c6a0*/  @!P0 NANOSLEEP.SYNCS 0x989680 ;  /* 0x009896800000895d */ /* 0x010fea0003900000 */
[----:B------:R-:W4:Y:S02]  /*1c6b0*/  @!P0 SYNCS.PHASECHK.TRANS64 P0, [R2+URZ+0x30840], R3 ;  /* 0x03084003020085a7 */ /* 0x000f24000800007f */
[----:B----4-:R-:W-:Y:S05]  /*1c6c0*/  @!P0 BRA `(.L_x_1336) ;  /* 0xfffffffc00f08947 */ /* 0x010fea000383ffff */
[----:B------:R-:W-:Y:S05]  /*1c6d0*/  BRA `(.L_x_1417) ;  /* 0xffffffc400d87947 */ /* 0x000fea000383ffff */
.L_x_1343:
[----:B0-----:R0:W1:Y:S02]  /*1c6e0*/  SYNCS.PHASECHK.TRANS64.TRYWAIT P0, [R2+URZ+0x60], R5 ;  /* 0x00006005020075a7 */ /* 0x001064000800017f */
[----:B-1----:R-:W-:Y:S05]  /*1c6f0*/  @!P0 NANOSLEEP.SYNCS 0x989680 ;  /* 0x009896800000895d */ /* 0x002fea0003900000 */
[----:B------:R-:W1:Y:S02]  /*1c700*/  @!P0 SYNCS.PHASECHK.TRANS64 P0, [R2+URZ+0x60], R5 ;  /* 0x00006005020085a7 */ /* 0x000e64000800007f */
[----:B-1----:R-:W-:Y:S05]  /*1c710*/  @!P0 BRA `(.L_x_1343) ;  /* 0xfffffffc00f08947 */ /* 0x002fea000383ffff */
[----:B------:R-:W-:Y:S05]  /*1c720*/  BRA `(.L_x_1418) ;  /* 0xffffffc800f07947 */ /* 0x000fea000383ffff */
.L_x_1355:
[----:B--2---:R2:W3:Y:S02]  /*1c730*/  SYNCS.PHASECHK.TRANS64.TRYWAIT P0, [R0+URZ+0x30860], R2 ;  /* 0x03086002000075a7 */ /* 0x0044e4000800017f */
[----:B---3--:R-:W-:Y:S05]  /*1c740*/  @!P0 NANOSLEEP.SYNCS 0x989680 ;  /* 0x009896800000895d */ /* 0x008fea0003900000 */
[----:B------:R-:W3:Y:S02]  /*1c750*/  @!P0 SYNCS.PHASECHK.TRANS64 P0, [R0+URZ+0x30860], R2 ;  /* 0x03086002000085a7 */ /* 0x000ee4000800007f */
[----:B---3--:R-:W-:Y:S05]  /*1c760*/  @!P0 BRA `(.L_x_1355) ;  /* 0xfffffffc00f08947 */ /* 0x008fea000383ffff */
[----:B------:R-:W-:Y:S05]  /*1c770*/  BRA `(.L_x_1419) ;  /* 0xffffffd0007c7947 */ /* 0x000fea000383ffff */
.L_x_1363:
[----:B------:R-:W4:Y:S01]  /*1c780*/  LDL R3, [R1] ;  /* 0x0000000001037983 */ /* 0x000f220000100800 */
[----:B------:R-:W-:Y:S01]  /*1c790*/  BSSY B0, `(.L_x_1420) ;  /* 0x0000008000007945 */ /* 0x000fe20003800000 */
[----:B------:R-:W-:Y:S02]  /*1c7a0*/  IMAD.MOV.U32 R12, RZ, RZ, RZ ;  /* 0x000000ffff0c7224 */ /* 0x000fe400078e00ff */
[----:B------:R-:W-:Y:S02]  /*1c7b0*/  IMAD.MOV.U32 R11, RZ, RZ, 0x1f ;  /* 0x0000001fff0b7424 */ /* 0x000fe400078e00ff */
[----:B------:R-:W-:Y:S02]  /*1c7c0*/  IMAD.MOV.U32 R15, RZ, RZ, -0x1 ;  /* 0xffffffffff0f7424 */ /* 0x000fe400078e00ff */
[----:B----4-:R-:W-:-:S07]  /*1c7d0*/  IMAD.MOV.U32 R13, RZ, RZ, R3 ;  /* 0x000000ffff0d7224 */ /* 0x010fce00078e0003 */
[----:B0123--:R-:W-:Y:S05]  /*1c7e0*/  WARPSYNC.COLLECTIVE R15, `(.L_x_1421) ;  /* 0x000000000f087348 */ /* 0x00ffea0003c00000 */
[----:B------:R4:W0:Y:S02]  /*1c7f0*/  SHFL.IDX P6, R14, R13, R12, R11 ;  /* 0x0000000c0d0e7389 */ /* 0x00082400000c000b */
[----:B01234-:R-:W-:Y:S01]  /*1c800*/  ENDCOLLECTIVE ;  /* 0x000000000000791b */ /* 0x01ffe20003800000 */
.L_x_1421:
[----:B------:R-:W-:Y:S05]  /*1c810*/  BSYNC B0 ;  /* 0x0000000000007941 */ /* 0x000fea0003800000 */
.L_x_1420:
        /* <DEDUP_REMOVED lines=9> */
.L_x_1422:
        /* <DEDUP_REMOVED lines=13> */
[C---:B------:R-:W-:Y:S02]  /*1c980*/  ISETP.GE.U32.AND P2, PT, R16.reuse, 0x2, PT ;  /* 0x000000021000780c */ /* 0x040fe40003f46070 */
[C---:B------:R-:W-:Y:S02]  /*1c990*/  ISETP.GE.U32.AND P3, PT, R16.reuse, 0x4, PT ;  /* 0x000000041000780c */ /* 0x040fe40003f66070 */
[C---:B------:R-:W-:Y:S02]  /*1c9a0*/  ISETP.GE.U32.AND P4, PT, R16.reuse, 0x8, PT ;  /* 0x000000081000780c */ /* 0x040fe40003f86070 */
[----:B------:R-:W-:Y:S01]  /*1c9b0*/  ISETP.GE.U32.AND P5, PT, R16, 0x10, PT ;  /* 0x000000101000780c */ /* 0x000fe20003fa6070 */
[----:B--2---:R-:W-:Y:S01]  /*1c9c0*/  @!P1 IMAD.MOV.U32 R5, RZ, RZ, R6 ;  /* 0x000000ffff059224 */ /* 0x004fe200078e0006 */
[----:B------:R-:W-:-:S02]  /*1c9d0*/  CS2R R6, SRZ ;  /* 0x0000000000067805 */ /* 0x000fc4000001ff00 */
[----:B---3--:R-:W-:Y:S01]  /*1c9e0*/  @!P1 IMAD.MOV.U32 R7, RZ, RZ, R2 ;  /* 0x000000ffff079224 */ /* 0x008fe200078e0002 */
[----:B------:R-:W-:-:S03]  /*1c9f0*/  ISETP.NE.AND P1, PT, R16, RZ, PT ;  /* 0x000000ff1000720c */ /* 0x000fc60003f25270 */
[----:B------:R-:W-:-:S04]  /*1ca00*/  IMAD R2, R7, R5, RZ ;  /* 0x0000000507027224 */ /* 0x000fc800078e02ff */
[----:B------:R-:W-:-:S07]  /*1ca10*/  IMAD.MOV.U32 R13, RZ, RZ, R2 ;  /* 0x000000ffff0d7224 */ /* 0x000fce00078e0002 */
[----:B------:R-:W-:Y:S05]  /*1ca20*/  WARPSYNC.COLLECTIVE R15, `(.L_x_1423) ;  /* 0x000000000f087348 */ /* 0x000fea0003c00000 */
[----:B------:R0:W1:Y:S02]  /*1ca30*/  SHFL.UP P6, R14, R13, R12, R11 ;  /* 0x0400000c0d0e7389 */ /* 0x00006400000c000b */
[----:B01----:R-:W-:Y:S01]  /*1ca40*/  ENDCOLLECTIVE ;  /* 0x000000000000791b */ /* 0x003fe20003800000 */
.L_x_1423:
        /* <DEDUP_REMOVED lines=8> */
.L_x_1424:
        /* <DEDUP_REMOVED lines=8> */
.L_x_1425:
        /* <DEDUP_REMOVED lines=8> */
.L_x_1426:
        /* <DEDUP_REMOVED lines=8> */
.L_x_1427:
        /* <DEDUP_REMOVED lines=9> */
.L_x_1428:
[----:B------:R-:W-:Y:S01]  /*1cce0*/  IMAD.MOV.U32 R10, RZ, RZ, R14 ;  /* 0x000000ffff0a7224 */ /* 0x000fe200078e000e */
[----:B------:R-:W-:Y:S06]  /*1ccf0*/  BRA `(.L_x_1429) ;  /* 0xffffffd400347947 */ /* 0x000fec000383ffff */
.L_x_1366:
        /* <DEDUP_REMOVED lines=8> */
.L_x_1431:
[----:B------:R-:W-:Y:S05]  /*1cd80*/  BSYNC B0 ;  /* 0x0000000000007941 */ /* 0x000fea0003800000 */
.L_x_1430:
        /* <DEDUP_REMOVED lines=10> */
.L_x_1432:
        /* <DEDUP_REMOVED lines=8> */
.L_x_1433:
        /* <DEDUP_REMOVED lines=8> */
.L_x_1434:
        /* <DEDUP_REMOVED lines=8> */
.L_x_1435:
        /* <DEDUP_REMOVED lines=9> */
.L_x_1436:
[----:B------:R-:W-:Y:S01]  /*1d040*/  IMAD.MOV.U32 R10, RZ, RZ, R14 ;  /* 0x000000ffff0a7224 */ /* 0x000fe200078e000e */
[----:B------:R-:W-:Y:S06]  /*1d050*/  BRA `(.L_x_1437) ;  /* 0xffffffd4000c7947 */ /* 0x000fec000383ffff */
.L_x_1368:
[----:B------:R-:W-:Y:S01]  /*1d060*/  BSSY B0, `(.L_x_1438) ;  /* 0x0000006000007945 */ /* 0x000fe20003800000 */
[----:B------:R-:W-:Y:S01]  /*1d070*/  PLOP3.LUT P6, PT, P6, PT, PT, 0x8, 0x0 ;  /* 0x000000000000781c */ /* 0x000fe200037ce170 */
[----:B------:R-:W-:-:S12]  /*1d080*/  IMAD.MOV.U32 R15, RZ, RZ, -0x1 ;  /* 0xffffffffff0f7424 */ /* 0x000fd800078e00ff */
[----:B0-----:R-:W-:Y:S05]  /*1d090*/  WARPSYNC.COLLECTIVE R15, `(.L_x_1439) ;  /* 0x000000000f087348 */ /* 0x001fea0003c00000 */
[----:B------:R-:W-:Y:S01]  /*1d0a0*/  VOTE.ANY R14, PT, P6 ;  /* 0x00000000000e7806 */ /* 0x000fe200030e0100 */
[----:B0-----:R-:W-:Y:S06]  /*1d0b0*/  ENDCOLLECTIVE ;  /* 0x000000000000791b */ /* 0x001fec0003800000 */
.L_x_1439:
[----:B------:R-:W-:Y:S05]  /*1d0c0*/  BSYNC B0 ;  /* 0x0000000000007941 */ /* 0x000fea0003800000 */
.L_x_1438:
[----:B------:R0:W5:Y:S01]  /*1d0d0*/  LDL.LU R16, [R1+0xc] ;  /* 0x00000c0001107983 */ /* 0x0001620000300800 */
[----:B------:R-:W-:Y:S02]  /*1d0e0*/  IMAD.MOV.U32 R3, RZ, RZ, R14 ;  /* 0x000000ffff037224 */ /* 0x000fe400078e000e */
[----:B------:R-:W-:Y:S02]  /*1d0f0*/  IMAD.MOV.U32 R13, RZ, RZ, R5 ;  /* 0x000000ffff0d7224 */ /* 0x000fe400078e0005 */
[----:B------:R-:W1:Y:S01]  /*1d100*/  POPC R9, R3 ;  /* 0x0000000300097309 */ /* 0x000e620000000000 */
[----:B------:R-:W-:Y:S02]  /*1d110*/  IMAD.MOV.U32 R11, RZ, RZ, 0x1f ;  /* 0x0000001fff0b7424 */ /* 0x000fe400078e00ff */
[----:B------:R-:W-:Y:S02]  /*1d120*/  IMAD.MOV.U32 R15, RZ, RZ, -0x1 ;  /* 0xffffffffff0f7424 */ /* 0x000fe400078e00ff */
[----:B01----:R-:W-:-:S07]  /*1d130*/  IMAD.MOV.U32 R12, RZ, RZ, R9 ;  /* 0x000000ffff0c7224 */ /* 0x003fce00078e0009 */
[----:B-----5:R-:W-:Y:S05]  /*1d140*/  WARPSYNC.COLLECTIVE R15, `(.L_x_1440) ;  /* 0x000000000f087348 */ /* 0x020fea0003c00000 */
[----:B------:R0:W1:Y:S02]  /*1d150*/  SHFL.IDX P6, R14, R13, R12, R11 ;  /* 0x0000000c0d0e7389 */ /* 0x00006400000c000b */
[----:B01---5:R-:W-:Y:S01]  /*1d160*/  ENDCOLLECTIVE ;  /* 0x000000000000791b */ /* 0x023fe20003800000 */
.L_x_1440:
[----:B------:R-:W-:Y:S02]  /*1d170*/  IMAD.MOV.U32 R13, RZ, RZ, R7 ;  /* 0x000000ffff0d7224 */ /* 0x000fe400078e0007 */
[----:B------:R-:W-:-:S07]  /*1d180*/  IMAD.MOV.U32 R4, RZ, RZ, R14 ;  /* 0x000000ffff047224 */ /* 0x000fce00078e000e */
[----:B------:R-:W-:Y:S05]  /*1d190*/  WARPSYNC.COLLECTIVE R15, `(.L_x_1441) ;  /* 0x000000000f087348 */ /* 0x000fea0003c00000 */
[----:B------:R0:W1:Y:S02]  /*1d1a0*/  SHFL.IDX P6, R14, R13, R12, R11 ;  /* 0x0000000c0d0e7389 */ /* 0x00006400000c000b */
[----:B01----:R-:W-:Y:S01]  /*1d1b0*/  ENDCOLLECTIVE ;  /* 0x000000000000791b */ /* 0x003fe20003800000 */
.L_x_1441:
[----:B------:R-:W-:Y:S02]  /*1d1c0*/  IMAD.MOV.U32 R7, RZ, RZ, R14 ;  /* 0x000000ffff077224 */ /* 0x000fe400078e000e */
[----:B------:R-:W-:-:S05]  /*1d1d0*/  IMAD.IADD R5, R9, 0x1, R16 ;  /* 0x0000000109057824 */ /* 0x000fca00078e0210 */
[----:B------:R0:W-:Y:S01]  /*1d1e0*/  STL [R1+0xc], R5 ;  /* 0x00000c0501007387 */ /* 0x0001e20000100800 */
[----:B------:R-:W-:Y:S05]  /*1d1f0*/  BRA `(.L_x_1442) ;  /* 0xffffffd000ec7947 */ /* 0x000fea000383ffff */
.L_x_1370:
[----:B------:R-:W-:Y:S01]  /*1d200*/  BSSY B0, `(.L_x_1443) ;  /* 0x0000008000007945 */ /* 0x000fe20003800000 */
[----:B------:R-:W-:Y:S02]  /*1d210*/  IMAD.MOV.U32 R13, RZ, RZ, R2 ;  /* 0x000000ffff0d7224 */ /* 0x000fe400078e0002 */
[----:B------:R-:W-:Y:S02]  /*1d220*/  IMAD.MOV.U32 R12, RZ, RZ, R9 ;  /* 0x000000ffff0c7224 */ /* 0x000fe400078e0009 */
[----:B------:R-:W-:Y:S02]  /*1d230*/  IMAD.MOV.U32 R11, RZ, RZ, 0x1f ;  /* 0x0000001fff0b7424 */ /* 0x000fe400078e00ff */
[----:B------:R-:W-:-:S07]  /*1d240*/  IMAD.MOV.U32 R15, RZ, RZ, -0x1 ;  /* 0xffffffffff0f7424 */ /* 0x000fce00078e00ff */
[----:B0-----:R-:W-:Y:S05]  /*1d250*/  WARPSYNC.COLLECTIVE R15, `(.L_x_1444) ;  /* 0x000000000f087348 */ /* 0x001fea0003c00000 */
[----:B------:R1:W2:Y:S02]  /*1d260*/  SHFL.IDX P6, R14, R13, R12, R11 ;  /* 0x0000000c0d0e7389 */ /* 0x0002a400000c000b */
[----:B012---:R-:W-:Y:S01]  /*1d270*/  ENDCOLLECTIVE ;  /* 0x000000000000791b */ /* 0x007fe20003800000 */
.L_x_1444:
[----:B------:R-:W-:Y:S05]  /*1d280*/  BSYNC B0 ;  /* 0x0000000000007941 */ /* 0x000fea0003800000 */
.L_x_1443:
[----:B------:R-:W-:Y:S01]  /*1d290*/  IMAD.MOV.U32 R2, RZ, RZ, R14 ;  /* 0x000000ffff027224 */ /* 0x000fe200078e000e */
[----:B------:R-:W-:Y:S06]  /*1d2a0*/  BRA `(.L_x_1445) ;  /* 0xffffffd000d87947 */ /* 0x000fec000383ffff */
.L_x_1376:
[----:B0-----:R0:W1:Y:S02]  /*1d2b0*/  SYNCS.PHASECHK.TRANS64.TRYWAIT P0, [R0+URZ+0x30820], R3 ;  /* 0x03082003000075a7 */ /* 0x001064000800017f */
[----:B-1----:R-:W-:Y:S05]  /*1d2c0*/  @!P0 NANOSLEEP.SYNCS 0x989680 ;  /* 0x009896800000895d */ /* 0x002fea0003900000 */
[----:B------:R-:W1:Y:S02]  /*1d2d0*/  @!P0 SYNCS.PHASECHK.TRANS64 P0, [R0+URZ+0x30820], R3 ;  /* 0x03082003000085a7 */ /* 0x000e64000800007f */
[----:B-1----:R-:W-:Y:S05]  /*1d2e0*/  @!P0 BRA `(.L_x_1376) ;  /* 0xfffffffc00f08947 */ /* 0x002fea000383ffff */
[----:B------:R-:W-:Y:S05]  /*1d2f0*/  BRA `(.L_x_1446) ;  /* 0xffffffdc007c7947 */ /* 0x000fea000383ffff */
.L_x_1377:
[----:B------:R-:W1:Y:S01]  /*1d300*/  S2R R2, SR_TID.X ;  /* 0x0000000000027919 */ /* 0x000e620000002100 */
[----:B------:R-:W-:Y:S01]  /*1d310*/  BSSY B0, `(.L_x_1447) ;  /* 0x000000a000007945 */ /* 0x000fe20003800000 */
[----:B------:R-:W-:Y:S02]  /*1d320*/  IMAD.MOV.U32 R12, RZ, RZ, RZ ;  /* 0x000000ffff0c7224 */ /* 0x000fe400078e00ff */
[----:B---3--:R-:W-:Y:S02]  /*1d330*/  IMAD.MOV.U32 R11, RZ, RZ, 0x1f ;  /* 0x0000001fff0b7424 */ /* 0x008fe400078e00ff */
[----:B------:R-:W-:Y:S01]  /*1d340*/  IMAD.MOV.U32 R15, RZ, RZ, -0x1 ;  /* 0xffffffffff0f7424 */ /* 0x000fe200078e00ff */
[----:B-1----:R-:W-:-:S04]  /*1d350*/  SHF.R.U32.HI R2, RZ, 0x5, R2 ;  /* 0x00000005ff027819 */ /* 0x002fc80000011602 */
[----:B------:R-:W-:-:S05]  /*1d360*/  LOP3.LUT R2, R2, 0x3, RZ, 0xc0, !PT ;  /* 0x0000000302027812 */ /* 0x000fca00078ec0ff */
[----:B------:R-:W-:-:S07]  /*1d370*/  IMAD.MOV.U32 R13, RZ, RZ, R2 ;  /* 0x000000ffff0d7224 */ /* 0x000fce00078e0002 */
[----:B0-2---:R-:W-:Y:S05]  /*1d380*/  WARPSYNC.COLLECTIVE R15, `(.L_x_1448) ;  /* 0x000000000f087348 */ /* 0x005fea0003c00000 */
[----:B------:R1:W3:Y:S02]  /*1d390*/  SHFL.IDX P6, R14, R13, R12, R11 ;  /* 0x0000000c0d0e7389 */ /* 0x0002e400000c000b */
[----:B0123--:R-:W-:Y:S01]  /*1d3a0*/  ENDCOLLECTIVE ;  /* 0x000000000000791b */ /* 0x00ffe20003800000 */
.L_x_1448:
[----:B------:R-:W-:Y:S05]  /*1d3b0*/  BSYNC B0 ;  /* 0x0000000000007941 */ /* 0x000fea0003800000 */
.L_x_1447:
[----:B------:R-:W-:Y:S05]  /*1d3c0*/  BRA `(.L_x_1449) ;  /* 0xffffffdc00647947 */ /* 0x000fea000383ffff */
.L_x_1380:
[----:B------:R-:W-:Y:S01]  /*1d3d0*/  BSSY B1, `(.L_x_1450) ;  /* 0x0000006000017945 */ /* 0x000fe20003800000 */
[----:B------:R-:W-:-:S07]  /*1d3e0*/  IMAD.MOV.U32 R15, RZ, RZ, -0x1 ;  /* 0xffffffffff0f7424 */ /* 0x000fce00078e00ff */
[----:B0123--:R-:W-:Y:S05]  /*1d3f0*/  WARPSYNC.COLLECTIVE R15, `(.L_x_1451) ;  /* 0x000000000f0c7348 */ /* 0x00ffea0003c00000 */
[----:B------:R-:W-:Y:S02]  /*1d400*/  ELECT P6, UR62, PT ;  /* 0x00000000003e782f */ /* 0x000fe400038c0000 */
[----:B------:R-:W-:Y:S01]  /*1d410*/  MOV R14, UR62 ;  /* 0x0000003e000e7c02 */ /* 0x000fe20008000f00 */
[----:B0123--:R-:W-:Y:S10]  /*1d420*/  ENDCOLLECTIVE ;  /* 0x000000000000791b */ /* 0x00fff40003800000 */
.L_x_1451:
[----:B------:R-:W-:Y:S05]  /*1d430*/  BSYNC B1 ;  /* 0x0000000000017941 */ /* 0x000fea0003800000 */
.L_x_1450:
[----:B------:R-:W-:Y:S05]  /*1d440*/  BRA `(.L_x_1452) ;  /* 0xffffffdc005c7947 */ /* 0x000fea000383ffff */
.L_x_1382:
[----:B0-----:R0:W1:Y:S02]  /*1d450*/  SYNCS.PHASECHK.TRANS64.TRYWAIT P0, [R6+URZ], R5 ;  /* 0x00000005060075a7 */ /* 0x001064000800017f */
[----:B-1----:R-:W-:Y:S05]  /*1d460*/  @!P0 NANOSLEEP.SYNCS 0x989680 ;  /* 0x009896800000895d */ /* 0x002fea0003900000 */
[----:B------:R-:W1:Y:S02]  /*1d470*/  @!P0 SYNCS.PHASECHK.TRANS64 P0, [R6+URZ], R5 ;  /* 0x00000005060085a7 */ /* 0x000e64000800007f */
[----:B-1----:R-:W-:Y:S05]  /*1d480*/  @!P0 BRA `(.L_x_1382) ;  /* 0xfffffffc00f08947 */ /* 0x002fea000383ffff */
[----:B------:R-:W-:Y:S05]  /*1d490*/  BRA `(.L_x_1453) ;  /* 0xffffffdc00a07947 */ /* 0x000fea000383ffff */
.L_x_1383:
[----:B-1----:R1:W4:Y:S02]  /*1d4a0*/  SYNCS.PHASECHK.TRANS64.TRYWAIT P0, [R7+URZ], R2 ;  /* 0x00000002070075a7 */ /* 0x002324000800017f */
[----:B----4-:R-:W-:Y:S05]  /*1d4b0*/  @!P0 NANOSLEEP.SYNCS 0x989680 ;  /* 0x009896800000895d */ /* 0x010fea0003900000 */
[----:B------:R-:W4:Y:S02]  /*1d4c0*/  @!P0 SYNCS.PHASECHK.TRANS64 P0, [R7+URZ], R2 ;  /* 0x00000002070085a7 */ /* 0x000f24000800007f */
[----:B----4-:R-:W-:Y:S05]  /*1d4d0*/  @!P0 BRA `(.L_x_1383) ;  /* 0xfffffffc00f08947 */ /* 0x010fea000383ffff */
[----:B------:R-:W-:Y:S05]  /*1d4e0*/  BRA `(.L_x_1454) ;  /* 0xffffffdc00947947 */ /* 0x000fea000383ffff */
.L_x_1385:
[----:B----4-:R4:W0:Y:S02]  /*1d4f0*/  SYNCS.PHASECHK.TRANS64.TRYWAIT P0, [R4+URZ], R5 ;  /* 0x00000005040075a7 */ /* 0x010824000800017f */
[----:B0-----:R-:W-:Y:S05]  /*1d500*/  @!P0 NANOSLEEP.SYNCS 0x989680 ;  /* 0x009896800000895d */ /* 0x001fea0003900000 */
[----:B------:R-:W0:Y:S02]  /*1d510*/  @!P0 SYNCS.PHASECHK.TRANS64 P0, [R4+URZ], R5 ;  /* 0x00000005040085a7 */ /* 0x000e24000800007f */
[----:B0-----:R-:W-:Y:S05]  /*1d520*/  @!P0 BRA `(.L_x_1385) ;  /* 0xfffffffc00f08947 */ /* 0x001fea000383ffff */
[----:B------:R-:W-:Y:S05]  /*1d530*/  BRA `(.L_x_1455) ;  /* 0xffffffdc009c7947 */ /* 0x000fea000383ffff */
.L_x_1456:
        /* <DEDUP_REMOVED lines=12> */
.L_x_3020:


//--------------------- .text._ZN7cutlass13device_kernelIN5flash11enable_sm90INS1_16FlashAttnFwdSm90INS1_25CollectiveMainloopFwdSm90ILi2EN4cute5tupleIJNS5_1CILi1EEES8_S8_EEENS6_IJNS7_ILi128EEENS7_ILi96EEENS7_ILi192EEEEEELi192ENS_10bfloat16_tEfNS_4arch4Sm90ELb0ELb1ELb1ELb1ELb0ELb1ELb0ELb1ELb1ELb1ELb1ELb0EEENS1_21CollectiveEpilogueFwdINS6_IJSA_SC_SB_EEES9_SE_SG_Li256ELb1ELb1ELb1ELb0EEENS1_36VarlenDynamicPersistentTileSchedulerILi128ELi96ELi256ELi128ELb1ELb1ELb1ELb1ELb0ELb1EEEEEEEEEvNT_6ParamsE --------------------------
	.section	.text._ZN7cutlass13device_kernelIN5flash11enable_sm90INS1_16FlashAttnFwdSm90INS1_25CollectiveMainloopFwdSm90ILi2EN4cute5tupleIJNS5_1CILi1EEES8_S8_EEENS6_IJNS7_ILi128EEENS7_ILi96EEENS7_ILi192EEEEEELi192ENS_10bfloat16_tEfNS_4arch4Sm90ELb0ELb1ELb1ELb1ELb0ELb1ELb0ELb1ELb1ELb1ELb1ELb0EEENS1_21CollectiveEpilogueFwdINS6_IJSA_SC_SB_EEES9_SE_SG_Li256ELb1ELb1ELb1ELb0EEENS1_36VarlenDynamicPersistentTileSchedulerILi128ELi96ELi256ELi128ELb1ELb1ELb1ELb1ELb0ELb1EEEEEEEEEvNT_6ParamsE,"ax",@progbits
	.align	128
.text._ZN7cutlass13device_kernelIN5flash11enable_sm90INS1_16FlashAttnFwdSm90INS1_25CollectiveMainloopFwdSm90ILi2EN4cute5tupleIJNS5_1CILi1EEES8_S8_EEENS6_IJNS7_ILi128EEENS7_ILi96EEENS7_ILi192EEEEEELi192ENS_10bfloat16_tEfNS_4arch4Sm90ELb0ELb1ELb1ELb1ELb0ELb1ELb0ELb1ELb1ELb1ELb1ELb0EEENS1_21CollectiveEpilogueFwdINS6_IJSA_SC_SB_EEES9_SE_SG_Li256ELb1ELb1ELb1ELb0EEENS1_36VarlenDynamicPersistentTileSchedulerILi128ELi96ELi256ELi128ELb1ELb1ELb1ELb1ELb0ELb1EEEEEEEEEvNT_6ParamsE:
        .type           _ZN7cutlass13device_kernelIN5flash11enable_sm90INS1_16FlashAttnFwdSm90INS1_25CollectiveMainloopFwdSm90ILi2EN4cute5tupleIJNS5_1CILi1EEES8_S8_EEENS6_IJNS7_ILi128EEENS7_ILi96EEENS7_ILi192EEEEEELi192ENS_10bfloat16_tEfNS_4arch4Sm90ELb0ELb1ELb1ELb1ELb0ELb1ELb0ELb1ELb1ELb1ELb1ELb0EEENS1_21CollectiveEpilogueFwdINS6_IJSA_SC_SB_EEES9_SE_SG_Li256ELb1ELb1ELb1ELb0EEENS1_36VarlenDynamicPersistentTileSchedulerILi128ELi96ELi256ELi128ELb1ELb1ELb1ELb1ELb0ELb1EEEEEEEEEvNT_6ParamsE,@function
        .size           _ZN7cutlass13device_kernelIN5flash11enable_sm90INS1_16FlashAttnFwdSm90INS1_25CollectiveMainloopFwdSm90ILi2EN4cute5tupleIJNS5_1CILi1EEES8_S8_EEENS6_IJNS7_ILi128EEENS7_ILi96EEENS7_ILi192EEEEEELi192ENS_10bfloat16_tEfNS_4arch4Sm90ELb0ELb1ELb1ELb1ELb0ELb1ELb0ELb1ELb1ELb1ELb1ELb0EEENS1_21CollectiveEpilogueFwdINS6_IJSA_SC_SB_EEES9_SE_SG_Li256ELb1ELb1ELb1ELb0EEENS1_36VarlenDynamicPersistentTileSchedulerILi128ELi96ELi256ELi128ELb1ELb1ELb1ELb1ELb0ELb1EEEEEEEEEvNT_6ParamsE,(.L_x_3021 - _ZN7cutlass13device_kernelIN5flash11enable_sm90INS1_16FlashAttnFwdSm90INS1_25CollectiveMainloopFwdSm90ILi2EN4cute5tupleIJNS5_1CILi1EEES8_S8_EEENS6_IJNS7_ILi128EEENS7_ILi96EEENS7_ILi192EEEEEELi192ENS_10bfloat16_tEfNS_4arch4Sm90ELb0ELb1ELb1ELb1ELb0ELb1ELb0ELb1ELb1ELb1ELb1ELb0EEENS1_21CollectiveEpilogueFwdINS6_IJSA_SC_SB_EEES9_SE_SG_Li256ELb1ELb1ELb1ELb0EEENS1_36VarlenDynamicPersistentTileSchedulerILi128ELi96ELi256ELi128ELb1ELb1ELb1ELb1ELb0ELb1EEEEEEEEEvNT_6ParamsE)
        .other          _ZN7cutlass13device_kernelIN5flash11enable_sm90INS1_16FlashAttnFwdSm90INS1_25CollectiveMainloopFwdSm90ILi2EN4cute5tupleIJNS5_1CILi1EEES8_S8_EEENS6_IJNS7_ILi128EEENS7_ILi96EEENS7_ILi192EEEEEELi192ENS_10bfloat16_tEfNS_4arch4Sm90ELb0ELb1ELb1ELb1ELb0ELb1ELb0ELb1ELb1ELb1ELb1ELb0EEENS1_21CollectiveEpilogueFwdINS6_IJSA_SC_SB_EEES9_SE_SG_Li256ELb1ELb1ELb1ELb0EEENS1_36VarlenDynamicPersistentTileSchedulerILi128ELi96ELi256ELi128ELb1ELb1ELb1ELb1ELb0ELb1EEEEEEEEEvNT_6ParamsE,@"STO_CUDA_ENTRY STV_DEFAULT"
_ZN7cutlass13device_kernelIN5flash11enable_sm90INS1_16FlashAttnFwdSm90INS1_25CollectiveMainloopFwdSm90ILi2EN4cute5tupleIJNS5_1CILi1EEES8_S8_EEENS6_IJNS7_ILi128EEENS7_ILi96EEENS7_ILi192EEEEEELi192ENS_10bfloat16_tEfNS_4arch4Sm90ELb0ELb1ELb1ELb1ELb0ELb1ELb0ELb1ELb1ELb1ELb1ELb0EEENS1_21CollectiveEpilogueFwdINS6_IJSA_SC_SB_EEES9_SE_SG_Li256ELb1ELb1ELb1ELb0EEENS1_36VarlenDynamicPersistentTileSchedulerILi128ELi96ELi256ELi128ELb1ELb1ELb1ELb1ELb0ELb1EEEEEEEEEvNT_6ParamsE:
[----:B------:R-:W0:Y:S02]  /*0000*/  LDC R1, c[0x0][0x28] ;  /* 0x00000a00ff017b82 */ /* 0x000e240000000800 */
[----:B0-----:R-:W-:-:S05]  /*0010*/  VIADD R1, R1, 0xfffffcc0 ;  /* 0xfffffcc001017836 */ /* 0x001fca0000000000 */
[----:B------:R-:W-:Y:S01]  /*0020*/  R2UR UR5, R1 ;  /* 0x00000000010572ca */ /* 0x000fe200000e0000 */
[----:B------:R-:W0:Y:S01]  /*0030*/  S2R R3, SR_TID.X ;  /* 0x0000000000037919 */ /* 0x000e220000002100 */
[----:B------:R-:W-:Y:S01]  /*0040*/  ULDC UR4, c[0x0][0x20] ;  /* 0x0000080000047ab9 */ /* 0x000fe20000000800 */
[----:B------:R-:W-:Y:S01]  /*0050*/  ELECT P0, URZ, PT ;  /* 0x00000000003f782f */ /* 0x000fe20003800000 */
[----:B------:R-:W-:Y:S09]  /*0060*/  BSSY B0, `(.L_x_1457) ;  /* 0x000001b000007945 */ /* 0x000ff20003800000 */
[----:B------:R-:W-:-:S03]  /*0070*/  UIADD3 UR5, UP0, UR5, UR4, URZ ;  /* 0x0000000405057290 */ /* 0x000fc6000ff1e03f */
[----:B------:R-:W-:Y:S02]  /*0080*/  ULDC UR4, c[0x0][0x24] ;  /* 0x0000090000047ab9 */ /* 0x000fe40000000800 */
[----:B------:R-:W-:Y:S01]  /*0090*/  UIADD3.X UR4, URZ, UR4, URZ, UP0, !UPT ;  /* 0x000000043f047290 */ /* 0x000fe200087fe43f */
[----:B------:R-:W-:-:S05]  /*00a0*/  IMAD.U32 R4, RZ, RZ, UR5 ;  /* 0x00000005ff047e24 */ /* 0x000fca000f8e00ff */
[----:B------:R-:W-:Y:S01]  /*00b0*/  STL [R1+0x2d0], R4 ;  /* 0x0002d00401007387 */ /* 0x000fe20000100800 */
[----:B0-----:R-:W-:-:S05]  /*00c0*/  SHF.R.U32.HI R0, RZ, 0x5, R3 ;  /* 0x00000005ff007819 */ /* 0x001fca0000011603 */
[----:B------:R-:W0:Y:S02]  /*00d0*/  SHFL.IDX PT, R2, R0, RZ, 0x1f ;  /* 0x00001fff00027589 */ /* 0x000e2400000e0000 */
[----:B0-----:R-:W-:Y:S02]  /*00e0*/  ISETP.EQ.AND P0, PT, R2, RZ, P0 ;  /* 0x000000ff0200720c */ /* 0x001fe40000702270 */
[----:B------:R-:W-:Y:S01]  /*00f0*/  SHF.R.U32.HI R2, RZ, 0x7, R3 ;  /* 0x00000007ff027819 */ /* 0x000fe20000011603 */
[----:B------:R-:W-:-:S05]  /*0100*/  IMAD.U32 R3, RZ, RZ, UR4 ;  /* 0x00000004ff037e24 */ /* 0x000fca000f8e00ff */
[----:B------:R0:W-:Y:S05]  /*0110*/  STL [R1+0x2d4], R3 ;  /* 0x0002d40301007387 */ /* 0x0001ea0000100800 */
        /* <DEDUP_REMOVED lines=14> */
[----:B-1----:R-:W-:Y:S01]  /*0200*/  NOP ;  /* 0x0000000000007918 */ /* 0x002fe20000000000 */
.L_x_1458:
[----:B------:R-:W-:Y:S05]  /*0210*/  BSYNC B0 ;  /* 0x0000000000007941 */ /* 0x000fea0003800000 */
.L_x_1457:
[----:B------:R-:W-:Y:S01]  /*0220*/  VOTEU.ANY UP0, P0 ;  /* 0x00000000003f7886 */ /* 0x000fe20000000100 */
[----:B------:R-:W1:Y:S01]  /*0230*/  SHFL.IDX PT, R2, R2, RZ, 0x1f ;  /* 0x00001fff02027589 */ /* 0x000e6200000e0000 */
[----:B------:R-:W-:Y:S01]  /*0240*/  UMOV UR4, 0x80 ;  /* 0x0000008000047882 */ /* 0x000fe20000000000 */
[----:B------:R-:W-:Y:S01]  /*0250*/  UMOV UR7, 0x100 ;  /* 0x0000010000077882 */ /* 0x000fe20000000000 */
[----:B------:R-:W-:Y:S01]  /*0260*/  VOTEU.ANY UP1, P0 ;  /* 0x00000000003f7886 */ /* 0x000fe20000020100 */
[----:B------:R-:W2:Y:S01]  /*0270*/  @UP0 S2UR UR8, SR_CgaCtaId ;  /* 0x00000000000809c3 */ /* 0x000ea20000008800 */
[----:B0-----:R-:W0:Y:S01]  /*0280*/  SHFL.IDX PT, R3, R0, RZ, 0x1f ;  /* 0x00001fff00037589 */ /* 0x001e2200000e0000 */
[----:B------:R-:W-:Y:S01]  /*0290*/  @UP0 UMOV UR6, 0x400 ;  /* 0x0000040000060882 */ /* 0x000fe20000000000 */
[----:B------:R-:W-:-:S04]  /*02a0*/  @UP0 UIADD3 UR4, -UR4, 0x100000, URZ ;  /* 0x0010000004040890 */ /* 0x000fc8000fffe13f */
[----:B------:R-:W-:Y:S02]  /*02b0*/  @UP0 USHF.L.U32 UR5, UR4, 0xb, URZ ;  /* 0x0000000b04050899 */ /* 0x000fe4000800063f */
[----:B------:R-:W-:Y:S01]  /*02c0*/  @UP0 USHF.L.U32 UR4, UR4, 0x1, URZ ;  /* 0x0000000104040899 */ /* 0x000fe2000800063f */
[----:B------:R-:W-:Y:S01]  /*02d0*/  VOTEU.ANY UP2, P0 ;  /* 0x00000000003f7886 */ /* 0x000fe20000040100 */
[----:B-1----:R-:W-:Y:S01]  /*02e0*/  R2UR UR9, R2 ;  /* 0x00000000020972ca */ /* 0x002fe200000e0000 */
[----:B--2---:R-:W-:Y:S01]  /*02f0*/  @UP0 ULEA UR8, UR8, UR6, 0x18 ;  /* 0x0000000608080291 */ /* 0x004fe2000f8ec03f */
[----:B0-----:R-:W-:Y:S01]  /*0300*/  ISETP.NE.AND P1, PT, R3, RZ, PT ;  /* 0x000000ff0300720c */ /* 0x001fe20003f25270 */
        /* <DEDUP_REMOVED lines=26> */
.L_x_1459:
        /* <DEDUP_REMOVED lines=22> */
.L_x_1460:
        /* <DEDUP_REMOVED lines=18> */
.L_x_1461:
        /* <DEDUP_REMOVED lines=22> */
.L_x_1462:
        /* <DEDUP_REMOVED lines=22> */
.L_x_1463:
[----:B0-----:R-:W-:Y:S01]  /*09f0*/  UMOV UR4, 0x1 ;  /* 0x0000000100047882 */ /* 0x001fe20000000000 */
[----:B------:R-:W-:Y:S01]  /*0a00*/  PLOP3.LUT P0, PT, PT, PT, UP0, 0x80, 0x0 ;  /* 0x000000000000781c */ /* 0x000fe20003f0f008 */
[----:B------:R-:W-:Y:S01]  /*0a10*/  USEL UR4, UR4, 0x2, !UP0 ;  /* 0x0000000204047887 */ /* 0x000fe2000c000000 */
[----:B------:R-:W-:Y:S01]  /*0a20*/  NOP ;  /* 0x0000000000007918 */ /* 0x000fe20000000000 */
[----:B------:R-:W-:-:S04]  /*0a30*/  ULDC.64 UR60, c[0x0][0x208] ;  /* 0x00008200003c7ab9 */ /* 0x000fc80000000a00 */
[----:B------:R-:W-:-:S05]  /*0a40*/  IMAD.U32 R2, RZ, RZ, UR4 ;  /* 0x00000004ff027e24 */ /* 0x000fca000f8e00ff */
[----:B------:R0:W-:Y:S01]  /*0a50*/  STL [R1+0x304], R2 ;  /* 0x0003040201007387 */ /* 0x0001e20000100800 */
[----:B-12-4-:R-:W-:Y:S06]  /*0a60*/  BAR.SYNC.DEFER_BLOCKING 0x0 ;  /* 0x0000000000007b1d */ /* 0x016fec0000010000 */
[----:B------:R-:W-:Y:S05]  /*0a70*/  @!P0 BRA `(.L_x_1464) ;  /* 0x000001d400888947 */ /* 0x000fea0003800000 */
.L_x_1465:
[----:B------:R-:W-:-:S08]  /*0a80*/  NOP ;  /* 0x0000000000007918 */ /* 0x000fd00000000000 */
[----:B------:R-:W1:Y:S02]  /*0a90*/  USETMAXREG.TRY_ALLOC.CTAPOOL UP0, 0xf0 ;  /* 0x000000f0000079c8 */ /* 0x000e640008000600 */
[----:B-1----:R-:W-:-:S13]  /*0aa0*/  PLOP3.LUT P0, PT, PT, PT, UP0, 0x80, 0x0 ;  /* 0x000000000000781c */ /* 0x002fda0003f0f008 */
[----:B------:R-:W-:Y:S05]  /*0ab0*/  @!P0 BRA `(.L_x_1465) ;  /* 0xfffffffc00f08947 */ /* 0x000fea000383ffff */
[----:B------:R-:W1:Y:S08]  /*0ac0*/  S2UR UR4, SR_CgaCtaId ;  /* 0x00000000000479c3 */ /* 0x000e700000008800 */
[----:B------:R-:W-:Y:S06]  /*0ad0*/  BAR.ARV 0x8, 0x180 ;  /* 0x0206000000007b1d */ /* 0x000fec0000002000 */
[----:B------:R-:W-:-:S02]  /*0ae0*/  UMOV UR37, 0x400 ;  /* 0x0000040000257882 */ /* 0x000fc40000000000 */
[----:B------:R-:W-:Y:S06]  /*0af0*/  BAR.SYNC.DEFER_BLOCKING 0x5, 0x180 ;  /* 0x0146000000007b1d */ /* 0x000fec0000010000 */
[----:B------:R-:W-:Y:S04]  /*0b00*/  STL.64 [R1+0x2b8], RZ ;  /* 0x0002b8ff01007387 */ /* 0x000fe80000100a00 */
[----:B------:R-:W-:Y:S01]  /*0b10*/  STL [R1+0x2c0], RZ ;  /* 0x0002c0ff01007387 */ /* 0x000fe20000100800 */
[----:B-1----:R-:W-:-:S03]  /*0b20*/  ULEA UR37, UR4, UR37, 0x18 ;  /* 0x0000002504257291 */ /* 0x002fc6000f8ec03f */
[----:B------:R-:W-:-:S06]  /*0b30*/  ULDC UR4, c[0x0][0xc3c] ;  /* 0x00030f0000047ab9 */ /* 0x000fcc0000000800 */
[----:B------:R-:W1:Y:S01]  /*0b40*/  LDS.128 R8, [UR37+0x308d0] ;  /* 0x0308d025ff087984 */ /* 0x000e620008000c00 */
[----:B------:R-:W-:Y:S06]  /*0b50*/  BAR.ARV 0x4, 0x180 ;  /* 0x0106000000007b1d */ /* 0x000fec0000002000 */
[----:B-1----:R-:W-:-:S13]  /*0b60*/  ISETP.GE.AND P0, PT, R11, UR4, PT ;  /* 0x000000040b007c0c */ /* 0x002fda000bf06270 */
[----:B------:R-:W-:Y:S05]  /*0b70*/  @P0 EXIT ;  /* 0x000000000000094d */ /* 0x000fea0003800000 */
[----:B------:R-:W1:Y:S01]  /*0b80*/  S2R R0, SR_TID.X ;  /* 0x0000000000007919 */ /* 0x000e620000002100 */
[----:B------:R-:W-:Y:S01]  /*0b90*/  R2UR UR4, R9 ;  /* 0x00000000090472ca */ /* 0x000fe200000e0000 */
[----:B------:R-:W-:Y:S01]  /*0ba0*/  UMOV UR5, URZ ;  /* 0x0000003f00057c82 */ /* 0x000fe20008000000 */
[----:B------:R-:W-:Y:S01]  /*0bb0*/  R2UR UR44, R11 ;  /* 0x000000000b2c72ca */ /* 0x000fe200000e0000 */
[----:B------:R-:W-:Y:S01]  /*0bc0*/  IMAD.U32 R228, RZ, RZ, UR5 ;  /* 0x00000005ffe47e24 */ /* 0x000fe2000f8e00ff */
[----:B------:R-:W-:Y:S01]  /*0bd0*/  UIADD3 UR5, UR37, 0x12400, URZ ;  /* 0x0001240025057890 */ /* 0x000fe2000fffe03f */
[----:B------:R-:W-:Y:S01]  /*0be0*/  UMOV UR39, URZ ;  /* 0x0000003f00277c82 */ /* 0x000fe20008000000 */
[----:B------:R-:W-:-:S04]  /*0bf0*/  UMOV UR36, URZ ;  /* 0x0000003f00247c82 */ /* 0x000fc80008000000 */
[----:B------:R-:W-:Y:S02]  /*0c00*/  IMAD.U32 R206, RZ, RZ, UR5 ;  /* 0x00000005ffce7e24 */ /* 0x000fe4000f8e00ff */
[----:B-1----:R-:W-:-:S05]  /*0c10*/  VIADD R196, R0, 0xffffff80 ;  /* 0xffffff8000c47836 */ /* 0x002fca0000000000 */
[----:B------:R-:W-:-:S04]  /*0c20*/  SHF.R.S32.HI R3, RZ, 0x1f, R196 ;  /* 0x0000001fff037819 */ /* 0x000fc800000114c4 */
[CC--:B------:R-:W-:Y:S02]  /*0c30*/  LEA.HI R0, R3.reuse, R196.reuse, RZ, 0x7 ;  /* 0x000000c403007211 */ /* 0x0c0fe400078f38ff */
[----:B------:R-:W-:Y:S02]  /*0c40*/  LEA.HI R204, R3, R196, RZ, 0x5 ;  /* 0x000000c403cc7211 */ /* 0x000fe400078f28ff */
[----:B------:R-:W-:Y:S02]  /*0c50*/  LOP3.LUT R5, R0, 0xffffff80, RZ, 0xc0, !PT ;  /* 0xffffff8000057812 */ /* 0x000fe400078ec0ff */
[----:B------:R-:W-:Y:S02]  /*0c60*/  SHF.R.S32.HI R204, RZ, 0x5, R204 ;  /* 0x00000005ffcc7819 */ /* 0x000fe400000114cc */
[----:B------:R-:W-:Y:S01]  /*0c70*/  SHF.R.S32.HI R13, RZ, 0x7, R0 ;  /* 0x00000007ff0d7819 */ /* 0x000fe20000011400 */
[----:B------:R-:W-:-:S03]  /*0c80*/  IMAD.IADD R12, R196, 0x1, -R5 ;  /* 0x00000001c40c7824 */ /* 0x000fc600078e0a05 */
[----:B------:R-:W-:Y:S01]  /*0c90*/  LEA.HI R0, R0, R13, RZ, 0x1 ;  /* 0x0000000d00007211 */ /* 0x000fe200078f08ff */
[----:B------:R-:W-:Y:S01]  /*0ca0*/  STL [R1+0x314], R13 ;  /* 0x0003140d01007387 */ /* 0x000fe20000100800 */
[----:B------:R-:W-:Y:S02]  /*0cb0*/  SHF.R.S32.HI R4, RZ, 0x1f, R12 ;  /* 0x0000001fff047819 */ /* 0x000fe4000001140c */
[----:B------:R-:W-:Y:S01]  /*0cc0*/  LOP3.LUT R0, R0, 0x3fffffe, RZ, 0xc0, !PT ;  /* 0x03fffffe00007812 */ /* 0x000fe200078ec0ff */
[----:B------:R-:W-:Y:S01]  /*0cd0*/  STL [R1+0x310], R12 ;  /* 0x0003100c01007387 */ /* 0x000fe20000100800 */
[CC--:B------:R-:W-:Y:S02]  /*0ce0*/  LEA.HI R6, R4.reuse, R12.reuse, RZ, 0x2 ;  /* 0x0000000c04067211 */ /* 0x0c0fe400078f10ff */
[----:B------:R-:W-:Y:S02]  /*0cf0*/  LEA.HI R4, R4, R12, RZ, 0x5 ;  /* 0x0000000c04047211 */ /* 0x000fe400078f28ff */
[----:B------:R-:W-:-:S02]  /*0d00*/  SHF.R.S32.HI R5, RZ, 0x2, R6 ;  /* 0x00000002ff057819 */ /* 0x000fc40000011406 */
[----:B0-----:R-:W-:Y:S02]  /*0d10*/  SHF.R.S32.HI R2, RZ, 0x1f, R6 ;  /* 0x0000001fff027819 */ /* 0x001fe40000011406 */
[----:B------:R-:W-:Y:S02]  /*0d20*/  LOP3.LUT R6, R6, 0x7ffffffc, RZ, 0xc0, !PT ;  /* 0x7ffffffc06067812 */ /* 0x000fe400078ec0ff */
[----:B------:R-:W-:Y:S02]  /*0d30*/  LEA.HI R7, R2, R5, RZ, 0x3 ;  /* 0x0000000502077211 */ /* 0x000fe400078f18ff */
[----:B------:R-:W-:Y:S01]  /*0d40*/  LEA.HI R2, R3, R196, RZ, 0x4 ;  /* 0x000000c403027211 */ /* 0x000fe200078f20ff */
[----:B------:R-:W-:Y:S01]  /*0d50*/  IMAD.IADD R6, R12, 0x1, -R6 ;  /* 0x000000010c067824 */ /* 0x000fe200078e0a06 */
[----:B------:R-:W-:Y:S02]  /*0d60*/  LOP3.LUT R8, R7, 0xfffffff8, RZ, 0xc0, !PT ;  /* 0xfffffff807087812 */ /* 0x000fe400078ec0ff */
[----:B------:R-:W-:Y:S01]  /*0d70*/  SHF.R.S32.HI R7, RZ, 0x4, R2 ;  /* 0x00000004ff077819 */ /* 0x000fe20000011402 */
[----:B------:R-:W-:Y:S01]  /*0d80*/  IMAD.SHL.U32 R23, R6, 0x2, RZ ;  /* 0x0000000206177824 */ /* 0x000fe200078e00ff */
[----:B------:R-:W-:Y:S01]  /*0d90*/  SHF.R.S32.HI R4, RZ, 0x5, R4 ;  /* 0x00000005ff047819 */ /* 0x000fe20000011404 */
[----:B------:R-:W-:Y:S01]  /*0da0*/  IMAD.IADD R9, R5, 0x1, -R8 ;  /* 0x0000000105097824 */ /* 0x000fe200078e0a08 */
[C---:B------:R-:W-:Y:S01]  /*0db0*/  LOP3.LUT R5, R2.reuse, 0x3fffff0, RZ, 0xc0, !PT ;  /* 0x03fffff002057812 */ /* 0x040fe200078ec0ff */
[----:B------:R-:W-:Y:S01]  /*0dc0*/  VIADD R223, R23, 0x8 ;  /* 0x0000000817df7836 */ /* 0x000fe20000000000 */
[----:B------:R-:W-:Y:S01]  /*0dd0*/  LEA.HI R2, R2, R7, RZ, 0x1 ;  /* 0x0000000702027211 */ /* 0x000fe200078f08ff */
[----:B------:R-:W-:-:S02]  /*0de0*/  IMAD R9, R4, 0x10, R9 ;  /* 0x0000001004097824 */ /* 0x000fc400078e0209 */
[----:B------:R-:W-:Y:S01]  /*0df0*/  IMAD.IADD R5, R196, 0x1, -R5 ;  /* 0x00000001c4057824 */ /* 0x000fe200078e0a05 */
[----:B------:R-:W-:Y:S01]  /*0e00*/  LOP3.LUT R2, R2, 0x1ffffffe, RZ, 0xc0, !PT ;  /* 0x1ffffffe02027812 */ /* 0x000fe200078ec0ff */
[----:B------:R-:W-:Y:S01]  /*0e10*/  IMAD.IADD R4, R13, 0x1, -R0 ;  /* 0x000000010d047824 */ /* 0x000fe200078e0a00 */
[CC--:B------:R-:W-:Y:S01]  /*0e20*/  LEA.HI R0, R3.reuse, R196.reuse, RZ, 0x2 ;  /* 0x000000c403007211 */ /* 0x0c0fe200078f10ff */
[----:B------:R-:W-:Y:S01]  /*0e30*/  IMAD R5, R204, 0x10, R5 ;  /* 0x00000010cc057824 */ /* 0x000fe200078e0205 */
[----:B------:R-:W-:Y:S01]  /*0e40*/  LEA.HI R3, R3, R196, RZ, 0x3 ;  /* 0x000000c403037211 */ /* 0x000fe200078f18ff */
[----:B------:R-:W-:Y:S01]  /*0e50*/  IMAD.IADD R2, R7, 0x1, -R2 ;  /* 0x0000000107027824 */ /* 0x000fe200078e0a02 */
[----:B------:R-:W-:Y:S01]  /*0e60*/  LOP3.LUT R201, R0, 0xfffffffc, RZ, 0xc0, !PT ;  /* 0xfffffffc00c97812 */ /* 0x000fe200078ec0ff */
[----:B------:R-:W-:Y:S01]  /*0e70*/  VIADD R222, R23, 0x10 ;  /* 0x0000001017de7836 */ /* 0x000fe20000000000 */
[----:B------:R-:W-:Y:S01]  /*0e80*/  SHF.R.S32.HI R227, RZ, 0x3, R3 ;  /* 0x00000003ffe37819 */ /* 0x000fe20000011403 */
[----:B------:R-:W-:Y:S01]  /*0e90*/  IMAD R2, R5, 0x8, R2 ;  /* 0x0000000805027824 */ /* 0x000fe200078e0202 */
[----:B------:R-:W-:Y:S01]  /*0ea0*/  LOP3.LUT R229, R3, 0xfffffff8, RZ, 0xc0, !PT ;  /* 0xfffffff803e57812 */ /* 0x000fe200078ec0ff */
[C---:B------:R-:W-:Y:S01]  /*0eb0*/  VIADD R221, R23.reuse, 0x18 ;  /* 0x0000001817dd7836 */ /* 0x040fe20000000000 */
[--C-:B------:R-:W-:Y:S01]  /*0ec0*/  SHF.R.S32.HI R5, RZ, 0x1f, R0.reuse ;  /* 0x0000001fff057819 */ /* 0x100fe20000011400 */
[----:B------:R-:W-:Y:S01]  /*0ed0*/  IMAD.SHL.U32 R2, R2, 0x8, RZ ;  /* 0x0000000802027824 */ /* 0x000fe200078e00ff */
[----:B------:R-:W-:Y:S01]  /*0ee0*/  SHF.R.S32.HI R16, RZ, 0x2, R0 ;  /* 0x00000002ff107819 */ /* 0x000fe20000011400 */
[C---:B------:R-:W-:Y:S01]  /*0ef0*/  VIADD R220, R23.reuse, 0x20 ;  /* 0x0000002017dc7836 */ /* 0x040fe20000000000 */
[----:B------:R-:W-:Y:S01]  /*0f00*/  SHF.R.S32.HI R3, RZ, 0x1f, R221 ;  /* 0x0000001fff037819 */ /* 0x000fe200000114dd */
[----:B------:R-:W-:Y:S01]  /*0f10*/  IMAD R7, R4, 0x40, R9 ;  /* 0x0000004004077824 */ /* 0x000fe200078e0209 */
[----:B------:R0:W-:Y:S01]  /*0f20*/  STL [R1+0x31c], R2 ;  /* 0x00031c0201007387 */ /* 0x0001e20000100800 */
[----:B------:R-:W-:Y:S01]  /*0f30*/  SHF.R.S32.HI R4, RZ, 0x1f, R222 ;  /* 0x0000001fff047819 */ /* 0x000fe200000114de */
[----:B------:R-:W-:Y:S01]  /*0f40*/  VIADD R219, R23, 0x28 ;  /* 0x0000002817db7836 */ /* 0x000fe20000000000 */
[----:B------:R-:W-:Y:S01]  /*0f50*/  LEA.HI R5, R5, R16, RZ, 0x3 ;  /* 0x0000001005057211 */ /* 0x000fe200078f18ff */
[C---:B------:R-:W-:Y:S01]  /*0f60*/  VIADD R218, R23.reuse, 0x30 ;  /* 0x0000003017da7836 */ /* 0x040fe20000000000 */
[----:B------:R1:W-:Y:S01]  /*0f70*/  STL [R1+0x300], R3 ;  /* 0x0003000301007387 */ /* 0x0003e20000100800 */
[----:B------:R-:W-:Y:S01]  /*0f80*/  VIADD R217, R23, 0x38 ;  /* 0x0000003817d97836 */ /* 0x000fe20000000000 */
[----:B------:R-:W-:Y:S01]  /*0f90*/  LOP3.LUT R5, R5, 0xfffffff8, RZ, 0xc0, !PT ;  /* 0xfffffff805057812 */ /* 0x000fe200078ec0ff */
[C---:B------:R-:W-:Y:S01]  /*0fa0*/  VIADD R216, R23.reuse, 0x40 ;  /* 0x0000004017d87836 */ /* 0x040fe20000000000 */
[----:B------:R2:W-:Y:S01]  /*0fb0*/  STL [R1+0x308], R4 ;  /* 0x0003080401007387 */ /* 0x0005e20000100800 */
[----:B0-----:R-:W-:Y:S01]  /*0fc0*/  SHF.R.S32.HI R2, RZ, 0x1f, R223 ;  /* 0x0000001fff027819 */ /* 0x001fe200000114df */
[----:B------:R-:W-:-:S02]  /*0fd0*/  VIADD R215, R23, 0x48 ;  /* 0x0000004817d77836 */ /* 0x000fc40000000000 */
[C---:B------:R-:W-:Y:S01]  /*0fe0*/  VIADD R214, R23.reuse, 0x50 ;  /* 0x0000005017d67836 */ /* 0x040fe20000000000 */
[----:B------:R-:W-:Y:S01]  /*0ff0*/  STL [R1+0x318], R7 ;  /* 0x0003180701007387 */ /* 0x000fe20000100800 */
[----:B-1----:R-:W-:Y:S01]  /*1000*/  SHF.R.S32.HI R3, RZ, 0x1f, R218 ;  /* 0x0000001fff037819 */ /* 0x002fe200000114da */
[C---:B------:R-:W-:Y:S02]  /*1010*/  VIADD R213, R23.reuse, 0x58 ;  /* 0x0000005817d57836 */ /* 0x040fe40000000000 */
[----:B------:R0:W-:Y:S01]  /*1020*/  STL [R1+0x30c], R2 ;  /* 0x00030c0201007387 */ /* 0x0001e20000100800 */
[----:B--2---:R-:W-:Y:S01]  /*1030*/  SHF.R.S32.HI R4, RZ, 0x1f, R219 ;  /* 0x0000001fff047819 */ /* 0x004fe200000114db */
[C---:B------:R-:W-:Y:S02]  /*1040*/  VIADD R212, R23.reuse, 0x60 ;  /* 0x0000006017d47836 */ /* 0x040fe40000000000 */
[----:B------:R1:W-:Y:S01]  /*1050*/  STL [R1+0x2f4], R3 ;  /* 0x0002f40301007387 */ /* 0x0003e20000100800 */
[----:B------:R-:W-:-:S02]  /*1060*/  VIADD R211, R23, 0x68 ;  /* 0x0000006817d37836 */ /* 0x000fc40000000000 */
[----:B------:R-:W-:Y:S01]  /*1070*/  IMAD.IADD R201, R196, 0x1, -R201 ;  /* 0x00000001c4c97824 */ /* 0x000fe200078e0ac9 */
[----:B------:R2:W-:Y:S01]  /*1080*/  STL [R1+0x2f8], R4 ;  /* 0x0002f80401007387 */ /* 0x0005e20000100800 */
[----:B------:R-:W-:Y:S01]  /*1090*/  IMAD.IADD R230, R16, 0x1, -R5 ;  /* 0x0000000110e67824 */ /* 0x000fe200078e0a05 */
[----:B0-----:R-:W-:Y:S01]  /*10a0*/  SHF.R.S32.HI R2, RZ, 0x1f, R220 ;  /* 0x0000001fff027819 */ /* 0x001fe200000114dc */
[----:B------:R-:W-:Y:S01]  /*10b0*/  VIADD R210, R23, 0x70 ;  /* 0x0000007017d27836 */ /* 0x000fe20000000000 */
[----:B------:R-:W-:Y:S01]  /*10c0*/  LEA.HI R0, R201, R201, RZ, 0x1 ;  /* 0x000000c9c9007211 */ /* 0x000fe200078f08ff */
[----:B------:R-:W-:Y:S01]  /*10d0*/  IMAD.SHL.U32 R200, R230, 0x40, RZ ;  /* 0x00000040e6c87824 */ /* 0x000fe200078e00ff */
[----:B-1----:R-:W-:Y:S01]  /*10e0*/  SHF.R.S32.HI R3, RZ, 0x1f, R215 ;  /* 0x0000001fff037819 */ /* 0x002fe200000114d7 */
[----:B------:R0:W-:Y:S01]  /*10f0*/  STL [R1+0x2fc], R2 ;  /* 0x0002fc0201007387 */ /* 0x0001e20000100800 */
[----:B------:R-:W-:Y:S01]  /*1100*/  LOP3.LUT R0, R0, 0x1ffffffe, RZ, 0xc0, !PT ;  /* 0x1ffffffe00007812 */ /* 0x000fe200078ec0ff */
[C---:B------:R-:W-:Y:S01]  /*1110*/  VIADD R209, R23.reuse, 0x78 ;  /* 0x0000007817d17836 */ /* 0x040fe20000000000 */
[----:B--2---:R-:W-:Y:S01]  /*1120*/  SHF.R.S32.HI R4, RZ, 0x1f, R216 ;  /* 0x0000001fff047819 */ /* 0x004fe200000114d8 */
[----:B------:R1:W-:Y:S01]  /*1130*/  STL [R1+0x2e8], R3 ;  /* 0x0002e80301007387 */ /* 0x0003e20000100800 */
[C---:B------:R-:W-:Y:S01]  /*1140*/  VIADD R208, R23.reuse, 0x80 ;  /* 0x0000008017d07836 */ /* 0x040fe20000000000 */
[----:B------:R-:W-:Y:S01]  /*1150*/  LOP3.LUT R200, R200, 0x1c0, RZ, 0xc0, !PT ;  /* 0x000001c0c8c87812 */ /* 0x000fe200078ec0ff */
[C---:B------:R-:W-:Y:S01]  /*1160*/  VIADD R207, R23.reuse, 0x88 ;  /* 0x0000008817cf7836 */ /* 0x040fe20000000000 */
[----:B------:R2:W-:Y:S01]  /*1170*/  STL [R1+0x2ec], R4 ;  /* 0x0002ec0401007387 */ /* 0x0005e20000100800 */
[C---:B------:R-:W-:Y:S01]  /*1180*/  VIADD R226, R23.reuse, 0x90 ;  /* 0x0000009017e27836 */ /* 0x040fe20000000000 */
[----:B0-----:R-:W-:Y:S01]  /*1190*/  SHF.R.S32.HI R2, RZ, 0x1f, R217 ;  /* 0x0000001fff027819 */ /* 0x001fe200000114d9 */
[C---:B------:R-:W-:Y:S01]  /*11a0*/  VIADD R225, R23.reuse, 0x98 ;  /* 0x0000009817e17836 */ /* 0x040fe20000000000 */
[----:B------:R-:W-:Y:S01]  /*11b0*/  SHF.R.S32.HI R237, RZ, 0x1f, R210 ;  /* 0x0000001fffed7819 */ /* 0x000fe200000114d2 */
[----:B------:R-:W-:Y:S01]  /*11c0*/  VIADD R224, R23, 0xa0 ;  /* 0x000000a017e07836 */ /* 0x000fe20000000000 */
[----:B-1----:R-:W-:Y:S01]  /*11d0*/  SHF.R.S32.HI R3, RZ, 0x1f, R212 ;  /* 0x0000001fff037819 */ /* 0x002fe200000114d4 */
[----:B------:R0:W-:Y:S01]  /*11e0*/  STL [R1+0x2f0], R2 ;  /* 0x0002f00201007387 */ /* 0x0001e20000100800 */
[----:B------:R-:W-:Y:S01]  /*11f0*/  IMAD.IADD R0, R201, 0x1, -R0 ;  /* 0x00000001c9007824 */ /* 0x000fe200078e0a00 */
[----:B------:R-:W-:Y:S01]  /*1200*/  SHF.R.S32.HI R236, RZ, 0x1f, R209 ;  /* 0x0000001fffec7819 */ /* 0x000fe200000114d1 */
[----:B------:R-:W-:Y:S01]  /*1210*/  IMAD.IADD R229, R196, 0x1, -R229 ;  /* 0x00000001c4e57824 */ /* 0x000fe200078e0ae5 */
[----:B--2---:R-:W-:Y:S01]  /*1220*/  SHF.R.S32.HI R4, RZ, 0x1f, R213 ;  /* 0x0000001fff047819 */ /* 0x004fe200000114d5 */
[----:B------:R-:W-:Y:S01]  /*1230*/  STL [R1+0x2dc], R3 ;  /* 0x0002dc0301007387 */ /* 0x000fe20000100800 */
[----:B------:R-:W-:Y:S01]  /*1240*/  VIADD R203, R23, 0xa8 ;  /* 0x000000a817cb7836 */ /* 0x000fe20000000000 */
[----:B------:R-:W-:Y:S01]  /*1250*/  SHF.R.S32.HI R235, RZ, 0x1f, R208 ;  /* 0x0000001fffeb7819 */ /* 0x000fe200000114d0 */
[----:B------:R-:W-:Y:S01]  /*1260*/  IMAD R193, R0, 0x8, R7 ;  /* 0x0000000800c17824 */ /* 0x000fe200078e0207 */
[----:B------:R-:W-:Y:S01]  /*1270*/  STL [R1+0x2e0], R4 ;  /* 0x0002e00401007387 */ /* 0x000fe20000100800 */
[----:B0-----:R-:W-:-:S02]  /*1280*/  SHF.R.S32.HI R2, RZ, 0x1f, R214 ;  /* 0x0000001fff027819 */ /* 0x001fc400000114d6 */
[----:B------:R-:W-:Y:S02]  /*1290*/  SHF.R.S32.HI R234, RZ, 0x1f, R207 ;  /* 0x0000001fffea7819 */ /* 0x000fe400000114cf */
[----:B------:R-:W-:Y:S01]  /*12a0*/  SHF.R.S32.HI R233, RZ, 0x1f, R226 ;  /* 0x0000001fffe97819 */ /* 0x000fe200000114e2 */
[----:B------:R0:W-:Y:S01]  /*12b0*/  STL [R1+0x2e4], R2 ;  /* 0x0002e40201007387 */ /* 0x0001e20000100800 */
[----:B------:R-:W-:Y:S02]  /*12c0*/  SHF.R.S32.HI R232, RZ, 0x1f, R225 ;  /* 0x0000001fffe87819 */ /* 0x000fe400000114e1 */
[----:B------:R-:W-:Y:S02]  /*12d0*/  SHF.R.S32.HI R231, RZ, 0x1f, R224 ;  /* 0x0000001fffe77819 */ /* 0x000fe400000114e0 */
[----:B0-----:R-:W-:-:S05]  /*12e0*/  SHF.R.S32.HI R2, RZ, 0x1f, R211 ;  /* 0x0000001fff027819 */ /* 0x001fca00000114d3 */
[----:B------:R0:W-:Y:S02]  /*12f0*/  STL [R1+0x2d8], R2 ;  /* 0x0002d80201007387 */ /* 0x0001e40000100800 */
.L_x_1641:
[----:B------:R-:W-:Y:S01]  /*1300*/  ULDC.64 UR6, c[0x0][0xa28] ;  /* 0x00028a0000067ab9 */ /* 0x000fe20000000a00 */
[----:B------:R-:W-:Y:S01]  /*1310*/  ULDC.64 UR8, c[0x0][0xa18] ;  /* 0x0002860000087ab9 */ /* 0x000fe20000000a00 */
[----:B------:R-:W-:Y:S01]  /*1320*/  UISETP.NE.U32.AND UP0, UPT, UR6, URZ, UPT ;  /* 0x0000003f0600728c */ /* 0x000fe2000bf05070 */
[----:B01----:R-:W1:Y:S01]  /*1330*/  LDC R19, c[0x0][0x288] ;  /* 0x0000a200ff137b82 */ /* 0x003e620000000800 */
[----:B------:R-:W-:Y:S01]  /*1340*/  UISETP.NE.U32.AND UP1, UPT, UR8, URZ, UPT ;  /* 0x0000003f0800728c */ /* 0x000fe2000bf25070 */
[----:B------:R-:W-:Y:S01]  /*1350*/  IMAD.MOV.U32 R30, RZ, RZ, RZ ;  /* 0x000000ffff1e7224 */ /* 0x000fe200078e00ff */
[----:B------:R-:W-:Y:S01]  /*1360*/  UISETP.NE.AND.EX UP0, UPT, UR7, URZ, UPT, UP0 ;  /* 0x0000003f0700728c */ /* 0x000fe2000bf05300 */
[----:B------:R-:W-:Y:S01]  /*1370*/  IMAD.MOV.U32 R20, RZ, RZ, RZ ;  /* 0x000000ffff147224 */ /* 0x000fe200078e00ff */
[----:B------:R-:W-:Y:S01]  /*1380*/  UISETP.NE.AND.EX UP1, UPT, UR9, URZ, UPT, UP1 ;  /* 0x0000003f0900728c */ /* 0x000fe2000bf25310 */
[----:B------:R-:W-:Y:S01]  /*1390*/  ULDC.64 UR6, c[0x0][0xa08] ;  /* 0x0002820000067ab9 */ /* 0x000fe20000000a00 */
[----:B------:R-:W-:Y:S01]  /*13a0*/  ULDC.64 UR10, c[0x0][0xa08] ;  /* 0x00028200000a7ab9 */ /* 0x000fe20000000a00 */
[----:B------:R-:W-:Y:S01]  /*13b0*/  UIMAD.WIDE UR8, UR44, 0x4, UR6 ;  /* 0x000000042c0878a5 */ /* 0x000fe2000f8e0206 */
[----:B------:R-:W-:Y:S01]  /*13c0*/  ISETP.NE.U32.AND P0, PT, RZ, UR10, PT ;  /* 0x0000000aff007c0c */ /* 0x000fe2000bf05070 */
[----:B--2---:R-:W2:Y:S01]  /*13d0*/  LDC.64 R12, c[0x0][0x418] ;  /* 0x00010600ff0c7b82 */ /* 0x004ea20000000a00 */
[----:B------:R-:W-:-:S03]  /*13e0*/  PLOP3.LUT P3, PT, PT, PT, UP1, 0x80, 0x0 ;  /* 0x000000000000781c */ /* 0x000fc60003f6f018 */
[----:B------:R-:W-:Y:S01]  /*13f0*/  @UP0 ULDC.64 UR6, c[0x0][0xa28] ;  /* 0x00028a0000060ab9 */ /* 0x000fe20000000a00 */
[----:B------:R-:W-:Y:S01]  /*1400*/  ISETP.NE.AND.EX P0, PT, RZ, UR11, PT, P0 ;  /* 0x0000000bff007c0c */ /* 0x000fe2000bf05300 */
[----:B------:R-:W-:Y:S01]  /*1410*/  @UP0 UIMAD.WIDE UR6, UR44, 0x4, UR6 ;  /* 0x000000042c0608a5 */ /* 0x000fe2000f8e0206 */
[----:B------:R-:W-:Y:S01]  /*1420*/  IMAD.U32 R4, RZ, RZ, UR8 ;  /* 0x00000008ff047e24 */ /* 0x000fe2000f8e00ff */
[----:B------:R-:W-:Y:S01]  /*1430*/  PLOP3.LUT P1, PT, PT, PT, UP0, 0x80, 0x0 ;  /* 0x000000000000781c */ /* 0x000fe20003f2f008 */
[----:B------:R-:W-:Y:S01]  /*1440*/  IMAD.U32 R5, RZ, RZ, UR9 ;  /* 0x00000009ff057e24 */ /* 0x000fe2000f8e00ff */
[----:B---3--:R-:W3:Y:S02]  /*1450*/  LDC R9, c[0x0][0x424] ;  /* 0x00010900ff097b82 */ /* 0x008ee40000000800 */
[----:B0-----:R-:W-:Y:S02]  /*1460*/  IMAD.U32 R2, RZ, RZ, UR6 ;  /* 0x00000006ff027e24 */ /* 0x001fe4000f8e00ff */
[----:B----4-:R-:W-:Y:S01]  /*1470*/  IMAD.U32 R3, RZ, RZ, UR7 ;  /* 0x00000007ff037e24 */ /* 0x010fe2000f8e00ff */
[----:B------:R-:W-:-:S02]  /*1480*/  @UP1 ULDC.64 UR6, c[0x0][0xa18] ;  /* 0x0002860000061ab9 */ /* 0x000fc40000000a00 */
[----:B------:R-:W-:Y:S01]  /*1490*/  @UP1 UIMAD.WIDE UR6, UR44, 0x4, UR6 ;  /* 0x000000042c0618a5 */ /* 0x000fe2000f8e0206 */
[----:B-----5:R-:W5:Y:S01]  /*14a0*/  @P0 LDG.E R30, desc[UR60][R4.64] ;  /* 0x0000003c041e0981 */ /* 0x020f62000c1e1900 */
[----:B------:R-:W0:Y:S01]  /*14b0*/  LDC R17, c[0x0][0x2f0] ;  /* 0x0000bc00ff117b82 */ /* 0x000e220000000800 */
[----:B------:R-:W-:Y:S02]  /*14c0*/  LOP3.LUT R8, R10, 0xff000000, RZ, 0xc0, !PT ;  /* 0xff0000000a087812 */ /* 0x000fe400078ec0ff */
[----:B------:R4:W5:Y:S01]  /*14d0*/  @P1 LDG.E R20, desc[UR60][R2.64] ;  /* 0x0000003c02141981 */ /* 0x000962000c1e1900 */
[----:B------:R-:W-:Y:S02]  /*14e0*/  IMAD.U32 R6, RZ, RZ, UR6 ;  /* 0x00000006ff067e24 */ /* 0x000fe4000f8e00ff */
[----:B------:R-:W-:Y:S01]  /*14f0*/  IMAD.U32 R7, RZ, RZ, UR7 ;  /* 0x00000007ff077e24 */ /* 0x000fe2000f8e00ff */
[----:B------:R-:W-:-:S04]  /*1500*/  ULDC.64 UR6, c[0x0][0xa20] ;  /* 0x0002880000067ab9 */ /* 0x000fc80000000a00 */
[----:B-1----:R1:W5:Y:S01]  /*1510*/  @P3 LDG.E R19, desc[UR60][R6.64] ;  /* 0x0000003c06133981 */ /* 0x002362000c1e1900 */
[----:B--2---:R-:W-:Y:S02]  /*1520*/  ISETP.NE.U32.AND P1, PT, R12, RZ, PT ;  /* 0x000000ff0c00720c */ /* 0x004fe40003f25070 */
[----:B------:R-:W-:Y:S02]  /*1530*/  ISETP.NE.U32.AND P2, PT, RZ, UR6, PT ;  /* 0x00000006ff007c0c */ /* 0x000fe4000bf45070 */
[----:B------:R-:W-:Y:S02]  /*1540*/  LOP3.LUT R0, R10, 0xff0000, RZ, 0xc0, !PT ;  /* 0x00ff00000a007812 */ /* 0x000fe400078ec0ff */
[----:B----4-:R-:W-:Y:S02]  /*1550*/  SHF.R.U32.HI R3, RZ, 0x8, R8 ;  /* 0x00000008ff037819 */ /* 0x010fe40000011608 */
[----:B------:R-:W-:Y:S02]  /*1560*/  ISETP.NE.AND.EX P1, PT, R13, RZ, PT, P1 ;  /* 0x000000ff0d00720c */ /* 0x000fe40003f25310 */
[----:B------:R-:W-:-:S02]  /*1570*/  ISETP.NE.AND.EX P2, PT, RZ, UR7, PT, P2 ;  /* 0x00000007ff007c0c */ /* 0x000fc4000bf45320 */
[----:B------:R-:W-:Y:S02]  /*1580*/  LEA.HI R195, R0, R3, RZ, 0x10 ;  /* 0x0000000300c37211 */ /* 0x000fe400078f80ff */
[----:B------:R-:W-:Y:S02]  /*1590*/  LOP3.LUT R194, R10, 0xffff, RZ, 0xc0, !PT ;  /* 0x0000ffff0ac27812 */ /* 0x000fe400078ec0ff */
[----:B---3--:R-:W-:Y:S01]  /*15a0*/  SEL R0, R9, 0x1, P1 ;  /* 0x0000000109007807 */ /* 0x008fe20000800000 */
[----:B-1----:R-:W-:Y:S06]  /*15b0*/  @P3 BRA `(.L_x_1466) ;  /* 0x00000000002c3947 */ /* 0x002fec0003800000 */
[----:B------:R-:W-:Y:S02]  /*15c0*/  ULDC.64 UR6, c[0x0][0xa00] ;  /* 0x0002800000067ab9 */ /* 0x000fe40000000a00 */
[----:B------:R-:W-:-:S04]  /*15d0*/  ISETP.NE.U32.AND P1, PT, RZ, UR6, PT ;  /* 0x00000006ff007c0c */ /* 0x000fc8000bf25070 */
[----:B------:R-:W-:-:S13]  /*15e0*/  ISETP.NE.AND.EX P1, PT, RZ, UR7, PT, P1 ;  /* 0x00000007ff007c0c */ /* 0x000fda000bf25310 */
[----:B------:R-:W-:Y:S05]  /*15f0*/  @!P1 BRA `(.L_x_1466) ;  /* 0x00000000001c9947 */ /* 0x000fea0003800000 */
[----:B------:R-:W-:Y:S02]  /*1600*/  ULDC.64 UR6, c[0x0][0xa00] ;  /* 0x0002800000067ab9 */ /* 0x000fe40000000a00 */
[----:B------:R-:W-:-:S06]  /*1610*/  UIMAD.WIDE UR6, UR44, 0x4, UR6 ;  /* 0x000000042c0678a5 */ /* 0x000fcc000f8e0206 */
[----:B------:R-:W-:Y:S02]  /*1620*/  IMAD.U32 R2, RZ, RZ, UR6 ;  /* 0x00000006ff027e24 */ /* 0x000fe4000f8e00ff */
[----:B------:R-:W-:-:S05]  /*1630*/  IMAD.U32 R3, RZ, RZ, UR7 ;  /* 0x00000007ff037e24 */ /* 0x000fca000f8e00ff */
[----:B-----5:R-:W2:Y:S04]  /*1640*/  LDG.E R19, desc[UR60][R2.64] ;  /* 0x0000003c02137981 */ /* 0x020ea8000c1e1900 */
[----:B------:R-:W2:Y:S02]  /*1650*/  LDG.E R6, desc[UR60][R2.64+0x4] ;  /* 0x0000043c02067981 */ /* 0x000ea4000c1e1900 */
[----:B--2---:R-:W-:-:S07]  /*1660*/  IMAD.IADD R19, R6, 0x1, -R19 ;  /* 0x0000000106137824 */ /* 0x004fce00078e0a13 */
.L_x_1466:
[----:B------:R-:W-:Y:S01]  /*1670*/  ULDC UR45, c[0x0][0x348] ;  /* 0x0000d200002d7ab9 */ /* 0x000fe20000000800 */
[----:B0-----:R-:W-:Y:S02]  /*1680*/  IMAD R17, R0, R17, RZ ;  /* 0x0000001100117224 */ /* 0x001fe400078e02ff */
[----:B------:R-:W-:Y:S01]  /*1690*/  IMAD.U32 R202, RZ, RZ, UR44 ;  /* 0x0000002cffca7e24 */ /* 0x000fe2000f8e00ff */
[----:B------:R-:W-:Y:S06]  /*16a0*/  @!P2 BRA `(.L_x_1467) ;  /* 0x000000000018a947 */ /* 0x000fec0003800000 */
[----:B------:R-:W-:Y:S02]  /*16b0*/  ULDC.64 UR6, c[0x0][0xa20] ;  /* 0x0002880000067ab9 */ /* 0x000fe40000000a00 */
[----:B------:R-:W-:-:S06]  /*16c0*/  UIMAD.WIDE UR6, UR44, 0x4, UR6 ;  /* 0x000000042c0678a5 */ /* 0x000fcc000f8e0206 */
[----:B------:R-:W-:Y:S02]  /*16d0*/  IMAD.U32 R2, RZ, RZ, UR6 ;  /* 0x00000006ff027e24 */ /* 0x000fe4000f8e00ff */
[----:B------:R-:W-:-:S05]  /*16e0*/  IMAD.U32 R3, RZ, RZ, UR7 ;  /* 0x00000007ff037e24 */ /* 0x000fca000f8e00ff */
[----:B------:R0:W5:Y:S01]  /*16f0*/  LDG.E R17, desc[UR60][R2.64] ;  /* 0x0000003c02117981 */ /* 0x000162000c1e1900 */
[----:B------:R-:W-:Y:S05]  /*1700*/  BRA `(.L_x_1468) ;  /* 0x0000000000107947 */ /* 0x000fea0003800000 */
.L_x_1467:
[----:B------:R-:W-:Y:S05]  /*1710*/  @!P0 BRA `(.L_x_1468) ;  /* 0x00000000000c8947 */ /* 0x000fea0003800000 */
[----:B------:R-:W2:Y:S04]  /*1720*/  LDG.E R0, desc[UR60][R4.64] ;  /* 0x0000003c04007981 */ /* 0x000ea8000c1e1900 */
[----:B------:R-:W2:Y:S02]  /*1730*/  LDG.E R17, desc[UR60][R4.64+0x4] ;  /* 0x0000043c04117981 */ /* 0x000ea4000c1e1900 */
[----:B--2---:R-:W-:-:S07]  /*1740*/  IMAD.IADD R17, R17, 0x1, -R0 ;  /* 0x0000000111117824 */ /* 0x004fce00078e0a00 */
.L_x_1468:
[----:B------:R-:W2:Y:S01]  /*1750*/  LDL R0, [R1+0x304] ;  /* 0x0003040001007983 */ /* 0x000ea20000100800 */
[----:B------:R-:W-:Y:S01]  /*1760*/  ULDC.64 UR6, c[0x0][0xa10] ;  /* 0x0002840000067ab9 */ /* 0x000fe20000000a00 */
[----:B------:R-:W1:Y:S01]  /*1770*/  S2UR UR5, SR_SWINHI ;  /* 0x00000000000579c3 */ /* 0x000e620000002f00 */
[----:B------:R-:W-:-:S04]  /*1780*/  UISETP.NE.U32.AND UP0, UPT, UR6, URZ, UPT ;  /* 0x0000003f0600728c */ /* 0x000fc8000bf05070 */
[----:B------:R-:W-:Y:S01]  /*1790*/  UISETP.NE.AND.EX UP0, UPT, UR7, URZ, UPT, UP0 ;  /* 0x0000003f0700728c */ /* 0x000fe2000bf05300 */
[----:B------:R-:W3:Y:S02]  /*17a0*/  S2R R5, SR_TID.X ;  /* 0x0000000000057919 */ /* 0x000ee40000002100 */
[----:B------:R-:W4:Y:S03]  /*17b0*/  LDC.64 R14, c[0x0][0x9e0] ;  /* 0x00027800ff0e7b82 */ /* 0x000f260000000a00 */
[----:B------:R-:W-:-:S05]  /*17c0*/  PLOP3.LUT P2, PT, PT, PT, UP0, 0x80, 0x0 ;  /* 0x000000000000781c */ /* 0x000fca0003f4f008 */
[----:B------:R-:W-:Y:S02]  /*17d0*/  @UP0 ULDC.64 UR6, c[0x0][0xa10] ;  /* 0x0002840000060ab9 */ /* 0x000fe40000000a00 */
[----:B------:R-:W-:-:S06]  /*17e0*/  @UP0 UIMAD.WIDE UR6, UR44, 0x4, UR6 ;  /* 0x000000042c0608a5 */ /* 0x000fcc000f8e0206 */
[----:B0-----:R-:W-:Y:S02]  /*17f0*/  IMAD.U32 R2, RZ, RZ, UR6 ;  /* 0x00000006ff027e24 */ /* 0x001fe4000f8e00ff */
[----:B------:R-:W-:Y:S01]  /*1800*/  IMAD.U32 R3, RZ, RZ, UR7 ;  /* 0x00000007ff037e24 */ /* 0x000fe2000f8e00ff */
[----:B------:R-:W-:-:S04]  /*1810*/  ULDC.64 UR6, c[0x0][0xa30] ;  /* 0x00028c0000067ab9 */ /* 0x000fc80000000a00 */
[----:B------:R-:W4:Y:S04]  /*1820*/  @P2 LDG.E R4, desc[UR60][R2.64] ;  /* 0x0000003c02042981 */ /* 0x000f28000c1e1900 */
[----:B------:R0:W4:Y:S01]  /*1830*/  @P2 LDG.E R12, desc[UR60][R2.64+0x4] ;  /* 0x0000043c020c2981 */ /* 0x000122000c1e1900 */
[----:B------:R-:W-:-:S04]  /*1840*/  UISETP.NE.U32.AND UP1, UPT, UR6, URZ, UPT ;  /* 0x0000003f0600728c */ /* 0x000fc8000bf25070 */
[----:B------:R-:W-:-:S06]  /*1850*/  UISETP.NE.AND.EX UP1, UPT, UR7, URZ, UPT, UP1 ;  /* 0x0000003f0700728c */ /* 0x000fcc000bf25310 */
[----:B------:R-:W-:-:S05]  /*1860*/  PLOP3.LUT P3, PT, PT, PT, UP1, 0x80, 0x0 ;  /* 0x000000000000781c */ /* 0x000fca0003f6f018 */
[----:B------:R-:W-:Y:S02]  /*1870*/  @UP1 ULDC.64 UR6, c[0x0][0xa30] ;  /* 0x00028c0000061ab9 */ /* 0x000fe40000000a00 */
[----:B------:R-:W-:-:S06]  /*1880*/  @UP1 UIMAD.WIDE UR6, UR44, 0x4, UR6 ;  /* 0x000000042c0618a5 */ /* 0x000fcc000f8e0206 */
[----:B------:R-:W-:Y:S02]  /*1890*/  IMAD.U32 R8, RZ, RZ, UR6 ;  /* 0x00000006ff087e24 */ /* 0x000fe4000f8e00ff */
[----:B------:R-:W-:-:S05]  /*18a0*/  IMAD.U32 R9, RZ, RZ, UR7 ;  /* 0x00000007ff097e24 */ /* 0x000fca000f8e00ff */
[----:B------:R4:W4:Y:S01]  /*18b0*/  @P3 LDG.E R13, desc[UR60][R8.64] ;  /* 0x0000003c080d3981 */ /* 0x000922000c1e1900 */
[----:B------:R-:W-:Y:S01]  /*18c0*/  UMOV UR6, UR37 ;  /* 0x0000002500067c82 */ /* 0x000fe20008000000 */
[----:B-1----:R-:W-:Y:S01]  /*18d0*/  UMOV UR7, UR5 ;  /* 0x0000000500077c82 */ /* 0x002fe20008000000 */
[----:B---3--:R-:W-:Y:S01]  /*18e0*/  LOP3.LUT R5, R5, 0x7f, RZ, 0xc0, !PT ;  /* 0x0000007f05057812 */ /* 0x008fe200078ec0ff */
[----:B------:R-:W-:Y:S01]  /*18f0*/  USHF.L.U32 UR4, UR4, 0x7, URZ ;  /* 0x0000000704047899 */ /* 0x000fe2000800063f */
[----:B------:R-:W-:Y:S02]  /*1900*/  IMAD.MOV.U32 R10, RZ, RZ, 0x9000 ;  /* 0x00009000ff0a7424 */ /* 0x000fe400078e00ff */
[----:B------:R-:W-:Y:S01]  /*1910*/  ISETP.NE.AND P1, PT, R5, RZ, PT ;  /* 0x000000ff0500720c */ /* 0x000fe20003f25270 */
[----:B------:R-:W-:Y:S02]  /*1920*/  IMAD.MOV.U32 R5, RZ, RZ, 0x100 ;  /* 0x00000100ff057424 */ /* 0x000fe400078e00ff */
[----:B------:R-:W-:Y:S01]  /*1930*/  IMAD.U32 R192, RZ, RZ, UR4 ;  /* 0x00000004ffc07e24 */ /* 0x000fe2000f8e00ff */
[----:B------:R-:W-:Y:S01]  /*1940*/  UIADD3 UR4, UR4, 0x7f, URZ ;  /* 0x0000007f04047890 */ /* 0x000fe2000fffe03f */
[----:B------:R-:W-:Y:S01]  /*1950*/  IMAD.MOV.U32 R6, RZ, RZ, 0x1 ;  /* 0x00000001ff067424 */ /* 0x000fe200078e00ff */
[----:B------:R-:W-:Y:S01]  /*1960*/  UIADD3 UR11, UP2, UR6, 0x308a0, URZ ;  /* 0x000308a0060b7890 */ /* 0x000fe2000ff5e03f */
[----:B------:R-:W-:Y:S01]  /*1970*/  IMAD.MOV.U32 R7, RZ, RZ, RZ ;  /* 0x000000ffff077224 */ /* 0x000fe200078e00ff */
[----:B------:R-:W-:Y:S04]  /*1980*/  STL.64 [R1], RZ ;  /* 0x000000ff01007387 */ /* 0x000fe80000100a00 */
[----:B0-----:R-:W-:Y:S01]  /*1990*/  IMAD.U32 R2, RZ, RZ, UR11 ;  /* 0x0000000bff027e24 */ /* 0x001fe2000f8e00ff */
[----:B-----5:R-:W-:-:S02]  /*19a0*/  R2UR UR38, R17 ;  /* 0x00000000112672ca */ /* 0x020fc400000e0000 */
[----:B--2---:R-:W-:Y:S02]  /*19b0*/  R2UR UR9, R0 ;  /* 0x00000000000972ca */ /* 0x004fe400000e0000 */
[----:B------:R-:W0:Y:S02]  /*19c0*/  LDC R0, c[0x0][0x448] ;  /* 0x00011200ff007b82 */ /* 0x000e240000000800 */
[----:B0-----:R-:W-:-:S09]  /*19d0*/  ISETP.NE.AND P0, PT, R0, 0x1, PT ;  /* 0x000000010000780c */ /* 0x001fd20003f05270 */
[----:B------:R-:W-:Y:S01]  /*19e0*/  IMAD.U32 R11, RZ, RZ, UR9 ;  /* 0x00000009ff0b7e24 */ /* 0x000fe2000f8e00ff */
[----:B------:R-:W-:Y:S01]  /*19f0*/  UIADD3 UR9, UP1, UR6, 0x30890, URZ ;  /* 0x0003089006097890 */ /* 0x000fe2000ff3e03f */
[----:B----4-:R-:W-:Y:S02]  /*1a00*/  @P2 R2UR UR8, R4 ;  /* 0x00000000040822ca */ /* 0x010fe400000e0000 */
[----:B------:R-:W0:Y:S01]  /*1a10*/  @P0 LDC R0, c[0x0][0x44c] ;  /* 0x00011300ff000b82 */ /* 0x000e220000000800 */
[----:B------:R-:W-:Y:S01]  /*1a20*/  @P2 R2UR UR5, R12 ;  /* 0x000000000c0522ca */ /* 0x000fe200000e0000 */
[----:B------:R-:W-:-:S06]  /*1a30*/  UIADD3.X UR10, URZ, UR7, URZ, UP1, !UPT ;  /* 0x000000073f0a7290 */ /* 0x000fcc0008ffe43f */
[----:B------:R-:W1:Y:S01]  /*1a40*/  @P0 LDC R12, c[0x0][0x450] ;  /* 0x00011400ff0c0b82 */ /* 0x000e620000000800 */
[----:B------:R-:W-:Y:S02]  /*1a50*/  IMAD.U32 R8, RZ, RZ, UR9 ;  /* 0x00000009ff087e24 */ /* 0x000fe4000f8e00ff */
[----:B------:R-:W-:Y:S01]  /*1a60*/  IMAD.U32 R9, RZ, RZ, UR10 ;  /* 0x0000000aff097e24 */ /* 0x000fe2000f8e00ff */
[----:B------:R2:W-:Y:S02]  /*1a70*/  STL.64 [R1+0x18], R10 ;  /* 0x0000180a01007387 */ /* 0x0005e40000100a00 */
[----:B------:R-:W-:Y:S01]  /*1a80*/  @UP0 UIADD3 UR45, -UR8, UR5, URZ ;  /* 0x00000005082d0290 */ /* 0x000fe2000fffe13f */
[----:B------:R-:W-:Y:S01]  /*1a90*/  SEL R4, RZ, 0x1, P1 ;  /* 0x00000001ff047807 */ /* 0x000fe20000800000 */
[----:B------:R-:W-:Y:S01]  /*1aa0*/  STL.64 [R1+0x8], R8 ;  /* 0x0000080801007387 */ /* 0x000fe20000100a00 */
[----:B------:R-:W-:Y:S01]  /*1ab0*/  UIADD3.X UR6, URZ, UR7, URZ, UP2, !UPT ;  /* 0x000000073f067290 */ /* 0x000fe200097fe43f */
[----:B------:R-:W-:Y:S01]  /*1ac0*/  ISETP.GE.AND P2, PT, R15, 0x1, PT ;  /* 0x000000010f00780c */ /* 0x000fe20003f46270 */
[----:B--2---:R-:W-:Y:S01]  /*1ad0*/  IMAD.IADD R10, R17, 0x1, -R20 ;  /* 0x00000001110a7824 */ /* 0x004fe200078e0a14 */
[----:B------:R0:W-:Y:S03]  /*1ae0*/  STL.128 [R1+0x20], R4 ;  /* 0x0000200401007387 */ /* 0x0001e60000100c00 */
[----:B------:R-:W-:-:S02]  /*1af0*/  VIADD R22, R10, UR45 ;  /* 0x0000002d0a167c36 */ /* 0x000fc40008000000 */
[----:B------:R-:W-:Y:S02]  /*1b00*/  IMAD.U32 R3, RZ, RZ, UR6 ;  /* 0x00000006ff037e24 */ /* 0x000fe4000f8e00ff */
[----:B0-----:R-:W-:-:S04]  /*1b10*/  @P0 IMAD.HI.U32 R5, R0, UR4, RZ ;  /* 0x0000000400050c27 */ /* 0x001fc8000f8e00ff */
[----:B------:R-:W-:Y:S02]  /*1b20*/  VIADD R0, R22, 0x5f ;  /* 0x0000005f16007836 */ /* 0x000fe40000000000 */
[----:B------:R-:W-:Y:S01]  /*1b30*/  IMAD.U32 R4, RZ, RZ, UR4 ;  /* 0x00000004ff047e24 */ /* 0x000fe2000f8e00ff */
[----:B-1----:R-:W-:Y:S01]  /*1b40*/  @P0 SHF.R.U32.HI R4, RZ, R12, R5 ;  /* 0x0000000cff040219 */ /* 0x002fe20000011605 */
[----:B------:R-:W-:Y:S01]  /*1b50*/  IMAD.HI R0, R0, 0x2aaaaaab, RZ ;  /* 0x2aaaaaab00007827 */ /* 0x000fe200078e02ff */
[----:B------:R-:W-:Y:S01]  /*1b60*/  IADD3 R5, R22, 0x1, -R19 ;  /* 0x0000000116057810 */ /* 0x000fe20007ffe813 */
[----:B------:R-:W-:Y:S01]  /*1b70*/  STL.64 [R1+0x10], R2 ;  /* 0x0000100201007387 */ /* 0x000fe20000100a00 */
[----:B------:R-:W-:Y:S02]  /*1b80*/  @P3 R2UR UR38, R13 ;  /* 0x000000000d2632ca */ /* 0x000fe400000e0000 */
[----:B------:R-:W-:Y:S01]  /*1b90*/  SHF.R.U32.HI R77, RZ, 0x1f, R0 ;  /* 0x0000001fff4d7819 */ /* 0x000fe20000011600 */
[----:B------:R0:W-:Y:S03]  /*1ba0*/  STL.64 [R1+0x30], R2 ;  /* 0x0000300201007387 */ /* 0x0001e60000100a00 */
[----:B------:R-:W-:Y:S01]  /*1bb0*/  LEA.HI.SX32 R77, R0, R77, 0x1c ;  /* 0x0000004d004d7211 */ /* 0x000fe200078fe2ff */
[----:B0-----:R-:W-:-:S04]  /*1bc0*/  IMAD.IADD R3, R5, 0x1, R4 ;  /* 0x0000000105037824 */ /* 0x001fc800078e0204 */
[----:B------:R-:W-:Y:S01]  /*1bd0*/  IMAD.IADD R14, R3, 0x1, R14 ;  /* 0x00000001030e7824 */ /* 0x000fe200078e020e */
[----:B------:R-:W-:Y:S06]  /*1be0*/  @!P2 BRA `(.L_x_1469) ;  /* 0x000000000040a947 */ /* 0x000fec0003800000 */
[C---:B------:R-:W-:Y:S01]  /*1bf0*/  ISETP.GT.AND P1, PT, R3.reuse, RZ, PT ;  /* 0x000000ff0300720c */ /* 0x040fe20003f24270 */
[----:B------:R-:W-:-:S12]  /*1c00*/  VIADD R0, R3, 0xffffffff ;  /* 0xffffffff03007836 */ /* 0x000fd80000000000 */
[----:B------:R-:W-:Y:S05]  /*1c10*/  @P1 BRA `(.L_x_1470) ;  /* 0x00000000001c1947 */ /* 0x000fea0003800000 */
[----:B------:R-:W-:Y:S01]  /*1c20*/  ISETP.NE.AND P1, PT, R15, 0x1, PT ;  /* 0x000000010f00780c */ /* 0x000fe20003f25270 */
[----:B------:R-:W-:-:S12]  /*1c30*/  IMAD.MOV R3, RZ, RZ, -R3 ;  /* 0x000000ffff037224 */ /* 0x000fd800078e0a03 */
[----:B------:R-:W0:Y:S02]  /*1c40*/  @P1 LDC.64 R4, c[0x0][0x9e8] ;  /* 0x00027a00ff041b82 */ /* 0x000e240000000a00 */
[----:B0-----:R-:W-:-:S05]  /*1c50*/  @P1 IMAD.HI.U32 R0, R3, R4, RZ ;  /* 0x0000000403001227 */ /* 0x001fca00078e00ff */
[----:B------:R-:W-:-:S04]  /*1c60*/  @P1 SHF.R.U32.HI R3, RZ, R5, R0 ;  /* 0x00000005ff031219 */ /* 0x000fc80000011600 */
[----:B------:R-:W-:Y:S01]  /*1c70*/  LOP3.LUT R0, RZ, R3, RZ, 0x33, !PT ;  /* 0x00000003ff007212 */ /* 0x000fe200078e33ff */
[----:B------:R-:W-:Y:S06]  /*1c80*/  BRA `(.L_x_1471) ;  /* 0x0000000000107947 */ /* 0x000fec0003800000 */
.L_x_1470:
[----:B------:R-:W-:-:S13]  /*1c90*/  ISETP.NE.AND P1, PT, R15, 0x1, PT ;  /* 0x000000010f00780c */ /* 0x000fda0003f25270 */
[----:B------:R-:W0:Y:S02]  /*1ca0*/  @P1 LDC.64 R2, c[0x0][0x9e8] ;  /* 0x00027a00ff021b82 */ /* 0x000e240000000a00 */
[----:B0-----:R-:W-:-:S05]  /*1cb0*/  @P1 IMAD.HI.U32 R2, R0, R2, RZ ;  /* 0x0000000200021227 */ /* 0x001fca00078e00ff */
[----:B------:R-:W-:-:S07]  /*1cc0*/  @P1 SHF.R.U32.HI R0, RZ, R3, R2 ;  /* 0x00000003ff001219 */ /* 0x000fce0000011602 */
.L_x_1471:
[----:B------:R-:W-:-:S05]  /*1cd0*/  IMAD R3, R0, R15, R15 ;  /* 0x0000000f00037224 */ /* 0x000fca00078e020f */
[----:B------:R-:W-:-:S07]  /*1ce0*/  VIMNMX R14, R14, R3, PT ;  /* 0x000000030e0e7248 */ /* 0x000fce0003fe0100 */
.L_x_1469:
[----:B------:R-:W0:Y:S01]  /*1cf0*/  @P0 LDC R0, c[0x0][0x44c] ;  /* 0x00011300ff000b82 */ /* 0x000e220000000800 */
[----:B------:R-:W-:Y:S01]  /*1d00*/  R2UR UR4, R192 ;  /* 0x00000000c00472ca */ /* 0x000fe200000e0000 */
[----:B------:R-:W-:Y:S02]  /*1d10*/  VIADD R14, R14, 0x5f ;  /* 0x0000005f0e0e7836 */ /* 0x000fe40000000000 */
[----:B------:R-:W-:Y:S02]  /*1d20*/  IMAD.IADD R76, R22, 0x1, -R19 ;  /* 0x00000001164c7824 */ /* 0x000fe400078e0a13 */
[----:B------:R-:W-:Y:S02]  /*1d30*/  IMAD.HI R14, R14, 0x2aaaaaab, RZ ;  /* 0x2aaaaaab0e0e7827 */ /* 0x000fe400078e02ff */
[----:B------:R-:W1:Y:S06]  /*1d40*/  @P0 LDC R3, c[0x0][0x450] ;  /* 0x00011400ff030b82 */ /* 0x000e6c0000000800 */
[----:B------:R-:W-:-:S02]  /*1d50*/  IMAD.U32 R5, RZ, RZ, UR4 ;  /* 0x00000004ff057e24 */ /* 0x000fc4000f8e00ff */
[----:B------:R-:W2:Y:S01]  /*1d60*/  LDC R2, c[0x0][0x9dc] ;  /* 0x00027700ff027b82 */ /* 0x000ea20000000800 */
[----:B0-----:R-:W-:-:S05]  /*1d70*/  @P0 IMAD.HI.U32 R0, R0, UR4, RZ ;  /* 0x0000000400000c27 */ /* 0x001fca000f8e00ff */
[----:B-1----:R-:W-:Y:S02]  /*1d80*/  @P0 SHF.R.U32.HI R5, RZ, R3, R0 ;  /* 0x00000003ff050219 */ /* 0x002fe40000011600 */
[----:B------:R-:W-:-:S03]  /*1d90*/  SHF.R.U32.HI R3, RZ, 0x1f, R14 ;  /* 0x0000001fff037819 */ /* 0x000fc6000001160e */
[----:B------:R-:W-:Y:S01]  /*1da0*/  IMAD.IADD R5, R76, 0x1, R5 ;  /* 0x000000014c057824 */ /* 0x000fe200078e0205 */
[----:B------:R-:W-:-:S03]  /*1db0*/  LEA.HI.SX32 R14, R14, R3, 0x1c ;  /* 0x000000030e0e7211 */ /* 0x000fc600078fe2ff */
[----:B--2---:R-:W-:Y:S01]  /*1dc0*/  IMAD.IADD R0, R5, 0x1, -R2 ;  /* 0x0000000105007824 */ /* 0x004fe200078e0a02 */
[----:B------:R-:W-:Y:S01]  /*1dd0*/  VIMNMX R14, R77, R14, PT ;  /* 0x0000000e4d0e7248 */ /* 0x000fe20003fe0100 */
[----:B------:R-:W-:Y:S06]  /*1de0*/  @!P2 BRA `(.L_x_1472) ;  /* 0x00000000003ca947 */ /* 0x000fec0003800000 */
[----:B------:R-:W-:-:S13]  /*1df0*/  ISETP.GT.AND P0, PT, R5, -0x1, PT ;  /* 0xffffffff0500780c */ /* 0x000fda0003f04270 */
[----:B------:R-:W-:Y:S05]  /*1e00*/  @P0 BRA `(.L_x_1473) ;  /* 0x00000000001c0947 */ /* 0x000fea0003800000 */
[----:B------:R-:W-:Y:S02]  /*1e10*/  ISETP.NE.AND P0, PT, R15, 0x1, PT ;  /* 0x000000010f00780c */ /* 0x000fe40003f05270 */
[----:B------:R-:W-:-:S11]  /*1e20*/  LOP3.LUT R5, RZ, R5, RZ, 0x33, !PT ;  /* 0x00000005ff057212 */ /* 0x000fd600078e33ff */
[----:B------:R-:W0:Y:S02]  /*1e30*/  @P0 LDC.64 R2, c[0x0][0x9e8] ;  /* 0x00027a00ff020b82 */ /* 0x000e240000000a00 */
[----:B0-----:R-:W-:-:S05]  /*1e40*/  @P0 IMAD.HI.U32 R2, R5, R2, RZ ;  /* 0x0000000205020227 */ /* 0x001fca00078e00ff */
[----:B------:R-:W-:-:S04]  /*1e50*/  @P0 SHF.R.U32.HI R5, RZ, R3, R2 ;  /* 0x00000003ff050219 */ /* 0x000fc80000011602 */
[----:B------:R-:W-:Y:S01]  /*1e60*/  LOP3.LUT R5, RZ, R5, RZ, 0x33, !PT ;  /* 0x00000005ff057212 */ /* 0x000fe200078e33ff */
[----:B------:R-:W-:Y:S06]  /*1e70*/  BRA `(.L_x_1474) ;  /* 0x0000000000107947 */ /* 0x000fec0003800000 */
.L_x_1473:
[----:B------:R-:W-:-:S13]  /*1e80*/  ISETP.NE.AND P0, PT, R15, 0x1, PT ;  /* 0x000000010f00780c */ /* 0x000fda0003f05270 */
[----:B------:R-:W0:Y:S02]  /*1e90*/  @P0 LDC.64 R2, c[0x0][0x9e8] ;  /* 0x00027a00ff020b82 */ /* 0x000e240000000a00 */
[----:B0-----:R-:W-:-:S05]  /*1ea0*/  @P0 IMAD.HI.U32 R2, R5, R2, RZ ;  /* 0x0000000205020227 */ /* 0x001fca00078e00ff */
[----:B------:R-:W-:-:S07]  /*1eb0*/  @P0 SHF.R.U32.HI R5, RZ, R3, R2 ;  /* 0x00000003ff050219 */ /* 0x000fce0000011602 */
.L_x_1474:
[----:B------:R-:W-:-:S05]  /*1ec0*/  IMAD R5, R5, R15, RZ ;  /* 0x0000000f05057224 */ /* 0x000fca00078e02ff */
[----:B------:R-:W-:-:S07]  /*1ed0*/  VIMNMX R0, R0, R5, !PT ;  /* 0x0000000500007248 */ /* 0x000fce0007fe0100 */
.L_x_1472:
[----:B------:R-:W-:Y:S01]  /*1ee0*/  IMAD.HI R0, R0, 0x2aaaaaab, RZ ;  /* 0x2aaaaaab00007827 */ /* 0x000fe200078e02ff */
[----:B------:R-:W-:Y:S02]  /*1ef0*/  LOP3.LUT R205, R195, 0xff, RZ, 0xc0, !PT ;  /* 0x000000ffc3cd7812 */ /* 0x000fe400078ec0ff */
[----:B------:R-:W-:Y:S02]  /*1f00*/  SHF.R.U32.HI R195, RZ, 0x10, R195 ;  /* 0x00000010ffc37819 */ /* 0x000fe400000116c3 */
[----:B------:R-:W-:-:S04]  /*1f10*/  SHF.R.U32.HI R3, RZ, 0x1f, R0 ;  /* 0x0000001fff037819 */ /* 0x000fc80000011600 */
[----:B------:R-:W-:Y:S01]  /*1f20*/  LEA.HI.SX32 R3, R0, R3, 0x1c ;  /* 0x0000000300037211 */ /* 0x000fe200078fe2ff */
[----:B------:R-:W-:-:S03]  /*1f30*/  IMAD.MOV.U32 R0, RZ, RZ, RZ ;  /* 0x000000ffff007224 */ /* 0x000fc600078e00ff */
[----:B------:R-:W-:-:S04]  /*1f40*/  VIMNMX R9, RZ, R3, !PT ;  /* 0x00000003ff097248 */ /* 0x000fc80007fe0100 */
[----:B------:R-:W-:-:S13]  /*1f50*/  ISETP.GT.AND P0, PT, R14, R9, PT ;  /* 0x000000090e00720c */ /* 0x000fda0003f04270 */
[----:B------:R-:W-:Y:S05]  /*1f60*/  @!P0 BRA `(.L_x_1475) ;  /* 0x00000000007c8947 */ /* 0x000fea0003800000 */
[----:B------:R-:W0:Y:S01]  /*1f70*/  LDC R0, c[0x0][0x9f0] ;  /* 0x00027c00ff007b82 */ /* 0x000e220000000800 */
[----:B------:R-:W-:-:S04]  /*1f80*/  ISETP.NE.AND P0, PT, R195, RZ, PT ;  /* 0x000000ffc300720c */ /* 0x000fc80003f05270 */
[----:B0-----:R-:W-:-:S04]  /*1f90*/  SEL R11, R195, R0, P0 ;  /* 0x00000000c30b7207 */ /* 0x001fc80000000000 */
[-C--:B------:R-:W-:Y:S02]  /*1fa0*/  IABS R5, R11.reuse ;  /* 0x0000000b00057213 */ /* 0x080fe40000000000 */
[----:B------:R-:W-:Y:S02]  /*1fb0*/  IADD3 R0, R11, -0x1, R14 ;  /* 0xffffffff0b007810 */ /* 0x000fe40007ffe00e */
[----:B------:R-:W0:Y:S01]  /*1fc0*/  I2F.RP R4, R5 ;  /* 0x0000000500047306 */ /* 0x000e220000209400 */
[----:B------:R-:W-:Y:S02]  /*1fd0*/  IABS R8, R11 ;  /* 0x0000000b00087213 */ /* 0x000fe40000000000 */
[----:B------:R-:W-:-:S05]  /*1fe0*/  IMAD.IADD R0, R0, 0x1, -R9 ;  /* 0x0000000100007824 */ /* 0x000fca00078e0a09 */
[----:B0-----:R-:W0:Y:S02]  /*1ff0*/  MUFU.RCP R4, R4 ;  /* 0x0000000400047308 */ /* 0x001e240000001000 */
[----:B0-----:R-:W-:Y:S02]  /*2000*/  VIADD R2, R4, 0xffffffe ;  /* 0x0ffffffe04027836 */ /* 0x001fe40000000000 */
[----:B------:R-:W-:-:S04]  /*2010*/  IMAD.MOV R4, RZ, RZ, -R8 ;  /* 0x000000ffff047224 */ /* 0x000fc800078e0a08 */
[----:B------:R0:W1:Y:S02]  /*2020*/  F2I.FTZ.U32.TRUNC.NTZ R3, R2 ;  /* 0x0000000200037305 */ /* 0x000064000021f000 */
[----:B0-----:R-:W-:Y:S02]  /*2030*/  IMAD.MOV.U32 R2, RZ, RZ, RZ ;  /* 0x000000ffff027224 */ /* 0x001fe400078e00ff */
[----:B-1----:R-:W-:-:S04]  /*2040*/  IMAD.MOV R6, RZ, RZ, -R3 ;  /* 0x000000ffff067224 */ /* 0x002fc800078e0a03 */
[----:B------:R-:W-:Y:S01]  /*2050*/  IMAD R7, R6, R5, RZ ;  /* 0x0000000506077224 */ /* 0x000fe200078e02ff */
[----:B------:R-:W-:Y:S02]  /*2060*/  IABS R6, R0 ;  /* 0x0000000000067213 */ /* 0x000fe40000000000 */
[----:B------:R-:W-:Y:S01]  /*2070*/  LOP3.LUT R0, R0, R11, RZ, 0x3c, !PT ;  /* 0x0000000b00007212 */ /* 0x000fe200078e3cff */
[----:B------:R-:W-:-:S03]  /*2080*/  IMAD.HI.U32 R3, R3, R7, R2 ;  /* 0x0000000703037227 */ /* 0x000fc600078e0002 */
[----:B------:R-:W-:Y:S01]  /*2090*/  ISETP.GE.AND P2, PT, R0, RZ, PT ;  /* 0x000000ff0000720c */ /* 0x000fe20003f46270 */
[----:B------:R-:W-:-:S04]  /*20a0*/  IMAD.MOV.U32 R2, RZ, RZ, R6 ;  /* 0x000000ffff027224 */ /* 0x000fc800078e0006 */
        /* <DEDUP_REMOVED lines=11> */
.L_x_1475:
[----:B------:R-:W-:-:S05]  /*2160*/  IMAD R3, R205, R0, R9 ;  /* 0x00000000cd037224 */ /* 0x000fca00078e0209 */
[C---:B------:R-:W-:Y:S01]  /*2170*/  VIADDMNMX R5, R3.reuse, R0, R14, PT ;  /* 0x0000000003057246 */ /* 0x040fe2000380010e */
[----:B------:R-:W-:-:S04]  /*2180*/  IMAD R3, R3, 0x60, -R10 ;  /* 0x0000006003037824 */ /* 0x000fc800078e0a0a */
[----:B------:R-:W-:Y:S01]  /*2190*/  IMAD R5, R5, 0x60, -R10 ;  /* 0x0000006005057824 */ /* 0x000fe200078e0a0a */
[----:B------:R-:W-:-:S04]  /*21a0*/  VIMNMX R3, RZ, R3, !PT ;  /* 0x00000003ff037248 */ /* 0x000fc80007fe0100 */
[----:B------:R-:W-:-:S04]  /*21b0*/  VIMNMX R0, R5, UR45, PT ;  /* 0x0000002d05007c48 */ /* 0x000fc8000bfe0100 */
[----:B------:R-:W-:Y:S01]  /*21c0*/  ISETP.GT.AND P0, PT, R0, R3, PT ;  /* 0x000000030000720c */ /* 0x000fe20003f04270 */
[----:B------:R-:W-:-:S05]  /*21d0*/  IMAD.WIDE.U32 R2, R3, -0x55555555, RZ ;  /* 0xaaaaaaab03027825 */ /* 0x000fca00078e00ff */
[----:B------:R-:W-:-:S05]  /*21e0*/  SHF.R.U32.HI R27, RZ, 0x6, R3 ;  /* 0x00000006ff1b7819 */ /* 0x000fca0000011603 */
[----:B------:R-:W-:Y:S02]  /*21f0*/  IMAD.MOV.U32 R26, RZ, RZ, R27 ;  /* 0x000000ffff1a7224 */ /* 0x000fe400078e001b */
[----:B------:R-:W-:-:S04]  /*2200*/  @P0 VIADD R0, R0, 0x5f ;  /* 0x0000005f00000836 */ /* 0x000fc80000000000 */
[----:B------:R-:W-:-:S05]  /*2210*/  @P0 IMAD.HI R0, R0, 0x2aaaaaab, RZ ;  /* 0x2aaaaaab00000827 */ /* 0x000fca00078e02ff */
[----:B------:R-:W-:-:S04]  /*2220*/  @P0 SHF.R.U32.HI R3, RZ, 0x1f, R0 ;  /* 0x0000001fff030819 */ /* 0x000fc80000011600 */
[----:B------:R-:W-:Y:S02]  /*2230*/  @P0 LEA.HI.SX32 R26, R0, R3, 0x1c ;  /* 0x00000003001a0211 */ /* 0x000fe400078fe2ff */
[----:B------:R-:W-:Y:S02]  /*2240*/  PLOP3.LUT P0, PT, PT, PT, PT, 0x80, 0x0 ;  /* 0x000000000000781c */ /* 0x000fe40003f0f070 */
[----:B------:R-:W-:-:S13]  /*2250*/  ISETP.GT.AND P1, PT, R26, R27, PT ;  /* 0x0000001b1a00720c */ /* 0x000fda0003f24270 */
[----:B------:R-:W-:Y:S05]  /*2260*/  @!P1 BRA `(.L_x_1476) ;  /* 0x00000024001c9947 */ /* 0x000fea0003800000 */
[----:B------:R-:W-:Y:S01]  /*2270*/  UIADD3 UR4, UR37, 0x1e400, URZ ;  /* 0x0001e40025047890 */ /* 0x000fe2000fffe03f */
[----:B------:R-:W-:Y:S01]  /*2280*/  ULDC UR46, c[0x0][0x2f4] ;  /* 0x0000bd00002e7ab9 */ /* 0x000fe20000000800 */
[----:B------:R-:W-:Y:S02]  /*2290*/  ULDC.64 UR40, c[0x0][0x318] ;  /* 0x0000c60000287ab9 */ /* 0x000fe40000000a00 */
[----:B------:R-:W-:Y:S01]  /*22a0*/  ULOP3.LUT UP0, URZ, UR4, 0x3ff, URZ, 0xc0, !UPT ;  /* 0x000003ff043f7892 */ /* 0x000fe2000f80c03f */
[----:B------:R-:W-:-:S05]  /*22b0*/  ULDC.64 UR42, c[0x0][0x328] ;  /* 0x0000ca00002a7ab9 */ /* 0x000fca0000000a00 */
[----:B------:R-:W-:-:S13]  /*22c0*/  PLOP3.LUT P0, PT, PT, PT, UP0, 0x80, 0x0 ;  /* 0x000000000000781c */ /* 0x000fda0003f0f008 */
[----:B------:R-:W-:Y:S05]  /*22d0*/  @!P0 BRA `(.L_x_1477) ;  /* 0x0000000000408947 */ /* 0x000fea0003800000 */
        /* <DEDUP_REMOVED lines=16> */
.L_x_1477:
[----:B------:R-:W2:Y:S04]  /*23e0*/  LDL R25, [R1+0x2d0] ;  /* 0x0002d00001197983 */ /* 0x000ea80000100800 */
[----:B------:R-:W3:Y:S01]  /*23f0*/  LDL R31, [R1+0x2d4] ;  /* 0x0002d400011f7983 */ /* 0x000ee20000100800 */
[----:B------:R-:W0:Y:S01]  /*2400*/  S2UR UR6, SR_SWINHI ;  /* 0x00000000000679c3 */ /* 0x000e220000002f00 */
[----:B------:R-:W-:-:S04]  /*2410*/  IMAD.U32 R24, RZ, RZ, UR37 ;  /* 0x00000025ff187e24 */ /* 0x000fc8000f8e00ff */
[----:B------:R-:W-:Y:S01]  /*2420*/  VIADD R24, R24, 0x400 ;  /* 0x0000040018187836 */ /* 0x000fe20000000000 */
[----:B------:R-:W-:Y:S01]  /*2430*/  UMOV UR4, UR37 ;  /* 0x0000002500047c82 */ /* 0x000fe20008000000 */
[----:B0-----:R-:W-:Y:S01]  /*2440*/  UMOV UR5, UR6 ;  /* 0x0000000600057c82 */ /* 0x001fe20008000000 */
[----:B------:R-:W-:-:S04]  /*2450*/  UIADD3 UR6, UP0, UR4, 0x1e400, URZ ;  /* 0x0001e40004067890 */ /* 0x000fc8000ff1e03f */
[----:B------:R-:W-:Y:S02]  /*2460*/  UIADD3.X UR4, URZ, UR5, URZ, UP0, !UPT ;  /* 0x000000053f047290 */ /* 0x000fe400087fe43f */
[----:B------:R-:W-:-:S04]  /*2470*/  IMAD.U32 R2, RZ, RZ, UR6 ;  /* 0x00000006ff027e24 */ /* 0x000fc8000f8e00ff */
[----:B------:R-:W-:-:S05]  /*2480*/  IMAD.U32 R3, RZ, RZ, UR4 ;  /* 0x00000004ff037e24 */ /* 0x000fca000f8e00ff */
[----:B------:R0:W-:Y:S01]  /*2490*/  STL.64 [R1+0x38], R2 ;  /* 0x0000380201007387 */ /* 0x0001e20000100a00 */
[----:B------:R-:W-:Y:S02]  /*24a0*/  LOP3.LUT P0, RZ, R24, 0x3ff, RZ, 0xc0, !PT ;  /* 0x000003ff18ff7812 */ /* 0x000fe4000780c0ff */
[----:B--2---:R-:W-:Y:S02]  /*24b0*/  R2UR UR8, R25 ;  /* 0x00000000190872ca */ /* 0x004fe400000e0000 */
[----:B---3--:R-:W-:-:S11]  /*24c0*/  R2UR UR7, R31 ;  /* 0x000000001f0772ca */ /* 0x008fd600000e0000 */
[----:B------:R-:W-:-:S05]  /*24d0*/  IMAD.U32 R28, RZ, RZ, UR8 ;  /* 0x00000008ff1c7e24 */ /* 0x000fca000f8e00ff */
[----:B------:R-:W-:-:S05]  /*24e0*/  IADD3 R28, P1, R28, 0x38, RZ ;  /* 0x000000381c1c7810 */ /* 0x000fca0007f3e0ff */
[----:B------:R-:W-:Y:S01]  /*24f0*/  IMAD.X R29, RZ, RZ, UR7, P1 ;  /* 0x00000007ff1d7e24 */ /* 0x000fe200088e06ff */
[----:B0-----:R-:W-:Y:S07]  /*2500*/  @!P0 BRA `(.L_x_1478) ;  /* 0x0000000000408947 */ /* 0x001fee0003800000 */
        /* <DEDUP_REMOVED lines=16> */
.L_x_1478:
[----:B------:R-:W-:Y:S01]  /*2610*/  ULDC.64 UR4, c[0x0][0x9f8] ;  /* 0x00027e0000047ab9 */ /* 0x000fe20000000a00 */
[----:B------:R-:W-:Y:S01]  /*2620*/  IMAD.U32 R38, RZ, RZ, UR44 ;  /* 0x0000002cff267e24 */ /* 0x000fe2000f8e00ff */
[----:B------:R-:W-:Y:S01]  /*2630*/  UISETP.NE.U32.AND UP0, UPT, UR4, URZ, UPT ;  /* 0x0000003f0400728c */ /* 0x000fe2000bf05070 */
[----:B------:R-:W-:Y:S02]  /*2640*/  R2UR UR25, R25 ;  /* 0x00000000191972ca */ /* 0x000fe400000e0000 */
[----:B------:R-:W-:Y:S01]  /*2650*/  R2UR UR26, R31 ;  /* 0x000000001f1a72ca */ /* 0x000fe200000e0000 */
[----:B------:R-:W-:Y:S01]  /*2660*/  UISETP.NE.AND.EX UP0, UPT, UR5, URZ, UPT, UP0 ;  /* 0x0000003f0500728c */ /* 0x000fe2000bf05300 */
[----:B------:R-:W-:Y:S01]  /*2670*/  IMAD.IADD R0, R30, 0x1, R17 ;  /* 0x000000011e007824 */ /* 0x000fe200078e0211 */
[----:B------:R-:W-:Y:S01]  /*2680*/  SHF.R.U32.HI R4, RZ, 0x3, R200 ;  /* 0x00000003ff047819 */ /* 0x000fe200000116c8 */
[----:B------:R-:W-:Y:S01]  /*2690*/  ULDC.64 UR10, c[0x0][0x3f8] ;  /* 0x0000fe00000a7ab9 */ /* 0x000fe20000000a00 */
[----:B------:R-:W-:Y:S01]  /*26a0*/  ULDC.64 UR12, c[0x0][0x408] ;  /* 0x00010200000c7ab9 */ /* 0x000fe20000000a00 */
[----:B------:R-:W-:Y:S01]  /*26b0*/  STL.128 [R1+0x100], RZ ;  /* 0x000100ff01007387 */ /* 0x000fe20000100c00 */
[----:B------:R-:W-:-:S03]  /*26c0*/  PLOP3.LUT P0, PT, PT, PT, UP0, 0x80, 0x0 ;  /* 0x000000000000781c */ /* 0x000fc60003f0f008 */
[----:B------:R-:W-:Y:S01]  /*26d0*/  STL.128 [R1+0xc0], RZ ;  /* 0x0000c0ff01007387 */ /* 0x000fe20000100c00 */
[----:B------:R-:W-:Y:S01]  /*26e0*/  SHF.R.S32.HI R34, RZ, 0x1f, R16 ;  /* 0x0000001fff227819 */ /* 0x000fe20000011410 */
[----:B------:R-:W-:Y:S01]  /*26f0*/  @UP0 ULDC.64 UR4, c[0x0][0x9f8] ;  /* 0x00027e0000040ab9 */ /* 0x000fe20000000a00 */
[----:B------:R-:W-:Y:S01]  /*2700*/  IMAD.SHL.U32 R20, R201, 0x4, RZ ;  /* 0x00000004c9147824 */ /* 0x000fe200078e00ff */
[----:B------:R-:W-:Y:S01]  /*2710*/  @UP0 UIMAD.WIDE UR4, UR44, 0x4, UR4 ;  /* 0x000000042c0408a5 */ /* 0x000fe2000f8e0204 */
[----:B------:R-:W-:Y:S01]  /*2720*/  STL.128 [R1+0x120], RZ ;  /* 0x000120ff01007387 */ /* 0x000fe20000100c00 */
[----:B------:R-:W0:Y:S04]  /*2730*/  LDC.64 R42, c[0x0][0xa08] ;  /* 0x00028200ff2a7b82 */ /* 0x000e280000000a00 */
[----:B------:R-:W-:-:S02]  /*2740*/  IMAD.U32 R2, RZ, RZ, UR4 ;  /* 0x00000004ff027e24 */ /* 0x000fc4000f8e00ff */
[----:B------:R-:W-:Y:S01]  /*2750*/  IMAD.U32 R3, RZ, RZ, UR5 ;  /* 0x00000005ff037e24 */ /* 0x000fe2000f8e00ff */
[----:B------:R-:W-:Y:S01]  /*2760*/  STL.128 [R1+0xe0], RZ ;  /* 0x0000e0ff01007387 */ /* 0x000fe20000100c00 */
[----:B------:R-:W0:Y:S03]  /*2770*/  LDC.64 R44, c[0x0][0x418] ;  /* 0x00010600ff2c7b82 */ /* 0x000e260000000a00 */
[----:B------:R1:W2:Y:S01]  /*2780*/  @P0 LDG.E R38, desc[UR60][R2.64] ;  /* 0x0000003c02260981 */ /* 0x0002a2000c1e1900 */
[----:B------:R-:W-:Y:S01]  /*2790*/  UIADD3 UR19, UP1, UR25, 0x228, URZ ;  /* 0x0000022819137890 */ /* 0x000fe2000ff3e03f */
[----:B------:R-:W-:Y:S01]  /*27a0*/  IMAD.SHL.U32 R17, R201, 0x8, RZ ;  /* 0x00000008c9117824 */ /* 0x000fe200078e00ff */
[----:B------:R-:W-:Y:S01]  /*27b0*/  UIADD3 UR9, UP6, UR25, 0x218, URZ ;  /* 0x0000021819097890 */ /* 0x000fe2000ffde03f */
[----:B------:R-:W-:Y:S01]  /*27c0*/  STL.64 [R1+0x2b0], R28 ;  /* 0x0002b01c01007387 */ /* 0x000fe20000100a00 */
[----:B------:R-:W-:Y:S01]  /*27d0*/  UIADD3.X UR20, URZ, UR26, URZ, UP1, !UPT ;  /* 0x0000001a3f147290 */ /* 0x000fe20008ffe43f */
[----:B------:R-:W3:Y:S01]  /*27e0*/  LDC.64 R46, c[0x0][0x2e8] ;  /* 0x0000ba00ff2e7b82 */ /* 0x000ee20000000a00 */
[----:B------:R-:W-:Y:S01]  /*27f0*/  UIADD3.X UR18, URZ, UR26, URZ, UP6, !UPT ;  /* 0x0000001a3f127290 */ /* 0x000fe2000b7fe43f */
[----:B------:R-:W-:Y:S01]  /*2800*/  LOP3.LUT R35, R200, 0x18, R17, 0xf8, !PT ;  /* 0x00000018c8237812 */ /* 0x000fe200078ef811 */
[----:B------:R-:W-:Y:S01]  /*2810*/  UIADD3 UR6, UP0, UR25, 0x210, URZ ;  /* 0x0000021019067890 */ /* 0x000fe2000ff1e03f */
[----:B------:R-:W-:Y:S01]  /*2820*/  IMAD.U32 R6, RZ, RZ, UR19 ;  /* 0x00000013ff067e24 */ /* 0x000fe2000f8e00ff */
[----:B------:R-:W-:Y:S01]  /*2830*/  UIADD3 UR21, UP5, UR25, 0x248, URZ ;  /* 0x0000024819157890 */ /* 0x000fe2000ffbe03f */
[----:B------:R-:W-:Y:S01]  /*2840*/  LOP3.LUT R35, R35, R4, RZ, 0x3c, !PT ;  /* 0x0000000423237212 */ /* 0x000fe200078e3cff */
[----:B------:R-:W-:Y:S01]  /*2850*/  IMAD.U32 R4, RZ, RZ, UR9 ;  /* 0x00000009ff047e24 */ /* 0x000fe2000f8e00ff */
[----:B------:R-:W-:Y:S01]  /*2860*/  UIADD3 UR8, UP3, UR25, 0x40, URZ ;  /* 0x0000004019087890 */ /* 0x000fe2000ff7e03f */
[----:B------:R-:W-:Y:S01]  /*2870*/  IMAD.U32 R7, RZ, RZ, UR20 ;  /* 0x00000014ff077e24 */ /* 0x000fe2000f8e00ff */
[----:B------:R-:W-:Y:S01]  /*2880*/  UIADD3.X UR22, URZ, UR26, URZ, UP5, !UPT ;  /* 0x0000001a3f167290 */ /* 0x000fe2000affe43f */
[----:B------:R-:W-:Y:S01]  /*2890*/  IMAD.U32 R5, RZ, RZ, UR18 ;  /* 0x00000012ff057e24 */ /* 0x000fe2000f8e00ff */
[----:B------:R-:W-:Y:S01]  /*28a0*/  UIADD3.X UR7, URZ, UR26, URZ, UP0, !UPT ;  /* 0x0000001a3f077290 */ /* 0x000fe200087fe43f */
[----:B-1----:R-:W-:Y:S01]  /*28b0*/  IMAD.MOV.U32 R2, RZ, RZ, 0x1 ;  /* 0x00000001ff027424 */ /* 0x002fe200078e00ff */
[----:B------:R-:W-:Y:S01]  /*28c0*/  UIADD3 UR23, UP4, UR25, 0x250, URZ ;  /* 0x0000025019177890 */ /* 0x000fe2000ff9e03f */
[----:B------:R-:W-:Y:S01]  /*28d0*/  IMAD.U32 R3, RZ, RZ, UR6 ;  /* 0x00000006ff037e24 */ /* 0x000fe2000f8e00ff */
[----:B------:R1:W-:Y:S01]  /*28e0*/  STL.128 [R1+0x270], R4 ;  /* 0x0002700401007387 */ /* 0x0003e20000100c00 */
[----:B------:R-:W-:Y:S01]  /*28f0*/  UIADD3.X UR6, URZ, UR26, URZ, UP3, !UPT ;  /* 0x0000001a3f067290 */ /* 0x000fe20009ffe43f */
[----:B------:R-:W-:Y:S01]  /*2900*/  IMAD.U32 R9, RZ, RZ, UR21 ;  /* 0x00000015ff097e24 */ /* 0x000fe2000f8e00ff */
[----:B------:R-:W-:Y:S01]  /*2910*/  UIADD3.X UR24, URZ, UR26, URZ, UP4, !UPT ;  /* 0x0000001a3f187290 */ /* 0x000fe2000a7fe43f */
[----:B------:R4:W-:Y:S01]  /*2920*/  STL.U8 [R1+0x140], R2 ;  /* 0x0001400201007387 */ /* 0x0009e20000100000 */
[----:B------:R-:W-:Y:S01]  /*2930*/  IMAD.U32 R10, RZ, RZ, UR22 ;  /* 0x00000016ff0a7e24 */ /* 0x000fe2000f8e00ff */
[----:B------:R-:W-:Y:S01]  /*2940*/  UIADD3 UR15, UP1, UR25, 0x68, URZ ;  /* 0x00000068190f7890 */ /* 0x000fe2000ff3e03f */
[----:B------:R-:W-:Y:S01]  /*2950*/  IMAD.U32 R8, RZ, RZ, UR7 ;  /* 0x00000007ff087e24 */ /* 0x000fe2000f8e00ff */
[----:B------:R-:W-:Y:S01]  /*2960*/  UIADD3 UR16, UP6, UR25, 0x60, URZ ;  /* 0x0000006019107890 */ /* 0x000fe2000ffde03f */
[----:B------:R-:W-:Y:S01]  /*2970*/  IMAD.U32 R11, RZ, RZ, UR6 ;  /* 0x00000006ff0b7e24 */ /* 0x000fe2000f8e00ff */
[----:B------:R-:W-:Y:S01]  /*2980*/  UIADD3 UR17, UP2, UR25, 0x140, URZ ;  /* 0x0000014019117890 */ /* 0x000fe2000ff5e03f */
[----:B------:R-:W5:Y:S01]  /*2990*/  LDC.64 R48, c[0x0][0x318] ;  /* 0x0000c600ff307b82 */ /* 0x000f620000000a00 */
[----:B------:R-:W-:Y:S01]  /*29a0*/  UIADD3.X UR6, URZ, UR26, URZ, UP1, !UPT ;  /* 0x0000001a3f067290 */ /* 0x000fe20008ffe43f */
[----:B------:R-:W0:Y:S01]  /*29b0*/  S2R R54, SR_TID.X ;  /* 0x0000000000367919 */ /* 0x000e220000002100 */
[----:B------:R-:W-:Y:S01]  /*29c0*/  ULDC.64 UR4, c[0x0][0x198] ;  /* 0x0000660000047ab9 */ /* 0x000fe20000000a00 */
[----:B------:R-:W-:-:S02]  /*29d0*/  IMAD.U32 R197, RZ, RZ, UR45 ;  /* 0x0000002dffc57e24 */ /* 0x000fc4000f8e00ff */
[----:B-1----:R-:W-:Y:S01]  /*29e0*/  IMAD.MOV.U32 R4, RZ, RZ, R3 ;  /* 0x000000ffff047224 */ /* 0x002fe200078e0003 */
[----:B------:R-:W-:Y:S01]  /*29f0*/  UIADD3.X UR7, URZ, UR26, URZ, UP6, !UPT ;  /* 0x0000001a3f077290 */ /* 0x000fe2000b7fe43f */
[----:B----4-:R-:W4:Y:S01]  /*2a00*/  LDL.64 R2, [R1+0x38] ;  /* 0x0000380001027983 */ /* 0x010f220000100a00 */
[----:B------:R-:W-:Y:S01]  /*2a10*/  IMAD.MOV.U32 R6, RZ, RZ, R9 ;  /* 0x000000ffff067224 */ /* 0x000fe200078e0009 */
[----:B------:R-:W-:Y:S01]  /*2a20*/  UIADD3.X UR18, URZ, UR26, URZ, UP2, !UPT ;  /* 0x0000001a3f127290 */ /* 0x000fe200097fe43f */
[----:B------:R-:W-:Y:S01]  /*2a30*/  IMAD.MOV.U32 R7, RZ, RZ, R10 ;  /* 0x000000ffff077224 */ /* 0x000fe200078e000a */
[----:B------:R-:W-:Y:S01]  /*2a40*/  UIADD3 UR14, UP5, UR4, 0x70, URZ ;  /* 0x00000070040e7890 */ /* 0x000fe2000ffbe03f */
[----:B------:R-:W-:Y:S02]  /*2a50*/  IMAD.MOV.U32 R5, RZ, RZ, R8 ;  /* 0x000000ffff057224 */ /* 0x000fe400078e0008 */
[----:B------:R-:W-:Y:S02]  /*2a60*/  IMAD.U32 R14, RZ, RZ, UR25 ;  /* 0x00000019ff0e7e24 */ /* 0x000fe4000f8e00ff */
[----:B------:R-:W-:Y:S01]  /*2a70*/  IMAD.U32 R15, RZ, RZ, UR26 ;  /* 0x0000001aff0f7e24 */ /* 0x000fe2000f8e00ff */
[----:B------:R1:W-:Y:S01]  /*2a80*/  STL.128 [R1+0x280], R4 ;  /* 0x0002800401007387 */ /* 0x0003e20000100c00 */
[----:B------:R-:W-:-:S02]  /*2a90*/  IMAD.U32 R8, RZ, RZ, UR23 ;  /* 0x00000017ff087e24 */ /* 0x000fc4000f8e00ff */
[----:B------:R-:W-:Y:S01]  /*2aa0*/  IMAD.U32 R10, RZ, RZ, UR8 ;  /* 0x00000008ff0a7e24 */ /* 0x000fe2000f8e00ff */
[----:B------:R-:W-:Y:S01]  /*2ab0*/  SHF.R.S32.HI R21, RZ, 0x1f, R20 ;  /* 0x0000001fff157819 */ /* 0x000fe20000011414 */
[----:B------:R-:W-:Y:S01]  /*2ac0*/  IMAD.U32 R9, RZ, RZ, UR24 ;  /* 0x00000018ff097e24 */ /* 0x000fe2000f8e00ff */
[----:B------:R-:W-:Y:S01]  /*2ad0*/  UIMAD.WIDE.U32 UR8, UR10, 0x60, URZ ;  /* 0x000000600a0878a5 */ /* 0x000fe2000f8e003f */
[----:B------:R-:W-:Y:S01]  /*2ae0*/  IMAD.U32 R13, RZ, RZ, UR6 ;  /* 0x00000006ff0d7e24 */ /* 0x000fe2000f8e00ff */
[----:B------:R-:W-:Y:S01]  /*2af0*/  UIMAD UR6, UR11, 0x60, URZ ;  /* 0x000000600b0678a4 */ /* 0x000fe2000f8e023f */
[----:B------:R-:W-:Y:S01]  /*2b00*/  IMAD.U32 R12, RZ, RZ, UR15 ;  /* 0x0000000fff0c7e24 */ /* 0x000fe2000f8e00ff */
[--C-:B------:R-:W-:Y:S01]  /*2b10*/  SHF.R.S32.HI R33, RZ, 0x1f, R17.reuse ;  /* 0x0000001fff217819 */ /* 0x100fe20000011411 */
[----:B------:R-:W-:Y:S01]  /*2b20*/  IMAD.MOV.U32 R32, RZ, RZ, R17 ;  /* 0x000000ffff207224 */ /* 0x000fe200078e0011 */
[----:B------:R-:W-:Y:S01]  /*2b30*/  SHF.R.S32.HI R41, RZ, 0x1f, R0 ;  /* 0x0000001fff297819 */ /* 0x000fe20000011400 */
[----:B------:R-:W-:Y:S01]  /*2b40*/  STL.64 [R1+0x1a0], RZ ;  /* 0x0001a0ff01007387 */ /* 0x000fe20000100a00 */
[----:B-1----:R-:W-:-:S03]  /*2b50*/  IMAD.MOV.U32 R4, RZ, RZ, R8 ;  /* 0x000000ffff047224 */ /* 0x002fc600078e0008 */
[----:B------:R-:W-:Y:S01]  /*2b60*/  STL [R1+0xf8], RZ ;  /* 0x0000f8ff01007387 */ /* 0x000fe20000100800 */
[----:B------:R-:W-:Y:S02]  /*2b70*/  IMAD.MOV.U32 R5, RZ, RZ, R9 ;  /* 0x000000ffff057224 */ /* 0x000fe400078e0009 */
[----:B------:R-:W-:Y:S01]  /*2b80*/  IMAD.MOV.U32 R6, RZ, RZ, R10 ;  /* 0x000000ffff067224 */ /* 0x000fe200078e000a */
[----:B------:R-:W-:Y:S01]  /*2b90*/  STL [R1+0x118], RZ ;  /* 0x000118ff01007387 */ /* 0x000fe20000100800 */
[----:B------:R-:W-:Y:S02]  /*2ba0*/  IMAD.MOV.U32 R7, RZ, RZ, R11 ;  /* 0x000000ffff077224 */ /* 0x000fe400078e000b */
[----:B------:R-:W-:Y:S01]  /*2bb0*/  IMAD.U32 R9, RZ, RZ, UR7 ;  /* 0x00000007ff097e24 */ /* 0x000fe2000f8e00ff */
[----:B------:R-:W-:Y:S01]  /*2bc0*/  UIADD3.X UR7, URZ, UR5, URZ, UP5, !UPT ;  /* 0x000000053f077290 */ /* 0x000fe2000affe43f */
[----:B------:R-:W-:Y:S01]  /*2bd0*/  IMAD.U32 R10, RZ, RZ, UR17 ;  /* 0x00000011ff0a7e24 */ /* 0x000fe2000f8e00ff */
[----:B------:R-:W-:Y:S01]  /*2be0*/  STL [R1+0xb8], RZ ;  /* 0x0000b8ff01007387 */ /* 0x000fe20000100800 */
[----:B------:R-:W-:Y:S01]  /*2bf0*/  IMAD.U32 R11, RZ, RZ, UR18 ;  /* 0x00000012ff0b7e24 */ /* 0x000fe2000f8e00ff */
[----:B------:R-:W-:Y:S01]  /*2c00*/  UIADD3 UR6, UR9, UR6, URZ ;  /* 0x0000000609067290 */ /* 0x000fe2000fffe03f */
[----:B0-----:R-:W-:Y:S01]  /*2c10*/  VIADD R196, R54, 0xffffff80 ;  /* 0xffffff8036c47836 */ /* 0x001fe20000000000 */
[----:B------:R0:W-:Y:S01]  /*2c20*/  STL.128 [R1+0x290], R4 ;  /* 0x0002900401007387 */ /* 0x0001e20000100c00 */
[----:B------:R-:W-:Y:S01]  /*2c30*/  IMAD.U32 R8, RZ, RZ, UR16 ;  /* 0x00000010ff087e24 */ /* 0x000fe2000f8e00ff */
[----:B------:R-:W-:Y:S01]  /*2c40*/  USHF.L.U32 UR17, UR10, 0x6, URZ ;  /* 0x000000060a117899 */ /* 0x000fe2000800063f */
[----:B------:R-:W-:Y:S01]  /*2c50*/  IMAD.WIDE.U32 R36, R16, UR12, R32 ;  /* 0x0000000c10247c25 */ /* 0x000fe2000f8e0020 */
[----:B------:R-:W-:Y:S01]  /*2c60*/  USHF.L.U64.HI UR16, UR10, 0x6, UR11 ;  /* 0x000000060a107899 */ /* 0x000fe2000801020b */
[----:B------:R-:W-:Y:S01]  /*2c70*/  STL [R1+0xd8], RZ ;  /* 0x0000d8ff01007387 */ /* 0x000fe20000100800 */
[----:B------:R-:W-:Y:S01]  /*2c80*/  ULDC.64 UR18, c[0x0][0x308] ;  /* 0x0000c20000127ab9 */ /* 0x000fe20000000a00 */
[----:B------:R-:W-:-:S02]  /*2c90*/  IMAD.MOV.U32 R198, RZ, RZ, R196 ;  /* 0x000000ffffc67224 */ /* 0x000fc400078e00c4 */
[----:B------:R-:W-:Y:S01]  /*2ca0*/  STL.128 [R1+0x1c0], RZ ;  /* 0x0001c0ff01007387 */ /* 0x000fe20000100c00 */
[----:B------:R-:W-:-:S03]  /*2cb0*/  IMAD.MOV.U32 R199, RZ, RZ, R196 ;  /* 0x000000ffffc77224 */ /* 0x000fc600078e00c4 */
[----:B------:R-:W-:Y:S01]  /*2cc0*/  STL.64 [R1+0x1b0], RZ ;  /* 0x0001b0ff01007387 */ /* 0x000fe20000100a00 */
[----:B0-----:R-:W-:-:S03]  /*2cd0*/  IMAD.MOV.U32 R4, RZ, RZ, R10 ;  /* 0x000000ffff047224 */ /* 0x001fc600078e000a */
[----:B------:R-:W-:Y:S01]  /*2ce0*/  STL.64 [R1+0x198], RZ ;  /* 0x000198ff01007387 */ /* 0x000fe20000100a00 */
[----:B------:R-:W-:Y:S02]  /*2cf0*/  IMAD.MOV.U32 R5, RZ, RZ, R11 ;  /* 0x000000ffff057224 */ /* 0x000fe400078e000b */
[----:B------:R-:W-:Y:S01]  /*2d00*/  IMAD.MOV.U32 R6, RZ, RZ, R12 ;  /* 0x000000ffff067224 */ /* 0x000fe200078e000c */
[----:B------:R-:W-:Y:S01]  /*2d10*/  STL [R1+0x190], RZ ;  /* 0x000190ff01007387 */ /* 0x000fe20000100800 */
[----:B------:R-:W-:Y:S02]  /*2d20*/  IMAD.MOV.U32 R7, RZ, RZ, R13 ;  /* 0x000000ffff077224 */ /* 0x000fe400078e000d */
[----:B------:R-:W-:Y:S01]  /*2d30*/  IMAD.U32 R12, RZ, RZ, UR14 ;  /* 0x0000000eff0c7e24 */ /* 0x000fe2000f8e00ff */
[----:B------:R-:W-:Y:S01]  /*2d40*/  STL.64 [R1+0x258], R8 ;  /* 0x0002580801007387 */ /* 0x000fe20000100a00 */
[----:B------:R-:W-:Y:S02]  /*2d50*/  IMAD.U32 R13, RZ, RZ, UR7 ;  /* 0x00000007ff0d7e24 */ /* 0x000fe4000f8e00ff */
[----:B------:R-:W-:Y:S01]  /*2d60*/  IMAD.U32 R11, RZ, RZ, UR9 ;  /* 0x00000009ff0b7e24 */ /* 0x000fe2000f8e00ff */
[----:B------:R0:W-:Y:S01]  /*2d70*/  STL.128 [R1+0x2a0], R4 ;  /* 0x0002a00401007387 */ /* 0x0001e20000100c00 */
[----:B------:R-:W-:Y:S01]  /*2d80*/  IMAD.U32 R11, RZ, RZ, UR6 ;  /* 0x00000006ff0b7e24 */ /* 0x000fe2000f8e00ff */
[----:B------:R-:W-:Y:S01]  /*2d90*/  UIMAD.WIDE.U32 UR14, UR12, 0x60, URZ ;  /* 0x000000600c0e78a5 */ /* 0x000fe2000f8e003f */
[----:B------:R-:W-:Y:S01]  /*2da0*/  IMAD.U32 R10, RZ, RZ, UR8 ;  /* 0x00000008ff0a7e24 */ /* 0x000fe2000f8e00ff */
[----:B------:R-:W-:Y:S01]  /*2db0*/  UIMAD UR6, UR13, 0x60, URZ ;  /* 0x000000600d0678a4 */ /* 0x000fe2000f8e023f */
[----:B------:R-:W-:Y:S01]  /*2dc0*/  IMAD.WIDE.U32 R50, R194, UR18, RZ ;  /* 0x00000012c2327c25 */ /* 0x000fe2000f8e00ff */
[----:B------:R-:W-:Y:S02]  /*2dd0*/  STL [R1+0x1b8], RZ ;  /* 0x0001b8ff01007387 */ /* 0x000fe40000100800 */
[----:B------:R-:W-:-:S02]  /*2de0*/  UIADD3 UR6, UR15, UR6, URZ ;  /* 0x000000060f067290 */ /* 0x000fc4000fffe03f */
[----:B------:R-:W-:Y:S04]  /*2df0*/  STL [R1+0x60], R197 ;  /* 0x000060c501007387 */ /* 0x000fe80000100800 */
[----:B------:R-:W-:Y:S01]  /*2e00*/  STL.64 [R1+0x158], R196 ;  /* 0x000158c401007387 */ /* 0x000fe20000100a00 */
[----:B0-----:R-:W-:Y:S02]  /*2e10*/  IMAD.MOV.U32 R6, RZ, RZ, R14 ;  /* 0x000000ffff067224 */ /* 0x001fe400078e000e */
[----:B------:R-:W-:Y:S01]  /*2e20*/  IMAD.MOV.U32 R7, RZ, RZ, R15 ;  /* 0x000000ffff077224 */ /* 0x000fe200078e000f */
[----:B------:R-:W-:Y:S01]  /*2e30*/  STL.128 [R1+0x70], R196 ;  /* 0x000070c401007387 */ /* 0x000fe20000100c00 */
[----:B------:R-:W-:Y:S02]  /*2e40*/  IMAD.MOV.U32 R4, RZ, RZ, R12 ;  /* 0x000000ffff047224 */ /* 0x000fe400078e000c */
[----:B------:R-:W-:Y:S01]  /*2e50*/  IMAD.MOV.U32 R5, RZ, RZ, R13 ;  /* 0x000000ffff057224 */ /* 0x000fe200078e000d */
[----:B------:R-:W-:-:S04]  /*2e60*/  UIADD3 UR8, UP0, UR4, 0x220, URZ ;  /* 0x0000022004087890 */ /* 0x000fc8000ff1e03f */
[----:B------:R0:W-:Y:S01]  /*2e70*/  STL.128 [R1+0x260], R4 ;  /* 0x0002600401007387 */ /* 0x0001e20000100c00 */
[----:B------:R-:W-:Y:S01]  /*2e80*/  IMAD.U32 R9, RZ, RZ, UR15 ;  /* 0x0000000fff097e24 */ /* 0x000fe2000f8e00ff */
[----:B------:R-:W-:Y:S01]  /*2e90*/  USHF.L.U64.HI UR9, UR12, 0x6, UR13 ;  /* 0x000000060c097899 */ /* 0x000fe2000801020d */
[----:B------:R-:W-:Y:S01]  /*2ea0*/  IMAD.U32 R9, RZ, RZ, UR6 ;  /* 0x00000006ff097e24 */ /* 0x000fe2000f8e00ff */
[----:B------:R-:W-:Y:S01]  /*2eb0*/  UIADD3.X UR6, URZ, UR5, URZ, UP0, !UPT ;  /* 0x000000053f067290 */ /* 0x000fe200087fe43f */
[----:B------:R-:W-:Y:S01]  /*2ec0*/  IMAD.U32 R8, RZ, RZ, UR14 ;  /* 0x0000000eff087e24 */ /* 0x000fe2000f8e00ff */
[----:B------:R-:W-:Y:S01]  /*2ed0*/  UIADD3 UR7, UP0, UR4, 0x22c, URZ ;  /* 0x0000022c04077890 */ /* 0x000fe2000ff1e03f */
[----:B------:R-:W-:Y:S01]  /*2ee0*/  ULDC.64 UR14, c[0x0][0x3e8] ;  /* 0x0000fa00000e7ab9 */ /* 0x000fe20000000a00 */
[----:B0-----:R-:W-:Y:S02]  /*2ef0*/  IMAD.MOV.U32 R6, RZ, RZ, R10 ;  /* 0x000000ffff067224 */ /* 0x001fe400078e000a */
[----:B------:R-:W-:-:S02]  /*2f00*/  IMAD.MOV.U32 R7, RZ, RZ, R11 ;  /* 0x000000ffff077224 */ /* 0x000fc400078e000b */
[----:B------:R-:W-:Y:S02]  /*2f10*/  IMAD.U32 R10, RZ, RZ, UR17 ;  /* 0x00000011ff0a7e24 */ /* 0x000fe4000f8e00ff */
[----:B------:R-:W-:Y:S01]  /*2f20*/  IMAD.U32 R11, RZ, RZ, UR16 ;  /* 0x00000010ff0b7e24 */ /* 0x000fe2000f8e00ff */
[----:B------:R-:W-:Y:S01]  /*2f30*/  USHF.L.U32 UR16, UR12, 0x6, URZ ;  /* 0x000000060c107899 */ /* 0x000fe2000800063f */
[----:B------:R-:W-:Y:S02]  /*2f40*/  IMAD.MOV.U32 R4, RZ, RZ, R10 ;  /* 0x000000ffff047224 */ /* 0x000fe400078e000a */
[----:B------:R-:W-:Y:S02]  /*2f50*/  IMAD.MOV.U32 R5, RZ, RZ, R11 ;  /* 0x000000ffff057224 */ /* 0x000fe400078e000b */
[----:B------:R-:W-:Y:S02]  /*2f60*/  IMAD.U32 R11, RZ, RZ, UR9 ;  /* 0x00000009ff0b7e24 */ /* 0x000fe4000f8e00ff */
[----:B------:R-:W-:Y:S01]  /*2f70*/  IMAD.U32 R10, RZ, RZ, UR16 ;  /* 0x00000010ff0a7e24 */ /* 0x000fe2000f8e00ff */
[----:B------:R-:W-:Y:S04]  /*2f80*/  STL.128 [R1+0xc0], R4 ;  /* 0x0000c00401007387 */ /* 0x000fe80000100c00 */
[----:B------:R0:W-:Y:S01]  /*2f90*/  STL.128 [R1+0x100], R4 ;  /* 0x0001000401007387 */ /* 0x0001e20000100c00 */
[----:B------:R-:W-:Y:S01]  /*2fa0*/  UIADD3.X UR4, URZ, UR5, URZ, UP0, !UPT ;  /* 0x000000053f047290 */ /* 0x000fe200087fe43f */
[----:B0-----:R-:W-:-:S02]  /*2fb0*/  IMAD.MOV.U32 R7, RZ, RZ, R9 ;  /* 0x000000ffff077224 */ /* 0x001fc400078e0009 */
[----:B------:R-:W-:Y:S01]  /*2fc0*/  IMAD.U32 R9, RZ, RZ, UR6 ;  /* 0x00000006ff097e24 */ /* 0x000fe2000f8e00ff */
[----:B------:R-:W-:Y:S01]  /*2fd0*/  USHF.R.S32.HI UR6, URZ, 0x1f, UR38 ;  /* 0x0000001f3f067899 */ /* 0x000fe20008011426 */
[----:B------:R-:W-:Y:S02]  /*2fe0*/  IMAD.MOV.U32 R6, RZ, RZ, R8 ;  /* 0x000000ffff067224 */ /* 0x000fe400078e0008 */
[----:B------:R-:W-:Y:S02]  /*2ff0*/  IMAD.MOV.U32 R4, RZ, RZ, R10 ;  /* 0x000000ffff047224 */ /* 0x000fe400078e000a */
[----:B------:R-:W-:Y:S02]  /*3000*/  IMAD.MOV.U32 R5, RZ, RZ, R11 ;  /* 0x000000ffff057224 */ /* 0x000fe400078e000b */
[----:B------:R-:W-:Y:S01]  /*3010*/  IMAD.U32 R10, RZ, RZ, UR7 ;  /* 0x00000007ff0a7e24 */ /* 0x000fe2000f8e00ff */
[----:B------:R-:W-:Y:S01]  /*3020*/  UIMAD UR7, UR6, UR10, URZ ;  /* 0x0000000a060772a4 */ /* 0x000fe2000f8e023f */
[----:B------:R-:W-:Y:S01]  /*3030*/  IMAD.U32 R8, RZ, RZ, UR8 ;  /* 0x00000008ff087e24 */ /* 0x000fe2000f8e00ff */
[----:B------:R-:W-:Y:S01]  /*3040*/  STL.128 [R1+0xe0], R4 ;  /* 0x0000e00401007387 */ /* 0x000fe20000100c00 */
[----:B------:R-:W-:Y:S01]  /*3050*/  IMAD.U32 R11, RZ, RZ, UR4 ;  /* 0x00000004ff0b7e24 */ /* 0x000fe2000f8e00ff */
[----:B------:R-:W-:-:S02]  /*3060*/  UIMAD.WIDE.U32 UR4, UR38, UR10, URZ ;  /* 0x0000000a260472a5 */ /* 0x000fc4000f8e003f */
[----:B------:R0:W-:Y:S01]  /*3070*/  STL.128 [R1+0x120], R4 ;  /* 0x0001200401007387 */ /* 0x0001e20000100c00 */
[----:B------:R-:W-:Y:S02]  /*3080*/  UIMAD UR7, UR38, UR11, UR7 ;  /* 0x0000000b260772a4 */ /* 0x000fe4000f8e0207 */
[----:B------:R-:W-:Y:S01]  /*3090*/  ULEA UR8, UP0, UR4, UR14, 0x1 ;  /* 0x0000000e04087291 */ /* 0x000fe2000f80083f */
[----:B------:R1:W-:Y:S01]  /*30a0*/  STL.64 [R1+0x148], R8 ;  /* 0x0001480801007387 */ /* 0x0003e20000100a00 */
[----:B------:R-:W-:-:S03]  /*30b0*/  UIADD3 UR9, UR5, UR7, URZ ;  /* 0x0000000705097290 */ /* 0x000fc6000fffe03f */
[----:B------:R3:W-:Y:S01]  /*30c0*/  STL.64 [R1+0x150], R10 ;  /* 0x0001500a01007387 */ /* 0x0007e20000100a00 */
[----:B0-----:R-:W-:Y:S02]  /*30d0*/  IMAD R5, R34, UR10, RZ ;  /* 0x0000000a22057c24 */ /* 0x001fe4000f8e02ff */
[----:B-1----:R-:W-:-:S04]  /*30e0*/  IMAD.WIDE.U32 R8, R16, UR10, R32 ;  /* 0x0000000a10087c25 */ /* 0x002fc8000f8e0020 */
[C---:B------:R-:W-:Y:S02]  /*30f0*/  IMAD R7, R16.reuse, UR11, R5 ;  /* 0x0000000b10077c24 */ /* 0x040fe4000f8e0205 */
[----:B------:R-:W-:Y:S01]  /*3100*/  IMAD.WIDE.U32 R4, R16, UR10, R20 ;  /* 0x0000000a10047c25 */ /* 0x000fe2000f8e0014 */
[----:B------:R-:W-:Y:S01]  /*3110*/  ULEA.HI.X UR9, UR4, UR15, UR9, 0x1, UP0 ;  /* 0x0000000f04097291 */ /* 0x000fe200080f0c09 */
[----:B------:R-:W-:Y:S02]  /*3120*/  LEA R28, P1, R8, UR8, 0x1 ;  /* 0x00000008081c7c11 */ /* 0x000fe4000f8208ff */
[----:B---3--:R-:W-:Y:S01]  /*3130*/  IMAD.IADD R11, R5, 0x1, R7 ;  /* 0x00000001050b7824 */ /* 0x008fe200078e0207 */
[----:B------:R-:W-:Y:S01]  /*3140*/  UIMAD UR11, UR6, UR12, URZ ;  /* 0x0000000c060b72a4 */ /* 0x000fe2000f8e023f */
[----:B------:R-:W-:Y:S01]  /*3150*/  IMAD.IADD R5, R7, 0x1, R9 ;  /* 0x0000000107057824 */ /* 0x000fe200078e0209 */
[----:B------:R-:W-:Y:S01]  /*3160*/  ULDC.64 UR14, c[0x0][0x300] ;  /* 0x0000c000000e7ab9 */ /* 0x000fe20000000a00 */
[----:B------:R-:W-:-:S02]  /*3170*/  UIMAD.WIDE.U32 UR6, UR38, UR12, URZ ;  /* 0x0000000c260672a5 */ /* 0x000fc4000f8e003f */
[----:B------:R-:W-:Y:S01]  /*3180*/  UIMAD.WIDE.U32 UR16, UR14, 0x60, URZ ;  /* 0x000000600e1078a5 */ /* 0x000fe2000f8e003f */
[----:B------:R-:W-:Y:S01]  /*3190*/  LEA.HI.X R29, R8, UR9, R5, 0x1, P1 ;  /* 0x00000009081d7c11 */ /* 0x000fe200088f0c05 */
[----:B------:R-:W-:Y:S01]  /*31a0*/  UIMAD UR10, UR15, 0x60, URZ ;  /* 0x000000600f0a78a4 */ /* 0x000fe2000f8e023f */
[----:B------:R-:W-:Y:S01]  /*31b0*/  IMAD R5, R34, UR12, RZ ;  /* 0x0000000c22057c24 */ /* 0x000fe2000f8e02ff */
[----:B------:R-:W-:Y:S01]  /*31c0*/  UIMAD UR11, UR38, UR13, UR11 ;  /* 0x0000000d260b72a4 */ /* 0x000fe2000f8e020b */
[----:B------:R-:W-:Y:S01]  /*31d0*/  ULDC.64 UR4, c[0x0][0x400] ;  /* 0x0001000000047ab9 */ /* 0x000fe20000000a00 */
[----:B------:R-:W-:Y:S01]  /*31e0*/  UIADD3 UR10, UR17, UR10, URZ ;  /* 0x0000000a110a7290 */ /* 0x000fe2000fffe03f */
[----:B------:R-:W-:Y:S01]  /*31f0*/  LEA R6, P0, R4, UR8, 0x1 ;  /* 0x0000000804067c11 */ /* 0x000fe2000f8008ff */
[----:B------:R-:W-:Y:S01]  /*3200*/  ULEA UR4, UP0, UR6, UR4, 0x1 ;  /* 0x0000000406047291 */ /* 0x000fe2000f80083f */
[----:B------:R-:W-:Y:S01]  /*3210*/  IMAD R51, R194, UR19, R51 ;  /* 0x00000013c2337c24 */ /* 0x000fe2000f8e0233 */
[----:B------:R-:W-:Y:S01]  /*3220*/  UIADD3 UR7, UR7, UR11, URZ ;  /* 0x0000000b07077290 */ /* 0x000fe2000fffe03f */
[----:B------:R-:W-:-:S02]  /*3230*/  IMAD R25, R16, UR13, R5 ;  /* 0x0000000d10197c24 */ /* 0x000fc4000f8e0205 */
[----:B------:R-:W-:Y:S01]  /*3240*/  IMAD.WIDE.U32 R8, R16, UR12, R20 ;  /* 0x0000000c10087c25 */ /* 0x000fe2000f8e0014 */
[----:B------:R-:W-:Y:S01]  /*3250*/  ULEA.HI.X UR5, UR6, UR5, UR7, 0x1, UP0 ;  /* 0x0000000506057291 */ /* 0x000fe200080f0c07 */
[----:B------:R-:W-:Y:S02]  /*3260*/  LEA.HI.X R7, R4, UR9, R11, 0x1, P0 ;  /* 0x0000000904077c11 */ /* 0x000fe400080f0c0b */
[----:B------:R-:W-:Y:S01]  /*3270*/  IMAD.U32 R5, RZ, RZ, UR17 ;  /* 0x00000011ff057e24 */ /* 0x000fe2000f8e00ff */
[----:B------:R-:W-:Y:S01]  /*3280*/  LEA R14, P0, R8, UR4, 0x1 ;  /* 0x00000004080e7c11 */ /* 0x000fe2000f8008ff */
[----:B------:R-:W-:Y:S01]  /*3290*/  IMAD.WIDE.U32 R12, R0, UR14, R50 ;  /* 0x0000000e000c7c25 */ /* 0x000fe2000f8e0032 */
[----:B------:R-:W-:Y:S01]  /*32a0*/  USHF.L.U64.HI UR12, UR14, 0x6, UR15 ;  /* 0x000000060e0c7899 */ /* 0x000fe2000801020f */
[----:B------:R-:W-:Y:S01]  /*32b0*/  LEA R30, P1, R36, UR4, 0x1 ;  /* 0x00000004241e7c11 */ /* 0x000fe2000f8208ff */
[----:B------:R-:W-:Y:S01]  /*32c0*/  ULDC.64 UR6, c[0x0][0x428] ;  /* 0x00010a0000067ab9 */ /* 0x000fe20000000a00 */
[----:B------:R-:W-:-:S02]  /*32d0*/  IMAD.IADD R15, R9, 0x1, R25 ;  /* 0x00000001090f7824 */ /* 0x000fc400078e0219 */
[----:B------:R-:W-:Y:S01]  /*32e0*/  IMAD.U32 R5, RZ, RZ, UR10 ;  /* 0x0000000aff057e24 */ /* 0x000fe2000f8e00ff */
[----:B------:R-:W-:Y:S02]  /*32f0*/  USHF.L.U32 UR10, UR14, 0x6, URZ ;  /* 0x000000060e0a7899 */ /* 0x000fe4000800063f */
[----:B------:R-:W-:Y:S01]  /*3300*/  IMAD R11, R41, UR14, RZ ;  /* 0x0000000e290b7c24 */ /* 0x000fe2000f8e02ff */
[----:B------:R-:W-:Y:S01]  /*3310*/  LEA.HI.X R15, R8, UR5, R15, 0x1, P0 ;  /* 0x00000005080f7c11 */ /* 0x000fe200080f0c0f */
[----:B------:R-:W-:Y:S01]  /*3320*/  IMAD.MOV.U32 R52, RZ, RZ, R12 ;  /* 0x000000ffff347224 */ /* 0x000fe200078e000c */
[----:B------:R-:W-:Y:S01]  /*3330*/  LOP3.LUT P0, RZ, R44, R42, RZ, 0xfc, !PT ;  /* 0x0000002a2cff7212 */ /* 0x000fe2000780fcff */
[----:B------:R-:W-:Y:S02]  /*3340*/  IMAD R53, R0, UR15, R11 ;  /* 0x0000000f00357c24 */ /* 0x000fe4000f8e020b */
[----:B------:R-:W-:Y:S02]  /*3350*/  IMAD.IADD R9, R25, 0x1, R37 ;  /* 0x0000000119097824 */ /* 0x000fe400078e0225 */
[----:B------:R-:W-:-:S02]  /*3360*/  IMAD.U32 R4, RZ, RZ, UR16 ;  /* 0x00000010ff047e24 */ /* 0x000fc4000f8e00ff */
[----:B------:R-:W-:Y:S02]  /*3370*/  IMAD.U32 R40, RZ, RZ, UR12 ;  /* 0x0000000cff287e24 */ /* 0x000fe4000f8e00ff */
[----:B------:R-:W-:Y:S01]  /*3380*/  IMAD.U32 R21, RZ, RZ, UR10 ;  /* 0x0000000aff157e24 */ /* 0x000fe2000f8e00ff */
[----:B------:R-:W-:Y:S01]  /*3390*/  LEA.HI.X R31, R36, UR5, R9, 0x1, P1 ;  /* 0x00000005241f7c11 */ /* 0x000fe200088f0c09 */
[----:B------:R-:W-:Y:S01]  /*33a0*/  IMAD.IADD R53, R13, 0x1, R53 ;  /* 0x000000010d357824 */ /* 0x000fe200078e0235 */
[----:B------:R-:W-:Y:S01]  /*33b0*/  LOP3.LUT P0, RZ, R45, R43, RZ, 0xfc, P0 ;  /* 0x0000002b2dff7212 */ /* 0x000fe2000000fcff */
[----:B------:R-:W-:Y:S01]  /*33c0*/  IMAD.MOV.U32 R10, RZ, RZ, R4 ;  /* 0x000000ffff0a7224 */ /* 0x000fe200078e0004 */
[----:B------:R-:W-:Y:S01]  /*33d0*/  ISETP.NE.U32.AND P1, PT, R42, RZ, PT ;  /* 0x000000ff2a00720c */ /* 0x000fe20003f25070 */
[----:B------:R-:W-:Y:S01]  /*33e0*/  IMAD.MOV.U32 R11, RZ, RZ, R5 ;  /* 0x000000ffff0b7224 */ /* 0x000fe200078e0005 */
[----:B------:R0:W-:Y:S01]  /*33f0*/  STL.64 [R1+0xd0], R6 ;  /* 0x0000d00601007387 */ /* 0x0001e20000100a00 */
[----:B------:R-:W-:-:S02]  /*3400*/  IMAD.MOV.U32 R8, RZ, RZ, R21 ;  /* 0x000000ffff087224 */ /* 0x000fc400078e0015 */
[----:B------:R-:W-:Y:S01]  /*3410*/  IMAD.MOV.U32 R9, RZ, RZ, R40 ;  /* 0x000000ffff097224 */ /* 0x000fe200078e0028 */
[----:B--2---:R-:W-:Y:S01]  /*3420*/  SHF.R.S32.HI R12, RZ, 0x1f, R38 ;  /* 0x0000001fff0c7819 */ /* 0x004fe20000011426 */
[----:B------:R-:W-:-:S04]  /*3430*/  IMAD.WIDE.U32 R36, R38, UR6, RZ ;  /* 0x0000000626247c25 */ /* 0x000fc8000f8e00ff */
[----:B------:R-:W-:Y:S01]  /*3440*/  IMAD R13, R12, UR6, RZ ;  /* 0x000000060c0d7c24 */ /* 0x000fe2000f8e02ff */
[C---:B0-----:R-:W-:Y:S02]  /*3450*/  SEL R6, R38.reuse, RZ, !P0 ;  /* 0x000000ff26067207 */ /* 0x041fe40004000000 */
[----:B------:R-:W-:Y:S01]  /*3460*/  ISETP.NE.AND.EX P0, PT, R43, RZ, PT, P1 ;  /* 0x000000ff2b00720c */ /* 0x000fe20003f05310 */
[----:B------:R-:W-:Y:S01]  /*3470*/  IMAD R13, R38, UR7, R13 ;  /* 0x00000007260d7c24 */ /* 0x000fe2000f8e020d */
[----:B------:R0:W-:Y:S01]  /*3480*/  STL.128 [R1+0x230], R8 ;  /* 0x0002300801007387 */ /* 0x0001e20000100c00 */
[----:B------:R-:W-:Y:S02]  /*3490*/  LEA R42, P1, R36, R44, 0x2 ;  /* 0x0000002c242a7211 */ /* 0x000fe400078210ff */
[----:B------:R-:W-:Y:S01]  /*34a0*/  SEL R40, R12, RZ, !P0 ;  /* 0x000000ff0c287207 */ /* 0x000fe20004000000 */
[----:B------:R-:W-:Y:S01]  /*34b0*/  IMAD.MOV.U32 R7, RZ, RZ, R6 ;  /* 0x000000ffff077224 */ /* 0x000fe200078e0006 */
[----:B------:R-:W-:Y:S01]  /*34c0*/  SEL R39, R38, RZ, !P0 ;  /* 0x000000ff26277207 */ /* 0x000fe20004000000 */
[----:B0-----:R-:W-:-:S02]  /*34d0*/  IMAD.IADD R8, R37, 0x1, R13 ;  /* 0x0000000125087824 */ /* 0x001fc400078e020d */
[----:B------:R-:W-:Y:S02]  /*34e0*/  IMAD.U32 R10, RZ, RZ, UR4 ;  /* 0x00000004ff0a7e24 */ /* 0x000fe4000f8e00ff */
[----:B------:R-:W-:Y:S01]  /*34f0*/  IMAD.U32 R11, RZ, RZ, UR5 ;  /* 0x00000005ff0b7e24 */ /* 0x000fe2000f8e00ff */
[----:B------:R-:W-:Y:S01]  /*3500*/  ULDC.64 UR4, c[0x0][0x310] ;  /* 0x0000c40000047ab9 */ /* 0x000fe20000000a00 */
[----:B------:R-:W-:Y:S01]  /*3510*/  LEA.HI.X R43, R36, R45, R8, 0x2, P1 ;  /* 0x0000002d242b7211 */ /* 0x000fe200008f1408 */
[----:B------:R-:W-:Y:S01]  /*3520*/  IMAD R8, R40, UR4, RZ ;  /* 0x0000000428087c24 */ /* 0x000fe2000f8e02ff */
[----:B------:R0:W-:Y:S01]  /*3530*/  STL.64 [R1+0x200], R6 ;  /* 0x0002000601007387 */ /* 0x0001e20000100a00 */
[----:B------:R-:W-:Y:S01]  /*3540*/  IMAD R9, R34, UR14, RZ ;  /* 0x0000000e22097c24 */ /* 0x000fe2000f8e02ff */
[----:B------:R-:W1:Y:S02]  /*3550*/  LDC.64 R36, c[0x0][0x3f0] ;  /* 0x0000fc00ff247b82 */ /* 0x000e640000000a00 */
[----:B------:R2:W-:Y:S01]  /*3560*/  STL.64 [R1+0xb0], R10 ;  /* 0x0000b00a01007387 */ /* 0x0005e20000100a00 */
[----:B------:R-:W-:-:S02]  /*3570*/  IMAD R13, R16, UR15, R9 ;  /* 0x0000000f100d7c24 */ /* 0x000fc4000f8e0209 */
[----:B------:R-:W-:-:S04]  /*3580*/  IMAD.WIDE.U32 R44, R16, UR14, R32 ;  /* 0x0000000e102c7c25 */ /* 0x000fc8000f8e0020 */
[C---:B0-----:R-:W-:Y:S02]  /*3590*/  IMAD R7, R39.reuse, UR5, R8 ;  /* 0x0000000527077c24 */ /* 0x041fe4000f8e0208 */
[----:B--2---:R-:W-:Y:S01]  /*35a0*/  IMAD.WIDE.U32 R10, R39, UR4, R52 ;  /* 0x00000004270a7c25 */ /* 0x004fe2000f8e0034 */
[----:B------:R-:W0:Y:S01]  /*35b0*/  LDC.64 R8, c[0x0][0x310] ;  /* 0x0000c400ff087b82 */ /* 0x000e220000000a00 */
[----:B------:R-:W-:Y:S02]  /*35c0*/  ULDC.64 UR4, c[0x0][0x330] ;  /* 0x0000cc0000047ab9 */ /* 0x000fe40000000a00 */
[----:B------:R-:W-:Y:S01]  /*35d0*/  IMAD.IADD R7, R11, 0x1, R7 ;  /* 0x000000010b077824 */ /* 0x000fe200078e0207 */
[-C--:B------:R-:W-:Y:S01]  /*35e0*/  LEA R21, P0, R10, R46.reuse, 0x1 ;  /* 0x0000002e0a157211 */ /* 0x080fe200078008ff */
[----:B------:R-:W-:Y:S01]  /*35f0*/  IMAD.IADD R6, R45, 0x1, R13 ;  /* 0x000000012d067824 */ /* 0x000fe200078e020d */
[----:B------:R-:W-:Y:S02]  /*3600*/  LEA R52, P1, R50, R46, 0x1 ;  /* 0x0000002e32347211 */ /* 0x000fe400078208ff */
[----:B------:R-:W-:Y:S01]  /*3610*/  LEA.HI.X R7, R10, R47, R7, 0x1, P0 ;  /* 0x0000002f0a077211 */ /* 0x000fe200000f0c07 */
[----:B------:R-:W2:Y:S01]  /*3620*/  LDC.64 R12, c[0x0][0x3f8] ;  /* 0x0000fe00ff0c7b82 */ /* 0x000ea20000000a00 */
[----:B------:R-:W-:-:S02]  /*3630*/  LEA R46, P0, R44, R21, 0x1 ;  /* 0x000000152c2e7211 */ /* 0x000fc400078008ff */
[----:B------:R-:W-:Y:S02]  /*3640*/  LEA.HI.X R11, R50, R47, R51, 0x1, P1 ;  /* 0x0000002f320b7211 */ /* 0x000fe400008f0c33 */
[----:B------:R-:W-:Y:S01]  /*3650*/  LEA.HI.X R47, R44, R7, R6, 0x1, P0 ;  /* 0x000000072c2f7211 */ /* 0x000fe200000f0c06 */
[----:B------:R-:W-:Y:S01]  /*3660*/  IMAD.MOV.U32 R6, RZ, RZ, R21 ;  /* 0x000000ffff067224 */ /* 0x000fe200078e0015 */
[----:B------:R3:W-:Y:S04]  /*3670*/  STL.64 [R1+0xf0], R14 ;  /* 0x0000f00e01007387 */ /* 0x0007e80000100a00 */
[----:B------:R5:W-:Y:S04]  /*3680*/  STL.128 [R1+0x50], R4 ;  /* 0x0000500401007387 */ /* 0x000be80000100c00 */
[----:B------:R4:W-:Y:S01]  /*3690*/  STL.64 [R1+0x180], R42 ;  /* 0x0001802a01007387 */ /* 0x0009e20000100a00 */
[----:B---3--:R-:W-:-:S04]  /*36a0*/  IMAD.WIDE.U32 R14, R194, UR4, RZ ;  /* 0x00000004c20e7c25 */ /* 0x008fc8000f8e00ff */
[----:B------:R-:W-:Y:S02]  /*36b0*/  IMAD R38, R194, UR5, R15 ;  /* 0x00000005c2267c24 */ /* 0x000fe4000f8e020f */
[----:B-----5:R-:W-:Y:S01]  /*36c0*/  VIADD R6, R20, 0x10 ;  /* 0x0000001014067836 */ /* 0x020fe20000000000 */
[----:B----4-:R-:W-:Y:S01]  /*36d0*/  LEA R42, P1, R14, R48, 0x1 ;  /* 0x000000300e2a7211 */ /* 0x010fe200078208ff */
[----:B------:R-:W-:Y:S01]  /*36e0*/  IMAD.MOV.U32 R10, RZ, RZ, R52 ;  /* 0x000000ffff0a7224 */ /* 0x000fe200078e0034 */
[----:B------:R-:W-:Y:S01]  /*36f0*/  IADD3 R32, P0, R17, R14, RZ ;  /* 0x0000000e11207210 */ /* 0x000fe20007f1e0ff */
[----:B------:R-:W-:Y:S01]  /*3700*/  VIADD R4, R20, 0x50 ;  /* 0x0000005014047836 */ /* 0x000fe20000000000 */
[----:B-1----:R-:W-:Y:S01]  /*3710*/  ISETP.GE.AND P5, PT, R6, R37, PT ;  /* 0x000000250600720c */ /* 0x002fe20003fa6270 */
[----:B------:R-:W-:Y:S01]  /*3720*/  IMAD.U32 R15, RZ, RZ, UR9 ;  /* 0x00000009ff0f7e24 */ /* 0x000fe2000f8e00ff */
[----:B------:R-:W-:Y:S01]  /*3730*/  LEA.HI.X R43, R14, R49, R38, 0x1, P1 ;  /* 0x000000310e2b7211 */ /* 0x000fe200008f0c26 */
[----:B------:R-:W-:Y:S01]  /*3740*/  IMAD.U32 R14, RZ, RZ, UR8 ;  /* 0x00000008ff0e7e24 */ /* 0x000fe2000f8e00ff */
[----:B------:R-:W-:Y:S01]  /*3750*/  SEL R7, RZ, 0xffffffff, P5 ;  /* 0xffffffffff077807 */ /* 0x000fe20002800000 */
[C---:B------:R-:W-:Y:S01]  /*3760*/  VIADD R5, R20.reuse, 0x20 ;  /* 0x0000002014057836 */ /* 0x040fe20000000000 */
[-C--:B------:R-:W-:Y:S01]  /*3770*/  ISETP.GE.AND P4, PT, R20, R37.reuse, PT ;  /* 0x000000251400720c */ /* 0x080fe20003f86270 */
[----:B0-----:R0:W-:Y:S01]  /*3780*/  STL.128 [R1+0x1a0], R8 ;  /* 0x0001a00801007387 */ /* 0x0011e20000100c00 */
[-C--:B------:R-:W-:Y:S01]  /*3790*/  ISETP.GE.AND P1, PT, R4, R37.reuse, PT ;  /* 0x000000250400720c */ /* 0x080fe20003f26270 */
[----:B------:R-:W-:Y:S01]  /*37a0*/  VIADD R4, R36, 0x5f ;  /* 0x0000005f24047836 */ /* 0x000fe20000000000 */
[----:B------:R-:W-:Y:S01]  /*37b0*/  ISETP.GE.AND P3, PT, R5, R37, PT ;  /* 0x000000250500720c */ /* 0x000fe20003f66270 */
[----:B--2---:R1:W-:Y:S01]  /*37c0*/  STL.128 [R1+0x90], R12 ;  /* 0x0000900c01007387 */ /* 0x0043e20000100c00 */
[C---:B------:R-:W-:Y:S01]  /*37d0*/  VIADD R44, R20.reuse, 0x30 ;  /* 0x00000030142c7836 */ /* 0x040fe20000000000 */
[----:B------:R-:W-:Y:S01]  /*37e0*/  ULDC.64 UR4, c[0x0][0x338] ;  /* 0x0000ce0000047ab9 */ /* 0x000fe20000000a00 */
[----:B0-----:R-:W-:-:S02]  /*37f0*/  VIADD R8, R20, 0x40 ;  /* 0x0000004014087836 */ /* 0x001fc40000000000 */
[----:B------:R-:W-:Y:S02]  /*3800*/  IMAD.SHL.U32 R10, R7, 0x2, RZ ;  /* 0x00000002070a7824 */ /* 0x000fe400078e00ff */
[C---:B-1----:R-:W-:Y:S01]  /*3810*/  IMAD.IADD R12, R20.reuse, 0x1, R5 ;  /* 0x00000001140c7824 */ /* 0x042fe200078e0205 */
[----:B------:R-:W-:Y:S01]  /*3820*/  SEL R5, RZ, 0x1, P4 ;  /* 0x00000001ff057807 */ /* 0x000fe20002000000 */
[----:B------:R-:W-:Y:S01]  /*3830*/  IMAD.IADD R20, R20, 0x1, R8 ;  /* 0x0000000114147824 */ /* 0x000fe200078e0208 */
[-C--:B------:R-:W-:Y:S01]  /*3840*/  ISETP.GE.AND P5, PT, R8, R37.reuse, PT ;  /* 0x000000250800720c */ /* 0x080fe20003fa6270 */
[----:B------:R-:W-:Y:S01]  /*3850*/  IMAD.HI R8, R4, 0x2aaaaaab, RZ ;  /* 0x2aaaaaab04087827 */ /* 0x000fe200078e02ff */
[----:B------:R-:W-:Y:S01]  /*3860*/  LOP3.LUT R9, R10, 0x2, R5, 0xe2, !PT ;  /* 0x000000020a097812 */ /* 0x000fe200078ee205 */
[----:B------:R0:W-:Y:S01]  /*3870*/  STL.64 [R1+0x110], R28 ;  /* 0x0001101c01007387 */ /* 0x0001e20000100a00 */
[----:B------:R-:W1:Y:S01]  /*3880*/  LDC.64 R4, c[0x0][0x2f0] ;  /* 0x0000bc00ff047b82 */ /* 0x000e620000000a00 */
[----:B------:R-:W-:-:S02]  /*3890*/  ISETP.GE.AND P2, PT, R44, R37, PT ;  /* 0x000000252c00720c */ /* 0x000fc40003f46270 */
[----:B------:R2:W-:Y:S01]  /*38a0*/  STL.64 [R1+0x130], R30 ;  /* 0x0001301e01007387 */ /* 0x0005e20000100a00 */
[----:B------:R-:W-:Y:S02]  /*38b0*/  SEL R10, RZ, 0x4, P3 ;  /* 0x00000004ff0a7807 */ /* 0x000fe40001800000 */
[----:B------:R-:W-:Y:S02]  /*38c0*/  SEL R11, RZ, 0x8, P2 ;  /* 0x00000008ff0b7807 */ /* 0x000fe40001000000 */
[----:B------:R-:W-:Y:S01]  /*38d0*/  ISETP.GE.AND P3, PT, R12, R37, PT ;  /* 0x000000250c00720c */ /* 0x000fe20003f66270 */
[----:B------:R-:W-:Y:S01]  /*38e0*/  IMAD.SHL.U32 R6, R37, 0x2, RZ ;  /* 0x0000000225067824 */ /* 0x000fe200078e00ff */
[----:B------:R3:W-:Y:S01]  /*38f0*/  STL.64 [R1+0x1d0], R42 ;  /* 0x0001d02a01007387 */ /* 0x0007e20000100a00 */
[----:B0-----:R-:W0:Y:S01]  /*3900*/  LDC.64 R28, c[0x0][0x328] ;  /* 0x0000ca00ff1c7b82 */ /* 0x001e220000000a00 */
[----:B------:R-:W-:Y:S02]  /*3910*/  LOP3.LUT R9, R11, R9, R10, 0xfe, !PT ;  /* 0x000000090b097212 */ /* 0x000fe400078efe0a */
[----:B------:R-:W-:-:S05]  /*3920*/  SEL R11, RZ, 0xffffffff, P3 ;  /* 0xffffffffff0b7807 */ /* 0x000fca0001800000 */
[----:B--2---:R-:W0:Y:S01]  /*3930*/  LDC.64 R30, c[0x0][0x338] ;  /* 0x0000ce00ff1e7b82 */ /* 0x004e220000000a00 */
[-C--:B------:R-:W-:Y:S02]  /*3940*/  ISETP.GE.AND P4, PT, R17, R37.reuse, PT ;  /* 0x000000251100720c */ /* 0x080fe40003f86270 */
[----:B------:R-:W-:Y:S01]  /*3950*/  SHF.R.U32.HI R7, RZ, 0x1f, R8 ;  /* 0x0000001fff077819 */ /* 0x000fe20000011608 */
[----:B------:R-:W-:Y:S01]  /*3960*/  IMAD.SHL.U32 R11, R11, 0x2, RZ ;  /* 0x000000020b0b7824 */ /* 0x000fe200078e00ff */
[----:B------:R-:W-:Y:S01]  /*3970*/  ISETP.GE.AND P2, PT, R20, R37, PT ;  /* 0x000000251400720c */ /* 0x000fe20003f46270 */
[----:B------:R2:W-:Y:S01]  /*3980*/  STL [R1+0x6c], R6 ;  /* 0x00006c0601007387 */ /* 0x0005e20000100800 */
[----:B------:R-:W-:Y:S01]  /*3990*/  SEL R10, RZ, 0x1, P4 ;  /* 0x00000001ff0a7807 */ /* 0x000fe20002000000 */
[----:B------:R-:W-:Y:S01]  /*39a0*/  VIADD R25, R17, 0x60 ;  /* 0x0000006011197836 */ /* 0x000fe20000000000 */
[----:B------:R-:W-:Y:S01]  /*39b0*/  LEA.HI.SX32 R8, R8, R7, 0x1c ;  /* 0x0000000708087211 */ /* 0x000fe200078fe2ff */
[----:B------:R-:W-:Y:S01]  /*39c0*/  STL.64 [R1+0x88], R36 ;  /* 0x0000882401007387 */ /* 0x000fe20000100a00 */
[----:B------:R-:W-:Y:S01]  /*39d0*/  SEL R7, RZ, 0x20, P1 ;  /* 0x00000020ff077807 */ /* 0x000fe20000800000 */
[----:B---3--:R-:W3:Y:S01]  /*39e0*/  LDC R43, c[0x0][0x320] ;  /* 0x0000c800ff2b7b82 */ /* 0x008ee20000000800 */
[----:B-1----:R-:W-:-:S02]  /*39f0*/  ISETP.GE.AND P3, PT, R12, R5, PT ;  /* 0x000000050c00720c */ /* 0x002fc40003f66270 */
[----:B--2---:R-:W-:Y:S02]  /*3a00*/  SEL R6, RZ, 0x10, P5 ;  /* 0x00000010ff067807 */ /* 0x004fe40002800000 */
[----:B------:R-:W-:Y:S02]  /*3a10*/  LOP3.LUT R11, R11, 0x2, R10, 0xe2, !PT ;  /* 0x000000020b0b7812 */ /* 0x000fe400078ee20a */
[----:B------:R-:W-:Y:S01]  /*3a20*/  SEL R12, RZ, 0x4, P2 ;  /* 0x00000004ff0c7807 */ /* 0x000fe20001000000 */
[----:B------:R1:W-:Y:S01]  /*3a30*/  STL.64 [R1+0xa0], R36 ;  /* 0x0000a02401007387 */ /* 0x0003e20000100a00 */
[----:B------:R-:W-:Y:S01]  /*3a40*/  LOP3.LUT R10, R7, R9, R6, 0xfe, !PT ;  /* 0x00000009070a7212 */ /* 0x000fe200078efe06 */
[----:B------:R-:W2:Y:S01]  /*3a50*/  LDC.64 R14, c[0x0][0x300] ;  /* 0x0000c000ff0e7b82 */ /* 0x000ea20000000a00 */
[----:B------:R-:W-:Y:S01]  /*3a60*/  SEL R9, RZ, 0xffffffff, P3 ;  /* 0xffffffffff097807 */ /* 0x000fe20001800000 */
[----:B------:R-:W-:Y:S01]  /*3a70*/  VIADD R6, R4, 0x5f ;  /* 0x0000005f04067836 */ /* 0x000fe20000000000 */
[----:B------:R-:W-:-:S02]  /*3a80*/  LOP3.LUT R12, R11, R12, RZ, 0xfc, !PT ;  /* 0x0000000c0b0c7212 */ /* 0x000fc400078efcff */
[----:B------:R-:W-:Y:S01]  /*3a90*/  ISETP.GE.AND P1, PT, R17, R5, PT ;  /* 0x000000051100720c */ /* 0x000fe20003f26270 */
[----:B------:R-:W-:Y:S01]  /*3aa0*/  STL [R1+0xb8], R8 ;  /* 0x0000b80801007387 */ /* 0x000fe20000100800 */
[----:B------:R-:W-:-:S03]  /*3ab0*/  IMAD.HI R6, R6, 0x2aaaaaab, RZ ;  /* 0x2aaaaaab06067827 */ /* 0x000fc600078e02ff */
[----:B------:R-:W-:Y:S01]  /*3ac0*/  STL [R1+0xd8], R8 ;  /* 0x0000d80801007387 */ /* 0x000fe20000100800 */
[----:B------:R-:W-:Y:S01]  /*3ad0*/  SEL R7, RZ, 0x1, P1 ;  /* 0x00000001ff077807 */ /* 0x000fe20000800000 */
[----:B-1----:R-:W1:Y:S02]  /*3ae0*/  LDC R36, c[0x0][0x424] ;  /* 0x00010900ff247b82 */ /* 0x002e640000000800 */
[----:B------:R-:W-:Y:S04]  /*3af0*/  STL [R1+0xf8], R8 ;  /* 0x0000f80801007387 */ /* 0x000fe80000100800 */
[----:B------:R4:W-:Y:S04]  /*3b00*/  STL [R1+0x118], R8 ;  /* 0x0001180801007387 */ /* 0x0009e80000100800 */
[----:B0-----:R-:W-:Y:S04]  /*3b10*/  STL.128 [R1+0x1c0], R28 ;  /* 0x0001c01c01007387 */ /* 0x001fe80000100c00 */
[----:B------:R0:W-:Y:S01]  /*3b20*/  STL.U8 [R1+0x80], R10 ;  /* 0x0000800a01007387 */ /* 0x0001e20000100000 */
[----:B----4-:R-:W-:-:S03]  /*3b30*/  IMAD.SHL.U32 R8, R9, 0x2, RZ ;  /* 0x0000000209087824 */ /* 0x010fc600078e00ff */
[----:B------:R4:W-:Y:S01]  /*3b40*/  STL.U8 [R1+0x81], R12 ;  /* 0x0000810c01007387 */ /* 0x0009e20000100000 */
[-C--:B------:R-:W-:Y:S02]  /*3b50*/  ISETP.GE.AND P2, PT, R25, R5.reuse, PT ;  /* 0x000000051900720c */ /* 0x080fe40003f46270 */
[----:B------:R-:W-:Y:S01]  /*3b60*/  LOP3.LUT R8, R8, 0x2, R7, 0xe2, !PT ;  /* 0x0000000208087812 */ /* 0x000fe200078ee207 */
[----:B0-----:R-:W0:Y:S01]  /*3b70*/  LDC.U8 R10, c[0x0][0x410] ;  /* 0x00010400ff0a7b82 */ /* 0x001e220000000000 */
[----:B------:R-:W-:Y:S01]  /*3b80*/  SHF.R.U32.HI R7, RZ, 0x1f, R6 ;  /* 0x0000001fff077819 */ /* 0x000fe20000011606 */
[----:B------:R-:W-:Y:S01]  /*3b90*/  VIADD R21, R17, 0x80 ;  /* 0x0000008011157836 */ /* 0x000fe20000000000 */
[----:B------:R-:W-:-:S05]  /*3ba0*/  ISETP.GE.AND P1, PT, R20, R5, PT ;  /* 0x000000051400720c */ /* 0x000fca0003f26270 */
[----:B------:R-:W5:Y:S08]  /*3bb0*/  LDC.64 R28, c[0x0][0x408] ;  /* 0x00010200ff1c7b82 */ /* 0x000f700000000a00 */
[----:B------:R-:W1:Y:S08]  /*3bc0*/  LDC.64 R30, c[0x0][0x418] ;  /* 0x00010600ff1e7b82 */ /* 0x000e700000000a00 */
[----:B----4-:R-:W4:Y:S01]  /*3bd0*/  LDC R12, c[0x0][0x2fc] ;  /* 0x0000bf00ff0c7b82 */ /* 0x010f220000000800 */
[----:B------:R-:W-:-:S02]  /*3be0*/  LEA.HI.SX32 R6, R6, R7, 0x1c ;  /* 0x0000000706067211 */ /* 0x000fc400078fe2ff */
[----:B------:R-:W-:Y:S02]  /*3bf0*/  SEL R11, RZ, 0x8, P2 ;  /* 0x00000008ff0b7807 */ /* 0x000fe40001000000 */
[----:B------:R-:W-:Y:S02]  /*3c00*/  SEL R9, RZ, 0x4, P1 ;  /* 0x00000004ff097807 */ /* 0x000fe40000800000 */
[-C--:B------:R-:W-:Y:S01]  /*3c10*/  ISETP.GE.AND P1, PT, R21, R5.reuse, PT ;  /* 0x000000051500720c */ /* 0x080fe20003f26270 */
[----:B------:R-:W-:Y:S01]  /*3c20*/  STL [R1+0x40], R6 ;  /* 0x0000400601007387 */ /* 0x000fe20000100800 */
[----:B------:R-:W-:Y:S01]  /*3c30*/  LOP3.LUT R7, R11, R8, R9, 0xfe, !PT ;  /* 0x000000080b077212 */ /* 0x000fe200078efe09 */
[----:B------:R-:W-:Y:S01]  /*3c40*/  VIADD R20, R17, 0xa0 ;  /* 0x000000a011147836 */ /* 0x000fe20000000000 */
[----:B------:R-:W-:Y:S01]  /*3c50*/  SEL R8, RZ, 0x10, P1 ;  /* 0x00000010ff087807 */ /* 0x000fe20000800000 */
[----:B------:R3:W-:Y:S01]  /*3c60*/  STL [R1+0x228], R6 ;  /* 0x0002280601007387 */ /* 0x0007e20000100800 */
[----:B------:R-:W-:Y:S01]  /*3c70*/  LOP3.LUT P1, RZ, R230, 0x4, RZ, 0xc0, !PT ;  /* 0x00000004e6ff7812 */ /* 0x000fe2000782c0ff */
[----:B------:R-:W-:Y:S01]  /*3c80*/  IMAD.MOV.U32 R42, RZ, RZ, R4 ;  /* 0x000000ffff2a7224 */ /* 0x000fe200078e0004 */
[----:B------:R-:W-:Y:S01]  /*3c90*/  ISETP.GE.AND P2, PT, R20, R5, PT ;  /* 0x000000051400720c */ /* 0x000fe20003f46270 */
[----:B---3--:R-:W-:-:S05]  /*3ca0*/  IMAD.MOV.U32 R6, RZ, RZ, 0x20 ;  /* 0x00000020ff067424 */ /* 0x008fca00078e00ff */
[----:B------:R-:W-:Y:S01]  /*3cb0*/  SEL R6, R6, 0xffffffe0, !P1 ;  /* 0xffffffe006067807 */ /* 0x000fe20004800000 */
[----:B------:R-:W-:Y:S01]  /*3cc0*/  STL.64 [R1+0x240], R46 ;  /* 0x0002402e01007387 */ /* 0x000fe20000100a00 */
[----:B------:R-:W-:-:S03]  /*3cd0*/  SEL R9, RZ, 0x20, P2 ;  /* 0x00000020ff097807 */ /* 0x000fc60001000000 */
[----:B------:R-:W-:Y:S04]  /*3ce0*/  STL.64 [R1+0x1b0], R42 ;  /* 0x0001b02a01007387 */ /* 0x000fe80000100a00 */
[----:B--2---:R-:W-:Y:S04]  /*3cf0*/  STL.64 [R1+0x48], R14 ;  /* 0x0000480e01007387 */ /* 0x004fe80000100a00 */
[----:B------:R-:W-:Y:S04]  /*3d00*/  STL.64 [R1+0x198], R14 ;  /* 0x0001980e01007387 */ /* 0x000fe80000100a00 */
[----:B-----5:R-:W-:Y:S04]  /*3d10*/  STL.64 [R1+0xa8], R28 ;  /* 0x0000a81c01007387 */ /* 0x020fe80000100a00 */
[----:B-1----:R-:W-:Y:S04]  /*3d20*/  STL.64 [R1+0x168], R30 ;  /* 0x0001681e01007387 */ /* 0x002fe80000100a00 */
[----:B0-----:R-:W-:Y:S04]  /*3d30*/  STL.U8 [R1+0x6a], R10 ;  /* 0x00006a0a01007387 */ /* 0x001fe80000100000 */
[----:B------:R-:W-:Y:S04]  /*3d40*/  STL [R1+0x178], R36 ;  /* 0x0001782401007387 */ /* 0x000fe80000100800 */
[----:B----4-:R-:W-:Y:S04]  /*3d50*/  STL [R1+0x190], R12 ;  /* 0x0001900c01007387 */ /* 0x010fe80000100800 */
[----:B------:R-:W-:Y:S04]  /*3d60*/  STL [R1+0x1b8], R12 ;  /* 0x0001b80c01007387 */ /* 0x000fe80000100800 */
[----:B------:R-:W-:Y:S04]  /*3d70*/  STL.128 [R1+0x1e0], RZ ;  /* 0x0001e0ff01007387 */ /* 0x000fe80000100c00 */
[----:B------:R-:W-:Y:S04]  /*3d80*/  STL.64 [R1+0x1f0], RZ ;  /* 0x0001f0ff01007387 */ /* 0x000fe80000100a00 */
[----:B------:R-:W-:Y:S04]  /*3d90*/  STL.64 [R1+0x1f8], RZ ;  /* 0x0001f8ff01007387 */ /* 0x000fe80000100a00 */
[----:B------:R-:W-:Y:S04]  /*3da0*/  STL.64 [R1+0x248], R16 ;  /* 0x0002481001007387 */ /* 0x000fe80000100a00 */
[----:B------:R-:W-:Y:S04]  /*3db0*/  STL [R1+0x170], R196 ;  /* 0x000170c401007387 */ /* 0x000fe80000100800 */
[----:B------:R-:W-:Y:S01]  /*3dc0*/  STL [R1+0x218], R6 ;  /* 0x0002180601007387 */ /* 0x000fe20000100800 */
[----:B------:R-:W-:Y:S01]  /*3dd0*/  LOP3.LUT R8, R9, R7, R8, 0xfe, !PT ;  /* 0x0000000709087212 */ /* 0x000fe200078efe08 */
[----:B------:R-:W-:-:S02]  /*3de0*/  IMAD R7, R204, 0x200, R35 ;  /* 0x00000200cc077824 */ /* 0x000fc400078e0223 */
[----:B------:R-:W-:Y:S02]  /*3df0*/  IMAD.X R33, R33, 0x1, R38, P0 ;  /* 0x0000000121217824 */ /* 0x000fe400000e0626 */
[----:B------:R-:W-:Y:S01]  /*3e00*/  IMAD.WIDE.U32 R2, R7, 0x2, R2 ;  /* 0x0000000207027825 */ /* 0x000fe200078e0002 */
[----:B------:R-:W-:Y:S03]  /*3e10*/  STL.64 [R1+0x188], RZ ;  /* 0x000188ff01007387 */ /* 0x000fe60000100a00 */
[----:B------:R-:W-:Y:S01]  /*3e20*/  IMAD R40, R40, UR4, RZ ;  /* 0x0000000428287c24 */ /* 0x000fe2000f8e02ff */
[----:B------:R0:W-:Y:S04]  /*3e30*/  STL.64 [R1+0x188], R4 ;  /* 0x0001880401007387 */ /* 0x0001e80000100a00 */
[----:B------:R1:W-:Y:S04]  /*3e40*/  STL.64 [R1+0x220], R2 ;  /* 0x0002200201007387 */ /* 0x0003e80000100a00 */
[----:B------:R-:W-:Y:S04]  /*3e50*/  STL.U8 [R1+0x1d8], R8 ;  /* 0x0001d80801007387 */ /* 0x000fe80000100000 */
[----:B------:R-:W-:Y:S01]  /*3e60*/  STL.U8 [R1+0x1d9], R8 ;  /* 0x0001d90801007387 */ /* 0x000fe20000100000 */
[----:B0-----:R-:W-:-:S03]  /*3e70*/  IMAD.WIDE.U32 R4, R39, UR4, R32 ;  /* 0x0000000427047c25 */ /* 0x001fc6000f8e0020 */
[----:B------:R0:W-:Y:S01]  /*3e80*/  STL.U8 [R1+0x250], R8 ;  /* 0x0002500801007387 */ /* 0x0001e20000100000 */
[----:B-1----:R-:W-:Y:S01]  /*3e90*/  IADD3 R2, P0, R16, R0, RZ ;  /* 0x0000000010027210 */ /* 0x002fe20007f1e0ff */
[----:B------:R-:W-:Y:S01]  /*3ea0*/  IMAD R39, R39, UR5, R40 ;  /* 0x0000000527277c24 */ /* 0x000fe2000f8e0228 */
[----:B------:R-:W-:Y:S01]  /*3eb0*/  LEA.HI R81, R54, 0x8, RZ, 0x19 ;  /* 0x0000000836517811 */ /* 0x000fe200078fc8ff */
[----:B------:R1:W-:Y:S02]  /*3ec0*/  STL [R1+0x160], R0 ;  /* 0x0001600001007387 */ /* 0x0003e40000100800 */
[----:B------:R-:W-:Y:S02]  /*3ed0*/  IMAD.X R3, R41, 0x1, R34, P0 ;  /* 0x0000000129037824 */ /* 0x000fe400000e0622 */
[----:B0-----:R-:W-:Y:S02]  /*3ee0*/  IMAD.U32 R8, RZ, RZ, UR25 ;  /* 0x00000019ff087e24 */ /* 0x001fe4000f8e00ff */
[----:B------:R-:W-:-:S02]  /*3ef0*/  IMAD.IADD R78, R5, 0x1, R39 ;  /* 0x00000001054e7824 */ /* 0x000fc400078e0227 */
[----:B-1----:R-:W-:-:S07]  /*3f00*/  VIADD R0, R8, 0x258 ;  /* 0x0000025808007836 */ /* 0x002fce0000000000 */
.L_x_1487:
[----:B0-----:R-:W2:Y:S01]  /*3f10*/  LDL R8, [R1+0x2d0] ;  /* 0x0002d00001087983 */ /* 0x001ea20000100800 */
[----:B------:R-:W-:Y:S01]  /*3f20*/  VIADD R26, R26, 0xffffffff ;  /* 0xffffffff1a1a7836 */ /* 0x000fe20000000000 */
[----:B------:R-:W-:-:S04]  /*3f30*/  MOV R94, 0x3fb0 ;  /* 0x00003fb0005e7802 */ /* 0x000fc80000000f00 */
[----:B------:R-:W-:Y:S02]  /*3f40*/  ISETP.GT.AND P6, PT, R26, R27, PT ;  /* 0x0000001b1a00720c */ /* 0x000fe40003fc4270 */
[----:B--2---:R-:W-:-:S13]  /*3f50*/  R2UR UR4, R8 ;  /* 0x00000000080472ca */ /* 0x004fda00000e0000 */
[----:B------:R-:W-:Y:S01]  /*3f60*/  IMAD.U32 R80, RZ, RZ, UR4 ;  /* 0x00000004ff507e24 */ /* 0x000fe2000f8e00ff */
[----:B------:R-:W-:Y:S05]  /*3f70*/  YIELD ;  /* 0x0000000000007946 */ /* 0x000fea0003800000 */
[----:B------:R-:W-:Y:S01]  /*3f80*/  BSSY B1, `(.L_x_1479) ;  /* 0x0000003000017945 */ /* 0x000fe20003800000 */
[----:B------:R-:W-:-:S07]  /*3f90*/  VIADD R80, R80, 0x2b8 ;  /* 0x000002b850507836 */ /* 0x000fce0000000000 */
[----:B------:R-:W-:Y:S05]  /*3fa0*/  CALL.REL.NOINC `($_ZN7cutlass13device_kernelIN5flash11enable_sm90INS1_16FlashAttnFwdSm90INS1_25CollectiveMainloopFwdSm90ILi2EN4cute5tupleIJNS5_1CILi1EEES8_S8_EEENS6_IJNS7_ILi128EEENS7_ILi96EEENS7_ILi192EEEEEELi192ENS_10bfloat16_tEfNS_4arch4Sm90ELb0ELb1ELb1ELb1ELb0ELb1ELb0ELb1ELb1ELb1ELb1ELb0EEENS1_21CollectiveEpilogueFwdINS6_IJSA_SC_SB_EEES9_SE_SG_Li256ELb1ELb1ELb1ELb0EEENS1_36VarlenDynamicPersistentTileSchedulerILi128ELi96ELi256ELi128ELb1ELb1ELb1ELb1ELb0ELb1EEEEEEEEEvNT_6ParamsE$_ZZN5flash25CollectiveMainloopFwdSm90ILi2EN4cute5tupleIJNS1_1CILi1EEES4_S4_EEENS2_IJNS3_ILi128EEENS3_ILi96EEENS3_ILi192EEEEEELi192EN7cutlass10bfloat16_tEfNSA_4arch4Sm90ELb0ELb1ELb1ELb1ELb0ELb1ELb0ELb1ELb1ELb1ELb1ELb0EE12store_kv_newINS_16FlashAttnFwdSm90ISE_NS_21CollectiveEpilogueFwdINS2_IJS6_S8_S7_EEES5_SB_SD_Li256ELb1ELb1ELb1ELb0EEENS_36VarlenDynamicPersistentTileSchedulerILi128ELi96ELi256ELi128ELb1ELb1ELb1ELb1ELb0ELb1EEEE13SharedStorageEEEbRKNSE_6ParamsENSA_25PipelineTmaAsyncNoClusterILi2ENSA_16PipelineTmaAsyncILi2EEEEESU_RNSA_13PipelineStateILj2EEEiRT_RKNS_16SeqlenInfoQKNewKILb1ELb1EEENS2_IJiiiiEEEENKUliRKT_E_clISW_EEDaiS17_) ;  /* 0x00000260009c7944 */ /* 0x000fea0003c00000 */
[----:B------:R-:W-:Y:S05]  /*3fb0*/  BSYNC B1 ;  /* 0x0000000000017941 */ /* 0x000fea0003800000 */
.L_x_1479:
[----:B------:R-:W2:Y:S04]  /*3fc0*/  LDL R8, [R1+0x304] ;  /* 0x0003040001087983 */ /* 0x000ea80000100800 */
[----:B------:R0:W5:Y:S01]  /*3fd0*/  LDL.64 R46, [R1+0x2b8] ;  /* 0x0002b800012e7983 */ /* 0x0001620000100a00 */
[----:B--2---:R-:W-:-:S13]  /*3fe0*/  R2UR UR4, R8 ;  /* 0x00000000080472ca */ /* 0x004fda00000e0000 */
[----:B------:R-:W-:-:S04]  /*3ff0*/  ULOP3.LUT UR4, UR4, 0x1, URZ, 0xfc, !UPT ;  /* 0x0000000104047892 */ /* 0x000fc8000f8efc3f */
[----:B------:R-:W-:-:S06]  /*4000*/  UISETP.NE.AND UP0, UPT, UR4, 0x3, UPT ;  /* 0x000000030400788c */ /* 0x000fcc000bf05270 */
[----:B------:R-:W-:-:S13]  /*4010*/  PLOP3.LUT P0, PT, PT, PT, UP0, 0x80, 0x0 ;  /* 0x000000000000781c */ /* 0x000fda0003f0f008 */
[----:B0-----:R-:W-:Y:S05]  /*4020*/  @!P0 BRA `(.L_x_1480) ;  /* 0x0000000000048947 */ /* 0x001fea0003800000 */
[----:B------:R-:W-:Y:S01]  /*4030*/  BPT.TRAP 0x1 ;  /* 0x000000040000795c */ /* 0x000fe20000300000 */
.L_x_1480:
[----:B-----5:R-:W-:Y:S01]  /*4040*/  LEA R50, R46, UR37, 0x3 ;  /* 0x000000252e327c11 */ /* 0x020fe2000f8e18ff */
[----:B------:R-:W-:Y:S01]  /*4050*/  BSSY B0, `(.L_x_1481) ;  /* 0x0000004000007945 */ /* 0x000fe20003800000 */
[----:B------:R-:W-:-:S04]  /*4060*/  SHF.L.U32 R9, R47, 0x1f, RZ ;  /* 0x0000001f2f097819 */ /* 0x000fc800000006ff */
[----:B------:R-:W0:Y:S02]  /*4070*/  SYNCS.PHASECHK.TRANS64.TRYWAIT P0, [R50+URZ+0x308b0], R9 ;  /* 0x0308b009320075a7 */ /* 0x000e24000800017f */
[----:B0-----:R-:W-:Y:S05]  /*4080*/  @!P0 BRA `(.L_x_1482) ;  /* 0x00000234009c8947 */ /* 0x001fea0003800000 */
.L_x_1830:
[----:B------:R-:W-:Y:S05]  /*4090*/  BSYNC B0 ;  /* 0x0000000000007941 */ /* 0x000fea0003800000 */
.L_x_1481:
[----:B0-----:R-:W2:Y:S01]  /*40a0*/  LDL R9, [R1+0x60] ;  /* 0x0000600001097983 */ /* 0x001ea20000100800 */
[----:B------:R-:W-:Y:S01]  /*40b0*/  BSSY B0, `(.L_x_1483) ;  /* 0x0000028000007945 */ /* 0x000fe20003800000 */
[----:B------:R-:W-:-:S04]  /*40c0*/  IMAD.WIDE R40, R26, 0x60, R2 ;  /* 0x000000601a287825 */ /* 0x000fc800078e0202 */
[----:B--2---:R-:W-:Y:S02]  /*40d0*/  IMAD R8, R26, -0x60, R9 ;  /* 0xffffffa01a087824 */ /* 0x004fe400078e0209 */
[----:B------:R-:W-:-:S03]  /*40e0*/  IMAD R9, R46, 0x4800, R7 ;  /* 0x000048002e097824 */ /* 0x000fc600078e0207 */
[----:B------:R-:W-:Y:S01]  /*40f0*/  VIMNMX R11, R8, 0x60, PT ;  /* 0x00000060080b7848 */ /* 0x000fe20003fe0100 */
[C---:B------:R-:W-:Y:S02]  /*4100*/  VIADD R8, R16.reuse, 0x40 ;  /* 0x0000004010087836 */ /* 0x040fe40000000000 */
[----:B------:R-:W-:Y:S01]  /*4110*/  IMAD R44, R9, 0x2, R24 ;  /* 0x00000002092c7824 */ /* 0x000fe200078e0218 */
[-C--:B------:R-:W-:Y:S02]  /*4120*/  ISETP.GE.AND P1, PT, R16, R11.reuse, PT ;  /* 0x0000000b1000720c */ /* 0x080fe40003f26270 */
[----:B------:R-:W-:Y:S01]  /*4130*/  ISETP.GE.AND P0, PT, R8, R11, PT ;  /* 0x0000000b0800720c */ /* 0x000fe20003f06270 */
[----:B------:R-:W-:-:S04]  /*4140*/  IMAD.IADD R11, R6, 0x1, R9 ;  /* 0x00000001060b7824 */ /* 0x000fc800078e0209 */
[----:B------:R-:W-:-:S06]  /*4150*/  IMAD R45, R11, 0x2, R24 ;  /* 0x000000020b2d7824 */ /* 0x000fcc00078e0218 */
[----:B------:R-:W-:Y:S05]  /*4160*/  @P1 BRA `(.L_x_1484) ;  /* 0x0000000000701947 */ /* 0x000fea0003800000 */
[----:B------:R-:W-:Y:S01]  /*4170*/  ISETP.GE.AND P3, PT, R17, UR46, PT ;  /* 0x0000002e11007c0c */ /* 0x000fe2000bf66270 */
[----:B------:R-:W-:Y:S01]  /*4180*/  IMAD R15, R41, UR42, RZ ;  /* 0x0000002a290f7c24 */ /* 0x000fe2000f8e02ff */
[----:B------:R-:W-:Y:S01]  /*4190*/  ISETP.GE.AND P4, PT, R21, UR46, PT ;  /* 0x0000002e15007c0c */ /* 0x000fe2000bf86270 */
[----:B------:R-:W-:Y:S01]  /*41a0*/  IMAD.MOV.U32 R12, RZ, RZ, R4 ;  /* 0x000000ffff0c7224 */ /* 0x000fe200078e0004 */
[----:B------:R-:W-:Y:S01]  /*41b0*/  ISETP.GE.AND P5, PT, R20, UR46, PT ;  /* 0x0000002e14007c0c */ /* 0x000fe2000bfa6270 */
[----:B------:R-:W-:Y:S02]  /*41c0*/  IMAD.MOV.U32 R13, RZ, RZ, R78 ;  /* 0x000000ffff0d7224 */ /* 0x000fe400078e004e */
[C---:B------:R-:W-:Y:S02]  /*41d0*/  IMAD R15, R40.reuse, UR43, R15 ;  /* 0x0000002b280f7c24 */ /* 0x040fe4000f8e020f */
[----:B------:R-:W-:-:S04]  /*41e0*/  IMAD.WIDE.U32 R12, R40, UR42, R12 ;  /* 0x0000002a280c7c25 */ /* 0x000fc8000f8e000c */
[----:B------:R-:W0:Y:S01]  /*41f0*/  @!P3 LDS.128 R8, [R44] ;  /* 0x000000002c08b984 */ /* 0x000e220000000c00 */
[----:B------:R-:W-:Y:S01]  /*4200*/  IMAD.IADD R15, R13, 0x1, R15 ;  /* 0x000000010d0f7824 */ /* 0x000fe200078e020f */
[C---:B------:R-:W-:Y:S01]  /*4210*/  LEA R42, P1, R12.reuse, UR40, 0x1 ;  /* 0x000000280c2a7c11 */ /* 0x040fe2000f8208ff */
[C---:B------:R-:W-:Y:S01]  /*4220*/  VIADD R13, R17.reuse, 0x20 ;  /* 0x00000020110d7836 */ /* 0x040fe20000000000 */
[----:B------:R-:W1:Y:S02]  /*4230*/  @!P4 LDS.128 R32, [R44+0x6000] ;  /* 0x006000002c20c984 */ /* 0x000e640000000c00 */
[----:B------:R-:W-:Y:S01]  /*4240*/  LEA.HI.X R43, R12, UR41, R15, 0x1, P1 ;  /* 0x000000290c2b7c11 */ /* 0x000fe200088f0c0f */
[----:B------:R-:W-:Y:S01]  /*4250*/  VIADD R12, R17, 0x40 ;  /* 0x00000040110c7836 */ /* 0x000fe20000000000 */
[----:B------:R-:W-:Y:S01]  /*4260*/  ISETP.GE.AND P2, PT, R13, UR46, PT ;  /* 0x0000002e0d007c0c */ /* 0x000fe2000bf46270 */
[----:B------:R-:W2:Y:S03]  /*4270*/  @!P5 LDS.128 R36, [R45+0x6000] ;  /* 0x006000002d24d984 */ /* 0x000ea60000000c00 */
[----:B------:R-:W-:-:S13]  /*4280*/  ISETP.GE.AND P1, PT, R12, UR46, PT ;  /* 0x0000002e0c007c0c */ /* 0x000fda000bf26270 */
[----:B------:R-:W3:Y:S04]  /*4290*/  @!P1 LDS.128 R12, [R44+0x3000] ;  /* 0x003000002c0c9984 */ /* 0x000ee80000000c00 */
[----:B0-----:R-:W-:Y:S01]  /*42a0*/  @!P3 STG.E.128 desc[UR60][R42.64], R8 ;  /* 0x000000082a00b986 */ /* 0x001fe2000c101d3c */
[----:B------:R-:W-:-:S03]  /*42b0*/  ISETP.GE.AND P3, PT, R25, UR46, PT ;  /* 0x0000002e19007c0c */ /* 0x000fc6000bf66270 */
[----:B------:R-:W0:Y:S04]  /*42c0*/  @!P2 LDS.128 R8, [R45] ;  /* 0x000000002d08a984 */ /* 0x000e280000000c00 */
[----:B-1----:R-:W-:Y:S04]  /*42d0*/  @!P4 STG.E.128 desc[UR60][R42.64+0x100], R32 ;  /* 0x000100202a00c986 */ /* 0x002fe8000c101d3c */
[----:B--2---:R-:W-:Y:S04]  /*42e0*/  @!P5 STG.E.128 desc[UR60][R42.64+0x140], R36 ;  /* 0x000140242a00d986 */ /* 0x004fe8000c101d3c */
[----:B------:R-:W1:Y:S04]  /*42f0*/  @!P3 LDS.128 R28, [R45+0x3000] ;  /* 0x003000002d1cb984 */ /* 0x000e680000000c00 */
[----:B---3--:R2:W-:Y:S04]  /*4300*/  @!P1 STG.E.128 desc[UR60][R42.64+0x80], R12 ;  /* 0x0000800c2a009986 */ /* 0x0085e8000c101d3c */
[----:B0-----:R2:W-:Y:S04]  /*4310*/  @!P2 STG.E.128 desc[UR60][R42.64+0x40], R8 ;  /* 0x000040082a00a986 */ /* 0x0015e8000c101d3c */
[----:B-1----:R2:W-:Y:S02]  /*4320*/  @!P3 STG.E.128 desc[UR60][R42.64+0xc0], R28 ;  /* 0x0000c01c2a00b986 */ /* 0x0025e4000c101d3c */
.L_x_1484:
[----:B------:R-:W-:Y:S05]  /*4330*/  BSYNC B0 ;  /* 0x0000000000007941 */ /* 0x000fea0003800000 */
.L_x_1483:
[----:B------:R-:W-:Y:S04]  /*4340*/  BSSY B0, `(.L_x_1485) ;  /* 0x0000020000007945 */ /* 0x000fe80003800000 */
[----:B------:R-:W-:Y:S05]  /*4350*/  @P0 BRA `(.L_x_1486) ;  /* 0x0000000000780947 */ /* 0x000fea0003800000 */
[----:B--2---:R-:W-:Y:S01]  /*4360*/  IADD3 R11, P0, R40, 0x40, RZ ;  /* 0x00000040280b7810 */ /* 0x004fe20007f1e0ff */
[----:B------:R-:W-:Y:S01]  /*4370*/  IMAD.MOV.U32 R8, RZ, RZ, R4 ;  /* 0x000000ffff087224 */ /* 0x000fe200078e0004 */
[----:B------:R-:W-:Y:S01]  /*4380*/  ISETP.GE.AND P3, PT, R17, UR46, PT ;  /* 0x0000002e11007c0c */ /* 0x000fe2000bf66270 */
[----:B------:R-:W-:Y:S01]  /*4390*/  IMAD.MOV.U32 R9, RZ, RZ, R78 ;  /* 0x000000ffff097224 */ /* 0x000fe200078e004e */
[----:B------:R-:W-:Y:S01]  /*43a0*/  ISETP.GE.AND P1, PT, R21, UR46, PT ;  /* 0x0000002e15007c0c */ /* 0x000fe2000bf26270 */
[----:B------:R-:W-:Y:S01]  /*43b0*/  IMAD.X R40, RZ, RZ, R41, P0 ;  /* 0x000000ffff287224 */ /* 0x000fe200000e0629 */
[----:B------:R-:W-:Y:S01]  /*43c0*/  ISETP.GE.AND P5, PT, R20, UR46, PT ;  /* 0x0000002e14007c0c */ /* 0x000fe2000bfa6270 */
[----:B------:R-:W-:Y:S02]  /*43d0*/  VIADD R10, R17, 0x40 ;  /* 0x00000040110a7836 */ /* 0x000fe40000000000 */
[----:B------:R-:W-:Y:S02]  /*43e0*/  IMAD R40, R40, UR42, RZ ;  /* 0x0000002a28287c24 */ /* 0x000fe4000f8e02ff */
[----:B------:R-:W-:Y:S01]  /*43f0*/  IMAD.WIDE.U32 R8, R11, UR42, R8 ;  /* 0x0000002a0b087c25 */ /* 0x000fe2000f8e0008 */
[----:B------:R-:W-:-:S03]  /*4400*/  ISETP.GE.AND P2, PT, R10, UR46, PT ;  /* 0x0000002e0a007c0c */ /* 0x000fc6000bf46270 */
[----:B------:R-:W-:Y:S01]  /*4410*/  IMAD R11, R11, UR43, R40 ;  /* 0x0000002b0b0b7c24 */ /* 0x000fe2000f8e0228 */
[----:B------:R-:W-:Y:S01]  /*4420*/  LEA R48, P4, R8, UR40, 0x1 ;  /* 0x0000002808307c11 */ /* 0x000fe2000f8808ff */
[----:B------:R-:W-:Y:S01]  /*4430*/  VIADD R10, R17, 0x20 ;  /* 0x00000020110a7836 */ /* 0x000fe20000000000 */
[----:B------:R-:W0:Y:S01]  /*4440*/  @!P1 LDS.128 R28, [R44+0x8000] ;  /* 0x008000002c1c9984 */ /* 0x000e220000000c00 */
[----:B------:R-:W-:-:S03]  /*4450*/  IMAD.IADD R9, R9, 0x1, R11 ;  /* 0x0000000109097824 */ /* 0x000fc600078e020b */
[----:B------:R-:W-:Y:S01]  /*4460*/  ISETP.GE.AND P0, PT, R10, UR46, PT ;  /* 0x0000002e0a007c0c */ /* 0x000fe2000bf06270 */
[----:B------:R-:W1:Y:S01]  /*4470*/  @!P5 LDS.128 R40, [R45+0x8000] ;  /* 0x008000002d28d984 */ /* 0x000e620000000c00 */
[----:B------:R-:W-:Y:S02]  /*4480*/  LEA.HI.X R49, R8, UR41, R9, 0x1, P4 ;  /* 0x0000002908317c11 */ /* 0x000fe4000a0f0c09 */
[----:B------:R-:W-:Y:S01]  /*4490*/  ISETP.GE.AND P4, PT, R25, UR46, PT ;  /* 0x0000002e19007c0c */ /* 0x000fe2000bf86270 */
[----:B------:R-:W2:Y:S04]  /*44a0*/  @!P3 LDS.128 R8, [R44+0x2000] ;  /* 0x002000002c08b984 */ /* 0x000ea80000000c00 */
[----:B------:R-:W3:Y:S04]  /*44b0*/  @!P2 LDS.128 R12, [R44+0x5000] ;  /* 0x005000002c0ca984 */ /* 0x000ee80000000c00 */
[----:B------:R-:W4:Y:S04]  /*44c0*/  @!P0 LDS.128 R32, [R45+0x2000] ;  /* 0x002000002d208984 */ /* 0x000f280000000c00 */
[----:B------:R-:W5:Y:S04]  /*44d0*/  @!P4 LDS.128 R36, [R45+0x5000] ;  /* 0x005000002d24c984 */ /* 0x000f680000000c00 */
[----:B0-----:R0:W-:Y:S04]  /*44e0*/  @!P1 STG.E.128 desc[UR60][R48.64+0x100], R28 ;  /* 0x0001001c30009986 */ /* 0x0011e8000c101d3c */
[----:B-1----:R0:W-:Y:S04]  /*44f0*/  @!P5 STG.E.128 desc[UR60][R48.64+0x140], R40 ;  /* 0x000140283000d986 */ /* 0x0021e8000c101d3c */
[----:B--2---:R0:W-:Y:S04]  /*4500*/  @!P3 STG.E.128 desc[UR60][R48.64], R8 ;  /* 0x000000083000b986 */ /* 0x0041e8000c101d3c */
[----:B---3--:R0:W-:Y:S04]  /*4510*/  @!P2 STG.E.128 desc[UR60][R48.64+0x80], R12 ;  /* 0x0000800c3000a986 */ /* 0x0081e8000c101d3c */
[----:B----4-:R0:W-:Y:S04]  /*4520*/  @!P0 STG.E.128 desc[UR60][R48.64+0x40], R32 ;  /* 0x0000402030008986 */ /* 0x0101e8000c101d3c */
[----:B-----5:R0:W-:Y:S02]  /*4530*/  @!P4 STG.E.128 desc[UR60][R48.64+0xc0], R36 ;  /* 0x0000c0243000c986 */ /* 0x0201e4000c101d3c */
.L_x_1486:
[----:B------:R-:W-:Y:S05]  /*4540*/  BSYNC B0 ;  /* 0x0000000000007941 */ /* 0x000fea0003800000 */
.L_x_1485:
[----:B0-2---:R-:W0:Y:S01]  /*4550*/  S2R R8, SR_TID.X ;  /* 0x0000000000087919 */ /* 0x005e220000002100 */
[----:B------:R-:W-:Y:S01]  /*4560*/  @!PT LDS RZ, [RZ] ;  /* 0x00000000fffff984 */ /* 0x000fe20000000800 */
[----:B------:R-:W-:Y:S01]  /*4570*/  @!PT LDS RZ, [RZ] ;  /* 0x00000000fffff984 */ /* 0x000fe20000000800 */
[----:B------:R-:W-:Y:S01]  /*4580*/  @!PT LDS RZ, [RZ] ;  /* 0x00000000fffff984 */ /* 0x000fe20000000800 */
[----:B------:R-:W-:Y:S01]  /*4590*/  @!PT LDS RZ, [RZ] ;  /* 0x00000000fffff984 */ /* 0x000fe20000000800 */
[----:B------:R1:W-:Y:S06]  /*45a0*/  MEMBAR.ALL.CTA ;  /* 0x0000000000007992 */ /* 0x0003ec0000008000 */
[----:B-1----:R-:W1:Y:S01]  /*45b0*/  FENCE.VIEW.ASYNC.S ;  /* 0x00000000000073c6 */ /* 0x002e620000000000 */
[----:B------:R-:W-:Y:S05]  /*45c0*/  WARPSYNC.ALL ;  /* 0x0000000000007948 */ /* 0x000fea0003800000 */
[----:B0-----:R-:W-:-:S04]  /*45d0*/  LOP3.LUT R8, R8, 0x7f, RZ, 0xc0, !PT ;  /* 0x0000007f08087812 */ /* 0x001fc800078ec0ff */
[----:B------:R-:W-:Y:S01]  /*45e0*/  ISETP.NE.AND P0, PT, R8, RZ, PT ;  /* 0x000000ff0800720c */ /* 0x000fe20003f05270 */
[----:B-1----:R0:W-:-:S12]  /*45f0*/  BAR.SYNC.DEFER_BLOCKING R81, 0x80 ;  /* 0x000200510000751d */ /* 0x0021d80000010000 */
[----:B------:R-:W-:-:S05]  /*4600*/  @!P0 VIADD R50, R50, 0x308c0 ;  /* 0x000308c032328836 */ /* 0x000fca0000000000 */
[----:B------:R-:W-:-:S04]  /*4610*/  @!P0 PRMT R50, RZ, 0x654, R50 ;  /* 0x00000654ff328816 */ /* 0x000fc80000000032 */
[----:B------:R0:W-:Y:S01]  /*4620*/  @!P0 SYNCS.ARRIVE.TRANS64.RED.A1T0 RZ, [R50+URZ], RZ ;  /* 0x000000ff32ff89a7 */ /* 0x0001e2000810043f */
[----:B------:R-:W2:Y:S01]  /*4630*/  LDL R10, [R1+0x2c0] ;  /* 0x0002c000010a7983 */ /* 0x000ea20000100800 */
[----:B------:R-:W-:Y:S02]  /*4640*/  VIADD R8, R46, 0x1 ;  /* 0x000000012e087836 */ /* 0x000fe40000000000 */
[----:B------:R-:W-:-:S03]  /*4650*/  IMAD.MOV.U32 R46, RZ, RZ, RZ ;  /* 0x000000ffff2e7224 */ /* 0x000fc600078e00ff */
[----:B------:R-:W-:Y:S01]  /*4660*/  ISETP.NE.AND P0, PT, R8, 0x2, PT ;  /* 0x000000020800780c */ /* 0x000fe20003f05270 */
[----:B------:R0:W-:-:S12]  /*4670*/  STL [R1+0x2b8], R8 ;  /* 0x0002b80801007387 */ /* 0x0001d80000100800 */
[----:B------:R-:W-:-:S05]  /*4680*/  @!P0 LOP3.LUT R47, R47, 0x1, RZ, 0x3c, !PT ;  /* 0x000000012f2f8812 */ /* 0x000fca00078e3cff */
[----:B------:R0:W-:Y:S01]  /*4690*/  @!P0 STL.64 [R1+0x2b8], R46 ;  /* 0x0002b82e01008387 */ /* 0x0001e20000100a00 */
[----:B------:R-:W-:Y:S01]  /*46a0*/  PLOP3.LUT P0, PT, PT, PT, PT, 0x8, 0x0 ;  /* 0x000000000000781c */ /* 0x000fe20003f0e170 */
[----:B--2---:R-:W-:-:S05]  /*46b0*/  VIADD R10, R10, 0x1 ;  /* 0x000000010a0a7836 */ /* 0x004fca0000000000 */
[----:B------:R0:W-:Y:S01]  /*46c0*/  STL [R1+0x2c0], R10 ;  /* 0x0002c00a01007387 */ /* 0x0001e20000100800 */
[----:B------:R-:W-:Y:S06]  /*46d0*/  @P6 BRA `(.L_x_1487) ;  /* 0xfffffff8000c6947 */ /* 0x000fec000383ffff */
.L_x_1476:
[----:B------:R-:W1:Y:S01]  /*46e0*/  LDC R0, c[0x0][0x448] ;  /* 0x00011200ff007b82 */ /* 0x000e620000000800 */
[----:B------:R-:W-:Y:S02]  /*46f0*/  R2UR UR4, R192 ;  /* 0x00000000c00472ca */ /* 0x000fe400000e0000 */
[----:B------:R-:W-:-:S05]  /*4700*/  IADD3 R5, R22, 0x1, -R19 ;  /* 0x0000000116057810 */ /* 0x000fca0007ffe813 */
[----:B------:R-:W2:Y:S06]  /*4710*/  LDC.64 R6, c[0x0][0x9e0] ;  /* 0x00027800ff067b82 */ /* 0x000eac0000000a00 */
[----:B------:R-:W-:Y:S01]  /*4720*/  UIADD3 UR4, UR4, 0x7f, URZ ;  /* 0x0000007f04047890 */ /* 0x000fe2000fffe03f */
[----:B-1----:R-:W-:Y:S02]  /*4730*/  ISETP.NE.AND P1, PT, R0, 0x1, PT ;  /* 0x000000010000780c */ /* 0x002fe40003f25270 */
[----:B--2---:R-:W-:-:S11]  /*4740*/  ISETP.GE.AND P2, PT, R7, 0x1, PT ;  /* 0x000000010700780c */ /* 0x004fd60003f46270 */
[----:B------:R-:W1:Y:S08]  /*4750*/  @P1 LDC R0, c[0x0][0x44c] ;  /* 0x00011300ff001b82 */ /* 0x000e700000000800 */
[----:B------:R-:W2:Y:S01]  /*4760*/  @P1 LDC R3, c[0x0][0x450] ;  /* 0x00011400ff031b82 */ /* 0x000ea20000000800 */
[----:B-1----:R-:W-:-:S04]  /*4770*/  @P1 IMAD.HI.U32 R2, R0, UR4, RZ ;  /* 0x0000000400021c27 */ /* 0x002fc8000f8e00ff */
[----:B------:R-:W-:Y:S01]  /*4780*/  IMAD.U32 R0, RZ, RZ, UR4 ;  /* 0x00000004ff007e24 */ /* 0x000fe2000f8e00ff */
[----:B--2---:R-:W-:-:S05]  /*4790*/  @P1 SHF.R.U32.HI R0, RZ, R3, R2 ;  /* 0x00000003ff001219 */ /* 0x004fca0000011602 */
[----:B------:R-:W-:Y:S01]  /*47a0*/  IMAD.IADD R3, R5, 0x1, R0 ;  /* 0x0000000105037824 */ /* 0x000fe200078e0200 */
[----:B------:R-:W-:Y:S06]  /*47b0*/  @P0 BRA `(.L_x_1488) ;  /* 0x0000000000080947 */ /* 0x000fec0003800000 */
[----:B------:R-:W1:Y:S02]  /*47c0*/  FENCE.VIEW.ASYNC.G ;  /* 0x00000000000073c6 */ /* 0x000e640000000100 */
[----:B-1----:R-:W-:Y:S06]  /*47d0*/  BAR.ARV 0xc, 0x180 ;  /* 0x0306000000007b1d */ /* 0x002fec0000002000 */
.L_x_1488:
[----:B------:R-:W-:Y:S01]  /*47e0*/  IMAD.IADD R0, R3, 0x1, R6 ;  /* 0x0000000103007824 */ /* 0x000fe200078e0206 */
[----:B------:R-:W-:Y:S06]  /*47f0*/  @!P2 BRA `(.L_x_1489) ;  /* 0x000000000040a947 */ /* 0x000fec0003800000 */
[C---:B------:R-:W-:Y:S01]  /*4800*/  ISETP.GT.AND P0, PT, R3.reuse, RZ, PT ;  /* 0x000000ff0300720c */ /* 0x040fe20003f04270 */
[----:B------:R-:W-:-:S12]  /*4810*/  VIADD R2, R3, 0xffffffff ;  /* 0xffffffff03027836 */ /* 0x000fd80000000000 */
[----:B------:R-:W-:Y:S05]  /*4820*/  @P0 BRA `(.L_x_1490) ;  /* 0x00000000001c0947 */ /* 0x000fea0003800000 */
[----:B------:R-:W-:Y:S01]  /*4830*/  ISETP.NE.AND P0, PT, R7, 0x1, PT ;  /* 0x000000010700780c */ /* 0x000fe20003f05270 */
[----:B------:R-:W-:-:S12]  /*4840*/  IMAD.MOV R3, RZ, RZ, -R3 ;  /* 0x000000ffff037224 */ /* 0x000fd800078e0a03 */
[----:B------:R-:W1:Y:S02]  /*4850*/  @P0 LDC.64 R4, c[0x0][0x9e8] ;  /* 0x00027a00ff040b82 */ /* 0x000e640000000a00 */
[----:B-1----:R-:W-:-:S05]  /*4860*/  @P0 IMAD.HI.U32 R2, R3, R4, RZ ;  /* 0x0000000403020227 */ /* 0x002fca00078e00ff */
[----:B------:R-:W-:-:S04]  /*4870*/  @P0 SHF.R.U32.HI R3, RZ, R5, R2 ;  /* 0x00000005ff030219 */ /* 0x000fc80000011602 */
[----:B------:R-:W-:Y:S01]  /*4880*/  LOP3.LUT R2, RZ, R3, RZ, 0x33, !PT ;  /* 0x00000003ff027212 */ /* 0x000fe200078e33ff */
[----:B------:R-:W-:Y:S06]  /*4890*/  BRA `(.L_x_1491) ;  /* 0x0000000000107947 */ /* 0x000fec0003800000 */
.L_x_1490:
[----:B------:R-:W-:-:S13]  /*48a0*/  ISETP.NE.AND P0, PT, R7, 0x1, PT ;  /* 0x000000010700780c */ /* 0x000fda0003f05270 */
[----:B------:R-:W1:Y:S02]  /*48b0*/  @P0 LDC.64 R4, c[0x0][0x9e8] ;  /* 0x00027a00ff040b82 */ /* 0x000e640000000a00 */
[----:B-1----:R-:W-:-:S05]  /*48c0*/  @P0 IMAD.HI.U32 R4, R2, R4, RZ ;  /* 0x0000000402040227 */ /* 0x002fca00078e00ff */
[----:B------:R-:W-:-:S07]  /*48d0*/  @P0 SHF.R.U32.HI R2, RZ, R5, R4 ;  /* 0x00000005ff020219 */ /* 0x000fce0000011604 */
.L_x_1491:
[----:B------:R-:W-:-:S05]  /*48e0*/  IMAD R3, R2, R7, R7 ;  /* 0x0000000702037224 */ /* 0x000fca00078e0207 */
[----:B------:R-:W-:-:S07]  /*48f0*/  VIMNMX R0, R0, R3, PT ;  /* 0x0000000300007248 */ /* 0x000fce0003fe0100 */
.L_x_1489:
[----:B------:R-:W1:Y:S01]  /*4900*/  @P1 LDC R2, c[0x0][0x44c] ;  /* 0x00011300ff021b82 */ /* 0x000e620000000800 */
[----:B------:R-:W-:Y:S01]  /*4910*/  R2UR UR4, R192 ;  /* 0x00000000c00472ca */ /* 0x000fe200000e0000 */
[----:B------:R-:W-:-:S04]  /*4920*/  VIADD R0, R0, 0x5f ;  /* 0x0000005f00007836 */ /* 0x000fc80000000000 */
[----:B------:R-:W-:Y:S02]  /*4930*/  IMAD.HI R0, R0, 0x2aaaaaab, RZ ;  /* 0x2aaaaaab00007827 */ /* 0x000fe400078e02ff */
[----:B------:R-:W2:Y:S06]  /*4940*/  @P1 LDC R5, c[0x0][0x450] ;  /* 0x00011400ff051b82 */ /* 0x000eac0000000800 */
[----:B------:R-:W-:Y:S02]  /*4950*/  IMAD.U32 R3, RZ, RZ, UR4 ;  /* 0x00000004ff037e24 */ /* 0x000fe4000f8e00ff */
[----:B-1----:R-:W-:Y:S01]  /*4960*/  @P1 IMAD.HI.U32 R2, R2, UR4, RZ ;  /* 0x0000000402021c27 */ /* 0x002fe2000f8e00ff */
[----:B------:R-:W-:-:S04]  /*4970*/  ULDC UR4, c[0x0][0x9dc] ;  /* 0x0002770000047ab9 */ /* 0x000fc80000000800 */
[----:B--2---:R-:W-:-:S05]  /*4980*/  @P1 SHF.R.U32.HI R3, RZ, R5, R2 ;  /* 0x00000005ff031219 */ /* 0x004fca0000011602 */
[----:B------:R-:W-:Y:S01]  /*4990*/  IMAD.IADD R2, R76, 0x1, R3 ;  /* 0x000000014c027824 */ /* 0x000fe200078e0203 */
[----:B------:R-:W-:-:S03]  /*49a0*/  SHF.R.U32.HI R3, RZ, 0x1f, R0 ;  /* 0x0000001fff037819 */ /* 0x000fc60000011600 */
[----:B------:R-:W-:Y:S01]  /*49b0*/  VIADD R4, R2, -UR4 ;  /* 0x8000000402047c36 */ /* 0x000fe20008000000 */
[----:B------:R-:W-:-:S04]  /*49c0*/  LEA.HI.SX32 R0, R0, R3, 0x1c ;  /* 0x0000000300007211 */ /* 0x000fc800078fe2ff */
[----:B------:R-:W-:Y:S02]  /*49d0*/  R2UR UR4, R4 ;  /* 0x00000000040472ca */ /* 0x000fe400000e0000 */
[----:B------:R-:W-:Y:S01]  /*49e0*/  VIMNMX R72, R77, R0, PT ;  /* 0x000000004d487248 */ /* 0x000fe20003fe0100 */
[----:B------:R-:W-:-:S12]  /*49f0*/  @!P2 BRA `(.L_x_1492) ;  /* 0x000000000044a947 */ /* 0x000fd80003800000 */
[----:B------:R-:W-:-:S13]  /*4a00*/  ISETP.GT.AND P0, PT, R2, -0x1, PT ;  /* 0xffffffff0200780c */ /* 0x000fda0003f04270 */
[----:B------:R-:W-:Y:S05]  /*4a10*/  @P0 BRA `(.L_x_1493) ;  /* 0x00000000001c0947 */ /* 0x000fea0003800000 */
[----:B------:R-:W-:Y:S02]  /*4a20*/  ISETP.NE.AND P0, PT, R7, 0x1, PT ;  /* 0x000000010700780c */ /* 0x000fe40003f05270 */
[----:B------:R-:W-:-:S11]  /*4a30*/  LOP3.LUT R3, RZ, R2, RZ, 0x33, !PT ;  /* 0x00000002ff037212 */ /* 0x000fd600078e33ff */
[----:B------:R-:W1:Y:S02]  /*4a40*/  @P0 LDC.64 R4, c[0x0][0x9e8] ;  /* 0x00027a00ff040b82 */ /* 0x000e640000000a00 */
[----:B-1----:R-:W-:-:S05]  /*4a50*/  @P0 IMAD.HI.U32 R0, R3, R4, RZ ;  /* 0x0000000403000227 */ /* 0x002fca00078e00ff */
[----:B------:R-:W-:-:S04]  /*4a60*/  @P0 SHF.R.U32.HI R3, RZ, R5, R0 ;  /* 0x00000005ff030219 */ /* 0x000fc80000011600 */
[----:B------:R-:W-:Y:S01]  /*4a70*/  LOP3.LUT R2, RZ, R3, RZ, 0x33, !PT ;  /* 0x00000003ff027212 */ /* 0x000fe200078e33ff */
[----:B------:R-:W-:Y:S06]  /*4a80*/  BRA `(.L_x_1494) ;  /* 0x0000000000107947 */ /* 0x000fec0003800000 */
.L_x_1493:
[----:B------:R-:W-:-:S13]  /*4a90*/  ISETP.NE.AND P0, PT, R7, 0x1, PT ;  /* 0x000000010700780c */ /* 0x000fda0003f05270 */
[----:B------:R-:W1:Y:S02]  /*4aa0*/  @P0 LDC.64 R4, c[0x0][0x9e8] ;  /* 0x00027a00ff040b82 */ /* 0x000e640000000a00 */
[----:B-1----:R-:W-:-:S05]  /*4ab0*/  @P0 IMAD.HI.U32 R0, R2, R4, RZ ;  /* 0x0000000402000227 */ /* 0x002fca00078e00ff */
[----:B------:R-:W-:-:S07]  /*4ac0*/  @P0 SHF.R.U32.HI R2, RZ, R5, R0 ;  /* 0x00000005ff020219 */ /* 0x000fce0000011600 */
.L_x_1494:
[----:B------:R-:W-:-:S05]  /*4ad0*/  IMAD R2, R2, R7, RZ ;  /* 0x0000000702027224 */ /* 0x000fca00078e02ff */
[----:B------:R-:W-:-:S13]  /*4ae0*/  R2UR UR5, R2 ;  /* 0x00000000020572ca */ /* 0x000fda00000e0000 */
[----:B------:R-:W-:-:S04]  /*4af0*/  UISETP.LT.AND UP0, UPT, UR4, UR5, UPT ;  /* 0x000000050400728c */ /* 0x000fc8000bf01270 */
[----:B------:R-:W-:-:S12]  /*4b00*/  USEL UR4, UR4, UR5, !UP0 ;  /* 0x0000000504047287 */ /* 0x000fd8000c000000 */
.L_x_1492:
[----:B------:R-:W-:Y:S01]  /*4b10*/  UIMAD.WIDE UR4, UR4, 0x2aaaaaab, URZ ;  /* 0x2aaaaaab040478a5 */ /* 0x000fe2000f8e023f */
[----:B------:R-:W-:-:S03]  /*4b20*/  R2UR UR9, R205 ;  /* 0x00000000cd0972ca */ /* 0x000fc600000e0000 */
[----:B------:R-:W-:-:S04]  /*4b30*/  USHF.R.U32.HI UR4, URZ, 0x1f, UR5 ;  /* 0x0000001f3f047899 */ /* 0x000fc80008011605 */
[----:B------:R-:W-:-:S04]  /*4b40*/  ULEA.HI.SX32 UR4, UR5, UR4, 0x1c ;  /* 0x0000000405047291 */ /* 0x000fc8000f8fe23f */
[----:B------:R-:W-:-:S04]  /*4b50*/  UISETP.LT.AND UP0, UPT, URZ, UR4, UPT ;  /* 0x000000043f00728c */ /* 0x000fc8000bf01270 */
[----:B------:R-:W-:-:S03]  /*4b60*/  USEL UR8, URZ, UR4, !UP0 ;  /* 0x000000043f087287 */ /* 0x000fc6000c000000 */
[----:B------:R-:W-:-:S03]  /*4b70*/  UMOV UR4, URZ ;  /* 0x0000003f00047c82 */ /* 0x000fc60008000000 */
[----:B------:R-:W-:-:S13]  /*4b80*/  ISETP.GT.AND P0, PT, R72, UR8, PT ;  /* 0x0000000848007c0c */ /* 0x000fda000bf04270 */
[----:B------:R-:W-:Y:S05]  /*4b90*/  @!P0 BRA `(.L_x_1495) ;  /* 0x0000000000948947 */ /* 0x000fea0003800000 */
[----:B------:R-:W1:Y:S01]  /*4ba0*/  LDC R0, c[0x0][0x9f0] ;  /* 0x00027c00ff007b82 */ /* 0x000e620000000800 */
[----:B------:R-:W-:Y:S01]  /*4bb0*/  ISETP.NE.AND P0, PT, R195, RZ, PT ;  /* 0x000000ffc300720c */ /* 0x000fe20003f05270 */
[----:B------:R-:W-:-:S03]  /*4bc0*/  UMOV UR4, URZ ;  /* 0x0000003f00047c82 */ /* 0x000fc60008000000 */
[----:B-1----:R-:W-:-:S04]  /*4bd0*/  SEL R5, R195, R0, P0 ;  /* 0x00000000c3057207 */ /* 0x002fc80000000000 */
[-C--:B------:R-:W-:Y:S02]  /*4be0*/  IABS R0, R5.reuse ;  /* 0x0000000500007213 */ /* 0x080fe40000000000 */
[----:B------:R-:W-:Y:S02]  /*4bf0*/  IABS R6, R5 ;  /* 0x0000000500067213 */ /* 0x000fe40000000000 */
[----:B------:R-:W-:Y:S02]  /*4c00*/  R2UR UR10, R0 ;  /* 0x00000000000a72ca */ /* 0x000fe400000e0000 */
[----:B------:R-:W-:-:S05]  /*4c10*/  IADD3 R0, R5, -0x1, R72 ;  /* 0xffffffff05007810 */ /* 0x000fca0007ffe048 */
[----:B------:R-:W-:-:S05]  /*4c20*/  VIADD R0, R0, -UR8 ;  /* 0x8000000800007c36 */ /* 0x000fca0008000000 */
[----:B------:R-:W-:Y:S01]  /*4c30*/  IABS R4, R0 ;  /* 0x0000000000047213 */ /* 0x000fe20000000000 */
[----:B------:R-:W1:Y:S01]  /*4c40*/  I2F.RP R2, UR10 ;  /* 0x0000000a00027d06 */ /* 0x000e620008209400 */
[----:B------:R-:W-:Y:S02]  /*4c50*/  LOP3.LUT R0, R0, R5, RZ, 0x3c, !PT ;  /* 0x0000000500007212 */ /* 0x000fe400078e3cff */
[----:B------:R-:W-:-:S05]  /*4c60*/  R2UR UR7, R4 ;  /* 0x00000000040772ca */ /* 0x000fca00000e0000 */
[----:B-1----:R-:W1:Y:S02]  /*4c70*/  MUFU.RCP R2, R2 ;  /* 0x0000000200027308 */ /* 0x002e640000001000 */
[----:B-1----:R-:W-:Y:S02]  /*4c80*/  VIADD R3, R2, 0xffffffe ;  /* 0x0ffffffe02037836 */ /* 0x002fe40000000000 */
[----:B------:R-:W-:-:S04]  /*4c90*/  IMAD.MOV R2, RZ, RZ, -R6 ;  /* 0x000000ffff027224 */ /* 0x000fc800078e0a06 */
[----:B------:R-:W1:Y:S02]  /*4ca0*/  F2I.FTZ.U32.TRUNC.NTZ R3, R3 ;  /* 0x0000000300037305 */ /* 0x000e64000021f000 */
[----:B-1----:R-:W-:-:S13]  /*4cb0*/  R2UR UR5, R3 ;  /* 0x00000000030572ca */ /* 0x002fda00000e0000 */
[----:B------:R-:W-:-:S04]  /*4cc0*/  UIADD3 UR6, URZ, -UR5, URZ ;  /* 0x800000053f067290 */ /* 0x000fc8000fffe03f */
[----:B------:R-:W-:-:S04]  /*4cd0*/  UIMAD UR6, UR6, UR10, URZ ;  /* 0x0000000a060672a4 */ /* 0x000fc8000f8e023f */
[----:B------:R-:W-:-:S03]  /*4ce0*/  UIMAD.WIDE.U32 UR4, UR5, UR6, UR4 ;  /* 0x00000006050472a5 */ /* 0x000fc6000f8e0004 */
[----:B------:R-:W-:Y:S01]  /*4cf0*/  R2UR UR6, R2 ;  /* 0x00000000020672ca */ /* 0x000fe200000e0000 */
[----:B------:R-:W-:-:S12]  /*4d00*/  UIMAD.WIDE.U32 UR4, UR5, UR7, URZ ;  /* 0x00000007050472a5 */ /* 0x000fd8000f8e003f */
[----:B------:R-:W-:Y:S01]  /*4d10*/  UIMAD UR4, UR5, UR6, UR7 ;  /* 0x00000006050472a4 */ /* 0x000fe2000f8e0207 */
[----:B------:R-:W-:Y:S02]  /*4d20*/  R2UR UR6, R0 ;  /* 0x00000000000672ca */ /* 0x000fe400000e0000 */
[----:B------:R-:W-:Y:S01]  /*4d30*/  R2UR UR7, R5 ;  /* 0x00000000050772ca */ /* 0x000fe200000e0000 */
[----:B------:R-:W-:-:S11]  /*4d40*/  UISETP.GT.U32.AND UP1, UPT, UR10, UR4, UPT ;  /* 0x000000040a00728c */ /* 0x000fd6000bf24070 */
[----:B------:R-:W-:Y:S02]  /*4d50*/  @!UP1 UIADD3 UR4, UR4, -UR10, URZ ;  /* 0x8000000a04049290 */ /* 0x000fe4000fffe03f */
[----:B------:R-:W-:Y:S02]  /*4d60*/  @!UP1 UIADD3 UR5, UR5, 0x1, URZ ;  /* 0x0000000105059890 */ /* 0x000fe4000fffe03f */
[----:B------:R-:W-:Y:S02]  /*4d70*/  UISETP.GE.U32.AND UP0, UPT, UR4, UR10, UPT ;  /* 0x0000000a0400728c */ /* 0x000fe4000bf06070 */
[----:B------:R-:W-:Y:S01]  /*4d80*/  UISETP.GE.AND UP1, UPT, UR6, URZ, UPT ;  /* 0x0000003f0600728c */ /* 0x000fe2000bf26270 */
[----:B------:R-:W-:-:S08]  /*4d90*/  R2UR UR6, R5 ;  /* 0x00000000050672ca */ /* 0x000fd000000e0000 */
[----:B------:R-:W-:Y:S02]  /*4da0*/  @UP0 UIADD3 UR5, UR5, 0x1, URZ ;  /* 0x0000000105050890 */ /* 0x000fe4000fffe03f */
[----:B------:R-:W-:-:S05]  /*4db0*/  UISETP.NE.AND UP0, UPT, UR7, URZ, UPT ;  /* 0x0000003f0700728c */ /* 0x000fca000bf05270 */
[----:B------:R-:W-:Y:S02]  /*4dc0*/  UMOV UR4, UR5 ;  /* 0x0000000500047c82 */ /* 0x000fe40008000000 */
[----:B------:R-:W-:-:S04]  /*4dd0*/  @!UP1 UIADD3 UR4, -UR4, URZ, URZ ;  /* 0x0000003f04049290 */ /* 0x000fc8000fffe13f */
[----:B------:R-:W-:-:S12]  /*4de0*/  @!UP0 ULOP3.LUT UR4, URZ, UR6, URZ, 0x33, !UPT ;  /* 0x000000063f048292 */ /* 0x000fd8000f8e333f */
.L_x_1495:
        /* <DEDUP_REMOVED lines=42> */
[----:B0-----:R-:W-:Y:S02]  /*5090*/  CS2R R50, SRZ ;  /* 0x0000000000327805 */ /* 0x001fe4000001ff00 */
        /* <DEDUP_REMOVED lines=14> */
[----:B------:R-:W2:Y:S01]  /*5180*/  LDL R0, [R1+0x314] ;  /* 0x0003140001007983 */ /* 0x000ea20000100800 */
[----:B------:R-:W-:-:S13]  /*5190*/  R2UR UR6, R206 ;  /* 0x00000000ce0672ca */ /* 0x000fda00000e0000 */
[----:B------:R-:W-:-:S06]  /*51a0*/  ULOP3.LUT UP0, URZ, UR6, 0x1bf, URZ, 0xc0, !UPT ;  /* 0x000001bf063f7892 */ /* 0x000fcc000f80c03f */
[----:B------:R-:W-:Y:S01]  /*51b0*/  PLOP3.LUT P0, PT, PT, PT, UP0, 0x80, 0x0 ;  /* 0x000000000000781c */ /* 0x000fe20003f0f008 */
[----:B--2---:R-:W0:Y:S02]  /*51c0*/  SHFL.IDX PT, R0, R0, RZ, 0x1f ;  /* 0x00001fff00007589 */ /* 0x004e2400000e0000 */
        /* <DEDUP_REMOVED lines=24> */
.L_x_1497:
[----:B------:R-:W-:Y:S02]  /*5350*/  ULDC UR4, c[0x0][0x3f4] ;  /* 0x0000fd0000047ab9 */ /* 0x000fe40000000800 */
[----:B------:R-:W-:-:S13]  /*5360*/  ISETP.LT.AND P0, PT, RZ, UR4, PT ;  /* 0x00000004ff007c0c */ /* 0x000fda000bf01270 */
[----:B------:R-:W-:Y:S05]  /*5370*/  @P0 BRA `(.L_x_1498) ;  /* 0x0000000000440947 */ /* 0x000fea0003800000 */
[----:B------:R-:W-:Y:S01]  /*5380*/  R2UR UR5, R228 ;  /* 0x00000000e40572ca */ /* 0x000fe200000e0000 */
[----:B------:R-:W-:-:S12]  /*5390*/  IMAD.U32 R3, RZ, RZ, UR37 ;  /* 0x00000025ff037e24 */ /* 0x000fd8000f8e00ff */
[----:B------:R-:W-:-:S04]  /*53a0*/  ULEA.HI UR4, UR5, UR5, URZ, 0x1 ;  /* 0x0000000505047291 */ /* 0x000fc8000f8f083f */
[----:B------:R-:W-:-:S04]  /*53b0*/  ULOP3.LUT UR4, UR4, 0xfffffffe, URZ, 0xc0, !UPT ;  /* 0xfffffffe04047892 */ /* 0x000fc8000f8ec03f */
[----:B------:R-:W-:-:S06]  /*53c0*/  UIADD3 UR4, UR5, -UR4, URZ ;  /* 0x8000000405047290 */ /* 0x000fcc000fffe03f */
[----:B------:R-:W-:-:S05]  /*53d0*/  IMAD.U32 R0, RZ, RZ, UR4 ;  /* 0x00000004ff007e24 */ /* 0x000fca000f8e00ff */
[----:B------:R-:W-:-:S04]  /*53e0*/  SHF.L.U32 R0, R0, 0x1f, RZ ;  /* 0x0000001f00007819 */ /* 0x000fc800000006ff */
[----:B------:R0:W1:Y:S03]  /*53f0*/  SYNCS.PHASECHK.TRANS64.TRYWAIT P0, [R3+URZ+0x30800], R0 ;  /* 0x03080000030075a7 */ /* 0x000066000800017f */
[----:B-1----:R-:W-:Y:S05]  /*5400*/  @!P0 NANOSLEEP.SYNCS 0x989680 ;  /* 0x009896800000895d */ /* 0x002fea0003900000 */
[----:B------:R-:W1:Y:S02]  /*5410*/  @!P0 SYNCS.PHASECHK.TRANS64 P0, [R3+URZ+0x30800], R0 ;  /* 0x03080000030085a7 */ /* 0x000e64000800007f */
[----:B-1----:R-:W-:Y:S05]  /*5420*/  @P0 BRA `(.L_x_1499) ;  /* 0x00000078005c0947 */ /* 0x002fea0003800000 */
.L_x_1500:
[----:B0-----:R-:W-:-:S04]  /*5430*/  IMAD.U32 R3, RZ, RZ, UR37 ;  /* 0x00000025ff037e24 */ /* 0x001fc8000f8e00ff */
[----:B------:R0:W1:Y:S03]  /*5440*/  SYNCS.PHASECHK.TRANS64.TRYWAIT P0, [R3+URZ+0x30800], R0 ;  /* 0x03080000030075a7 */ /* 0x000066000800017f */
[----:B-1----:R-:W-:Y:S05]  /*5450*/  @!P0 NANOSLEEP.SYNCS 0x989680 ;  /* 0x009896800000895d */ /* 0x002fea0003900000 */
[----:B------:R-:W1:Y:S02]  /*5460*/  @!P0 SYNCS.PHASECHK.TRANS64 P0, [R3+URZ+0x30800], R0 ;  /* 0x03080000030085a7 */ /* 0x000e64000800007f */
[----:B-1----:R-:W-:Y:S05]  /*5470*/  @!P0 BRA `(.L_x_1500) ;  /* 0xfffffffc00ec8947 */ /* 0x002fea000383ffff */
[----:B------:R-:W-:Y:S05]  /*5480*/  BRA `(.L_x_1499) ;  /* 0x0000007800447947 */ /* 0x000fea0003800000 */
.L_x_1498:
[----:B------:R-:W-:Y:S01]  /*5490*/  R2UR UR5, R206 ;  /* 0x00000000ce0572ca */ /* 0x000fe200000e0000 */
[----:B------:R-:W-:Y:S01]  /*54a0*/  USHF.R.S32.HI UR4, URZ, 0x1f, UR38 ;  /* 0x0000001f3f047899 */ /* 0x000fe20008011426 */
[----:B------:R-:W-:Y:S01]  /*54b0*/  ULDC.64 UR6, c[0x0][0x3f8] ;  /* 0x0000fe0000067ab9 */ /* 0x000fe20000000a00 */
[----:B------:R-:W-:Y:S01]  /*54c0*/  ULDC.64 UR8, c[0x0][0x408] ;  /* 0x0001020000087ab9 */ /* 0x000fe20000000a00 */
[----:B------:R-:W-:Y:S02]  /*54d0*/  IMAD.U32 R26, RZ, RZ, UR6 ;  /* 0x00000006ff1a7e24 */ /* 0x000fe4000f8e00ff */
[----:B------:R-:W-:Y:S02]  /*54e0*/  IMAD.U32 R24, RZ, RZ, UR8 ;  /* 0x00000008ff187e24 */ /* 0x000fe4000f8e00ff */
[----:B------:R-:W-:-:S05]  /*54f0*/  IMAD.WIDE.U32 R26, R26, UR38, RZ ;  /* 0x000000261a1a7c25 */ /* 0x000fca000f8e00ff */
[----:B------:R-:W-:Y:S01]  /*5500*/  ULOP3.LUT UP0, URZ, UR5, 0x3ff, URZ, 0xc0, !UPT ;  /* 0x000003ff053f7892 */ /* 0x000fe2000f80c03f */
[----:B------:R-:W-:Y:S01]  /*5510*/  IMAD.WIDE.U32 R24, R24, UR38, RZ ;  /* 0x0000002618187c25 */ /* 0x000fe2000f8e00ff */
[----:B------:R-:W-:Y:S02]  /*5520*/  UIMAD UR5, UR4, UR6, URZ ;  /* 0x00000006040572a4 */ /* 0x000fe4000f8e023f */
[----:B------:R-:W-:Y:S02]  /*5530*/  UIMAD UR4, UR4, UR8, URZ ;  /* 0x00000008040472a4 */ /* 0x000fe4000f8e023f */
[----:B------:R-:W-:Y:S01]  /*5540*/  PLOP3.LUT P0, PT, PT, PT, UP0, 0x80, 0x0 ;  /* 0x000000000000781c */ /* 0x000fe20003f0f008 */
[----:B------:R-:W-:Y:S02]  /*5550*/  UIMAD UR5, UR38, UR7, UR5 ;  /* 0x00000007260572a4 */ /* 0x000fe4000f8e0205 */
[----:B------:R-:W-:-:S04]  /*5560*/  UIMAD UR4, UR38, UR9, UR4 ;  /* 0x00000009260472a4 */ /* 0x000fc8000f8e0204 */
[----:B------:R-:W-:Y:S02]  /*5570*/  VIADD R29, R27, UR5 ;  /* 0x000000051b1d7c36 */ /* 0x000fe40008000000 */
[----:B------:R-:W-:-:S04]  /*5580*/  VIADD R31, R25, UR4 ;  /* 0x00000004191f7c36 */ /* 0x000fc80008000000 */
        /* <DEDUP_REMOVED lines=17> */
.L_x_1501:
[----:B------:R-:W-:Y:S01]  /*56a0*/  ULDC.U8 UR4, c[0x0][0x410] ;  /* 0x0001040000047ab9 */ /* 0x000fe20000000000 */
[----:B------:R-:W-:Y:S01]  /*56b0*/  R2UR UR5, R192 ;  /* 0x00000000c00572ca */ /* 0x000fe200000e0000 */
[----:B------:R-:W-:Y:S01]  /*56c0*/  IMAD.SHL.U32 R74, R201, 0x4, RZ ;  /* 0x00000004c94a7824 */ /* 0x000fe200078e00ff */
[----:B------:R-:W-:Y:S01]  /*56d0*/  ISETP.NE.AND P0, PT, RZ, UR4, PT ;  /* 0x00000004ff007c0c */ /* 0x000fe2000bf05270 */
[----:B------:R-:W-:Y:S01]  /*56e0*/  BSSY B0, `(.L_x_1502) ;  /* 0x0000763000007945 */ /* 0x000fe20003800000 */
[----:B------:R-:W-:Y:S01]  /*56f0*/  SHF.R.U32.HI R70, RZ, 0x3, R200 ;  /* 0x00000003ff467819 */ /* 0x000fe200000116c8 */
[C---:B------:R-:W-:Y:S02]  /*5700*/  VIADD R79, R74.reuse, 0x20 ;  /* 0x000000204a4f7836 */ /* 0x040fe40000000000 */
[----:B------:R-:W-:-:S06]  /*5710*/  VIADD R73, R74, 0x40 ;  /* 0x000000404a497836 */ /* 0x000fcc0000000000 */
[----:B------:R-:W-:Y:S02]  /*5720*/  VIADD R10, R16, UR5 ;  /* 0x00000005100a7c36 */ /* 0x000fe40008000000 */
[----:B------:R-:W-:Y:S05]  /*5730*/  @!P0 BRA `(.L_x_1503) ;  /* 0x0000003800848947 */ /* 0x000fea0003800000 */
[----:B------:R-:W0:Y:S01]  /*5740*/  LDC R20, c[0x0][0x448] ;  /* 0x00011200ff147b82 */ /* 0x000e220000000800 */
[----:B------:R-:W-:Y:S01]  /*5750*/  IMAD R5, R201, 0x40, R10 ;  /* 0x00000040c9057824 */ /* 0x000fe200078e020a */
[----:B------:R-:W-:Y:S01]  /*5760*/  ULDC.64 UR4, c[0x0][0x3f8] ;  /* 0x0000fe0000047ab9 */ /* 0x000fe20000000a00 */
[----:B------:R-:W-:Y:S01]  /*5770*/  ULDC.64 UR6, c[0x0][0x408] ;  /* 0x0001020000067ab9 */ /* 0x000fe20000000a00 */
[----:B------:R-:W-:Y:S01]  /*5780*/  IMAD.MOV.U32 R2, RZ, RZ, R26 ;  /* 0x000000ffff027224 */ /* 0x000fe200078e001a */
[----:B------:R-:W-:Y:S01]  /*5790*/  SHF.R.S32.HI R62, RZ, 0x1f, R79 ;  /* 0x0000001fff3e7819 */ /* 0x000fe2000001144f */
[----:B------:R-:W-:Y:S01]  /*57a0*/  IMAD.MOV.U32 R8, RZ, RZ, R24 ;  /* 0x000000ffff087224 */ /* 0x000fe200078e0018 */
[----:B------:R-:W-:Y:S01]  /*57b0*/  SHF.R.S32.HI R60, RZ, 0x1f, R73 ;  /* 0x0000001fff3c7819 */ /* 0x000fe20000011449 */
[----:B------:R-:W-:Y:S02]  /*57c0*/  IMAD.MOV.U32 R9, RZ, RZ, R31 ;  /* 0x000000ffff097224 */ /* 0x000fe400078e001f */
[----:B------:R-:W-:-:S02]  /*57d0*/  VIADD R78, R74, 0x30 ;  /* 0x000000304a4e7836 */ /* 0x000fc40000000000 */
[C---:B------:R-:W-:Y:S02]  /*57e0*/  VIADD R77, R74.reuse, 0x10 ;  /* 0x000000104a4d7836 */ /* 0x040fe40000000000 */
[----:B------:R-:W-:Y:S01]  /*57f0*/  VIADD R75, R74, 0x50 ;  /* 0x000000504a4b7836 */ /* 0x000fe20000000000 */
[----:B------:R-:W-:Y:S02]  /*5800*/  SHF.R.S32.HI R61, RZ, 0x1f, R78 ;  /* 0x0000001fff3d7819 */ /* 0x000fe4000001144e */
[----:B------:R-:W-:Y:S02]  /*5810*/  SHF.R.S32.HI R64, RZ, 0x1f, R77 ;  /* 0x0000001fff407819 */ /* 0x000fe4000001144d */
[----:B0-----:R-:W-:-:S13]  /*5820*/  ISETP.NE.AND P0, PT, R20, 0x1, PT ;  /* 0x000000011400780c */ /* 0x001fda0003f05270 */
[----:B------:R-:W0:Y:S08]  /*5830*/  @P0 LDC R0, c[0x0][0x44c] ;  /* 0x00011300ff000b82 */ /* 0x000e300000000800 */
[----:B------:R-:W1:Y:S01]  /*5840*/  @P0 LDC R3, c[0x0][0x450] ;  /* 0x00011400ff030b82 */ /* 0x000e620000000800 */
[----:B0-----:R-:W-:-:S05]  /*5850*/  @P0 IMAD.HI.U32 R0, R5, R0, RZ ;  /* 0x0000000005000227 */ /* 0x001fca00078e00ff */
[----:B-1----:R-:W-:Y:S01]  /*5860*/  @P0 SHF.R.U32.HI R5, RZ, R3, R0 ;  /* 0x00000003ff050219 */ /* 0x002fe20000011600 */
[----:B------:R-:W-:-:S03]  /*5870*/  IMAD.MOV.U32 R3, RZ, RZ, R29 ;  /* 0x000000ffff037224 */ /* 0x000fc600078e001d */
[----:B------:R-:W-:Y:S01]  /*5880*/  SHF.R.S32.HI R0, RZ, 0x1f, R5 ;  /* 0x0000001fff007819 */ /* 0x000fe20000011405 */
[----:B------:R-:W-:-:S04]  /*5890*/  IMAD.WIDE.U32 R2, R5, UR4, R2 ;  /* 0x0000000405027c25 */ /* 0x000fc8000f8e0002 */
[C---:B------:R-:W-:Y:S02]  /*58a0*/  IMAD R4, R0.reuse, UR4, RZ ;  /* 0x0000000400047c24 */ /* 0x040fe4000f8e02ff */
[----:B------:R-:W-:Y:S02]  /*58b0*/  IMAD R0, R0, UR6, RZ ;  /* 0x0000000600007c24 */ /* 0x000fe4000f8e02ff */
[C---:B------:R-:W-:Y:S01]  /*58c0*/  IMAD R7, R5.reuse, UR5, R4 ;  /* 0x0000000505077c24 */ /* 0x040fe2000f8e0204 */
[----:B------:R-:W-:Y:S01]  /*58d0*/  ULDC.64 UR4, c[0x0][0x3e8] ;  /* 0x0000fa0000047ab9 */ /* 0x000fe20000000a00 */
[C---:B------:R-:W-:Y:S01]  /*58e0*/  IMAD.WIDE.U32 R8, R5.reuse, UR6, R8 ;  /* 0x0000000605087c25 */ /* 0x040fe2000f8e0008 */
[----:B------:R-:W-:Y:S01]  /*58f0*/  LEA R4, P0, R2, UR4, 0x1 ;  /* 0x0000000402047c11 */ /* 0x000fe2000f8008ff */
[----:B------:R-:W-:Y:S02]  /*5900*/  UMOV UR4, 0xffffffff ;  /* 0xffffffff00047882 */ /* 0x000fe40000000000 */
[----:B------:R-:W-:Y:S01]  /*5910*/  IMAD R5, R5, UR7, R0 ;  /* 0x0000000705057c24 */ /* 0x000fe2000f8e0200 */
[----:B------:R-:W-:Y:S01]  /*5920*/  ULDC.64 UR6, c[0x0][0x400] ;  /* 0x0001000000067ab9 */ /* 0x000fe20000000a00 */
[----:B------:R-:W-:Y:S01]  /*5930*/  IMAD.IADD R3, R3, 0x1, R7 ;  /* 0x0000000103037824 */ /* 0x000fe200078e0207 */
[----:B------:R-:W-:Y:S01]  /*5940*/  LEA R6, P1, R8, UR6, 0x1 ;  /* 0x0000000608067c11 */ /* 0x000fe2000f8208ff */
[----:B------:R-:W-:-:S03]  /*5950*/  IMAD.IADD R7, R9, 0x1, R5 ;  /* 0x0000000109077824 */ /* 0x000fc600078e0205 */
[----:B------:R-:W-:Y:S02]  /*5960*/  LEA.HI.X R0, R2, UR5, R3, 0x1, P0 ;  /* 0x0000000502007c11 */ /* 0x000fe400080f0c03 */
[----:B------:R-:W-:Y:S01]  /*5970*/  LEA.HI.X R7, R8, UR7, R7, 0x1, P1 ;  /* 0x0000000708077c11 */ /* 0x000fe200088f0c07 */
[----:B------:R-:W-:Y:S06]  /*5980*/  BRA.DIV UR4, `(.L_x_1504) ;  /* 0x0000021e04707947 */ /* 0x000fec000b800000 */
[----:B------:R0:W1:Y:S04]  /*5990*/  SHFL.IDX PT, R3, R0, RZ, 0x1c1f ;  /* 0x001c1fff00037589 */ /* 0x00006800000e0000 */
[----:B------:R0:W2:Y:S04]  /*59a0*/  SHFL.IDX PT, R2, R4, RZ, 0x1c1f ;  /* 0x001c1fff04027589 */ /* 0x0000a800000e0000 */
[----:B------:R0:W3:Y:S04]  /*59b0*/  SHFL.IDX PT, R5, R7, RZ, 0x1c1f ;  /* 0x001c1fff07057589 */ /* 0x0000e800000e0000 */
[----:B------:R0:W4:Y:S02]  /*59c0*/  SHFL.IDX PT, R14, R6, RZ, 0x1c1f ;  /* 0x001c1fff060e7589 */ /* 0x00012400000e0000 */
.L_x_1835:
[----:B------:R-:W-:Y:S01]  /*59d0*/  IMAD R93, R19, R20, RZ ;  /* 0x00000014135d7224 */ /* 0x000fe200078e02ff */
[----:B------:R-:W-:Y:S01]  /*59e0*/  BSSY B1, `(.L_x_1505) ;  /* 0x0000050000017945 */ /* 0x000fe20003800000 */
[----:B------:R-:W-:Y:S02]  /*59f0*/  CS2R R30, SRZ ;  /* 0x00000000001e7805 */ /* 0x000fe4000001ff00 */
[----:B------:R-:W-:Y:S02]  /*5a00*/  CS2R R38, SRZ ;  /* 0x0000000000267805 */ /* 0x000fe4000001ff00 */
[----:B------:R-:W-:Y:S02]  /*5a10*/  CS2R R44, SRZ ;  /* 0x00000000002c7805 */ /* 0x000fe4000001ff00 */
[----:B------:R-:W-:Y:S02]  /*5a20*/  ISETP.GE.AND P0, PT, R10, R93, PT ;  /* 0x0000005d0a00720c */ /* 0x000fe40003f06270 */
        /* <DEDUP_REMOVED lines=10> */
[----:B------:R-:W-:Y:S01]  /*5ad0*/  ULDC UR4, c[0x0][0x3f4] ;  /* 0x0000fd0000047ab9 */ /* 0x000fe20000000800 */
[----:B------:R-:W-:Y:S02]  /*5ae0*/  CS2R R56, SRZ ;  /* 0x0000000000387805 */ /* 0x000fe4000001ff00 */
[----:B------:R-:W-:Y:S02]  /*5af0*/  ISETP.GE.AND P3, PT, R77, UR4, PT ;  /* 0x000000044d007c0c */ /* 0x000fe4000bf66270 */
[----:B------:R-:W-:Y:S02]  /*5b00*/  ISETP.GE.AND P2, PT, R79, UR4, PT ;  /* 0x000000044f007c0c */ /* 0x000fe4000bf46270 */
[----:B------:R-:W-:Y:S02]  /*5b10*/  ISETP.GE.AND P1, PT, R78, UR4, PT ;  /* 0x000000044e007c0c */ /* 0x000fe4000bf26270 */
[----:B------:R-:W-:Y:S02]  /*5b20*/  ISETP.GE.AND P0, PT, R73, UR4, PT ;  /* 0x0000000449007c0c */ /* 0x000fe4000bf06270 */
[----:B------:R-:W-:-:S05]  /*5b30*/  ISETP.GE.AND P4, PT, R74, UR4, PT ;  /* 0x000000044a007c0c */ /* 0x000fca000bf86270 */
[C---:B------:R-:W-:Y:S01]  /*5b40*/  @!P3 IMAD.SHL.U32 R29, R77.reuse, 0x2, RZ ;  /* 0x000000024d1db824 */ /* 0x040fe200078e00ff */
[----:B------:R-:W-:Y:S01]  /*5b50*/  @!P3 SHF.L.U64.HI R24, R77, 0x1, R64 ;  /* 0x000000014d18b819 */ /* 0x000fe20000010240 */
[C---:B------:R-:W-:Y:S01]  /*5b60*/  @!P2 IMAD.SHL.U32 R33, R79.reuse, 0x2, RZ ;  /* 0x000000024f21a824 */ /* 0x040fe200078e00ff */
[----:B------:R-:W-:Y:S01]  /*5b70*/  @!P2 SHF.L.U64.HI R20, R79, 0x1, R62 ;  /* 0x000000014f14a819 */ /* 0x000fe2000001023e */
[----:B------:R-:W-:Y:S01]  /*5b80*/  @!P1 IMAD.SHL.U32 R21, R78, 0x2, RZ ;  /* 0x000000024e159824 */ /* 0x000fe200078e00ff */
[-C--:B--2---:R-:W-:Y:S02]  /*5b90*/  @!P3 IADD3 R30, P6, R2, R29.reuse, RZ ;  /* 0x0000001d021eb210 */ /* 0x084fe40007fde0ff */
[----:B----4-:R-:W-:Y:S02]  /*5ba0*/  @!P3 IADD3 R28, P5, R14, R29, RZ ;  /* 0x0000001d0e1cb210 */ /* 0x010fe40007fbe0ff */
[----:B------:R-:W-:Y:S01]  /*5bb0*/  @!P1 SHF.L.U64.HI R12, R78, 0x1, R61 ;  /* 0x000000014e0c9819 */ /* 0x000fe2000001023d */
[--C-:B-1----:R-:W-:Y:S01]  /*5bc0*/  @!P3 IMAD.X R31, R3, 0x1, R24.reuse, P6 ;  /* 0x00000001031fb824 */ /* 0x102fe200030e0618 */
[-C--:B------:R-:W-:Y:S01]  /*5bd0*/  @!P2 IADD3 R26, P6, R2, R33.reuse, RZ ;  /* 0x00000021021aa210 */ /* 0x080fe20007fde0ff */
[----:B---3--:R-:W-:Y:S01]  /*5be0*/  @!P3 IMAD.X R29, R5, 0x1, R24, P5 ;  /* 0x00000001051db824 */ /* 0x008fe200028e0618 */
[----:B------:R-:W-:Y:S01]  /*5bf0*/  @!P2 IADD3 R32, P5, R14, R33, RZ ;  /* 0x000000210e20a210 */ /* 0x000fe20007fbe0ff */
[----:B------:R-:W-:-:S02]  /*5c00*/  @!P0 IMAD.SHL.U32 R11, R73, 0x2, RZ ;  /* 0x00000002490b8824 */ /* 0x000fc400078e00ff */
[--C-:B------:R-:W-:Y:S01]  /*5c10*/  @!P2 IMAD.X R27, R3, 0x1, R20.reuse, P6 ;  /* 0x00000001031ba824 */ /* 0x100fe200030e0614 */
[----:B------:R-:W-:Y:S01]  /*5c20*/  @!P1 IADD3 R24, P6, R2, R21, RZ ;  /* 0x0000001502189210 */ /* 0x000fe20007fde0ff */
[----:B------:R-:W-:Y:S01]  /*5c30*/  @!P2 IMAD.X R33, R5, 0x1, R20, P5 ;  /* 0x000000010521a824 */ /* 0x000fe200028e0614 */
[----:B------:R-:W-:Y:S01]  /*5c40*/  ISETP.GE.AND P5, PT, R75, UR4, PT ;  /* 0x000000044b007c0c */ /* 0x000fe2000bfa6270 */
[----:B------:R-:W-:-:S04]  /*5c50*/  @!P4 IMAD.WIDE R8, R74, 0x2, R2 ;  /* 0x000000024a08c825 */ /* 0x000fc800078e0202 */
[----:B------:R-:W-:Y:S01]  /*5c60*/  @!P1 IMAD.X R25, R3, 0x1, R12, P6 ;  /* 0x0000000103199824 */ /* 0x000fe200030e060c */
[----:B------:R-:W-:Y:S02]  /*5c70*/  @!P1 IADD3 R20, P6, R14, R21, RZ ;  /* 0x000000150e149210 */ /* 0x000fe40007fde0ff */
[----:B------:R-:W-:Y:S01]  /*5c80*/  @!P0 SHF.L.U64.HI R38, R73, 0x1, R60 ;  /* 0x0000000149268819 */ /* 0x000fe2000001023c */
[----:B------:R-:W-:Y:S01]  /*5c90*/  @!P4 IMAD.MOV.U32 R15, RZ, RZ, R5 ;  /* 0x000000ffff0fc224 */ /* 0x000fe200078e0005 */
[----:B------:R1:W5:Y:S01]  /*5ca0*/  @!P4 LD.E.64 R56, desc[UR60][R8.64] ;  /* 0x0000003c0838c980 */ /* 0x000362000c101b00 */
[----:B------:R-:W-:Y:S01]  /*5cb0*/  @!P1 IMAD.X R21, R5, 0x1, R12, P6 ;  /* 0x0000000105159824 */ /* 0x000fe200030e060c */
[----:B------:R-:W-:Y:S02]  /*5cc0*/  @!P0 IADD3 R12, P6, R2, R11, RZ ;  /* 0x0000000b020c8210 */ /* 0x000fe40007fde0ff */
[----:B------:R-:W-:Y:S01]  /*5cd0*/  CS2R R58, SRZ ;  /* 0x00000000003a7805 */ /* 0x000fe2000001ff00 */
[----:B------:R-:W-:Y:S01]  /*5ce0*/  @!P4 IMAD.WIDE R34, R74, 0x2, R14 ;  /* 0x000000024a22c825 */ /* 0x000fe200078e020e */
[----:B------:R-:W-:-:S03]  /*5cf0*/  SHF.R.S32.HI R36, RZ, 0x1f, R75 ;  /* 0x0000001fff247819 */ /* 0x000fc6000001144b */
[----:B------:R-:W-:Y:S01]  /*5d00*/  @!P0 IMAD.X R13, R3, 0x1, R38, P6 ;  /* 0x00000001030d8824 */ /* 0x000fe200030e0626 */
[----:B------:R-:W5:Y:S01]  /*5d10*/  @!P4 LD.E.64 R58, desc[UR60][R34.64] ;  /* 0x0000003c223ac980 */ /* 0x000f62000c101b00 */
[----:B-1----:R-:W-:Y:S01]  /*5d20*/  @!P0 IADD3 R8, P6, R14, R11, RZ ;  /* 0x0000000b0e088210 */ /* 0x002fe20007fde0ff */
[C---:B------:R-:W-:Y:S01]  /*5d30*/  @!P5 IMAD.SHL.U32 R15, R75.reuse, 0x2, RZ ;  /* 0x000000024b0fd824 */ /* 0x040fe200078e00ff */
[----:B------:R-:W-:Y:S02]  /*5d40*/  CS2R R52, SRZ ;  /* 0x0000000000347805 */ /* 0x000fe4000001ff00 */
[----:B------:R-:W-:Y:S02]  /*5d50*/  CS2R R54, SRZ ;  /* 0x0000000000367805 */ /* 0x000fe4000001ff00 */
[----:B------:R-:W-:Y:S01]  /*5d60*/  @!P5 SHF.L.U64.HI R36, R75, 0x1, R36 ;  /* 0x000000014b24d819 */ /* 0x000fe20000010224 */
[----:B------:R-:W-:Y:S01]  /*5d70*/  @!P0 IMAD.X R9, R5, 0x1, R38, P6 ;  /* 0x0000000105098824 */ /* 0x000fe200030e0626 */
[----:B------:R-:W-:-:S02]  /*5d80*/  @!P5 IADD3 R2, P4, R2, R15, RZ ;  /* 0x0000000f0202d210 */ /* 0x000fc40007f9e0ff */
[----:B------:R-:W-:Y:S01]  /*5d90*/  @!P5 IADD3 R14, P6, R14, R15, RZ ;  /* 0x0000000f0e0ed210 */ /* 0x000fe20007fde0ff */
[----:B------:R1:W5:Y:S01]  /*5da0*/  @!P3 LD.E.64 R52, desc[UR60][R30.64] ;  /* 0x0000003c1e34b980 */ /* 0x000362000c101b00 */
[----:B------:R-:W-:Y:S01]  /*5db0*/  CS2R R48, SRZ ;  /* 0x0000000000307805 */ /* 0x000fe2000001ff00 */
[--C-:B------:R-:W-:Y:S01]  /*5dc0*/  @!P5 IMAD.X R3, R3, 0x1, R36.reuse, P4 ;  /* 0x000000010303d824 */ /* 0x100fe200020e0624 */
[----:B------:R-:W-:Y:S01]  /*5dd0*/  CS2R R50, SRZ ;  /* 0x0000000000327805 */ /* 0x000fe2000001ff00 */
[----:B------:R-:W-:Y:S01]  /*5de0*/  @!P5 IMAD.X R15, R5, 0x1, R36, P6 ;  /* 0x00000001050fd824 */ /* 0x000fe200030e0624 */
[----:B------:R2:W5:Y:S01]  /*5df0*/  @!P3 LD.E.64 R54, desc[UR60][R28.64] ;  /* 0x0000003c1c36b980 */ /* 0x000562000c101b00 */
[----:B------:R-:W-:Y:S02]  /*5e00*/  CS2R R44, SRZ ;  /* 0x00000000002c7805 */ /* 0x000fe4000001ff00 */
[----:B------:R-:W-:Y:S02]  /*5e10*/  CS2R R46, SRZ ;  /* 0x00000000002e7805 */ /* 0x000fe4000001ff00 */
[----:B------:R-:W-:-:S02]  /*5e20*/  CS2R R38, SRZ ;  /* 0x0000000000267805 */ /* 0x000fc4000001ff00 */
[----:B------:R-:W-:Y:S02]  /*5e30*/  CS2R R36, SRZ ;  /* 0x0000000000247805 */ /* 0x000fe4000001ff00 */
[----:B-1----:R-:W-:Y:S01]  /*5e40*/  CS2R R30, SRZ ;  /* 0x00000000001e7805 */ /* 0x002fe2000001ff00 */
[----:B------:R1:W5:Y:S01]  /*5e50*/  @!P2 LD.E.64 R48, desc[UR60][R26.64] ;  /* 0x0000003c1a30a980 */ /* 0x000362000c101b00 */
[----:B--2---:R-:W-:-:S03]  /*5e60*/  CS2R R28, SRZ ;  /* 0x00000000001c7805 */ /* 0x004fc6000001ff00 */
[----:B------:R1:W5:Y:S04]  /*5e70*/  @!P2 LD.E.64 R50, desc[UR60][R32.64] ;  /* 0x0000003c2032a980 */ /* 0x000368000c101b00 */
[----:B------:R1:W5:Y:S04]  /*5e80*/  @!P1 LD.E.64 R44, desc[UR60][R24.64] ;  /* 0x0000003c182c9980 */ /* 0x000368000c101b00 */
[----:B------:R1:W5:Y:S04]  /*5e90*/  @!P1 LD.E.64 R46, desc[UR60][R20.64] ;  /* 0x0000003c142e9980 */ /* 0x000368000c101b00 */
[----:B------:R1:W5:Y:S04]  /*5ea0*/  @!P0 LD.E.64 R38, desc[UR60][R12.64] ;  /* 0x0000003c0c268980 */ /* 0x000368000c101b00 */
[----:B------:R1:W5:Y:S04]  /*5eb0*/  @!P0 LD.E.64 R36, desc[UR60][R8.64] ;  /* 0x0000003c08248980 */ /* 0x000368000c101b00 */
[----:B------:R1:W5:Y:S04]  /*5ec0*/  @!P5 LD.E.64 R30, desc[UR60][R2.64] ;  /* 0x0000003c021ed980 */ /* 0x000368000c101b00 */
[----:B------:R1:W5:Y:S02]  /*5ed0*/  @!P5 LD.E.64 R28, desc[UR60][R14.64] ;  /* 0x0000003c0e1cd980 */ /* 0x000364000c101b00 */
.L_x_1506:
[----:B------:R-:W-:Y:S05]  /*5ee0*/  BSYNC B1 ;  /* 0x0000000000017941 */ /* 0x000fea0003800000 */
.L_x_1505:
[----:B-12--5:R-:W-:Y:S01]  /*5ef0*/  IMAD.MOV.U32 R2, RZ, RZ, R30 ;  /* 0x000000ffff027224 */ /* 0x026fe200078e001e */
[----:B------:R-:W-:Y:S01]  /*5f00*/  UMOV UR4, 0xffffffff ;  /* 0xffffffff00047882 */ /* 0x000fe20000000000 */
[----:B------:R-:W-:Y:S02]  /*5f10*/  IMAD.MOV.U32 R3, RZ, RZ, R31 ;  /* 0x000000ffff037224 */ /* 0x000fe400078e001f */
[----:B---3--:R-:W-:Y:S01]  /*5f20*/  IMAD.MOV.U32 R5, RZ, RZ, R38 ;  /* 0x000000ffff057224 */ /* 0x008fe200078e0026 */
        /* <DEDUP_REMOVED lines=42> */
[----:B------:R-:W-:-:S02]  /*61d0*/  PRMT R105, R3, 0x7610, R105 ;  /* 0x0000761003697816 */ /* 0x000fc40000000069 */
[----:B------:R-:W-:Y:S02]  /*61e0*/  CS2R R2, SRZ ;  /* 0x0000000000027805 */ /* 0x000fe4000001ff00 */
[----:B------:R-:W-:Y:S02]  /*61f0*/  PRMT R116, R5, 0x7610, R116 ;  /* 0x0000761005747816 */ /* 0x000fe40000000074 */
[----:B------:R-:W-:Y:S01]  /*6200*/  PRMT R117, R8, 0x7610, R117 ;  /* 0x0000761008757816 */ /* 0x000fe20000000075 */
[----:B------:R-:W-:Y:S06]  /*6210*/  BRA.DIV UR4, `(.L_x_1507) ;  /* 0x0000021604a87947 */ /* 0x000fec000b800000 */
[----:B------:R1:W2:Y:S04]  /*6220*/  SHFL.IDX PT, R5, R0, 0x1, 0x1c1f ;  /* 0x003c1f0000057f89 */ /* 0x0002a800000e0000 */
[----:B0-----:R-:W0:Y:S04]  /*6230*/  SHFL.IDX PT, R4, R4, 0x1, 0x1c1f ;  /* 0x003c1f0004047f89 */ /* 0x001e2800000e0000 */
[----:B------:R-:W3:Y:S04]  /*6240*/  SHFL.IDX PT, R7, R7, 0x1, 0x1c1f ;  /* 0x003c1f0007077f89 */ /* 0x000ee800000e0000 */
[----:B-1----:R-:W0:Y:S02]  /*6250*/  SHFL.IDX PT, R6, R6, 0x1, 0x1c1f ;  /* 0x003c1f0006067f89 */ /* 0x002e2400000e0000 */
.L_x_1841:
[----:B------:R-:W-:Y:S01]  /*6260*/  VIADD R10, R10, 0x40 ;  /* 0x000000400a0a7836 */ /* 0x000fe20000000000 */
[----:B------:R-:W-:Y:S01]  /*6270*/  R2UR UR4, R192 ;  /* 0x00000000c00472ca */ /* 0x000fe200000e0000 */
[----:B------:R-:W-:Y:S01]  /*6280*/  IMAD.SHL.U32 R9, R201, 0x8, RZ ;  /* 0x00000008c9097824 */ /* 0x000fe200078e00ff */
[----:B------:R-:W-:Y:S01]  /*6290*/  BSSY B1, `(.L_x_1508) ;  /* 0x0000053000017945 */ /* 0x000fe20003800000 */
[----:B------:R-:W-:Y:S02]  /*62a0*/  LOP3.LUT P0, RZ, R230, 0x4, RZ, 0xc0, !PT ;  /* 0x00000004e6ff7812 */ /* 0x000fe4000780c0ff */
[----:B----4-:R-:W-:Y:S02]  /*62b0*/  CS2R R14, SRZ ;  /* 0x00000000000e7805 */ /* 0x010fe4000001ff00 */
[----:B------:R-:W-:Y:S02]  /*62c0*/  ISETP.GE.AND P1, PT, R10, R93, PT ;  /* 0x0000005d0a00720c */ /* 0x000fe40003f26270 */
[----:B------:R-:W-:-:S02]  /*62d0*/  CS2R R10, SRZ ;  /* 0x00000000000a7805 */ /* 0x000fc4000001ff00 */
[----:B------:R-:W-:Y:S02]  /*62e0*/  LOP3.LUT R9, R200, 0x18, R9, 0xf8, !PT ;  /* 0x00000018c8097812 */ /* 0x000fe400078ef809 */
[----:B------:R-:W-:Y:S02]  /*62f0*/  CS2R R24, SRZ ;  /* 0x0000000000187805 */ /* 0x000fe4000001ff00 */
[----:B------:R-:W-:Y:S02]  /*6300*/  CS2R R32, SRZ ;  /* 0x0000000000207805 */ /* 0x000fe4000001ff00 */
[----:B------:R-:W-:Y:S02]  /*6310*/  CS2R R40, SRZ ;  /* 0x0000000000287805 */ /* 0x000fe4000001ff00 */
[----:B------:R-:W-:Y:S02]  /*6320*/  LOP3.LUT R43, R9, R70, RZ, 0x3c, !PT ;  /* 0x00000046092b7212 */ /* 0x000fe400078e3cff */
[----:B------:R-:W-:Y:S01]  /*6330*/  CS2R R8, SRZ ;  /* 0x0000000000087805 */ /* 0x000fe2000001ff00 */
[----:B------:R-:W-:Y:S01]  /*6340*/  IMAD.U32 R98, RZ, RZ, UR4 ;  /* 0x00000004ff627e24 */ /* 0x000fe2000f8e00ff */
[----:B------:R-:W-:-:S02]  /*6350*/  CS2R R12, SRZ ;  /* 0x00000000000c7805 */ /* 0x000fc4000001ff00 */
[----:B------:R-:W-:Y:S01]  /*6360*/  CS2R R20, SRZ ;  /* 0x0000000000147805 */ /* 0x000fe2000001ff00 */
[----:B------:R-:W-:Y:S01]  /*6370*/  IMAD R92, R204, 0x200, R43 ;  /* 0x00000200cc5c7824 */ /* 0x000fe200078e022b */
[----:B------:R-:W-:Y:S02]  /*6380*/  CS2R R26, SRZ ;  /* 0x00000000001a7805 */ /* 0x000fe4000001ff00 */
[----:B------:R-:W-:Y:S02]  /*6390*/  CS2R R34, SRZ ;  /* 0x0000000000227805 */ /* 0x000fe4000001ff00 */
[----:B------:R-:W-:Y:S01]  /*63a0*/  CS2R R42, SRZ ;  /* 0x00000000002a7805 */ /* 0x000fe2000001ff00 */
[----:B------:R-:W-:Y:S06]  /*63b0*/  @P1 BRA `(.L_x_1509) ;  /* 0x0000000400001947 */ /* 0x000fec0003800000 */
[----:B------:R-:W-:Y:S01]  /*63c0*/  ULDC UR4, c[0x0][0x3f4] ;  /* 0x0000fd0000047ab9 */ /* 0x000fe20000000800 */
[----:B------:R-:W-:Y:S02]  /*63d0*/  CS2R R40, SRZ ;  /* 0x0000000000287805 */ /* 0x000fe4000001ff00 */
[----:B------:R-:W-:Y:S02]  /*63e0*/  ISETP.GE.AND P4, PT, R77, UR4, PT ;  /* 0x000000044d007c0c */ /* 0x000fe4000bf86270 */
[----:B------:R-:W-:Y:S02]  /*63f0*/  CS2R R42, SRZ ;  /* 0x00000000002a7805 */ /* 0x000fe4000001ff00 */
[----:B------:R-:W-:Y:S02]  /*6400*/  ISETP.GE.AND P3, PT, R79, UR4, PT ;  /* 0x000000044f007c0c */ /* 0x000fe4000bf66270 */
[----:B------:R-:W-:Y:S02]  /*6410*/  ISETP.GE.AND P2, PT, R78, UR4, PT ;  /* 0x000000044e007c0c */ /* 0x000fe4000bf46270 */
[----:B------:R-:W-:-:S05]  /*6420*/  ISETP.GE.AND P1, PT, R73, UR4, PT ;  /* 0x0000000449007c0c */ /* 0x000fca000bf26270 */
[C---:B------:R-:W-:Y:S01]  /*6430*/  @!P4 IMAD.SHL.U32 R3, R77.reuse, 0x2, RZ ;  /* 0x000000024d03c824 */ /* 0x040fe200078e00ff */
[----:B------:R-:W-:-:S03]  /*6440*/  @!P4 SHF.L.U64.HI R64, R77, 0x1, R64 ;  /* 0x000000014d40c819 */ /* 0x000fc60000010240 */
[C---:B------:R-:W-:Y:S01]  /*6450*/  @!P3 IMAD.SHL.U32 R69, R79.reuse, 0x2, RZ ;  /* 0x000000024f45b824 */ /* 0x040fe200078e00ff */
[----:B------:R-:W-:Y:S01]  /*6460*/  @!P3 SHF.L.U64.HI R62, R79, 0x1, R62 ;  /* 0x000000014f3eb819 */ /* 0x000fe2000001023e */
[----:B------:R-:W-:Y:S01]  /*6470*/  @!P2 IMAD.SHL.U32 R65, R78, 0x2, RZ ;  /* 0x000000024e41a824 */ /* 0x000fe200078e00ff */
[-C--:B0-----:R-:W-:Y:S02]  /*6480*/  @!P4 IADD3 R8, P5, R4, R3.reuse, RZ ;  /* 0x000000030408c210 */ /* 0x081fe40007fbe0ff */
[----:B------:R-:W-:Y:S02]  /*6490*/  @!P4 IADD3 R2, P6, R6, R3, RZ ;  /* 0x000000030602c210 */ /* 0x000fe40007fde0ff */
[----:B------:R-:W-:Y:S01]  /*64a0*/  @!P2 SHF.L.U64.HI R0, R78, 0x1, R61 ;  /* 0x000000014e00a819 */ /* 0x000fe2000001023d */
[--C-:B--2---:R-:W-:Y:S01]  /*64b0*/  @!P4 IMAD.X R9, R5, 0x1, R64.reuse, P5 ;  /* 0x000000010509c824 */ /* 0x104fe200028e0640 */
[-C--:B------:R-:W-:Y:S01]  /*64c0*/  @!P3 IADD3 R70, P5, R4, R69.reuse, RZ ;  /* 0x000000450446b210 */ /* 0x080fe20007fbe0ff */
[----:B---3--:R-:W-:Y:S01]  /*64d0*/  @!P4 IMAD.X R3, R7, 0x1, R64, P6 ;  /* 0x000000010703c824 */ /* 0x008fe200030e0640 */
[----:B------:R-:W-:Y:S01]  /*64e0*/  @!P3 IADD3 R68, P6, R6, R69, RZ ;  /* 0x000000450644b210 */ /* 0x000fe20007fde0ff */
[C---:B------:R-:W-:Y:S01]  /*64f0*/  @!P1 IMAD.SHL.U32 R61, R73.reuse, 0x2, RZ ;  /* 0x00000002493d9824 */ /* 0x040fe200078e00ff */
[----:B------:R-:W-:Y:S01]  /*6500*/  @!P1 SHF.L.U64.HI R10, R73, 0x1, R60 ;  /* 0x00000001490a9819 */ /* 0x000fe2000001023c */
[--C-:B------:R-:W-:Y:S01]  /*6510*/  @!P3 IMAD.X R71, R5, 0x1, R62.reuse, P5 ;  /* 0x000000010547b824 */ /* 0x100fe200028e063e */
[-C--:B------:R-:W-:Y:S01]  /*6520*/  @!P2 IADD3 R66, P5, R4, R65.reuse, RZ ;  /* 0x000000410442a210 */ /* 0x080fe20007fbe0ff */
[----:B------:R-:W-:Y:S01]  /*6530*/  @!P3 IMAD.X R69, R7, 0x1, R62, P6 ;  /* 0x000000010745b824 */ /* 0x000fe200030e063e */
[----:B------:R-:W-:-:S03]  /*6540*/  @!P2 IADD3 R64, P6, R6, R65, RZ ;  /* 0x000000410640a210 */ /* 0x000fc60007fde0ff */
[--C-:B------:R-:W-:Y:S01]  /*6550*/  @!P2 IMAD.X R67, R5, 0x1, R0.reuse, P5 ;  /* 0x000000010543a824 */ /* 0x100fe200028e0600 */
[-C--:B------:R-:W-:Y:S01]  /*6560*/  @!P1 IADD3 R62, P5, R4, R61.reuse, RZ ;  /* 0x0000003d043e9210 */ /* 0x080fe20007fbe0ff */
[----:B------:R-:W-:Y:S01]  /*6570*/  @!P2 IMAD.X R65, R7, 0x1, R0, P6 ;  /* 0x000000010741a824 */ /* 0x000fe200030e0600 */
[----:B------:R-:W-:Y:S02]  /*6580*/  ISETP.GE.AND P6, PT, R74, UR4, PT ;  /* 0x000000044a007c0c */ /* 0x000fe4000bfc6270 */
[----:B------:R-:W-:Y:S01]  /*6590*/  SHF.R.S32.HI R0, RZ, 0x1f, R75 ;  /* 0x0000001fff007819 */ /* 0x000fe2000001144b */
[----:B------:R-:W-:Y:S01]  /*65a0*/  @!P1 IMAD.X R63, R5, 0x1, R10, P5 ;  /* 0x00000001053f9824 */ /* 0x000fe200028e060a */
[----:B------:R-:W-:-:S05]  /*65b0*/  @!P1 IADD3 R60, P5, R6, R61, RZ ;  /* 0x0000003d063c9210 */ /* 0x000fca0007fbe0ff */
[----:B------:R-:W-:Y:S01]  /*65c0*/  @!P1 IMAD.X R61, R7, 0x1, R10, P5 ;  /* 0x00000001073d9824 */ /* 0x000fe200028e060a */
[----:B------:R-:W-:-:S03]  /*65d0*/  ISETP.GE.AND P5, PT, R75, UR4, PT ;  /* 0x000000044b007c0c */ /* 0x000fc6000bfa6270 */
[----:B------:R-:W-:-:S04]  /*65e0*/  @!P6 IMAD.WIDE R10, R74, 0x2, R4 ;  /* 0x000000024a0ae825 */ /* 0x000fc800078e0204 */
[----:B------:R-:W-:Y:S01]  /*65f0*/  @!P6 IMAD.WIDE R12, R74, 0x2, R6 ;  /* 0x000000024a0ce825 */ /* 0x000fe200078e0206 */
[----:B------:R0:W5:Y:S04]  /*6600*/  @!P6 LD.E.64 R40, desc[UR60][R10.64] ;  /* 0x0000003c0a28e980 */ /* 0x000168000c101b00 */
[----:B------:R1:W5:Y:S01]  /*6610*/  @!P6 LD.E.64 R42, desc[UR60][R12.64] ;  /* 0x0000003c0c2ae980 */ /* 0x000362000c101b00 */
[C---:B------:R-:W-:Y:S01]  /*6620*/  @!P5 IMAD.SHL.U32 R15, R75.reuse, 0x2, RZ ;  /* 0x000000024b0fd824 */ /* 0x040fe200078e00ff */
[----:B------:R-:W-:Y:S02]  /*6630*/  @!P5 SHF.L.U64.HI R0, R75, 0x1, R0 ;  /* 0x000000014b00d819 */ /* 0x000fe40000010200 */
[----:B------:R-:W-:Y:S02]  /*6640*/  CS2R R32, SRZ ;  /* 0x0000000000207805 */ /* 0x000fe4000001ff00 */
[----:B------:R-:W-:-:S02]  /*6650*/  @!P5 IADD3 R4, P6, R4, R15, RZ ;  /* 0x0000000f0404d210 */ /* 0x000fc40007fde0ff */
[----:B------:R-:W-:Y:S02]  /*6660*/  CS2R R34, SRZ ;  /* 0x0000000000227805 */ /* 0x000fe4000001ff00 */
[----:B------:R-:W-:Y:S01]  /*6670*/  CS2R R24, SRZ ;  /* 0x0000000000187805 */ /* 0x000fe2000001ff00 */
[----:B------:R2:W5:Y:S01]  /*6680*/  @!P4 LD.E.64 R32, desc[UR60][R8.64] ;  /* 0x0000003c0820c980 */ /* 0x000562000c101b00 */
[----:B------:R-:W-:Y:S01]  /*6690*/  @!P5 IMAD.X R5, R5, 0x1, R0, P6 ;  /* 0x000000010505d824 */ /* 0x000fe200030e0600 */
[----:B------:R-:W-:Y:S02]  /*66a0*/  @!P5 IADD3 R6, P6, R6, R15, RZ ;  /* 0x0000000f0606d210 */ /* 0x000fe40007fde0ff */
[----:B------:R3:W5:Y:S01]  /*66b0*/  @!P4 LD.E.64 R34, desc[UR60][R2.64] ;  /* 0x0000003c0222c980 */ /* 0x000762000c101b00 */
[----:B------:R-:W-:Y:S02]  /*66c0*/  CS2R R26, SRZ ;  /* 0x00000000001a7805 */ /* 0x000fe4000001ff00 */
[----:B------:R-:W-:-:S02]  /*66d0*/  CS2R R14, SRZ ;  /* 0x00000000000e7805 */ /* 0x000fc4000001ff00 */
[----:B------:R-:W-:Y:S02]  /*66e0*/  CS2R R20, SRZ ;  /* 0x0000000000147805 */ /* 0x000fe4000001ff00 */
[----:B0-----:R-:W-:Y:S02]  /*66f0*/  CS2R R10, SRZ ;  /* 0x00000000000a7805 */ /* 0x001fe4000001ff00 */
[----:B-1----:R-:W-:Y:S02]  /*6700*/  CS2R R12, SRZ ;  /* 0x00000000000c7805 */ /* 0x002fe4000001ff00 */
[----:B--2---:R-:W-:Y:S01]  /*6710*/  CS2R R8, SRZ ;  /* 0x0000000000087805 */ /* 0x004fe2000001ff00 */
[----:B------:R-:W-:Y:S01]  /*6720*/  @!P5 IMAD.X R7, R7, 0x1, R0, P6 ;  /* 0x000000010707d824 */ /* 0x000fe200030e0600 */
[----:B------:R1:W5:Y:S01]  /*6730*/  @!P3 LD.E.64 R24, desc[UR60][R70.64] ;  /* 0x0000003c4618b980 */ /* 0x000362000c101b00 */
[----:B---3--:R-:W-:-:S03]  /*6740*/  CS2R R2, SRZ ;  /* 0x0000000000027805 */ /* 0x008fc6000001ff00 */
[----:B------:R1:W5:Y:S04]  /*6750*/  @!P3 LD.E.64 R26, desc[UR60][R68.64] ;  /* 0x0000003c441ab980 */ /* 0x000368000c101b00 */
[----:B------:R1:W5:Y:S04]  /*6760*/  @!P2 LD.E.64 R14, desc[UR60][R66.64] ;  /* 0x0000003c420ea980 */ /* 0x000368000c101b00 */
[----:B------:R1:W5:Y:S04]  /*6770*/  @!P2 LD.E.64 R20, desc[UR60][R64.64] ;  /* 0x0000003c4014a980 */ /* 0x000368000c101b00 */
[----:B------:R1:W5:Y:S04]  /*6780*/  @!P1 LD.E.64 R10, desc[UR60][R62.64] ;  /* 0x0000003c3e0a9980 */ /* 0x000368000c101b00 */
[----:B------:R1:W5:Y:S04]  /*6790*/  @!P1 LD.E.64 R12, desc[UR60][R60.64] ;  /* 0x0000003c3c0c9980 */ /* 0x000368000c101b00 */
[----:B------:R1:W5:Y:S04]  /*67a0*/  @!P5 LD.E.64 R2, desc[UR60][R4.64] ;  /* 0x0000003c0402d980 */ /* 0x000368000c101b00 */
[----:B------:R1:W5:Y:S02]  /*67b0*/  @!P5 LD.E.64 R8, desc[UR60][R6.64] ;  /* 0x0000003c0608d980 */ /* 0x000364000c101b00 */
.L_x_1509:
[----:B------:R-:W-:Y:S05]  /*67c0*/  BSYNC B1 ;  /* 0x0000000000017941 */ /* 0x000fea0003800000 */
.L_x_1508:
[----:B------:R-:W-:Y:S01]  /*67d0*/  R2UR UR5, R228 ;  /* 0x00000000e40572ca */ /* 0x000fe200000e0000 */
[----:B01---5:R-:W-:Y:S01]  /*67e0*/  IMAD.MOV.U32 R4, RZ, RZ, R2 ;  /* 0x000000ffff047224 */ /* 0x023fe200078e0002 */
[----:B------:R-:W-:Y:S01]  /*67f0*/  LEA R60, R92, UR37, 0x1 ;  /* 0x000000255c3c7c11 */ /* 0x000fe2000f8e08ff */
[----:B------:R-:W-:Y:S01]  /*6800*/  IMAD.MOV.U32 R6, RZ, RZ, R10 ;  /* 0x000000ffff067224 */ /* 0x000fe200078e000a */
[----:B------:R-:W-:Y:S01]  /*6810*/  VIADDMNMX R69, R93, -R98, 0x80, PT ;  /* 0x000000805d457446 */ /* 0x000fe20003800962 */
[----:B--2---:R-:W-:Y:S01]  /*6820*/  IMAD.MOV.U32 R5, RZ, RZ, R3 ;  /* 0x000000ffff057224 */ /* 0x004fe200078e0003 */
[----:B------:R-:W-:Y:S01]  /*6830*/  PRMT R61, R4, 0x7610, R61 ;  /* 0x00007610043d7816 */ /* 0x000fe2000000003d */
[----:B---3--:R-:W-:Y:S01]  /*6840*/  VIADD R7, R60, 0x12400 ;  /* 0x000124003c077836 */ /* 0x008fe20000000000 */
[----:B------:R-:W-:Y:S01]  /*6850*/  PRMT R65, R6, 0x7610, R65 ;  /* 0x0000761006417816 */ /* 0x000fe20000000041 */
[----:B------:R-:W-:Y:S01]  /*6860*/  VIADD R0, R60, 0x12440 ;  /* 0x000124403c007836 */ /* 0x000fe20000000000 */
[----:B------:R-:W-:Y:S01]  /*6870*/  PRMT R62, R5, 0x7610, R62 ;  /* 0x00007610053e7816 */ /* 0x000fe2000000003e */
[----:B------:R-:W-:Y:S01]  /*6880*/  @P0 VIADD R0, R7, 0xffffffc0 ;  /* 0xffffffc007000836 */ /* 0x000fe20000000000 */
[----:B------:R-:W-:Y:S01]  /*6890*/  ISETP.GE.AND P1, PT, R16, R69, PT ;  /* 0x000000451000720c */ /* 0x000fe20003f26270 */
[----:B------:R-:W-:Y:S01]  /*68a0*/  ULEA.HI UR4, UR5, UR5, URZ, 0x1 ;  /* 0x0000000505047291 */ /* 0x000fe2000f8f083f */
[----:B------:R-:W-:-:S02]  /*68b0*/  IMAD.MOV.U32 R6, RZ, RZ, R14 ;  /* 0x000000ffff067224 */ /* 0x000fc400078e000e */
[----:B------:R-:W-:Y:S01]  /*68c0*/  IMAD.MOV.U32 R7, RZ, RZ, R15 ;  /* 0x000000ffff077224 */ /* 0x000fe200078e000f */
[----:B------:R-:W-:Y:S01]  /*68d0*/  ULOP3.LUT UR4, UR4, 0xfffffffe, URZ, 0xc0, !UPT ;  /* 0xfffffffe04047892 */ /* 0x000fe2000f8ec03f */
[----:B------:R-:W-:Y:S01]  /*68e0*/  IMAD.MOV.U32 R5, RZ, RZ, R11 ;  /* 0x000000ffff057224 */ /* 0x000fe200078e000b */
[----:B------:R-:W-:Y:S01]  /*68f0*/  PRMT R70, R6, 0x7610, R70 ;  /* 0x0000761006467816 */ /* 0x000fe20000000046 */
[----:B------:R-:W-:Y:S01]  /*6900*/  IMAD.MOV.U32 R6, RZ, RZ, R25 ;  /* 0x000000ffff067224 */ /* 0x000fe200078e0019 */
[----:B------:R-:W-:Y:S01]  /*6910*/  UIADD3 UR4, UR5, -UR4, URZ ;  /* 0x8000000405047290 */ /* 0x000fe2000fffe03f */
[----:B------:R-:W-:Y:S01]  /*6920*/  PRMT R71, R7, 0x7610, R71 ;  /* 0x0000761007477816 */ /* 0x000fe20000000047 */
[----:B------:R-:W-:Y:S01]  /*6930*/  IMAD.MOV.U32 R7, RZ, RZ, R32 ;  /* 0x000000ffff077224 */ /* 0x000fe200078e0020 */
[----:B------:R-:W-:Y:S01]  /*6940*/  PRMT R66, R5, 0x7610, R66 ;  /* 0x0000761005427816 */ /* 0x000fe20000000042 */
[----:B------:R-:W-:Y:S01]  /*6950*/  IMAD.MOV.U32 R5, RZ, RZ, R24 ;  /* 0x000000ffff057224 */ /* 0x000fe200078e0018 */
[----:B------:R-:W-:Y:S01]  /*6960*/  PRMT R99, R6, 0x7610, R99 ;  /* 0x0000761006637816 */ /* 0x000fe20000000063 */
[----:B------:R-:W-:Y:S01]  /*6970*/  IMAD.U32 R4, RZ, RZ, UR4 ;  /* 0x00000004ff047e24 */ /* 0x000fe2000f8e00ff */
[----:B------:R-:W-:Y:S01]  /*6980*/  PRMT R106, R7, 0x7610, R106 ;  /* 0x00007610076a7816 */ /* 0x000fe2000000006a */
[----:B------:R-:W-:Y:S01]  /*6990*/  IMAD.MOV.U32 R63, RZ, RZ, R33 ;  /* 0x000000ffff3f7224 */ /* 0x000fe200078e0021 */
[----:B------:R-:W-:Y:S01]  /*69a0*/  PRMT R98, R5, 0x7610, R98 ;  /* 0x0000761005627816 */ /* 0x000fe20000000062 */
[----:B------:R-:W-:Y:S01]  /*69b0*/  IMAD.MOV.U32 R6, RZ, RZ, R41 ;  /* 0x000000ffff067224 */ /* 0x000fe200078e0029 */
[----:B------:R-:W-:Y:S01]  /*69c0*/  SHF.L.U32 R4, R4, 0x1f, RZ ;  /* 0x0000001f04047819 */ /* 0x000fe200000006ff */
[----:B------:R-:W-:Y:S01]  /*69d0*/  IMAD.MOV.U32 R7, RZ, RZ, R8 ;  /* 0x000000ffff077224 */ /* 0x000fe200078e0008 */
[----:B------:R-:W-:Y:S01]  /*69e0*/  PRMT R107, R63, 0x7610, R107 ;  /* 0x000076103f6b7816 */ /* 0x000fe2000000006b */
[----:B------:R-:W-:Y:S01]  /*69f0*/  IMAD.MOV.U32 R5, RZ, RZ, R40 ;  /* 0x000000ffff057224 */ /* 0x000fe200078e0028 */
[----:B------:R-:W0:Y:S01]  /*6a00*/  SYNCS.PHASECHK.TRANS64.TRYWAIT P0, [UR37+0x30800], R4 ;  /* 0x03080004ff0075a7 */ /* 0x000e220008000165 */
        /* <DEDUP_REMOVED lines=18> */
[----:B------:R-:W-:Y:S02]  /*6b30*/  IMAD.MOV.U32 R6, RZ, RZ, R42 ;  /* 0x000000ffff067224 */ /* 0x000fe400078e002a */
[----:B------:R-:W-:Y:S01]  /*6b40*/  IMAD.MOV.U32 R7, RZ, RZ, R43 ;  /* 0x000000ffff077224 */ /* 0x000fe200078e002b */
[----:B0-----:R-:W-:Y:S06]  /*6b50*/  @!P0 BRA `(.L_x_1510) ;  /* 0x0000020c00cc8947 */ /* 0x001fec0003800000 */
.L_x_1842:
[----:B------:R-:W-:Y:S01]  /*6b60*/  BSSY B1, `(.L_x_1511) ;  /* 0x000012f000017945 */ /* 0x000fe20003800000 */
        /* <DEDUP_REMOVED lines=13> */
[--C-:B------:R-:W-:Y:S02]  /*6c40*/  SHF.R.U64 R119, R56, 0x10, R57.reuse ;  /* 0x0000001038777819 */ /* 0x100fe40000001239 */
[----:B------:R-:W-:Y:S02]  /*6c50*/  SHF.R.U32.HI R56, RZ, 0x10, R57 ;  /* 0x00000010ff387819 */ /* 0x000fe40000011639 */
[--C-:B------:R-:W-:Y:S02]  /*6c60*/  SHF.R.U64 R57, R58, 0x10, R59.reuse ;  /* 0x000000103a397819 */ /* 0x100fe4000000123b */
[----:B------:R-:W-:Y:S02]  /*6c70*/  SHF.R.U32.HI R58, RZ, 0x10, R59 ;  /* 0x00000010ff3a7819 */ /* 0x000fe4000001163b */
[----:B------:R-:W-:Y:S02]  /*6c80*/  PRMT R115, R115, 0x5410, R56 ;  /* 0x0000541073737816 */ /* 0x000fe40000000038 */
[----:B------:R-:W-:-:S02]  /*6c90*/  PRMT R117, R117, 0x5410, R58 ;  /* 0x0000541075757816 */ /* 0x000fc4000000003a */
[----:B------:R-:W-:Y:S02]  /*6ca0*/  PRMT R114, R114, 0x5410, R119 ;  /* 0x0000541072727816 */ /* 0x000fe40000000077 */
[----:B------:R-:W-:Y:S01]  /*6cb0*/  PRMT R118, R116, 0x5410, R57 ;  /* 0x0000541074767816 */ /* 0x000fe20000000039 */
[C---:B------:R-:W-:Y:S01]  /*6cc0*/  IMAD.U32 R119, R117.reuse, 0x10000, RZ ;  /* 0x0001000075777824 */ /* 0x040fe200078e00ff */
[----:B------:R-:W-:Y:S01]  /*6cd0*/  LOP3.LUT R117, R117, 0xffff0000, RZ, 0xc0, !PT ;  /* 0xffff000075757812 */ /* 0x000fe200078ec0ff */
[C---:B------:R-:W-:Y:S01]  /*6ce0*/  IMAD.U32 R116, R115.reuse, 0x10000, RZ ;  /* 0x0001000073747824 */ /* 0x040fe200078e00ff */
[----:B------:R-:W-:Y:S02]  /*6cf0*/  LOP3.LUT R115, R115, 0xffff0000, RZ, 0xc0, !PT ;  /* 0xffff000073737812 */ /* 0x000fe400078ec0ff */
[C---:B0-----:R-:W-:Y:S01]  /*6d00*/  LOP3.LUT R57, R6.reuse, 0xffff0000, RZ, 0xc0, !PT ;  /* 0xffff000006397812 */ /* 0x041fe200078ec0ff */
[----:B------:R-:W-:Y:S01]  /*6d10*/  IMAD.U32 R56, R6, 0x10000, RZ ;  /* 0x0001000006387824 */ /* 0x000fe200078e00ff */
[C---:B------:R-:W-:Y:S01]  /*6d20*/  LOP3.LUT R59, R7.reuse, 0xffff0000, RZ, 0xc0, !PT ;  /* 0xffff0000073b7812 */ /* 0x040fe200078ec0ff */
[----:B------:R-:W-:-:S02]  /*6d30*/  IMAD.U32 R58, R7, 0x10000, RZ ;  /* 0x00010000073a7824 */ /* 0x000fc400078e00ff */
[C---:B------:R-:W-:Y:S01]  /*6d40*/  FMUL.FTZ R121, R57.reuse, R119 ;  /* 0x0000007739797220 */ /* 0x040fe20000410000 */
[-C--:B------:R-:W-:Y:S01]  /*6d50*/  FMUL.FTZ R120, R57, R116.reuse ;  /* 0x0000007439787220 */ /* 0x080fe20000410000 */
[C---:B------:R-:W-:Y:S01]  /*6d60*/  FMUL.FTZ R57, R59.reuse, R117 ;  /* 0x000000753b397220 */ /* 0x040fe20000410000 */
[----:B------:R-:W-:Y:S02]  /*6d70*/  IMAD.U32 R6, R4, 0x10000, RZ ;  /* 0x0001000004067824 */ /* 0x000fe400078e00ff */
[C---:B------:R-:W-:Y:S01]  /*6d80*/  FFMA.FTZ R121, R56.reuse, R116, -R121 ;  /* 0x0000007438797223 */ /* 0x040fe20000010879 */
[----:B------:R-:W-:Y:S01]  /*6d90*/  FFMA.FTZ R120, R56, R119, R120 ;  /* 0x0000007738787223 */ /* 0x000fe20000010078 */
[-C--:B------:R-:W-:Y:S01]  /*6da0*/  FMUL.FTZ R119, R59, R115.reuse ;  /* 0x000000733b777220 */ /* 0x080fe20000410000 */
[----:B------:R-:W-:Y:S01]  /*6db0*/  FFMA.FTZ R116, R58, R115, -R57 ;  /* 0x000000733a747223 */ /* 0x000fe20000010839 */
[C---:B------:R-:W-:Y:S01]  /*6dc0*/  IMAD.U32 R7, R5.reuse, 0x10000, RZ ;  /* 0x0001000005077824 */ /* 0x040fe200078e00ff */
[----:B------:R-:W-:Y:S01]  /*6dd0*/  LOP3.LUT R4, R4, 0xffff0000, RZ, 0xc0, !PT ;  /* 0xffff000004047812 */ /* 0x000fe200078ec0ff */
        /* <DEDUP_REMOVED lines=8> */
[----:B------:R-:W-:-:S02]  /*6e60*/  FMUL.FTZ R58, R5, R118 ;  /* 0x00000076053a7220 */ /* 0x000fc40000410000 */
[-C--:B------:R-:W-:Y:S01]  /*6e70*/  FMUL.FTZ R117, R5, R114.reuse ;  /* 0x0000007205757220 */ /* 0x080fe20000410000 */
[C---:B------:R-:W-:Y:S01]  /*6e80*/  FFMA.FTZ R4, R6.reuse, R57, -R115 ;  /* 0x0000003906047223 */ /* 0x040fe20000010873 */
[----:B------:R-:W-:Y:S01]  /*6e90*/  FFMA.FTZ R59, R6, R59, R56 ;  /* 0x0000003b063b7223 */ /* 0x000fe20000010038 */
[C---:B------:R-:W-:Y:S01]  /*6ea0*/  FFMA.FTZ R5, R7.reuse, R114, -R58 ;  /* 0x0000007207057223 */ /* 0x040fe2000001083a */
[----:B------:R-:W-:Y:S01]  /*6eb0*/  FFMA.FTZ R118, R7, R118, R117 ;  /* 0x0000007607767223 */ /* 0x000fe20000010075 */
[----:B------:R-:W-:Y:S02]  /*6ec0*/  F2FP.BF16.F32.PACK_AB R6, R120, R121 ;  /* 0x000000797806723e */ /* 0x000fe400000010ff */
[----:B------:R-:W-:Y:S02]  /*6ed0*/  F2FP.BF16.F32.PACK_AB R7, R119, R116 ;  /* 0x000000747707723e */ /* 0x000fe400000010ff */
[----:B------:R-:W-:Y:S02]  /*6ee0*/  F2FP.BF16.F32.PACK_AB R4, R59, R4 ;  /* 0x000000043b04723e */ /* 0x000fe400000010ff */
[----:B------:R-:W-:-:S05]  /*6ef0*/  F2FP.BF16.F32.PACK_AB R5, R118, R5 ;  /* 0x000000057605723e */ /* 0x000fca00000010ff */
[----:B------:R0:W-:Y:S02]  /*6f00*/  STS.128 [R60+0x12400], R4 ;  /* 0x012400043c007388 */ /* 0x0001e40000000c00 */
.L_x_1514:
[----:B------:R-:W-:Y:S05]  /*6f10*/  BSYNC B2 ;  /* 0x0000000000027941 */ /* 0x000fea0003800000 */
.L_x_1513:
[----:B------:R-:W-:Y:S04]  /*6f20*/  BSSY B2, `(.L_x_1515) ;  /* 0x0000030000027945 */ /* 0x000fe80003800000 */
[----:B------:R-:W-:Y:S05]  /*6f30*/  @P1 BRA `(.L_x_1516) ;  /* 0x0000000000b81947 */ /* 0x000fea0003800000 */
[----:B0-----:R-:W0:Y:S01]  /*6f40*/  LDS.128 R4, [R0] ;  /* 0x0000000000047984 */ /* 0x001e220000000c00 */
[--C-:B------:R-:W-:Y:S02]  /*6f50*/  SHF.R.U64 R57, R52, 0x10, R53.reuse ;  /* 0x0000001034397819 */ /* 0x100fe40000001235 */
[----:B------:R-:W-:Y:S02]  /*6f60*/  SHF.R.U32.HI R52, RZ, 0x10, R53 ;  /* 0x00000010ff347819 */ /* 0x000fe40000011635 */
[--C-:B------:R-:W-:Y:S02]  /*6f70*/  SHF.R.U64 R53, R54, 0x10, R55.reuse ;  /* 0x0000001036357819 */ /* 0x100fe40000001237 */
[----:B------:R-:W-:Y:S02]  /*6f80*/  SHF.R.U32.HI R54, RZ, 0x10, R55 ;  /* 0x00000010ff367819 */ /* 0x000fe40000011637 */
[----:B------:R-:W-:Y:S02]  /*6f90*/  PRMT R103, R103, 0x5410, R52 ;  /* 0x0000541067677816 */ /* 0x000fe40000000034 */
[----:B------:R-:W-:-:S02]  /*6fa0*/  PRMT R105, R105, 0x5410, R54 ;  /* 0x0000541069697816 */ /* 0x000fc40000000036 */
[----:B------:R-:W-:Y:S01]  /*6fb0*/  PRMT R104, R104, 0x5410, R53 ;  /* 0x0000541068687816 */ /* 0x000fe20000000035 */
[----:B------:R-:W-:Y:S01]  /*6fc0*/  IMAD.U32 R56, R103, 0x10000, RZ ;  /* 0x0001000067387824 */ /* 0x000fe200078e00ff */
[----:B------:R-:W-:Y:S01]  /*6fd0*/  PRMT R102, R102, 0x5410, R57 ;  /* 0x0000541066667816 */ /* 0x000fe20000000039 */
[C---:B------:R-:W-:Y:S01]  /*6fe0*/  IMAD.U32 R57, R105.reuse, 0x10000, RZ ;  /* 0x0001000069397824 */ /* 0x040fe200078e00ff */
[----:B------:R-:W-:Y:S02]  /*6ff0*/  LOP3.LUT R105, R105, 0xffff0000, RZ, 0xc0, !PT ;  /* 0xffff000069697812 */ /* 0x000fe400078ec0ff */
[----:B------:R-:W-:Y:S02]  /*7000*/  LOP3.LUT R103, R103, 0xffff0000, RZ, 0xc0, !PT ;  /* 0xffff000067677812 */ /* 0x000fe400078ec0ff */
[C---:B0-----:R-:W-:Y:S01]  /*7010*/  LOP3.LUT R53, R6.reuse, 0xffff0000, RZ, 0xc0, !PT ;  /* 0xffff000006357812 */ /* 0x041fe200078ec0ff */
[----:B------:R-:W-:Y:S01]  /*7020*/  IMAD.U32 R52, R6, 0x10000, RZ ;  /* 0x0001000006347824 */ /* 0x000fe200078e00ff */
[C---:B------:R-:W-:Y:S01]  /*7030*/  LOP3.LUT R55, R7.reuse, 0xffff0000, RZ, 0xc0, !PT ;  /* 0xffff000007377812 */ /* 0x040fe200078ec0ff */
[----:B------:R-:W-:-:S02]  /*7040*/  IMAD.U32 R54, R7, 0x10000, RZ ;  /* 0x0001000007367824 */ /* 0x000fc400078e00ff */
[CC--:B------:R-:W-:Y:S01]  /*7050*/  FMUL.FTZ R58, R53.reuse, R56.reuse ;  /* 0x00000038353a7220 */ /* 0x0c0fe20000410000 */
[----:B------:R-:W-:Y:S01]  /*7060*/  FMUL.FTZ R59, R53, R57 ;  /* 0x00000039353b7220 */ /* 0x000fe20000410000 */
[C---:B------:R-:W-:Y:S01]  /*7070*/  FMUL.FTZ R53, R55.reuse, R105 ;  /* 0x0000006937357220 */ /* 0x040fe20000410000 */
[----:B------:R-:W-:Y:S02]  /*7080*/  IMAD.U32 R6, R4, 0x10000, RZ ;  /* 0x0001000004067824 */ /* 0x000fe400078e00ff */
        /* <DEDUP_REMOVED lines=9> */
[----:B------:R-:W-:Y:S01]  /*7120*/  FFMA.FTZ R56, R52, R56, -R59 ;  /* 0x0000003834387223 */ /* 0x000fe2000001083b */
[----:B------:R-:W-:Y:S01]  /*7130*/  LOP3.LUT R102, R102, 0xffff0000, RZ, 0xc0, !PT ;  /* 0xffff000066667812 */ /* 0x000fe200078ec0ff */
        /* <DEDUP_REMOVED lines=14> */
.L_x_1516:
[----:B------:R-:W-:Y:S05]  /*7220*/  BSYNC B2 ;  /* 0x0000000000027941 */ /* 0x000fea0003800000 */
.L_x_1515:
[----:B------:R-:W-:Y:S04]  /*7230*/  BSSY B2, `(.L_x_1517) ;  /* 0x0000030000027945 */ /* 0x000fe80003800000 */
[----:B------:R-:W-:Y:S05]  /*7240*/  @P2 BRA `(.L_x_1518) ;  /* 0x0000000000b82947 */ /* 0x000fea0003800000 */
[----:B01----:R-:W0:Y:S01]  /*7250*/  LDS.128 R4, [R60+0x16400] ;  /* 0x016400003c047984 */ /* 0x003e220000000c00 */
        /* <DEDUP_REMOVED lines=45> */
.L_x_1518:
[----:B------:R-:W-:Y:S05]  /*7530*/  BSYNC B2 ;  /* 0x0000000000027941 */ /* 0x000fea0003800000 */
.L_x_1517:
[----:B------:R-:W-:Y:S04]  /*7540*/  BSSY B2, `(.L_x_1519) ;  /* 0x0000030000027945 */ /* 0x000fe80003800000 */
[----:B------:R-:W-:Y:S05]  /*7550*/  @P3 BRA `(.L_x_1520) ;  /* 0x0000000000b83947 */ /* 0x000fea0003800000 */
[----:B012---:R-:W0:Y:S01]  /*7560*/  LDS.128 R4, [R0+0x4000] ;  /* 0x0040000000047984 */ /* 0x007e220000000c00 */
        /* <DEDUP_REMOVED lines=45> */
.L_x_1520:
[----:B------:R-:W-:Y:S05]  /*7840*/  BSYNC B2 ;  /* 0x0000000000027941 */ /* 0x000fea0003800000 */
.L_x_1519:
[----:B------:R-:W-:Y:S04]  /*7850*/  BSSY B2, `(.L_x_1521) ;  /* 0x0000030000027945 */ /* 0x000fe80003800000 */
[----:B------:R-:W-:Y:S05]  /*7860*/  @P4 BRA `(.L_x_1522) ;  /* 0x0000000000b84947 */ /* 0x000fea0003800000 */
[----:B0123--:R-:W0:Y:S01]  /*7870*/  LDS.128 R4, [R60+0x1a400] ;  /* 0x01a400003c047984 */ /* 0x00fe220000000c00 */
        /* <DEDUP_REMOVED lines=45> */
.L_x_1522:
[----:B------:R-:W-:Y:S05]  /*7b50*/  BSYNC B2 ;  /* 0x0000000000027941 */ /* 0x000fea0003800000 */
.L_x_1521:
[----:B------:R-:W-:Y:S05]  /*7b60*/  @P5 BRA `(.L_x_1512) ;  /* 0x0000000000b85947 */ /* 0x000fea0003800000 */
[----:B01234-:R-:W0:Y:S01]  /*7b70*/  LDS.128 R4, [R0+0x8000] ;  /* 0x0080000000047984 */ /* 0x01fe220000000c00 */
[--C-:B------:R-:W-:Y:S02]  /*7b80*/  SHF.R.U64 R30, R30, 0x10, R31.reuse ;  /* 0x000000101e1e7819 */ /* 0x100fe4000000121f */
[----:B------:R-:W-:Y:S02]  /*7b90*/  SHF.R.U32.HI R37, RZ, 0x10, R31 ;  /* 0x00000010ff257819 */ /* 0x000fe4000001161f */
[--C-:B------:R-:W-:Y:S02]  /*7ba0*/  SHF.R.U64 R31, R28, 0x10, R29.reuse ;  /* 0x000000101c1f7819 */ /* 0x100fe4000000121d */
[----:B------:R-:W-:Y:S02]  /*7bb0*/  SHF.R.U32.HI R28, RZ, 0x10, R29 ;  /* 0x00000010ff1c7819 */ /* 0x000fe4000001161d */
[----:B------:R-:W-:Y:S02]  /*7bc0*/  PRMT R80, R80, 0x5410, R37 ;  /* 0x0000541050507816 */ /* 0x000fe40000000025 */
[----:B------:R-:W-:-:S02]  /*7bd0*/  PRMT R83, R83, 0x5410, R28 ;  /* 0x0000541053537816 */ /* 0x000fc4000000001c */
[----:B------:R-:W-:Y:S01]  /*7be0*/  PRMT R82, R82, 0x5410, R31 ;  /* 0x0000541052527816 */ /* 0x000fe2000000001f */
[C---:B------:R-:W-:Y:S01]  /*7bf0*/  IMAD.U32 R36, R80.reuse, 0x10000, RZ ;  /* 0x0001000050247824 */ /* 0x040fe200078e00ff */
[----:B------:R-:W-:Y:S01]  /*7c00*/  LOP3.LUT R80, R80, 0xffff0000, RZ, 0xc0, !PT ;  /* 0xffff000050507812 */ /* 0x000fe200078ec0ff */
[C---:B------:R-:W-:Y:S01]  /*7c10*/  IMAD.U32 R37, R83.reuse, 0x10000, RZ ;  /* 0x0001000053257824 */ /* 0x040fe200078e00ff */
[----:B------:R-:W-:Y:S02]  /*7c20*/  LOP3.LUT R83, R83, 0xffff0000, RZ, 0xc0, !PT ;  /* 0xffff000053537812 */ /* 0x000fe400078ec0ff */
[----:B------:R-:W-:Y:S02]  /*7c30*/  PRMT R81, R81, 0x5410, R30 ;  /* 0x0000541051517816 */ /* 0x000fe4000000001e */
[C---:B0-----:R-:W-:Y:S01]  /*7c40*/  LOP3.LUT R29, R6.reuse, 0xffff0000, RZ, 0xc0, !PT ;  /* 0xffff0000061d7812 */ /* 0x041fe200078ec0ff */
[----:B------:R-:W-:Y:S01]  /*7c50*/  IMAD.U32 R28, R6, 0x10000, RZ ;  /* 0x00010000061c7824 */ /* 0x000fe200078e00ff */
[C---:B------:R-:W-:Y:S01]  /*7c60*/  LOP3.LUT R31, R7.reuse, 0xffff0000, RZ, 0xc0, !PT ;  /* 0xffff0000071f7812 */ /* 0x040fe200078ec0ff */
[----:B------:R-:W-:-:S02]  /*7c70*/  IMAD.U32 R30, R7, 0x10000, RZ ;  /* 0x00010000071e7824 */ /* 0x000fc400078e00ff */
[C---:B------:R-:W-:Y:S01]  /*7c80*/  FMUL.FTZ R44, R29.reuse, R36 ;  /* 0x000000241d2c7220 */ /* 0x040fe20000410000 */
[----:B------:R-:W-:Y:S01]  /*7c90*/  FMUL.FTZ R39, R29, R37 ;  /* 0x000000251d277220 */ /* 0x000fe20000410000 */
[C---:B------:R-:W-:Y:S01]  /*7ca0*/  FMUL.FTZ R29, R31.reuse, R83 ;  /* 0x000000531f1d7220 */ /* 0x040fe20000410000 */
[----:B------:R-:W-:Y:S02]  /*7cb0*/  IMAD.U32 R6, R4, 0x10000, RZ ;  /* 0x0001000004067824 */ /* 0x000fe400078e00ff */
[C---:B------:R-:W-:Y:S01]  /*7cc0*/  FFMA.FTZ R45, R28.reuse, R37, R44 ;  /* 0x000000251c2d7223 */ /* 0x040fe2000001002c */
[----:B------:R-:W-:Y:S01]  /*7cd0*/  FMUL.FTZ R37, R31, R80 ;  /* 0x000000501f257220 */ /* 0x000fe20000410000 */
[C---:B------:R-:W-:Y:S02]  /*7ce0*/  IMAD.U32 R7, R5.reuse, 0x10000, RZ ;  /* 0x0001000005077824 */ /* 0x040fe400078e00ff */
[----:B------:R-:W-:Y:S01]  /*7cf0*/  FFMA.FTZ R38, R28, R36, -R39 ;  /* 0x000000241c267223 */ /* 0x000fe20000010827 */
[----:B------:R-:W-:Y:S01]  /*7d00*/  IMAD.U32 R31, R82, 0x10000, RZ ;  /* 0x00010000521f7824 */ /* 0x000fe200078e00ff */
[----:B------:R-:W-:Y:S01]  /*7d10*/  LOP3.LUT R4, R4, 0xffff0000, RZ, 0xc0, !PT ;  /* 0xffff000004047812 */ /* 0x000fe200078ec0ff */
[----:B------:R-:W-:Y:S01]  /*7d20*/  FFMA.FTZ R80, R30, R80, -R29 ;  /* 0x000000501e507223 */ /* 0x000fe2000001081d */
[----:B------:R-:W-:Y:S01]  /*7d30*/  LOP3.LUT R5, R5, 0xffff0000, RZ, 0xc0, !PT ;  /* 0xffff000005057812 */ /* 0x000fe200078ec0ff */
[C---:B------:R-:W-:Y:S01]  /*7d40*/  IMAD.U32 R29, R81.reuse, 0x10000, RZ ;  /* 0x00010000511d7824 */ /* 0x040fe200078e00ff */
        /* <DEDUP_REMOVED lines=16> */
.L_x_1512:
[----:B------:R-:W-:Y:S05]  /*7e50*/  BSYNC B1 ;  /* 0x0000000000017941 */ /* 0x000fea0003800000 */
.L_x_1511:
[----:B01234-:R-:W-:-:S05]  /*7e60*/  VIADD R4, R16, 0x40 ;  /* 0x0000004010047836 */ /* 0x01ffca0000000000 */
[----:B------:R-:W-:-:S13]  /*7e70*/  ISETP.GE.AND P0, PT, R4, R69, PT ;  /* 0x000000450400720c */ /* 0x000fda0003f06270 */
[----:B------:R-:W-:Y:S05]  /*7e80*/  @P0 BRA `(.L_x_1523) ;  /* 0x0000004c00a00947 */ /* 0x000fea0003800000 */
[----:B------:R-:W0:Y:S01]  /*7e90*/  LDC R4, c[0x0][0x3f4] ;  /* 0x0000fd00ff047b82 */ /* 0x000e220000000800 */
        /* <DEDUP_REMOVED lines=9> */
[----:B------:R-:W-:Y:S02]  /*7f30*/  SHF.R.U64 R31, R40, 0x10, R41 ;  /* 0x00000010281f7819 */ /* 0x000fe40000001229 */
[----:B------:R-:W-:Y:S02]  /*7f40*/  SHF.R.U64 R29, R42, 0x10, R43 ;  /* 0x000000102a1d7819 */ /* 0x000fe4000000122b */
[----:B------:R-:W-:Y:S02]  /*7f50*/  SHF.R.U32.HI R40, RZ, 0x10, R41 ;  /* 0x00000010ff287819 */ /* 0x000fe40000011629 */
        /* <DEDUP_REMOVED lines=42> */
.L_x_1525:
[----:B------:R-:W-:Y:S05]  /*8200*/  BSYNC B1 ;  /* 0x0000000000017941 */ /* 0x000fea0003800000 */
.L_x_1524:
[----:B------:R-:W-:Y:S04]  /*8210*/  BSSY B1, `(.L_x_1526) ;  /* 0x0000030000017945 */ /* 0x000fe80003800000 */
[----:B------:R-:W-:Y:S05]  /*8220*/  @P1 BRA `(.L_x_1527) ;  /* 0x0000000000b81947 */ /* 0x000fea0003800000 */
[----:B0-----:R-:W0:Y:S01]  /*8230*/  LDS.128 R4, [R0+0x2000] ;  /* 0x0020000000047984 */ /* 0x001e220000000c00 */
        /* <DEDUP_REMOVED lines=45> */
.L_x_1527:
[----:B------:R-:W-:Y:S05]  /*8510*/  BSYNC B1 ;  /* 0x0000000000017941 */ /* 0x000fea0003800000 */
.L_x_1526:
        /* <DEDUP_REMOVED lines=48> */
.L_x_1529:
[----:B------:R-:W-:Y:S05]  /*8820*/  BSYNC B1 ;  /* 0x0000000000017941 */ /* 0x000fea0003800000 */
.L_x_1528:
        /* <DEDUP_REMOVED lines=48> */
.L_x_1531:
[----:B------:R-:W-:Y:S05]  /*8b30*/  BSYNC B1 ;  /* 0x0000000000017941 */ /* 0x000fea0003800000 */
.L_x_1530:
[----:B------:R-:W-:Y:S04]  /*8b40*/  BSSY B1, `(.L_x_1532) ;  /* 0x0000030000017945 */ /* 0x000fe80003800000 */
[----:B------:R-:W-:Y:S05]  /*8b50*/  @P4 BRA `(.L_x_1533) ;  /* 0x0000000000b84947 */ /* 0x000fea0003800000 */
[----:B0123--:R-:W0:Y:S01]  /*8b60*/  LDS.128 R4, [R60+0x1c400] ;  /* 0x01c400003c047984 */ /* 0x00fe220000000c00 */
        /* <DEDUP_REMOVED lines=16> */
[C---:B------:R-:W-:Y:S01]  /*8c70*/  FMUL.FTZ R20, R11.reuse, R14 ;  /* 0x0000000e0b147220 */ /* 0x040fe20000410000 */
[-C--:B------:R-:W-:Y:S01]  /*8c80*/  FMUL.FTZ R21, R11, R15.reuse ;  /* 0x0000000f0b157220 */ /* 0x080fe20000410000 */
[----:B------:R-:W-:Y:S01]  /*8c90*/  FMUL.FTZ R11, R13, R68 ;  /* 0x000000440d0b7220 */ /* 0x000fe20000410000 */
[----:B------:R-:W-:Y:S02]  /*8ca0*/  IMAD.U32 R6, R4, 0x10000, RZ ;  /* 0x0001000004067824 */ /* 0x000fe400078e00ff */
[C---:B------:R-:W-:Y:S01]  /*8cb0*/  FFMA.FTZ R25, R10.reuse, R15, R20 ;  /* 0x0000000f0a197223 */ /* 0x040fe20000010014 */
[----:B------:R-:W-:Y:S02]  /*8cc0*/  IMAD.U32 R7, R5, 0x10000, RZ ;  /* 0x0001000005077824 */ /* 0x000fe400078e00ff */
[----:B------:R-:W-:Y:S01]  /*8cd0*/  FFMA.FTZ R24, R10, R14, -R21 ;  /* 0x0000000e0a187223 */ /* 0x000fe20000010815 */
[-C--:B------:R-:W-:Y:S01]  /*8ce0*/  FMUL.FTZ R15, R13, R66.reuse ;  /* 0x000000420d0f7220 */ /* 0x080fe20000410000 */
[----:B------:R-:W-:Y:S01]  /*8cf0*/  LOP3.LUT R4, R4, 0xffff0000, RZ, 0xc0, !PT ;  /* 0xffff000004047812 */ /* 0x000fe200078ec0ff */
[C---:B------:R-:W-:Y:S01]  /*8d00*/  FFMA.FTZ R66, R12.reuse, R66, -R11 ;  /* 0x000000420c427223 */ /* 0x040fe2000001080b */
[----:B------:R-:W-:Y:S01]  /*8d10*/  LOP3.LUT R5, R5, 0xffff0000, RZ, 0xc0, !PT ;  /* 0xffff000005057812 */ /* 0x000fe200078ec0ff */
[C---:B------:R-:W-:Y:S01]  /*8d20*/  IMAD.U32 R13, R67.reuse, 0x10000, RZ ;  /* 0x00010000430d7824 */ /* 0x040fe200078e00ff */
[----:B------:R-:W-:Y:S01]  /*8d30*/  LOP3.LUT R14, R67, 0xffff0000, RZ, 0xc0, !PT ;  /* 0xffff0000430e7812 */ /* 0x000fe200078ec0ff */
[C---:B------:R-:W-:Y:S01]  /*8d40*/  IMAD.U32 R11, R65.reuse, 0x10000, RZ ;  /* 0x00010000410b7824 */ /* 0x040fe200078e00ff */
        /* <DEDUP_REMOVED lines=15> */
.L_x_1533:
[----:B------:R-:W-:Y:S05]  /*8e40*/  BSYNC B1 ;  /* 0x0000000000017941 */ /* 0x000fea0003800000 */
.L_x_1532:
[----:B------:R-:W-:Y:S05]  /*8e50*/  @P5 BRA `(.L_x_1523) ;  /* 0x0000003c00ac5947 */ /* 0x000fea0003800000 */
[----:B01234-:R-:W0:Y:S01]  /*8e60*/  LDS.128 R4, [R0+0xa000] ;  /* 0x00a0000000047984 */ /* 0x01fe220000000c00 */
[----:B------:R-:W-:Y:S02]  /*8e70*/  SHF.R.U64 R10, R2, 0x10, R3 ;  /* 0x00000010020a7819 */ /* 0x000fe40000001203 */
[--C-:B------:R-:W-:Y:S02]  /*8e80*/  SHF.R.U64 R2, R8, 0x10, R9.reuse ;  /* 0x0000001008027819 */ /* 0x100fe40000001209 */
[----:B------:R-:W-:Y:S02]  /*8e90*/  SHF.R.U32.HI R9, RZ, 0x10, R9 ;  /* 0x00000010ff097819 */ /* 0x000fe40000011609 */
        /* <DEDUP_REMOVED lines=8> */
[----:B------:R-:W-:Y:S01]  /*8f20*/  PRMT R63, R63, 0x5410, R2 ;  /* 0x000054103f3f7816 */ /* 0x000fe20000000002 */
        /* <DEDUP_REMOVED lines=8> */
[----:B------:R-:W-:Y:S01]  /*8fb0*/  FMUL.FTZ R10, R7, R64 ;  /* 0x00000040070a7220 */ /* 0x000fe20000410000 */
[----:B------:R-:W-:-:S02]  /*8fc0*/  IMAD.U32 R4, R5, 0x10000, RZ ;  /* 0x0001000005047824 */ /* 0x000fc400078e00ff */
[C---:B------:R-:W-:Y:S01]  /*8fd0*/  FFMA.FTZ R15, R8.reuse, R11, -R15 ;  /* 0x0000000b080f7223 */ /* 0x040fe2000001080f */
[----:B------:R-:W-:Y:S01]  /*8fe0*/  FFMA.FTZ R12, R8, R13, R6 ;  /* 0x0000000d080c7223 */ /* 0x000fe20000010006 */
[-C--:B------:R-:W-:Y:S01]  /*8ff0*/  FMUL.FTZ R8, R7, R62.reuse ;  /* 0x0000003e07087220 */ /* 0x080fe20000410000 */
        /* <DEDUP_REMOVED lines=19> */
[----:B------:R0:W-:Y:S01]  /*9130*/  STS.128 [R0+0xa000], R4 ;  /* 0x00a0000400007388 */ /* 0x0001e20000000c00 */
[----:B------:R-:W-:Y:S05]  /*9140*/  BRA `(.L_x_1523) ;  /* 0x0000003800f07947 */ /* 0x000fea0003800000 */
.L_x_1503:
[----:B------:R-:W0:Y:S01]  /*9150*/  LDC R28, c[0x0][0x448] ;  /* 0x00011200ff1c7b82 */ /* 0x000e220000000800 */
[----:B------:R-:W-:Y:S01]  /*9160*/  IMAD R7, R201, 0x40, R10 ;  /* 0x00000040c9077824 */ /* 0x000fe200078e020a */
[----:B------:R-:W-:Y:S01]  /*9170*/  ULDC.64 UR4, c[0x0][0x3f8] ;  /* 0x0000fe0000047ab9 */ /* 0x000fe20000000a00 */
[----:B------:R-:W-:Y:S01]  /*9180*/  ULDC.64 UR6, c[0x0][0x408] ;  /* 0x0001020000067ab9 */ /* 0x000fe20000000a00 */
[----:B------:R-:W-:Y:S02]  /*9190*/  IMAD.MOV.U32 R4, RZ, RZ, R26 ;  /* 0x000000ffff047224 */ /* 0x000fe400078e001a */
[----:B------:R-:W-:Y:S02]  /*91a0*/  IMAD.MOV.U32 R5, RZ, RZ, R29 ;  /* 0x000000ffff057224 */ /* 0x000fe400078e001d */
[----:B------:R-:W-:Y:S02]  /*91b0*/  IMAD.MOV.U32 R2, RZ, RZ, R24 ;  /* 0x000000ffff027224 */ /* 0x000fe400078e0018 */
[----:B------:R-:W-:-:S02]  /*91c0*/  IMAD.IADD R71, R74, 0x1, R79 ;  /* 0x000000014a477824 */ /* 0x000fc400078e024f */
[----:B------:R-:W-:Y:S02]  /*91d0*/  IMAD.IADD R20, R74, 0x1, R73 ;  /* 0x000000014a147824 */ /* 0x000fe400078e0249 */
[----:B------:R-:W-:Y:S01]  /*91e0*/  IMAD.SHL.U32 R77, R201, 0x8, RZ ;  /* 0x00000008c94d7824 */ /* 0x000fe200078e00ff */
[----:B------:R-:W-:Y:S02]  /*91f0*/  SHF.R.S32.HI R74, RZ, 0x1f, R71 ;  /* 0x0000001fff4a7819 */ /* 0x000fe40000011447 */
[----:B------:R-:W-:Y:S02]  /*9200*/  SHF.R.S32.HI R21, RZ, 0x1f, R20 ;  /* 0x0000001fff157819 */ /* 0x000fe40000011414 */
[----:B------:R-:W-:Y:S02]  /*9210*/  LEA.HI R75, R74, R71, RZ, 0x3 ;  /* 0x000000474a4b7211 */ /* 0x000fe400078f18ff */
[----:B------:R-:W-:Y:S02]  /*9220*/  LEA.HI R69, R21, R20, RZ, 0x3 ;  /* 0x0000001415457211 */ /* 0x000fe400078f18ff */
[----:B------:R-:W-:-:S02]  /*9230*/  SHF.R.S32.HI R73, RZ, 0x3, R75 ;  /* 0x00000003ff497819 */ /* 0x000fc4000001144b */
[----:B0-----:R-:W-:Y:S02]  /*9240*/  ISETP.NE.AND P0, PT, R28, 0x1, PT ;  /* 0x000000011c00780c */ /* 0x001fe40003f05270 */
[----:B------:R-:W-:-:S11]  /*9250*/  SHF.R.S32.HI R68, RZ, 0x3, R69 ;  /* 0x00000003ff447819 */ /* 0x000fd60000011445 */
        /* <DEDUP_REMOVED lines=11> */
[----:B------:R-:W-:-:S04]  /*9310*/  IMAD.WIDE.U32 R2, R7, UR6, R2 ;  /* 0x0000000607027c25 */ /* 0x000fc8000f8e0002 */
[----:B------:R-:W-:Y:S01]  /*9320*/  IMAD R7, R7, UR7, R0 ;  /* 0x0000000707077c24 */ /* 0x000fe2000f8e0200 */
[----:B------:R-:W-:Y:S01]  /*9330*/  ULDC.64 UR6, c[0x0][0x400] ;  /* 0x0001000000067ab9 */ /* 0x000fe20000000a00 */
[----:B------:R-:W-:Y:S01]  /*9340*/  IMAD.IADD R5, R5, 0x1, R9 ;  /* 0x0000000105057824 */ /* 0x000fe200078e0209 */
[----:B------:R-:W-:Y:S01]  /*9350*/  LEA R0, P0, R4, UR4, 0x1 ;  /* 0x0000000404007c11 */ /* 0x000fe2000f8008ff */
[----:B------:R-:W-:Y:S01]  /*9360*/  IMAD.IADD R9, R3, 0x1, R7 ;  /* 0x0000000103097824 */ /* 0x000fe200078e0207 */
[----:B------:R-:W-:Y:S01]  /*9370*/  LEA R8, P1, R2, UR6, 0x1 ;  /* 0x0000000602087c11 */ /* 0x000fe2000f8208ff */
[----:B------:R-:W-:Y:S01]  /*9380*/  UMOV UR4, 0xffffffff ;  /* 0xffffffff00047882 */ /* 0x000fe20000000000 */
[----:B------:R-:W-:Y:S02]  /*9390*/  LEA.HI.X R4, R4, UR5, R5, 0x1, P0 ;  /* 0x0000000504047c11 */ /* 0x000fe400080f0c05 */
[----:B------:R-:W-:Y:S01]  /*93a0*/  LEA.HI.X R9, R2, UR7, R9, 0x1, P1 ;  /* 0x0000000702097c11 */ /* 0x000fe200088f0c09 */
[----:B------:R-:W-:Y:S08]  /*93b0*/  BRA.DIV UR4, `(.L_x_1534) ;  /* 0x000001e604cc7947 */ /* 0x000ff0000b800000 */
[----:B------:R-:W0:Y:S04]  /*93c0*/  SHFL.IDX PT, R3, R4, RZ, 0x1c1f ;  /* 0x001c1fff04037589 */ /* 0x000e2800000e0000 */
[----:B------:R-:W1:Y:S04]  /*93d0*/  SHFL.IDX PT, R2, R0, RZ, 0x1c1f ;  /* 0x001c1fff00027589 */ /* 0x000e6800000e0000 */
[----:B------:R2:W3:Y:S04]  /*93e0*/  SHFL.IDX PT, R5, R9, RZ, 0x1c1f ;  /* 0x001c1fff09057589 */ /* 0x0004e800000e0000 */
[----:B------:R2:W4:Y:S01]  /*93f0*/  SHFL.IDX PT, R14, R8, RZ, 0x1c1f ;  /* 0x001c1fff080e7589 */ /* 0x00052200000e0000 */
[----:B0-----:R-:W-:-:S02]  /*9400*/  IMAD.MOV.U32 R13, RZ, RZ, R3 ;  /* 0x000000ffff0d7224 */ /* 0x001fc400078e0003 */
[----:B-12---:R-:W-:-:S07]  /*9410*/  IMAD.MOV.U32 R12, RZ, RZ, R2 ;  /* 0x000000ffff0c7224 */ /* 0x006fce00078e0002 */
.L_x_1847:
[----:B------:R-:W-:Y:S01]  /*9420*/  IMAD R83, R19, R28, RZ ;  /* 0x0000001c13537224 */ /* 0x000fe200078e02ff */
[----:B------:R-:W-:Y:S01]  /*9430*/  BSSY B1, `(.L_x_1535) ;  /* 0x0000031000017945 */ /* 0x000fe20003800000 */
[----:B----4-:R-:W-:Y:S01]  /*9440*/  IMAD.MOV.U32 R50, RZ, RZ, R14 ;  /* 0x000000ffff327224 */ /* 0x010fe200078e000e */
[----:B------:R-:W-:Y:S01]  /*9450*/  CS2R R46, SRZ ;  /* 0x00000000002e7805 */ /* 0x000fe2000001ff00 */
[----:B---3--:R-:W-:Y:S01]  /*9460*/  IMAD.MOV.U32 R51, RZ, RZ, R5 ;  /* 0x000000ffff337224 */ /* 0x008fe200078e0005 */
[----:B------:R-:W-:Y:S02]  /*9470*/  ISETP.GE.AND P0, PT, R10, R83, PT ;  /* 0x000000530a00720c */ /* 0x000fe40003f06270 */
        /* <DEDUP_REMOVED lines=15> */
[----:B------:R-:W-:Y:S02]  /*9570*/  ISETP.GE.AND P0, PT, R77, UR4, PT ;  /* 0x000000044d007c0c */ /* 0x000fe4000bf06270 */
[----:B------:R-:W-:Y:S02]  /*9580*/  CS2R R38, SRZ ;  /* 0x0000000000267805 */ /* 0x000fe4000001ff00 */
[----:B------:R-:W-:Y:S02]  /*9590*/  ISETP.GE.AND P1, PT, R2, UR4, PT ;  /* 0x0000000402007c0c */ /* 0x000fe4000bf26270 */
[----:B------:R-:W-:Y:S02]  /*95a0*/  CS2R R36, SRZ ;  /* 0x0000000000247805 */ /* 0x000fe4000001ff00 */
[----:B------:R-:W-:-:S02]  /*95b0*/  ISETP.GE.AND P2, PT, R3, UR4, PT ;  /* 0x0000000403007c0c */ /* 0x000fc4000bf46270 */
[----:B------:R-:W-:Y:S02]  /*95c0*/  CS2R R26, SRZ ;  /* 0x00000000001a7805 */ /* 0x000fe4000001ff00 */
[----:B------:R-:W-:Y:S02]  /*95d0*/  CS2R R24, SRZ ;  /* 0x0000000000187805 */ /* 0x000fe4000001ff00 */
[----:B------:R-:W-:Y:S02]  /*95e0*/  CS2R R42, SRZ ;  /* 0x00000000002a7805 */ /* 0x000fe4000001ff00 */
[----:B------:R-:W-:Y:S01]  /*95f0*/  CS2R R40, SRZ ;  /* 0x0000000000287805 */ /* 0x000fe2000001ff00 */
[----:B------:R-:W-:-:S04]  /*9600*/  @!P0 IMAD.WIDE R2, R77, 0x2, R12 ;  /* 0x000000024d028825 */ /* 0x000fc800078e020c */
[----:B------:R-:W-:Y:S01]  /*9610*/  @!P1 IMAD.SHL.U32 R5, R73, 0x8, RZ ;  /* 0x0000000849059824 */ /* 0x000fe200078e00ff */
[----:B------:R0:W5:Y:S01]  /*9620*/  @!P0 LD.E.128 R36, desc[UR60][R2.64] ;  /* 0x0000003c02248980 */ /* 0x000162000c101d00 */
[----:B------:R-:W-:Y:S01]  /*9630*/  @!P2 IMAD.SHL.U32 R49, R68, 0x8, RZ ;  /* 0x000000084431a824 */ /* 0x000fe200078e00ff */
[----:B------:R-:W-:Y:S02]  /*9640*/  CS2R R30, SRZ ;  /* 0x00000000001e7805 */ /* 0x000fe4000001ff00 */
[----:B------:R-:W-:Y:S01]  /*9650*/  CS2R R28, SRZ ;  /* 0x00000000001c7805 */ /* 0x000fe2000001ff00 */
[--C-:B------:R-:W-:Y:S01]  /*9660*/  @!P1 IMAD.WIDE R6, R5, 0x2, R12.reuse ;  /* 0x0000000205069825 */ /* 0x100fe200078e020c */
[----:B------:R-:W-:Y:S02]  /*9670*/  CS2R R46, SRZ ;  /* 0x00000000002e7805 */ /* 0x000fe4000001ff00 */
[----:B------:R-:W-:Y:S02]  /*9680*/  CS2R R44, SRZ ;  /* 0x00000000002c7805 */ /* 0x000fe4000001ff00 */
[----:B------:R-:W-:Y:S01]  /*9690*/  CS2R R34, SRZ ;  /* 0x0000000000227805 */ /* 0x000fe2000001ff00 */
[----:B------:R-:W-:Y:S01]  /*96a0*/  @!P2 IMAD.WIDE R14, R49, 0x2, R12 ;  /* 0x00000002310ea825 */ /* 0x000fe200078e020c */
[----:B------:R-:W-:Y:S01]  /*96b0*/  CS2R R32, SRZ ;  /* 0x0000000000207805 */ /* 0x000fe2000001ff00 */
[----:B------:R1:W5:Y:S02]  /*96c0*/  @!P1 LD.E.128 R40, desc[UR60][R6.64] ;  /* 0x0000003c06289980 */ /* 0x000364000c101d00 */
[----:B------:R-:W-:-:S02]  /*96d0*/  @!P1 IMAD.WIDE R12, R5, 0x2, R50 ;  /* 0x00000002050c9825 */ /* 0x000fc400078e0232 */
[----:B------:R1:W5:Y:S02]  /*96e0*/  @!P2 LD.E.128 R44, desc[UR60][R14.64] ;  /* 0x0000003c0e2ca980 */ /* 0x000364000c101d00 */
[--C-:B------:R-:W-:Y:S02]  /*96f0*/  @!P2 IMAD.WIDE R48, R49, 0x2, R50.reuse ;  /* 0x000000023130a825 */ /* 0x100fe400078e0232 */
[----:B------:R1:W5:Y:S02]  /*9700*/  @!P1 LD.E.128 R28, desc[UR60][R12.64] ;  /* 0x0000003c0c1c9980 */ /* 0x000364000c101d00 */
[----:B0-----:R-:W-:Y:S02]  /*9710*/  @!P0 IMAD.WIDE R2, R77, 0x2, R50 ;  /* 0x000000024d028825 */ /* 0x001fe400078e0232 */
[----:B------:R1:W5:Y:S04]  /*9720*/  @!P2 LD.E.128 R32, desc[UR60][R48.64] ;  /* 0x0000003c3020a980 */ /* 0x000368000c101d00 */
[----:B------:R1:W5:Y:S02]  /*9730*/  @!P0 LD.E.128 R24, desc[UR60][R2.64] ;  /* 0x0000003c02188980 */ /* 0x000364000c101d00 */
.L_x_1536:
[----:B------:R-:W-:Y:S05]  /*9740*/  BSYNC B1 ;  /* 0x0000000000017941 */ /* 0x000fea0003800000 */
.L_x_1535:
[----:B-1---5:R-:W-:Y:S01]  /*9750*/  IMAD.MOV.U32 R6, RZ, RZ, R45 ;  /* 0x000000ffff067224 */ /* 0x022fe200078e002d */
[----:B------:R-:W-:Y:S01]  /*9760*/  UMOV UR4, 0xffffffff ;  /* 0xffffffff00047882 */ /* 0x000fe20000000000 */
[----:B------:R-:W-:Y:S02]  /*9770*/  IMAD.MOV.U32 R2, RZ, RZ, R46 ;  /* 0x000000ffff027224 */ /* 0x000fe400078e002e */
        /* <DEDUP_REMOVED lines=48> */
[----:B------:R0:W1:Y:S04]  /*9a80*/  SHFL.IDX PT, R3, R4, 0x1, 0x1c1f ;  /* 0x003c1f0004037f89 */ /* 0x00006800000e0000 */
[----:B------:R0:W2:Y:S04]  /*9a90*/  SHFL.IDX PT, R2, R0, 0x1, 0x1c1f ;  /* 0x003c1f0000027f89 */ /* 0x0000a800000e0000 */
[----:B------:R0:W3:Y:S04]  /*9aa0*/  SHFL.IDX PT, R5, R9, 0x1, 0x1c1f ;  /* 0x003c1f0009057f89 */ /* 0x0000e800000e0000 */
[----:B------:R0:W4:Y:S02]  /*9ab0*/  SHFL.IDX PT, R14, R8, 0x1, 0x1c1f ;  /* 0x003c1f00080e7f89 */ /* 0x00012400000e0000 */
.L_x_1853:
[----:B------:R-:W-:Y:S01]  /*9ac0*/  VIADD R10, R10, 0x40 ;  /* 0x000000400a0a7836 */ /* 0x000fe20000000000 */
[----:B------:R-:W-:Y:S01]  /*9ad0*/  BSSY B1, `(.L_x_1538) ;  /* 0x0000030000017945 */ /* 0x000fe20003800000 */
[----:B----4-:R-:W-:Y:S01]  /*9ae0*/  IMAD.MOV.U32 R60, RZ, RZ, R14 ;  /* 0x000000ffff3c7224 */ /* 0x010fe200078e000e */
[----:B0-----:R-:W-:Y:S01]  /*9af0*/  CS2R R8, SRZ ;  /* 0x0000000000087805 */ /* 0x001fe2000001ff00 */
        /* <DEDUP_REMOVED lines=19> */
[----:B------:R-:W-:Y:S02]  /*9c30*/  ISETP.GE.AND P2, PT, R4, UR4, PT ;  /* 0x0000000404007c0c */ /* 0x000fe4000bf46270 */
[----:B------:R-:W-:-:S02]  /*9c40*/  CS2R R4, SRZ ;  /* 0x0000000000047805 */ /* 0x000fc4000001ff00 */
[----:B------:R-:W-:Y:S02]  /*9c50*/  CS2R R50, SRZ ;  /* 0x0000000000327805 */ /* 0x000fe4000001ff00 */
[----:B------:R-:W-:Y:S01]  /*9c60*/  CS2R R48, SRZ ;  /* 0x0000000000307805 */ /* 0x000fe2000001ff00 */
[----:B-12---:R-:W-:-:S04]  /*9c70*/  @!P0 IMAD.WIDE R8, R77, 0x2, R2 ;  /* 0x000000024d088825 */ /* 0x006fc800078e0202 */
[----:B------:R-:W-:Y:S01]  /*9c80*/  @!P1 IMAD.SHL.U32 R65, R73, 0x8, RZ ;  /* 0x0000000849419824 */ /* 0x000fe200078e00ff */
[----:B------:R0:W5:Y:S01]  /*9c90*/  @!P0 LD.E.128 R4, desc[UR60][R8.64] ;  /* 0x0000003c08048980 */ /* 0x000162000c101d00 */
        /* <DEDUP_REMOVED lines=9> */
[----:B------:R-:W-:Y:S01]  /*9d30*/  CS2R R10, SRZ ;  /* 0x00000000000a7805 */ /* 0x000fe2000001ff00 */
[--C-:B------:R-:W-:Y:S01]  /*9d40*/  @!P1 IMAD.WIDE R64, R65, 0x2, R60.reuse ;  /* 0x0000000241409825 */ /* 0x100fe200078e023c */
[----:B0-----:R-:W-:Y:S01]  /*9d50*/  CS2R R8, SRZ ;  /* 0x0000000000087805 */ /* 0x001fe2000001ff00 */
[----:B------:R0:W5:Y:S02]  /*9d60*/  @!P1 LD.E.128 R52, desc[UR60][R62.64] ;  /* 0x0000003c3e349980 */ /* 0x000164000c101d00 */
[--C-:B------:R-:W-:Y:S02]  /*9d70*/  @!P2 IMAD.WIDE R66, R67, 0x2, R60.reuse ;  /* 0x000000024342a825 */ /* 0x100fe400078e023c */
[----:B------:R0:W5:Y:S02]  /*9d80*/  @!P1 LD.E.128 R12, desc[UR60][R64.64] ;  /* 0x0000003c400c9980 */ /* 0x000164000c101d00 */
[----:B------:R-:W-:-:S02]  /*9d90*/  @!P0 IMAD.WIDE R60, R77, 0x2, R60 ;  /* 0x000000024d3c8825 */ /* 0x000fc400078e023c */
[----:B------:R0:W5:Y:S04]  /*9da0*/  @!P2 LD.E.128 R56, desc[UR60][R2.64] ;  /* 0x0000003c0238a980 */ /* 0x000168000c101d00 */
[----:B------:R0:W5:Y:S04]  /*9db0*/  @!P0 LD.E.128 R48, desc[UR60][R60.64] ;  /* 0x0000003c3c308980 */ /* 0x000168000c101d00 */
[----:B------:R0:W5:Y:S02]  /*9dc0*/  @!P2 LD.E.128 R8, desc[UR60][R66.64] ;  /* 0x0000003c4208a980 */ /* 0x000164000c101d00 */
.L_x_1539:
[----:B------:R-:W-:Y:S05]  /*9dd0*/  BSYNC B1 ;  /* 0x0000000000017941 */ /* 0x000fea0003800000 */
.L_x_1538:
[----:B------:R-:W-:Y:S01]  /*9de0*/  R2UR UR5, R228 ;  /* 0x00000000e40572ca */ /* 0x000fe200000e0000 */
[----:B0----5:R-:W-:Y:S01]  /*9df0*/  IMAD.MOV.U32 R62, RZ, RZ, R14 ;  /* 0x000000ffff3e7224 */ /* 0x021fe200078e000e */
[----:B------:R-:W-:Y:S01]  /*9e00*/  R2UR UR6, R192 ;  /* 0x00000000c00672ca */ /* 0x000fe200000e0000 */
        /* <DEDUP_REMOVED lines=9> */
[----:B------:R-:W-:Y:S01]  /*9ea0*/  ULEA.HI UR4, UR5, UR5, URZ, 0x1 ;  /* 0x0000000505047291 */ /* 0x000fe2000f8f083f */
[----:B------:R-:W-:Y:S01]  /*9eb0*/  IMAD.MOV.U32 R64, RZ, RZ, R51 ;  /* 0x000000ffff407224 */ /* 0x000fe200078e0033 */
[----:B------:R-:W-:Y:S01]  /*9ec0*/  PRMT R104, R63, 0x7610, R104 ;  /* 0x000076103f687816 */ /* 0x000fe20000000068 */
[----:B------:R-:W-:Y:S01]  /*9ed0*/  IMAD.U32 R60, RZ, RZ, UR6 ;  /* 0x00000006ff3c7e24 */ /* 0x000fe2000f8e00ff */
[----:B------:R-:W-:Y:S01]  /*9ee0*/  ULOP3.LUT UR4, UR4, 0xfffffffe, URZ, 0xc0, !UPT ;  /* 0xfffffffe04047892 */ /* 0x000fe2000f8ec03f */
[----:B------:R-:W-:Y:S01]  /*9ef0*/  IMAD.MOV.U32 R0, RZ, RZ, R6 ;  /* 0x000000ffff007224 */ /* 0x000fe200078e0006 */
[----:B------:R-:W-:Y:S01]  /*9f00*/  PRMT R86, R61, 0x7610, R86 ;  /* 0x000076103d567816 */ /* 0x000fe20000000056 */
[----:B--2---:R-:W-:Y:S01]  /*9f10*/  IMAD.MOV.U32 R2, RZ, RZ, R7 ;  /* 0x000000ffff027224 */ /* 0x004fe200078e0007 */
[----:B------:R-:W-:Y:S01]  /*9f20*/  UIADD3 UR4, UR5, -UR4, URZ ;  /* 0x8000000405047290 */ /* 0x000fe2000fffe03f */
[----:B------:R-:W-:Y:S01]  /*9f30*/  VIADDMNMX R83, R83, -R60, 0x80, PT ;  /* 0x0000008053537446 */ /* 0x000fe2000380093c */
[----:B-1----:R-:W-:Y:S01]  /*9f40*/  IMAD.MOV.U32 R3, RZ, RZ, R4 ;  /* 0x000000ffff037224 */ /* 0x002fe200078e0004 */
        /* <DEDUP_REMOVED lines=30> */
[----:B------:R-:W-:-:S02]  /*a130*/  ISETP.GE.AND P1, PT, R16, R83, PT ;  /* 0x000000531000720c */ /* 0x000fc40003f26270 */
[----:B------:R-:W-:Y:S02]  /*a140*/  PRMT R90, R61, 0x7610, R90 ;  /* 0x000076103d5a7816 */ /* 0x000fe4000000005a */
[----:B------:R-:W-:Y:S01]  /*a150*/  PRMT R80, R64, 0x7610, R80 ;  /* 0x0000761040507816 */ /* 0x000fe20000000050 */
[----:B0-----:R-:W-:Y:S08]  /*a160*/  @!P0 BRA `(.L_x_1540) ;  /* 0x000001dc00348947 */ /* 0x001ff00003800000 */
.L_x_1854:
[----:B------:R-:W-:Y:S01]  /*a170*/  BSSY B1, `(.L_x_1541) ;  /* 0x000015c000017945 */ /* 0x000fe20003800000 */
[----:B------:R-:W-:Y:S02]  /*a180*/  PRMT R81, R62, 0x7610, R81 ;  /* 0x000076103e517816 */ /* 0x000fe40000000051 */
[----:B------:R-:W-:Y:S01]  /*a190*/  PRMT R82, R63, 0x7610, R82 ;  /* 0x000076103f527816 */ /* 0x000fe20000000052 */
[----:B------:R-:W-:Y:S06]  /*a1a0*/  @P1 BRA `(.L_x_1542) ;  /* 0x0000001400601947 */ /* 0x000fec0003800000 */
[----:B------:R-:W1:Y:S01]  /*a1b0*/  LDC R108, c[0x0][0x3f4] ;  /* 0x0000fd00ff6c7b82 */ /* 0x000e620000000800 */
[C---:B0-----:R-:W-:Y:S01]  /*a1c0*/  VIADD R61, R77.reuse, 0x20 ;  /* 0x000000204d3d7836 */ /* 0x041fe20000000000 */
[----:B------:R-:W-:Y:S01]  /*a1d0*/  BSSY B2, `(.L_x_1543) ;  /* 0x0000071000027945 */ /* 0x000fe20003800000 */
[C---:B------:R-:W-:Y:S01]  /*a1e0*/  VIADD R63, R77.reuse, 0x40 ;  /* 0x000000404d3f7836 */ /* 0x040fe20000000000 */
[-C--:B-1----:R-:W-:Y:S02]  /*a1f0*/  ISETP.GE.AND P0, PT, R77, R108.reuse, PT ;  /* 0x0000006c4d00720c */ /* 0x082fe40003f06270 */
[-C--:B------:R-:W-:Y:S02]  /*a200*/  ISETP.GE.AND P1, PT, R61, R108.reuse, PT ;  /* 0x0000006c3d00720c */ /* 0x080fe40003f26270 */
[----:B------:R-:W-:-:S09]  /*a210*/  ISETP.GE.AND P2, PT, R63, R108, PT ;  /* 0x0000006c3f00720c */ /* 0x000fd20003f46270 */
[----:B------:R-:W-:Y:S05]  /*a220*/  @P0 BRA `(.L_x_1544) ;  /* 0x0000000400ac0947 */ /* 0x000fea0003800000 */
[----:B------:R-:W-:Y:S02]  /*a230*/  LEA.HI R60, R108, R201, RZ, 0x1d ;  /* 0x000000c96c3c7211 */ /* 0x000fe400078fe8ff */
[----:B------:R-:W-:Y:S02]  /*a240*/  LOP3.LUT R61, R200, 0x38, R77, 0xf8, !PT ;  /* 0x00000038c83d7812 */ /* 0x000fe400078ef84d */
[----:B------:R-:W-:Y:S02]  /*a250*/  SHF.R.S32.HI R63, RZ, 0x1f, R60 ;  /* 0x0000001fff3f7819 */ /* 0x000fe4000001143c */
[----:B------:R-:W-:Y:S02]  /*a260*/  LOP3.LUT R61, R61, R70, RZ, 0x3c, !PT ;  /* 0x000000463d3d7212 */ /* 0x000fe400078e3cff */
[----:B------:R-:W-:Y:S01]  /*a270*/  LEA.HI R62, R63, R60, RZ, 0x3 ;  /* 0x0000003c3f3e7211 */ /* 0x000fe200078f18ff */
[----:B------:R-:W-:Y:S01]  /*a280*/  IMAD.SHL.U32 R63, R60, 0x8, RZ ;  /* 0x000000083c3f7824 */ /* 0x000fe200078e00ff */
[----:B------:R-:W-:Y:S01]  /*a290*/  SHF.R.U64 R126, R36, 0x10, R37 ;  /* 0x00000010247e7819 */ /* 0x000fe20000001225 */
[----:B------:R-:W-:Y:S01]  /*a2a0*/  IMAD R61, R204, 0x200, R61 ;  /* 0x00000200cc3d7824 */ /* 0x000fe200078e023d */
[----:B------:R-:W-:Y:S01]  /*a2b0*/  SHF.R.U64 R36, R24, 0x10, R25 ;  /* 0x0000001018247819 */ /* 0x000fe20000001219 */
[----:B------:R-:W-:Y:S01]  /*a2c0*/  IMAD.SHL.U32 R62, R62, 0x400, RZ ;  /* 0x000004003e3e7824 */ /* 0x000fe200078e00ff */
[----:B------:R-:W-:-:S02]  /*a2d0*/  LOP3.LUT R63, R200, 0x38, R63, 0xf8, !PT ;  /* 0x00000038c83f7812 */ /* 0x000fc400078ef83f */
[----:B------:R-:W-:Y:S02]  /*a2e0*/  LEA R117, R61, UR37, 0x1 ;  /* 0x000000253d757c11 */ /* 0x000fe4000f8e08ff */
[----:B------:R-:W-:Y:S02]  /*a2f0*/  LOP3.LUT R65, R62, 0x7fffe000, RZ, 0xc0, !PT ;  /* 0x7fffe0003e417812 */ /* 0x000fe400078ec0ff */
[----:B------:R-:W-:Y:S02]  /*a300*/  LOP3.LUT R60, R63, R70, RZ, 0x3c, !PT ;  /* 0x000000463f3c7212 */ /* 0x000fe400078e3cff */
[----:B------:R-:W-:Y:S01]  /*a310*/  SHF.R.U32.HI R131, RZ, 0x10, R37 ;  /* 0x00000010ff837819 */ /* 0x000fe20000011625 */
[----:B------:R-:W-:Y:S01]  /*a320*/  IMAD R65, R204, 0x200, R65 ;  /* 0x00000200cc417824 */ /* 0x000fe200078e0241 */
[----:B------:R-:W-:Y:S02]  /*a330*/  SHF.R.U64 R37, R38, 0x10, R39 ;  /* 0x0000001026257819 */ /* 0x000fe40000001227 */
[----:B------:R-:W-:Y:S01]  /*a340*/  SHF.R.U32.HI R127, RZ, 0x10, R25 ;  /* 0x00000010ff7f7819 */ /* 0x000fe20000011619 */
[----:B------:R-:W-:Y:S01]  /*a350*/  IMAD.IADD R65, R65, 0x1, R60 ;  /* 0x0000000141417824 */ /* 0x000fe200078e023c */
[----:B------:R-:W-:Y:S01]  /*a360*/  PRMT R123, R123, 0x5410, R36 ;  /* 0x000054107b7b7816 */ /* 0x000fe20000000024 */
[----:B------:R-:W0:Y:S01]  /*a370*/  LDS.128 R60, [R117+0x12400] ;  /* 0x01240000753c7984 */ /* 0x000e220000000c00 */
[----:B------:R-:W-:-:S02]  /*a380*/  SHF.R.U64 R26, R26, 0x10, R27 ;  /* 0x000000101a1a7819 */ /* 0x000fc4000000121b */
[----:B------:R-:W-:Y:S02]  /*a390*/  LEA R118, R65, UR37, 0x1 ;  /* 0x0000002541767c11 */ /* 0x000fe4000f8e08ff */
[----:B------:R-:W-:Y:S02]  /*a3a0*/  SHF.R.U32.HI R129, RZ, 0x10, R27 ;  /* 0x00000010ff817819 */ /* 0x000fe4000001161b */
[----:B------:R-:W-:Y:S01]  /*a3b0*/  PRMT R125, R119, 0x5410, R126 ;  /* 0x00005410777d7816 */ /* 0x000fe2000000007e */
[----:B------:R-:W1:Y:S01]  /*a3c0*/  LDS.128 R64, [R118+0x12400] ;  /* 0x0124000076407984 */ /* 0x000e620000000c00 */
[----:B------:R-:W-:Y:S02]  /*a3d0*/  PRMT R25, R78, 0x5432, R37 ;  /* 0x000054324e197816 */ /* 0x000fe40000000025 */
[----:B------:R-:W-:Y:S01]  /*a3e0*/  PRMT R127, R124, 0x5410, R127 ;  /* 0x000054107c7f7816 */ /* 0x000fe2000000007f */
[----:B------:R-:W-:Y:S01]  /*a3f0*/  IMAD.U32 R124, R123, 0x10000, RZ ;  /* 0x000100007b7c7824 */ /* 0x000fe200078e00ff */
[----:B------:R-:W-:Y:S01]  /*a400*/  PRMT R129, R122, 0x5410, R129 ;  /* 0x000054107a817816 */ /* 0x000fe20000000081 */
[----:B------:R-:W-:Y:S01]  /*a410*/  IMAD.U32 R122, R125, 0x10000, RZ ;  /* 0x000100007d7a7824 */ /* 0x000fe200078e00ff */
[----:B------:R-:W-:Y:S01]  /*a420*/  SHF.R.U32.HI R38, RZ, 0x10, R39 ;  /* 0x00000010ff267819 */ /* 0x000fe20000011627 */
[----:B------:R-:W-:Y:S01]  /*a430*/  IMAD.U32 R128, R127, 0x10000, RZ ;  /* 0x000100007f807824 */ /* 0x000fe200078e00ff */
[----:B------:R-:W-:-:S02]  /*a440*/  PRMT R126, R120, 0x5410, R131 ;  /* 0x00005410787e7816 */ /* 0x000fc40000000083 */
[----:B------:R-:W-:Y:S02]  /*a450*/  PRMT R24, R79, 0x5432, R38 ;  /* 0x000054324f187816 */ /* 0x000fe40000000026 */
[----:B------:R-:W-:Y:S02]  /*a460*/  PRMT R121, R121, 0x5410, R26 ;  /* 0x0000541079797816 */ /* 0x000fe4000000001a */
[----:B------:R-:W-:Y:S02]  /*a470*/  LOP3.LUT R123, R123, 0xffff0000, RZ, 0xc0, !PT ;  /* 0xffff00007b7b7812 */ /* 0x000fe400078ec0ff */
        /* <DEDUP_REMOVED lines=19> */
[----:B------:R-:W-:Y:S02]  /*a5b0*/  IMAD.U32 R122, R126, 0x10000, RZ ;  /* 0x000100007e7a7824 */ /* 0x000fe400078e00ff */
[----:B------:R-:W-:Y:S01]  /*a5c0*/  FFMA.FTZ R132, R27, R124, R132 ;  /* 0x0000007c1b847223 */ /* 0x000fe20000010084 */
[----:B------:R-:W-:Y:S01]  /*a5d0*/  IMAD.U32 R61, R129, 0x10000, RZ ;  /* 0x00010000813d7824 */ /* 0x000fe200078e00ff */
[----:B------:R-:W-:Y:S01]  /*a5e0*/  LOP3.LUT R67, R67, 0xffff0000, RZ, 0xc0, !PT ;  /* 0xffff000043437812 */ /* 0x000fe200078ec0ff */
[----:B------:R-:W-:Y:S02]  /*a5f0*/  IMAD.U32 R27, R24, 0x10000, RZ ;  /* 0x00010000181b7824 */ /* 0x000fe400078e00ff */
[-C--:B------:R-:W-:Y:S01]  /*a600*/  FMUL.FTZ R124, R119, R122.reuse ;  /* 0x0000007a777c7220 */ /* 0x080fe20000410000 */
[C---:B------:R-:W-:Y:S01]  /*a610*/  FFMA.FTZ R134, R37.reuse, R122, -R134 ;  /* 0x0000007a25867223 */ /* 0x040fe20000010886 */
[C---:B------:R-:W-:Y:S01]  /*a620*/  FMUL.FTZ R122, R120.reuse, R61 ;  /* 0x0000003d787a7220 */ /* 0x040fe20000410000 */
[----:B------:R-:W-:Y:S01]  /*a630*/  FMUL.FTZ R120, R120, R27 ;  /* 0x0000001b78787220 */ /* 0x000fe20000410000 */
[----:B------:R-:W-:Y:S01]  /*a640*/  FFMA.FTZ R124, R37, R128, R124 ;  /* 0x00000080257c7223 */ /* 0x000fe2000001007c */
[----:B------:R-:W-:Y:S01]  /*a650*/  FMUL.FTZ R37, R63, R123 ;  /* 0x0000007b3f257220 */ /* 0x000fe20000410000 */
[C---:B------:R-:W-:Y:S01]  /*a660*/  FFMA.FTZ R122, R39.reuse, R27, -R122 ;  /* 0x0000001b277a7223 */ /* 0x040fe2000001087a */
[----:B------:R-:W-:Y:S01]  /*a670*/  FFMA.FTZ R120, R39, R61, R120 ;  /* 0x0000003d27787223 */ /* 0x000fe20000010078 */
[----:B------:R-:W-:Y:S01]  /*a680*/  IMAD.U32 R65, R66, 0x10000, RZ ;  /* 0x0001000042417824 */ /* 0x000fe200078e00ff */
[----:B------:R-:W-:Y:S01]  /*a690*/  LOP3.LUT R27, R126, 0xffff0000, RZ, 0xc0, !PT ;  /* 0xffff00007e1b7812 */ /* 0x000fe200078ec0ff */
[----:B------:R-:W-:-:S02]  /*a6a0*/  IMAD.U32 R39, R121, 0x10000, RZ ;  /* 0x0001000079277824 */ /* 0x000fc400078e00ff */
[-C--:B------:R-:W-:Y:S01]  /*a6b0*/  FMUL.FTZ R63, R63, R125.reuse ;  /* 0x0000007d3f3f7220 */ /* 0x080fe20000410000 */
[----:B------:R-:W-:Y:S01]  /*a6c0*/  LOP3.LUT R66, R66, 0xffff0000, RZ, 0xc0, !PT ;  /* 0xffff000042427812 */ /* 0x000fe200078ec0ff */
[----:B------:R-:W-:Y:S01]  /*a6d0*/  FFMA.FTZ R125, R36, R125, -R37 ;  /* 0x0000007d247d7223 */ /* 0x000fe20000010825 */
[C---:B------:R-:W-:Y:S01]  /*a6e0*/  FMUL.FTZ R61, R64.reuse, R127 ;  /* 0x0000007f403d7220 */ /* 0x040fe20000410000 */
[----:B------:R-:W-:Y:S01]  /*a6f0*/  LOP3.LUT R121, R121, 0xffff0000, RZ, 0xc0, !PT ;  /* 0xffff000079797812 */ /* 0x000fe200078ec0ff */
[----:B------:R-:W-:Y:S02]  /*a700*/  IMAD.U32 R37, R25, 0x10000, RZ ;  /* 0x0001000019257824 */ /* 0x000fe400078e00ff */
[----:B------:R-:W-:Y:S01]  /*a710*/  FMUL.FTZ R119, R65, R39 ;  /* 0x0000002741777220 */ /* 0x000fe20000410000 */
[----:B------:R-:W-:Y:S01]  /*a720*/  LOP3.LUT R129, R129, 0xffff0000, RZ, 0xc0, !PT ;  /* 0xffff000081817812 */ /* 0x000fe200078ec0ff */
[-C--:B------:R-:W-:Y:S01]  /*a730*/  FMUL.FTZ R64, R64, R27.reuse ;  /* 0x0000001b40407220 */ /* 0x080fe20000410000 */
[----:B------:R-:W-:Y:S01]  /*a740*/  LOP3.LUT R25, R25, 0xffff0000, RZ, 0xc0, !PT ;  /* 0xffff000019197812 */ /* 0x000fe200078ec0ff */
[----:B------:R-:W-:Y:S01]  /*a750*/  FFMA.FTZ R61, R60, R27, -R61 ;  /* 0x0000001b3c3d7223 */ /* 0x000fe2000001083d */
[----:B------:R-:W-:Y:S01]  /*a760*/  LOP3.LUT R24, R24, 0xffff0000, RZ, 0xc0, !PT ;  /* 0xffff000018187812 */ /* 0x000fe200078ec0ff */
[-C--:B------:R-:W-:Y:S01]  /*a770*/  FMUL.FTZ R65, R65, R37.reuse ;  /* 0x0000002541417220 */ /* 0x080fe20000410000 */
[----:B------:R-:W-:Y:S01]  /*a780*/  FFMA.FTZ R119, R38, R37, -R119 ;  /* 0x0000002526777223 */ /* 0x000fe20000010877 */
[----:B------:R-:W-:Y:S01]  /*a790*/  FMUL.FTZ R27, R66, R121 ;  /* 0x00000079421b7220 */ /* 0x000fe20000410000 */
[----:B------:R-:W-:Y:S01]  /*a7a0*/  FFMA.FTZ R63, R36, R123, R63 ;  /* 0x0000007b243f7223 */ /* 0x000fe2000001003f */
[C---:B------:R-:W-:Y:S01]  /*a7b0*/  FMUL.FTZ R37, R67.reuse, R129 ;  /* 0x0000008143257220 */ /* 0x040fe20000410000 */
[----:B------:R-:W-:Y:S01]  /*a7c0*/  FMUL.FTZ R66, R66, R25 ;  /* 0x0000001942427220 */ /* 0x000fe20000410000 */
[-C--:B------:R-:W-:Y:S01]  /*a7d0*/  FMUL.FTZ R36, R67, R24.reuse ;  /* 0x0000001843247220 */ /* 0x080fe20000410000 */
[----:B------:R-:W-:Y:S01]  /*a7e0*/  FFMA.FTZ R127, R60, R127, R64 ;  /* 0x0000007f3c7f7223 */ /* 0x000fe20000010040 */
[----:B------:R-:W-:Y:S01]  /*a7f0*/  FFMA.FTZ R60, R26, R25, -R27 ;  /* 0x000000191a3c7223 */ /* 0x000fe2000001081b */
[----:B------:R-:W-:Y:S01]  /*a800*/  FFMA.FTZ R38, R38, R39, R65 ;  /* 0x0000002726267223 */ /* 0x000fe20000010041 */
        /* <DEDUP_REMOVED lines=9> */
[----:B------:R0:W-:Y:S01]  /*a8a0*/  STS.128 [R117+0x12400], R24 ;  /* 0x0124001875007388 */ /* 0x0001e20000000c00 */
[----:B------:R-:W-:-:S02]  /*a8b0*/  F2FP.BF16.F32.PACK_AB R38, R121, R38 ;  /* 0x000000267926723e */ /* 0x000fc400000010ff */
[----:B------:R-:W-:-:S05]  /*a8c0*/  F2FP.BF16.F32.PACK_AB R39, R39, R120 ;  /* 0x000000782727723e */ /* 0x000fca00000010ff */
[----:B------:R0:W-:Y:S02]  /*a8d0*/  STS.128 [R118+0x12400], R36 ;  /* 0x0124002476007388 */ /* 0x0001e40000000c00 */
.L_x_1544:
[----:B------:R-:W-:Y:S05]  /*a8e0*/  BSYNC B2 ;  /* 0x0000000000027941 */ /* 0x000fea0003800000 */
.L_x_1543:
[----:B------:R-:W-:Y:S04]  /*a8f0*/  BSSY B2, `(.L_x_1545) ;  /* 0x0000072000027945 */ /* 0x000fe80003800000 */
[----:B------:R-:W-:Y:S05]  /*a900*/  @P1 BRA `(.L_x_1546) ;  /* 0x0000000400c01947 */ /* 0x000fea0003800000 */
[----:B0-----:R-:W-:Y:S02]  /*a910*/  LEA.HI R24, R108, R73, RZ, 0x1d ;  /* 0x000000496c187211 */ /* 0x001fe400078fe8ff */
[----:B------:R-:W-:Y:S02]  /*a920*/  LEA.HI R26, R74, R71, RZ, 0x6 ;  /* 0x000000474a1a7211 */ /* 0x000fe400078f30ff */
[----:B------:R-:W-:Y:S02]  /*a930*/  SHF.R.S32.HI R25, RZ, 0x1f, R24 ;  /* 0x0000001fff197819 */ /* 0x000fe40000011418 */
[----:B------:R-:W-:Y:S01]  /*a940*/  LOP3.LUT R27, R200, 0x38, R75, 0xf8, !PT ;  /* 0x00000038c81b7812 */ /* 0x000fe200078ef84b */
[----:B------:R-:W-:Y:S01]  /*a950*/  IMAD.SHL.U32 R36, R26, 0x80, RZ ;  /* 0x000000801a247824 */ /* 0x000fe200078e00ff */
[----:B------:R-:W-:Y:S01]  /*a960*/  LEA.HI R26, R25, R24, RZ, 0x3 ;  /* 0x00000018191a7211 */ /* 0x000fe200078f18ff */
[----:B------:R-:W-:Y:S01]  /*a970*/  IMAD.SHL.U32 R25, R24, 0x8, RZ ;  /* 0x0000000818197824 */ /* 0x000fe200078e00ff */
[----:B------:R-:W-:-:S02]  /*a980*/  LOP3.LUT R24, R27, R70, RZ, 0x3c, !PT ;  /* 0x000000461b187212 */ /* 0x000fc400078e3cff */
[----:B------:R-:W-:Y:S01]  /*a990*/  LOP3.LUT R37, R36, 0xffffe000, RZ, 0xc0, !PT ;  /* 0xffffe00024257812 */ /* 0x000fe200078ec0ff */
[----:B------:R-:W-:Y:S01]  /*a9a0*/  IMAD.SHL.U32 R26, R26, 0x400, RZ ;  /* 0x000004001a1a7824 */ /* 0x000fe200078e00ff */
[----:B------:R-:W-:Y:S02]  /*a9b0*/  LOP3.LUT R25, R200, 0x38, R25, 0xf8, !PT ;  /* 0x00000038c8197812 */ /* 0x000fe400078ef819 */
[----:B------:R-:W-:Y:S01]  /*a9c0*/  R2UR UR4, R206 ;  /* 0x00000000ce0472ca */ /* 0x000fe200000e0000 */
[----:B------:R-:W-:Y:S01]  /*a9d0*/  IMAD R37, R204, 0x200, R37 ;  /* 0x00000200cc257824 */ /* 0x000fe200078e0225 */
[----:B------:R-:W-:Y:S02]  /*a9e0*/  LOP3.LUT R27, R26, 0x7fffe000, RZ, 0xc0, !PT ;  /* 0x7fffe0001a1b7812 */ /* 0x000fe400078ec0ff */
[----:B------:R-:W-:Y:S01]  /*a9f0*/  SHF.R.U64 R62, R40, 0x10, R41 ;  /* 0x00000010283e7819 */ /* 0x000fe20000001229 */
[----:B------:R-:W-:Y:S01]  /*aa00*/  IMAD.IADD R37, R37, 0x1, R24 ;  /* 0x0000000125257824 */ /* 0x000fe200078e0218 */
[----:B------:R-:W-:Y:S01]  /*aa10*/  LOP3.LUT R24, R25, R70, RZ, 0x3c, !PT ;  /* 0x0000004619187212 */ /* 0x000fe200078e3cff */
[----:B------:R-:W-:Y:S01]  /*aa20*/  IMAD R27, R204, 0x200, R27 ;  /* 0x00000200cc1b7824 */ /* 0x000fe200078e021b */
[----:B------:R-:W-:-:S02]  /*aa30*/  SHF.R.U64 R40, R28, 0x10, R29 ;  /* 0x000000101c287819 */ /* 0x000fc4000000121d */
[----:B------:R-:W-:Y:S01]  /*aa40*/  SHF.R.U32.HI R29, RZ, 0x10, R29 ;  /* 0x00000010ff1d7819 */ /* 0x000fe2000001161d */
[----:B------:R-:W-:Y:S01]  /*aa50*/  IMAD.IADD R61, R27, 0x1, R24 ;  /* 0x000000011b3d7824 */ /* 0x000fe200078e0218 */
[----:B------:R-:W-:Y:S02]  /*aa60*/  PRMT R111, R111, 0x5410, R62 ;  /* 0x000054106f6f7816 */ /* 0x000fe4000000003e */
[----:B------:R-:W-:Y:S02]  /*aa70*/  LEA R60, R37, UR4, 0x1 ;  /* 0x00000004253c7c11 */ /* 0x000fe4000f8e08ff */
[----:B------:R-:W-:Y:S01]  /*aa80*/  LEA R61, R61, UR37, 0x1 ;  /* 0x000000253d3d7c11 */ /* 0x000fe2000f8e08ff */
[----:B------:R-:W-:Y:S01]  /*aa90*/  IMAD.U32 R63, R111, 0x10000, RZ ;  /* 0x000100006f3f7824 */ /* 0x000fe200078e00ff */
[----:B------:R-:W-:Y:S01]  /*aaa0*/  PRMT R115, R115, 0x5410, R40 ;  /* 0x0000541073737816 */ /* 0x000fe20000000028 */
[----:B------:R-:W0:Y:S01]  /*aab0*/  LDS.128 R24, [R60] ;  /* 0x000000003c187984 */ /* 0x000e220000000c00 */
[----:B------:R-:W-:-:S02]  /*aac0*/  SHF.R.U32.HI R41, RZ, 0x10, R41 ;  /* 0x00000010ff297819 */ /* 0x000fc40000011629 */
[----:B------:R-:W-:Y:S01]  /*aad0*/  SHF.R.U64 R28, R30, 0x10, R31 ;  /* 0x000000101e1c7819 */ /* 0x000fe2000000121f */
[----:B------:R-:W1:Y:S01]  /*aae0*/  LDS.128 R36, [R61+0x12400] ;  /* 0x012400003d247984 */ /* 0x000e620000000c00 */
[----:B------:R-:W-:Y:S01]  /*aaf0*/  PRMT R116, R116, 0x5410, R29 ;  /* 0x0000541074747816 */ /* 0x000fe2000000001d */
[----:B------:R-:W-:Y:S01]  /*ab00*/  IMAD.U32 R65, R115, 0x10000, RZ ;  /* 0x0001000073417824 */ /* 0x000fe200078e00ff */
[----:B------:R-:W-:Y:S02]  /*ab10*/  SHF.R.U64 R42, R42, 0x10, R43 ;  /* 0x000000102a2a7819 */ /* 0x000fe4000000122b */
[----:B------:R-:W-:Y:S01]  /*ab20*/  SHF.R.U32.HI R31, RZ, 0x10, R31 ;  /* 0x00000010ff1f7819 */ /* 0x000fe2000001161f */
[----:B------:R-:W-:Y:S01]  /*ab30*/  IMAD.U32 R62, R116, 0x10000, RZ ;  /* 0x00010000743e7824 */ /* 0x000fe200078e00ff */
[----:B------:R-:W-:Y:S02]  /*ab40*/  SHF.R.U32.HI R43, RZ, 0x10, R43 ;  /* 0x00000010ff2b7819 */ /* 0x000fe4000001162b */
[----:B------:R-:W-:-:S02]  /*ab50*/  PRMT R112, R112, 0x5410, R41 ;  /* 0x0000541070707816 */ /* 0x000fc40000000029 */
[----:B------:R-:W-:Y:S02]  /*ab60*/  PRMT R113, R113, 0x5410, R28 ;  /* 0x0000541071717816 */ /* 0x000fe4000000001c */
[----:B------:R-:W-:Y:S02]  /*ab70*/  PRMT R114, R114, 0x5410, R31 ;  /* 0x0000541072727816 */ /* 0x000fe4000000001f */
[----:B------:R-:W-:Y:S02]  /*ab80*/  PRMT R110, R110, 0x5410, R43 ;  /* 0x000054106e6e7816 */ /* 0x000fe4000000002b */
[----:B------:R-:W-:Y:S01]  /*ab90*/  LOP3.LUT R115, R115, 0xffff0000, RZ, 0xc0, !PT ;  /* 0xffff000073737812 */ /* 0x000fe200078ec0ff */
[----:B------:R-:W-:Y:S01]  /*aba0*/  IMAD.U32 R64, R114, 0x10000, RZ ;  /* 0x0001000072407824 */ /* 0x000fe200078e00ff */
[----:B------:R-:W-:Y:S02]  /*abb0*/  LOP3.LUT R111, R111, 0xffff0000, RZ, 0xc0, !PT ;  /* 0xffff00006f6f7812 */ /* 0x000fe400078ec0ff */
[----:B------:R-:W-:-:S02]  /*abc0*/  LOP3.LUT R116, R116, 0xffff0000, RZ, 0xc0, !PT ;  /* 0xffff000074747812 */ /* 0x000fc400078ec0ff */
[----:B------:R-:W-:Y:S02]  /*abd0*/  PRMT R109, R109, 0x5410, R42 ;  /* 0x000054106d6d7816 */ /* 0x000fe4000000002a */
[----:B------:R-:W-:Y:S01]  /*abe0*/  LOP3.LUT R114, R114, 0xffff0000, RZ, 0xc0, !PT ;  /* 0xffff000072727812 */ /* 0x000fe200078ec0ff */
[C---:B0-----:R-:W-:Y:S01]  /*abf0*/  IMAD.U32 R28, R24.reuse, 0x10000, RZ ;  /* 0x00010000181c7824 */ /* 0x041fe200078e00ff */
        /* <DEDUP_REMOVED lines=9> */
[----:B------:R-:W-:-:S02]  /*ac90*/  IMAD.U32 R40, R112, 0x10000, RZ ;  /* 0x0001000070287824 */ /* 0x000fc400078e00ff */
[----:B------:R-:W-:Y:S01]  /*aca0*/  FMUL.FTZ R66, R41, R62 ;  /* 0x0000003e29427220 */ /* 0x000fe20000410000 */
[----:B------:R-:W-:Y:S02]  /*acb0*/  IMAD.U32 R43, R39, 0x10000, RZ ;  /* 0x00010000272b7824 */ /* 0x000fe400078e00ff */
[C---:B------:R-:W-:Y:S01]  /*acc0*/  FFMA.FTZ R67, R28.reuse, R63, -R67 ;  /* 0x0000003f1c437223 */ /* 0x040fe20000010843 */
[----:B------:R-:W-:Y:S01]  /*acd0*/  FFMA.FTZ R117, R28, R65, R117 ;  /* 0x000000411c757223 */ /* 0x000fe20000010075 */
[----:B------:R-:W-:Y:S02]  /*ace0*/  IMAD.U32 R28, R110, 0x10000, RZ ;  /* 0x000100006e1c7824 */ /* 0x000fe400078e00ff */
[-C--:B------:R-:W-:Y:S01]  /*acf0*/  FMUL.FTZ R118, R41, R40.reuse ;  /* 0x0000002829767220 */ /* 0x080fe20000410000 */
[----:B------:R-:W-:Y:S01]  /*ad00*/  FFMA.FTZ R66, R29, R40, -R66 ;  /* 0x000000281d427223 */ /* 0x000fe20000010842 */
[----:B------:R-:W-:Y:S01]  /*ad10*/  FMUL.FTZ R40, R43, R64 ;  /* 0x000000402b287220 */ /* 0x000fe20000410000 */
[----:B------:R-:W-:-:S02]  /*ad20*/  IMAD.U32 R31, R27, 0x10000, RZ ;  /* 0x000100001b1f7824 */ /* 0x000fc400078e00ff */
[----:B------:R-:W-:Y:S01]  /*ad30*/  FMUL.FTZ R43, R43, R28 ;  /* 0x0000001c2b2b7220 */ /* 0x000fe20000410000 */
[----:B------:R-:W-:Y:S01]  /*ad40*/  FFMA.FTZ R118, R29, R62, R118 ;  /* 0x0000003e1d767223 */ /* 0x000fe20000010076 */
[----:B------:R-:W-:Y:S01]  /*ad50*/  LOP3.LUT R112, R112, 0xffff0000, RZ, 0xc0, !PT ;  /* 0xffff000070707812 */ /* 0x000fe200078ec0ff */
[C---:B------:R-:W-:Y:S01]  /*ad60*/  FMUL.FTZ R29, R36.reuse, R115 ;  /* 0x00000073241d7220 */ /* 0x040fe20000410000 */
[C---:B------:R-:W-:Y:S01]  /*ad70*/  FFMA.FTZ R62, R31.reuse, R28, -R40 ;  /* 0x0000001c1f3e7223 */ /* 0x040fe20000010828 */
[----:B------:R-:W-:Y:S01]  /*ad80*/  FFMA.FTZ R64, R31, R64, R43 ;  /* 0x000000401f407223 */ /* 0x000fe2000001002b */
[-C--:B------:R-:W-:Y:S01]  /*ad90*/  FMUL.FTZ R41, R36, R111.reuse ;  /* 0x0000006f24297220 */ /* 0x080fe20000410000 */
[----:B------:R-:W-:Y:S02]  /*ada0*/  IMAD.U32 R42, R38, 0x10000, RZ ;  /* 0x00010000262a7824 */ /* 0x000fe400078e00ff */
[----:B------:R-:W-:Y:S01]  /*adb0*/  FFMA.FTZ R28, R24, R111, -R29 ;  /* 0x0000006f181c7223 */ /* 0x000fe2000001081d */
[----:B------:R-:W-:-:S02]  /*adc0*/  IMAD.U32 R31, R113, 0x10000, RZ ;  /* 0x00010000711f7824 */ /* 0x000fc400078e00ff */
[C---:B------:R-:W-:Y:S01]  /*add0*/  FMUL.FTZ R40, R37.reuse, R116 ;  /* 0x0000007425287220 */ /* 0x040fe20000410000 */
[-C--:B------:R-:W-:Y:S01]  /*ade0*/  FMUL.FTZ R43, R37, R112.reuse ;  /* 0x00000070252b7220 */ /* 0x080fe20000410000 */
[----:B------:R-:W-:Y:S02]  /*adf0*/  IMAD.U32 R29, R109, 0x10000, RZ ;  /* 0x000100006d1d7824 */ /* 0x000fe400078e00ff */
[----:B------:R-:W-:Y:S01]  /*ae00*/  FFMA.FTZ R36, R24, R115, R41 ;  /* 0x0000007318247223 */ /* 0x000fe20000010029 */
[----:B------:R-:W-:Y:S02]  /*ae10*/  IMAD.U32 R30, R26, 0x10000, RZ ;  /* 0x000100001a1e7824 */ /* 0x000fe400078e00ff */
[----:B------:R-:W-:Y:S01]  /*ae20*/  FMUL.FTZ R41, R42, R31 ;  /* 0x0000001f2a297220 */ /* 0x000fe20000410000 */
[C---:B------:R-:W-:Y:S01]  /*ae30*/  FFMA.FTZ R37, R25.reuse, R112, -R40 ;  /* 0x0000007019257223 */ /* 0x040fe20000010828 */
[----:B------:R-:W-:Y:S01]  /*ae40*/  FFMA.FTZ R43, R25, R116, R43 ;  /* 0x00000074192b7223 */ /* 0x000fe2000001002b */
        /* <DEDUP_REMOVED lines=8> */
[----:B------:R-:W-:Y:S01]  /*aed0*/  LOP3.LUT R110, R110, 0xffff0000, RZ, 0xc0, !PT ;  /* 0xffff00006e6e7812 */ /* 0x000fe200078ec0ff */
[----:B------:R-:W-:Y:S01]  /*aee0*/  FMUL.FTZ R25, R38, R113 ;  /* 0x0000007126197220 */ /* 0x000fe20000410000 */
[----:B------:R-:W-:Y:S01]  /*aef0*/  LOP3.LUT R26, R26, 0xffff0000, RZ, 0xc0, !PT ;  /* 0xffff00001a1a7812 */ /* 0x000fe200078ec0ff */
[-C--:B------:R-:W-:Y:S01]  /*af00*/  FMUL.FTZ R24, R38, R109.reuse ;  /* 0x0000006d26187220 */ /* 0x080fe20000410000 */
[----:B------:R-:W-:Y:S01]  /*af10*/  LOP3.LUT R27, R27, 0xffff0000, RZ, 0xc0, !PT ;  /* 0xffff00001b1b7812 */ /* 0x000fe200078ec0ff */
[----:B------:R-:W-:Y:S01]  /*af20*/  FMUL.FTZ R39, R39, R110 ;  /* 0x0000006e27277220 */ /* 0x000fe20000410000 */
[----:B------:R-:W-:Y:S01]  /*af30*/  F2FP.BF16.F32.PACK_AB R29, R43, R118 ;  /* 0x000000762b1d723e */ /* 0x000fe200000010ff */
[C---:B------:R-:W-:Y:S01]  /*af40*/  FFMA.FTZ R38, R26.reuse, R109, -R25 ;  /* 0x0000006d1a267223 */ /* 0x040fe20000010819 */
[----:B------:R-:W-:Y:S01]  /*af50*/  FFMA.FTZ R113, R26, R113, R24 ;  /* 0x000000711a717223 */ /* 0x000fe20000010018 */
[C---:B------:R-:W-:Y:S01]  /*af60*/  FFMA.FTZ R31, R27.reuse, R110, -R40 ;  /* 0x0000006e1b1f7223 */ /* 0x040fe20000010828 */
        /* <DEDUP_REMOVED lines=8> */
[----:B------:R-:W-:-:S05]  /*aff0*/  F2FP.BF16.F32.PACK_AB R31, R39, R64 ;  /* 0x00000040271f723e */ /* 0x000fca00000010ff */
[----:B------:R1:W-:Y:S02]  /*b000*/  STS.128 [R61+0x12400], R28 ;  /* 0x0124001c3d007388 */ /* 0x0003e40000000c00 */
.L_x_1546:
[----:B------:R-:W-:Y:S05]  /*b010*/  BSYNC B2 ;  /* 0x0000000000027941 */ /* 0x000fea0003800000 */
.L_x_1545:
[----:B------:R-:W-:Y:S05]  /*b020*/  @P2 BRA `(.L_x_1542) ;  /* 0x0000000400c02947 */ /* 0x000fea0003800000 */
[----:B------:R-:W-:Y:S02]  /*b030*/  LEA.HI R108, R108, R68, RZ, 0x1d ;  /* 0x000000446c6c7211 */ /* 0x000fe400078fe8ff */
[----:B01----:R-:W-:Y:S02]  /*b040*/  LEA.HI R24, R21, R20, RZ, 0x6 ;  /* 0x0000001415187211 */ /* 0x003fe400078f30ff */
[----:B------:R-:W-:Y:S02]  /*b050*/  SHF.R.S32.HI R25, RZ, 0x1f, R108 ;  /* 0x0000001fff197819 */ /* 0x000fe4000001146c */
[----:B------:R-:W-:Y:S01]  /*b060*/  LOP3.LUT R27, R200, 0x38, R69, 0xf8, !PT ;  /* 0x00000038c81b7812 */ /* 0x000fe200078ef845 */
[----:B------:R-:W-:Y:S01]  /*b070*/  IMAD.SHL.U32 R26, R24, 0x80, RZ ;  /* 0x00000080181a7824 */ /* 0x000fe200078e00ff */
[----:B------:R-:W-:Y:S01]  /*b080*/  LEA.HI R24, R25, R108, RZ, 0x3 ;  /* 0x0000006c19187211 */ /* 0x000fe200078f18ff */
[----:B------:R-:W-:Y:S01]  /*b090*/  IMAD.SHL.U32 R25, R108, 0x8, RZ ;  /* 0x000000086c197824 */ /* 0x000fe200078e00ff */
[----:B------:R-:W-:-:S02]  /*b0a0*/  R2UR UR4, R206 ;  /* 0x00000000ce0472ca */ /* 0x000fc400000e0000 */
[----:B------:R-:W-:Y:S01]  /*b0b0*/  LOP3.LUT R29, R26, 0xffffe000, RZ, 0xc0, !PT ;  /* 0xffffe0001a1d7812 */ /* 0x000fe200078ec0ff */
[----:B------:R-:W-:Y:S01]  /*b0c0*/  IMAD.SHL.U32 R24, R24, 0x400, RZ ;  /* 0x0000040018187824 */ /* 0x000fe200078e00ff */
[-C--:B------:R-:W-:Y:S02]  /*b0d0*/  LOP3.LUT R26, R27, R70.reuse, RZ, 0x3c, !PT ;  /* 0x000000461b1a7212 */ /* 0x080fe400078e3cff */
[----:B------:R-:W-:Y:S01]  /*b0e0*/  LOP3.LUT R25, R200, 0x38, R25, 0xf8, !PT ;  /* 0x00000038c8197812 */ /* 0x000fe200078ef819 */
[----:B------:R-:W-:Y:S01]  /*b0f0*/  IMAD R29, R204, 0x200, R29 ;  /* 0x00000200cc1d7824 */ /* 0x000fe200078e021d */
[----:B------:R-:W-:Y:S02]  /*b100*/  LOP3.LUT R27, R24, 0x7fffe000, RZ, 0xc0, !PT ;  /* 0x7fffe000181b7812 */ /* 0x000fe400078ec0ff */
[----:B------:R-:W-:Y:S01]  /*b110*/  LOP3.LUT R70, R25, R70, RZ, 0x3c, !PT ;  /* 0x0000004619467212 */ /* 0x000fe200078e3cff */
[----:B------:R-:W-:Y:S01]  /*b120*/  IMAD.IADD R26, R29, 0x1, R26 ;  /* 0x000000011d1a7824 */ /* 0x000fe200078e021a */
[----:B------:R-:W-:Y:S01]  /*b130*/  SHF.R.U64 R39, R32, 0x10, R33 ;  /* 0x0000001020277819 */ /* 0x000fe20000001221 */
[----:B------:R-:W-:Y:S01]  /*b140*/  IMAD R27, R204, 0x200, R27 ;  /* 0x00000200cc1b7824 */ /* 0x000fe200078e021b */
[----:B------:R-:W-:-:S02]  /*b150*/  SHF.R.U64 R43, R44, 0x10, R45 ;  /* 0x000000102c2b7819 */ /* 0x000fc4000000122d */
[----:B------:R-:W-:Y:S01]  /*b160*/  LEA R36, R26, UR4, 0x1 ;  /* 0x000000041a247c11 */ /* 0x000fe2000f8e08ff */
[----:B------:R-:W-:Y:S01]  /*b170*/  IMAD.IADD R37, R27, 0x1, R70 ;  /* 0x000000011b257824 */ /* 0x000fe200078e0246 */
[----:B------:R-:W-:Y:S02]  /*b180*/  PRMT R98, R98, 0x5410, R39 ;  /* 0x0000541062627816 */ /* 0x000fe40000000027 */
[----:B------:R-:W-:Y:S01]  /*b190*/  SHF.R.U32.HI R44, RZ, 0x10, R45 ;  /* 0x00000010ff2c7819 */ /* 0x000fe2000001162d */
[----:B------:R-:W0:Y:S01]  /*b1a0*/  LDS.128 R24, [R36] ;  /* 0x0000000024187984 */ /* 0x000e220000000c00 */
[----:B------:R-:W-:Y:S01]  /*b1b0*/  LEA R37, R37, UR37, 0x1 ;  /* 0x0000002525257c11 */ /* 0x000fe2000f8e08ff */
[----:B------:R-:W-:Y:S01]  /*b1c0*/  IMAD.U32 R45, R98, 0x10000, RZ ;  /* 0x00010000622d7824 */ /* 0x000fe200078e00ff */
[----:B------:R-:W-:Y:S02]  /*b1d0*/  SHF.R.U32.HI R32, RZ, 0x10, R33 ;  /* 0x00000010ff207819 */ /* 0x000fe40000011621 */
[----:B------:R-:W-:Y:S01]  /*b1e0*/  PRMT R94, R94, 0x5410, R43 ;  /* 0x000054105e5e7816 */ /* 0x000fe2000000002b */
[----:B------:R-:W1:Y:S01]  /*b1f0*/  LDS.128 R28, [R37+0x12400] ;  /* 0x01240000251c7984 */ /* 0x000e620000000c00 */
[----:B------:R-:W-:-:S02]  /*b200*/  PRMT R99, R99, 0x5410, R32 ;  /* 0x0000541063637816 */ /* 0x000fc40000000020 */
[----:B------:R-:W-:Y:S01]  /*b210*/  SHF.R.U64 R33, R34, 0x10, R35 ;  /* 0x0000001022217819 */ /* 0x000fe20000001223 */
[----:B------:R-:W-:Y:S01]  /*b220*/  IMAD.U32 R43, R94, 0x10000, RZ ;  /* 0x000100005e2b7824 */ /* 0x000fe200078e00ff */
[----:B------:R-:W-:Y:S02]  /*b230*/  SHF.R.U64 R41, R46, 0x10, R47 ;  /* 0x000000102e297819 */ /* 0x000fe4000000122f */
[----:B------:R-:W-:Y:S02]  /*b240*/  SHF.R.U32.HI R34, RZ, 0x10, R35 ;  /* 0x00000010ff227819 */ /* 0x000fe40000011623 */
[----:B------:R-:W-:Y:S02]  /*b250*/  SHF.R.U32.HI R46, RZ, 0x10, R47 ;  /* 0x00000010ff2e7819 */ /* 0x000fe4000001162f */
[----:B------:R-:W-:Y:S02]  /*b260*/  LOP3.LUT R47, R98, 0xffff0000, RZ, 0xc0, !PT ;  /* 0xffff0000622f7812 */ /* 0x000fe400078ec0ff */
[----:B------:R-:W-:-:S02]  /*b270*/  PRMT R95, R95, 0x5410, R44 ;  /* 0x000054105f5f7816 */ /* 0x000fc4000000002c */
[----:B------:R-:W-:Y:S02]  /*b280*/  PRMT R97, R97, 0x5410, R34 ;  /* 0x0000541061617816 */ /* 0x000fe40000000022 */
[----:B------:R-:W-:Y:S02]  /*b290*/  PRMT R96, R96, 0x5410, R33 ;  /* 0x0000541060607816 */ /* 0x000fe40000000021 */
[----:B------:R-:W-:Y:S01]  /*b2a0*/  PRMT R92, R92, 0x5410, R41 ;  /* 0x000054105c5c7816 */ /* 0x000fe20000000029 */
[----:B------:R-:W-:Y:S01]  /*b2b0*/  IMAD.U32 R42, R97, 0x10000, RZ ;  /* 0x00010000612a7824 */ /* 0x000fe200078e00ff */
[----:B------:R-:W-:Y:S01]  /*b2c0*/  PRMT R93, R93, 0x5410, R46 ;  /* 0x000054105d5d7816 */ /* 0x000fe2000000002e */
[C---:B0-----:R-:W-:Y:S01]  /*b2d0*/  IMAD.U32 R32, R24.reuse, 0x10000, RZ ;  /* 0x0001000018207824 */ /* 0x041fe200078e00ff */
        /* <DEDUP_REMOVED lines=13> */
[----:B------:R-:W-:Y:S01]  /*b3b0*/  FFMA.FTZ R61, R32, R43, -R61 ;  /* 0x0000002b203d7223 */ /* 0x000fe2000001083d */
[----:B------:R-:W-:Y:S01]  /*b3c0*/  LOP3.LUT R43, R94, 0xffff0000, RZ, 0xc0, !PT ;  /* 0xffff00005e2b7812 */ /* 0x000fe200078ec0ff */
[----:B------:R-:W-:Y:S01]  /*b3d0*/  FFMA.FTZ R63, R32, R45, R63 ;  /* 0x0000002d203f7223 */ /* 0x000fe2000001003f */
[----:B------:R-:W-:Y:S02]  /*b3e0*/  IMAD.U32 R32, R95, 0x10000, RZ ;  /* 0x000100005f207824 */ /* 0x000fe400078e00ff */
[----:B------:R-:W-:Y:S02]  /*b3f0*/  IMAD.U32 R41, R31, 0x10000, RZ ;  /* 0x000100001f297824 */ /* 0x000fe400078e00ff */
[-C--:B------:R-:W-:Y:S01]  /*b400*/  FMUL.FTZ R45, R28, R43.reuse ;  /* 0x0000002b1c2d7220 */ /* 0x080fe20000410000 */
[C---:B------:R-:W-:Y:S01]  /*b410*/  FMUL.FTZ R28, R39.reuse, R38 ;  /* 0x00000026271c7220 */ /* 0x040fe20000410000 */
[C---:B------:R-:W-:Y:S01]  /*b420*/  FFMA.FTZ R44, R24.reuse, R43, -R65 ;  /* 0x0000002b182c7223 */ /* 0x040fe20000010841 */
[-C--:B------:R-:W-:Y:S01]  /*b430*/  FMUL.FTZ R39, R39, R32.reuse ;  /* 0x0000002027277220 */ /* 0x080fe20000410000 */
[----:B------:R-:W-:Y:S01]  /*b440*/  FFMA.FTZ R46, R24, R47, R45 ;  /* 0x0000002f182e7223 */ /* 0x000fe2000001002d */
[----:B------:R-:W-:Y:S01]  /*b450*/  FFMA.FTZ R43, R33, R32, -R28 ;  /* 0x00000020212b7223 */ /* 0x000fe2000001081c */
[----:B------:R-:W-:-:S02]  /*b460*/  IMAD.U32 R28, R93, 0x10000, RZ ;  /* 0x000100005d1c7824 */ /* 0x000fc400078e00ff */
[----:B------:R-:W-:Y:S01]  /*b470*/  FMUL.FTZ R60, R41, R42 ;  /* 0x0000002a293c7220 */ /* 0x000fe20000410000 */
[----:B------:R-:W-:Y:S01]  /*b480*/  LOP3.LUT R32, R99, 0xffff0000, RZ, 0xc0, !PT ;  /* 0xffff000063207812 */ /* 0x000fe200078ec0ff */
[----:B------:R-:W-:Y:S01]  /*b490*/  FFMA.FTZ R38, R33, R38, R39 ;  /* 0x0000002621267223 */ /* 0x000fe20000010027 */
[----:B------:R-:W-:Y:S01]  /*b4a0*/  LOP3.LUT R24, R95, 0xffff0000, RZ, 0xc0, !PT ;  /* 0xffff00005f187812 */ /* 0x000fe200078ec0ff */
[-C--:B------:R-:W-:Y:S01]  /*b4b0*/  FMUL.FTZ R62, R41, R28.reuse ;  /* 0x0000001c293e7220 */ /* 0x080fe20000410000 */
[----:B------:R-:W-:Y:S01]  /*b4c0*/  FFMA.FTZ R60, R35, R28, -R60 ;  /* 0x0000001c233c7223 */ /* 0x000fe2000001083c */
[C---:B------:R-:W-:Y:S01]  /*b4d0*/  FMUL.FTZ R28, R29.reuse, R32 ;  /* 0x000000201d1c7220 */ /* 0x040fe20000410000 */
[----:B------:R-:W-:Y:S02]  /*b4e0*/  IMAD.U32 R40, R30, 0x10000, RZ ;  /* 0x000100001e287824 */ /* 0x000fe400078e00ff */
[----:B------:R-:W-:Y:S01]  /*b4f0*/  FMUL.FTZ R29, R29, R24 ;  /* 0x000000181d1d7220 */ /* 0x000fe20000410000 */
[----:B------:R-:W-:-:S02]  /*b500*/  IMAD.U32 R39, R96, 0x10000, RZ ;  /* 0x0001000060277824 */ /* 0x000fc400078e00ff */
[----:B------:R-:W-:Y:S01]  /*b510*/  FFMA.FTZ R62, R35, R42, R62 ;  /* 0x0000002a233e7223 */ /* 0x000fe2000001003e */
[----:B------:R-:W-:Y:S02]  /*b520*/  IMAD.U32 R33, R92, 0x10000, RZ ;  /* 0x000100005c217824 */ /* 0x000fe400078e00ff */
[C---:B------:R-:W-:Y:S01]  /*b530*/  FFMA.FTZ R42, R25.reuse, R24, -R28 ;  /* 0x00000018192a7223 */ /* 0x040fe2000001081c */
[----:B------:R-:W-:Y:S01]  /*b540*/  FFMA.FTZ R35, R25, R32, R29 ;  /* 0x0000002019237223 */ /* 0x000fe2000001001d */
[----:B------:R-:W-:Y:S01]  /*b550*/  IMAD.U32 R34, R26, 0x10000, RZ ;  /* 0x000100001a227824 */ /* 0x000fe200078e00ff */
[----:B------:R-:W-:Y:S01]  /*b560*/  LOP3.LUT R30, R30, 0xffff0000, RZ, 0xc0, !PT ;  /* 0xffff00001e1e7812 */ /* 0x000fe200078ec0ff */
[C---:B------:R-:W-:Y:S01]  /*b570*/  FMUL.FTZ R41, R40.reuse, R39 ;  /* 0x0000002728297220 */ /* 0x040fe20000410000 */
        /* <DEDUP_REMOVED lines=11> */
[----:B------:R-:W-:-:S02]  /*b630*/  FMUL.FTZ R32, R30, R25 ;  /* 0x000000191e207220 */ /* 0x000fc40000410000 */
[-C--:B------:R-:W-:Y:S01]  /*b640*/  FMUL.FTZ R39, R31, R24.reuse ;  /* 0x000000181f277220 */ /* 0x080fe20000410000 */
[C---:B------:R-:W-:Y:S01]  /*b650*/  FFMA.FTZ R31, R27.reuse, R24, -R34 ;  /* 0x000000181b1f7223 */ /* 0x040fe20000010822 */
[C---:B------:R-:W-:Y:S01]  /*b660*/  FFMA.FTZ R30, R26.reuse, R25, -R33 ;  /* 0x000000191a1e7223 */ /* 0x040fe20000010821 */
        /* <DEDUP_REMOVED lines=12> */
.L_x_1542:
[----:B------:R-:W-:Y:S05]  /*b730*/  BSYNC B1 ;  /* 0x0000000000017941 */ /* 0x000fea0003800000 */
.L_x_1541:
[----:B012---:R-:W-:-:S05]  /*b740*/  VIADD R24, R16, 0x40 ;  /* 0x0000004010187836 */ /* 0x007fca0000000000 */
[----:B------:R-:W-:-:S13]  /*b750*/  ISETP.GE.AND P0, PT, R24, R83, PT ;  /* 0x000000531800720c */ /* 0x000fda0003f06270 */
[----:B------:R-:W-:Y:S05]  /*b760*/  @P0 BRA `(.L_x_1523) ;  /* 0x0000001400680947 */ /* 0x000fea0003800000 */
[----:B------:R-:W0:Y:S01]  /*b770*/  LDC R32, c[0x0][0x3f4] ;  /* 0x0000fd00ff207b82 */ /* 0x000e220000000800 */
[----:B------:R-:W-:Y:S01]  /*b780*/  SHF.R.S32.HI R29, RZ, 0x1f, R24 ;  /* 0x0000001fff1d7819 */ /* 0x000fe20000011418 */
[----:B------:R-:W-:Y:S01]  /*b790*/  IMAD.SHL.U32 R34, R24, 0x40, RZ ;  /* 0x0000004018227824 */ /* 0x000fe200078e00ff */
[----:B------:R-:W-:Y:S01]  /*b7a0*/  BSSY B1, `(.L_x_1547) ;  /* 0x0000076000017945 */ /* 0x000fe20003800000 */
[----:B------:R-:W-:Y:S01]  /*b7b0*/  VIADD R25, R77, 0x20 ;  /* 0x000000204d197836 */ /* 0x000fe20000000000 */
[----:B------:R-:W-:Y:S01]  /*b7c0*/  LEA.HI R29, R29, R24, RZ, 0x3 ;  /* 0x000000181d1d7211 */ /* 0x000fe200078f18ff */
[----:B------:R-:W-:Y:S01]  /*b7d0*/  VIADD R27, R77, 0x40 ;  /* 0x000000404d1b7836 */ /* 0x000fe20000000000 */
[----:B------:R-:W-:-:S03]  /*b7e0*/  LOP3.LUT R34, R34, 0x1c0, RZ, 0xc0, !PT ;  /* 0x000001c022227812 */ /* 0x000fc600078ec0ff */
[----:B------:R-:W-:Y:S01]  /*b7f0*/  IMAD.SHL.U32 R29, R29, 0x40, RZ ;  /* 0x000000401d1d7824 */ /* 0x000fe200078e00ff */
[----:B------:R-:W-:-:S04]  /*b800*/  SHF.R.U32.HI R33, RZ, 0x3, R34 ;  /* 0x00000003ff217819 */ /* 0x000fc80000011622 */
[----:B------:R-:W-:Y:S02]  /*b810*/  LOP3.LUT R36, R29, 0xfffffe00, RZ, 0xc0, !PT ;  /* 0xfffffe001d247812 */ /* 0x000fe400078ec0ff */
[-C--:B0-----:R-:W-:Y:S02]  /*b820*/  ISETP.GE.AND P0, PT, R77, R32.reuse, PT ;  /* 0x000000204d00720c */ /* 0x081fe40003f06270 */
[-C--:B------:R-:W-:Y:S02]  /*b830*/  ISETP.GE.AND P1, PT, R25, R32.reuse, PT ;  /* 0x000000201900720c */ /* 0x080fe40003f26270 */
[----:B------:R-:W-:-:S09]  /*b840*/  ISETP.GE.AND P2, PT, R27, R32, PT ;  /* 0x000000201b00720c */ /* 0x000fd20003f46270 */
[----:B------:R-:W-:Y:S05]  /*b850*/  @P0 BRA `(.L_x_1548) ;  /* 0x0000000400a80947 */ /* 0x000fea0003800000 */
[----:B------:R-:W-:Y:S02]  /*b860*/  LEA.HI R24, R32, R201, RZ, 0x1d ;  /* 0x000000c920187211 */ /* 0x000fe400078fe8ff */
[----:B------:R-:W-:Y:S02]  /*b870*/  R2UR UR4, R206 ;  /* 0x00000000ce0472ca */ /* 0x000fe400000e0000 */
[----:B------:R-:W-:Y:S01]  /*b880*/  SHF.R.S32.HI R27, RZ, 0x1f, R24 ;  /* 0x0000001fff1b7819 */ /* 0x000fe20000011418 */
[----:B------:R-:W-:Y:S01]  /*b890*/  IMAD.SHL.U32 R25, R24, 0x8, RZ ;  /* 0x0000000818197824 */ /* 0x000fe200078e00ff */
[C---:B------:R-:W-:Y:S02]  /*b8a0*/  LOP3.LUT R77, R34.reuse, 0x38, R77, 0xf8, !PT ;  /* 0x00000038224d7812 */ /* 0x040fe400078ef84d */
[----:B------:R-:W-:Y:S02]  /*b8b0*/  LEA.HI R27, R27, R24, RZ, 0x3 ;  /* 0x000000181b1b7211 */ /* 0x000fe400078f18ff */
[----:B------:R-:W-:-:S02]  /*b8c0*/  LOP3.LUT R24, R34, 0x38, R25, 0xf8, !PT ;  /* 0x0000003822187812 */ /* 0x000fc400078ef819 */
[----:B------:R-:W-:Y:S01]  /*b8d0*/  LOP3.LUT R77, R36, R77, R33, 0xf6, !PT ;  /* 0x0000004d244d7212 */ /* 0x000fe200078ef621 */
[----:B------:R-:W-:Y:S01]  /*b8e0*/  IMAD.SHL.U32 R27, R27, 0x400, RZ ;  /* 0x000004001b1b7824 */ /* 0x000fe200078e00ff */
[----:B------:R-:W-:Y:S02]  /*b8f0*/  LOP3.LUT R25, R24, R33, RZ, 0x3c, !PT ;  /* 0x0000002118197212 */ /* 0x000fe400078e3cff */
[----:B------:R-:W-:Y:S02]  /*b900*/  LEA R77, R77, UR4, 0x1 ;  /* 0x000000044d4d7c11 */ /* 0x000fe4000f8e08ff */
[----:B------:R-:W-:Y:S02]  /*b910*/  LOP3.LUT R27, R27, 0x7fffe000, RZ, 0xc0, !PT ;  /* 0x7fffe0001b1b7812 */ /* 0x000fe400078ec0ff */
[----:B------:R-:W-:Y:S02]  /*b920*/  SHF.R.U64 R39, R4, 0x10, R5 ;  /* 0x0000001004277819 */ /* 0x000fe40000001205 */
[----:B------:R-:W-:-:S02]  /*b930*/  IADD3 R28, R25, R27, R36 ;  /* 0x0000001b191c7210 */ /* 0x000fc40007ffe024 */
[----:B------:R-:W0:Y:S01]  /*b940*/  LDS.128 R24, [R77] ;  /* 0x000000004d187984 */ /* 0x000e220000000c00 */
[----:B------:R-:W-:Y:S02]  /*b950*/  SHF.R.U64 R37, R6, 0x10, R7 ;  /* 0x0000001006257819 */ /* 0x000fe40000001207 */
[----:B------:R-:W-:Y:S02]  /*b960*/  LEA R35, R28, UR37, 0x1 ;  /* 0x000000251c237c11 */ /* 0x000fe4000f8e08ff */
[----:B------:R-:W-:Y:S02]  /*b970*/  SHF.R.U32.HI R4, RZ, 0x10, R5 ;  /* 0x00000010ff047819 */ /* 0x000fe40000011605 */
[----:B------:R-:W-:Y:S01]  /*b980*/  SHF.R.U32.HI R6, RZ, 0x10, R7 ;  /* 0x00000010ff067819 */ /* 0x000fe20000011607 */
[----:B------:R-:W1:Y:S01]  /*b990*/  LDS.128 R28, [R35+0x12400] ;  /* 0x01240000231c7984 */ /* 0x000e620000000c00 */
[----:B------:R-:W-:Y:S02]  /*b9a0*/  SHF.R.U64 R7, R48, 0x10, R49 ;  /* 0x0000001030077819 */ /* 0x000fe40000001231 */
[----:B------:R-:W-:-:S02]  /*b9b0*/  SHF.R.U64 R5, R50, 0x10, R51 ;  /* 0x0000001032057819 */ /* 0x000fc40000001233 */
[----:B------:R-:W-:Y:S02]  /*b9c0*/  PRMT R103, R103, 0x5410, R4 ;  /* 0x0000541067677816 */ /* 0x000fe40000000004 */
[----:B------:R-:W-:Y:S02]  /*b9d0*/  PRMT R106, R106, 0x5410, R7 ;  /* 0x000054106a6a7816 */ /* 0x000fe40000000007 */
[----:B------:R-:W-:Y:S02]  /*b9e0*/  PRMT R104, R104, 0x5410, R5 ;  /* 0x0000541068687816 */ /* 0x000fe40000000005 */
[----:B------:R-:W-:Y:S01]  /*b9f0*/  PRMT R101, R101, 0x5410, R6 ;  /* 0x0000541065657816 */ /* 0x000fe20000000006 */
[----:B------:R-:W-:Y:S01]  /*ba00*/  IMAD.U32 R42, R106, 0x10000, RZ ;  /* 0x000100006a2a7824 */ /* 0x000fe200078e00ff */
[----:B------:R-:W-:Y:S02]  /*ba10*/  PRMT R102, R102, 0x5410, R39 ;  /* 0x0000541066667816 */ /* 0x000fe40000000027 */
[----:B------:R-:W-:-:S02]  /*ba20*/  PRMT R100, R100, 0x5410, R37 ;  /* 0x0000541064647816 */ /* 0x000fc40000000025 */
[----:B------:R-:W-:Y:S01]  /*ba30*/  SHF.R.U32.HI R48, RZ, 0x10, R49 ;  /* 0x00000010ff307819 */ /* 0x000fe20000011631 */
[----:B------:R-:W-:Y:S01]  /*ba40*/  IMAD.U32 R41, R102, 0x10000, RZ ;  /* 0x0001000066297824 */ /* 0x000fe200078e00ff */
[----:B------:R-:W-:Y:S02]  /*ba50*/  SHF.R.U32.HI R50, RZ, 0x10, R51 ;  /* 0x00000010ff327819 */ /* 0x000fe40000011633 */
[----:B------:R-:W-:Y:S02]  /*ba60*/  PRMT R107, R107, 0x5410, R48 ;  /* 0x000054106b6b7816 */ /* 0x000fe40000000030 */
[----:B------:R-:W-:Y:S02]  /*ba70*/  PRMT R105, R105, 0x5410, R50 ;  /* 0x0000541069697816 */ /* 0x000fe40000000032 */
[----:B------:R-:W-:Y:S01]  /*ba80*/  LOP3.LUT R106, R106, 0xffff0000, RZ, 0xc0, !PT ;  /* 0xffff00006a6a7812 */ /* 0x000fe200078ec0ff */
[----:B------:R-:W-:Y:S01]  /*ba90*/  IMAD.U32 R43, R107, 0x10000, RZ ;  /* 0x000100006b2b7824 */ /* 0x000fe200078e00ff */
[----:B------:R-:W-:-:S02]  /*baa0*/  LOP3.LUT R102, R102, 0xffff0000, RZ, 0xc0, !PT ;  /* 0xffff000066667812 */ /* 0x000fc400078ec0ff */
        /* <DEDUP_REMOVED lines=18> */
[----:B------:R-:W-:Y:S02]  /*bbd0*/  IMAD.U32 R40, R31, 0x10000, RZ ;  /* 0x000100001f287824 */ /* 0x000fe400078e00ff */
[----:B------:R-:W-:Y:S01]  /*bbe0*/  FFMA.FTZ R47, R4, R42, R47 ;  /* 0x0000002a042f7223 */ /* 0x000fe2000001002f */
[----:B------:R-:W-:Y:S02]  /*bbf0*/  IMAD.U32 R41, R105, 0x10000, RZ ;  /* 0x0001000069297824 */ /* 0x000fe400078e00ff */
[----:B------:R-:W-:Y:S01]  /*bc00*/  FMUL.FTZ R51, R38, R27 ;  /* 0x0000001b26337220 */ /* 0x000fe20000410000 */
[----:B------:R-:W-:Y:S01]  /*bc10*/  IMAD.U32 R4, R101, 0x10000, RZ ;  /* 0x0001000065047824 */ /* 0x000fe200078e00ff */
[----:B------:R-:W-:Y:S01]  /*bc20*/  LOP3.LUT R103, R103, 0xffff0000, RZ, 0xc0, !PT ;  /* 0xffff000067677812 */ /* 0x000fe200078ec0ff */
[----:B------:R-:W-:Y:S01]  /*bc30*/  FMUL.FTZ R38, R40, R41 ;  /* 0x0000002928267220 */ /* 0x000fe20000410000 */
[----:B------:R-:W-:Y:S01]  /*bc40*/  FFMA.FTZ R51, R6, R43, R51 ;  /* 0x0000002b06337223 */ /* 0x000fe20000010033 */
[-C--:B------:R-:W-:Y:S01]  /*bc50*/  FMUL.FTZ R40, R40, R4.reuse ;  /* 0x0000000428287220 */ /* 0x080fe20000410000 */
[----:B------:R-:W-:Y:S01]  /*bc60*/  FFMA.FTZ R49, R6, R27, -R49 ;  /* 0x0000001b06317223 */ /* 0x000fe20000010831 */
[C---:B------:R-:W-:Y:S01]  /*bc70*/  FFMA.FTZ R43, R37.reuse, R4, -R38 ;  /* 0x00000004252b7223 */ /* 0x040fe20000010826 */
[C---:B------:R-:W-:Y:S01]  /*bc80*/  FMUL.FTZ R4, R28.reuse, R106 ;  /* 0x0000006a1c047220 */ /* 0x040fe20000410000 */
[----:B------:R-:W-:Y:S01]  /*bc90*/  FFMA.FTZ R37, R37, R41, R40 ;  /* 0x0000002925257223 */ /* 0x000fe20000010028 */
[----:B------:R-:W-:Y:S01]  /*bca0*/  FMUL.FTZ R28, R28, R102 ;  /* 0x000000661c1c7220 */ /* 0x000fe20000410000 */
[----:B------:R-:W-:-:S02]  /*bcb0*/  IMAD.U32 R39, R30, 0x10000, RZ ;  /* 0x000100001e277824 */ /* 0x000fc400078e00ff */
[----:B------:R-:W-:Y:S01]  /*bcc0*/  FFMA.FTZ R102, R5, R102, -R4 ;  /* 0x0000006605667223 */ /* 0x000fe20000010804 */
[----:B------:R-:W-:Y:S02]  /*bcd0*/  IMAD.U32 R6, R104, 0x10000, RZ ;  /* 0x0001000068067824 */ /* 0x000fe400078e00ff */
[C---:B------:R-:W-:Y:S01]  /*bce0*/  FMUL.FTZ R27, R29.reuse, R107 ;  /* 0x0000006b1d1b7220 */ /* 0x040fe20000410000 */
[-C--:B------:R-:W-:Y:S01]  /*bcf0*/  FMUL.FTZ R40, R29, R103.reuse ;  /* 0x000000671d287220 */ /* 0x080fe20000410000 */
[----:B------:R-:W-:Y:S01]  /*bd00*/  IMAD.U32 R4, R100, 0x10000, RZ ;  /* 0x0001000064047824 */ /* 0x000fe200078e00ff */
[----:B------:R-:W-:Y:S01]  /*bd10*/  LOP3.LUT R30, R30, 0xffff0000, RZ, 0xc0, !PT ;  /* 0xffff00001e1e7812 */ /* 0x000fe200078ec0ff */
[----:B------:R-:W-:Y:S01]  /*bd20*/  FMUL.FTZ R42, R39, R6 ;  /* 0x00000006272a7220 */ /* 0x000fe20000410000 */
[----:B------:R-:W-:Y:S01]  /*bd30*/  LOP3.LUT R100, R100, 0xffff0000, RZ, 0xc0, !PT ;  /* 0xffff000064647812 */ /* 0x000fe200078ec0ff */
[C---:B------:R-:W-:Y:S01]  /*bd40*/  FFMA.FTZ R38, R24.reuse, R103, -R27 ;  /* 0x0000006718267223 */ /* 0x040fe2000001081b */
[----:B------:R-:W-:Y:S01]  /*bd50*/  LOP3.LUT R31, R31, 0xffff0000, RZ, 0xc0, !PT ;  /* 0xffff00001f1f7812 */ /* 0x000fe200078ec0ff */
[----:B------:R-:W-:Y:S01]  /*bd60*/  FFMA.FTZ R40, R24, R107, R40 ;  /* 0x0000006b18287223 */ /* 0x000fe20000010028 */
[----:B------:R-:W-:Y:S01]  /*bd70*/  LOP3.LUT R104, R104, 0xffff0000, RZ, 0xc0, !PT ;  /* 0xffff000068687812 */ /* 0x000fe200078ec0ff */
[----:B------:R-:W-:Y:S01]  /*bd80*/  FMUL.FTZ R24, R39, R4 ;  /* 0x0000000427187220 */ /* 0x000fe20000410000 */
[----:B------:R-:W-:Y:S01]  /*bd90*/  LOP3.LUT R105, R105, 0xffff0000, RZ, 0xc0, !PT ;  /* 0xffff000069697812 */ /* 0x000fe200078ec0ff */
[----:B------:R-:W-:Y:S01]  /*bda0*/  FFMA.FTZ R28, R5, R106, R28 ;  /* 0x0000006a051c7223 */ /* 0x000fe2000001001c */
[----:B------:R-:W-:Y:S01]  /*bdb0*/  LOP3.LUT R101, R101, 0xffff0000, RZ, 0xc0, !PT ;  /* 0xffff000065657812 */ /* 0x000fe200078ec0ff */
[C---:B------:R-:W-:Y:S01]  /*bdc0*/  FFMA.FTZ R42, R7.reuse, R4, -R42 ;  /* 0x00000004072a7223 */ /* 0x040fe2000001082a */
[C---:B------:R-:W-:Y:S01]  /*bdd0*/  FMUL.FTZ R5, R30.reuse, R100 ;  /* 0x000000641e057220 */ /* 0x040fe20000410000 */
[----:B------:R-:W-:Y:S01]  /*bde0*/  FFMA.FTZ R7, R7, R6, R24 ;  /* 0x0000000607077223 */ /* 0x000fe20000010018 */
[-C--:B------:R-:W-:Y:S01]  /*bdf0*/  FMUL.FTZ R4, R30, R104.reuse ;  /* 0x000000681e047220 */ /* 0x080fe20000410000 */
[C---:B------:R-:W-:Y:S01]  /*be00*/  FMUL.FTZ R29, R31.reuse, R105 ;  /* 0x000000691f1d7220 */ /* 0x040fe20000410000 */
[-C--:B------:R-:W-:Y:S01]  /*be10*/  FMUL.FTZ R6, R31, R101.reuse ;  /* 0x000000651f067220 */ /* 0x080fe20000410000 */
[C---:B------:R-:W-:Y:S01]  /*be20*/  FFMA.FTZ R104, R25.reuse, R104, R5 ;  /* 0x0000006819687223 */ /* 0x040fe20000010005 */
[----:B------:R-:W-:Y:S01]  /*be30*/  FFMA.FTZ R27, R25, R100, -R4 ;  /* 0x00000064191b7223 */ /* 0x000fe20000010804 */
[C---:B------:R-:W-:Y:S01]  /*be40*/  FFMA.FTZ R30, R26.reuse, R101, -R29 ;  /* 0x000000651a1e7223 */ /* 0x040fe2000001081d */
[----:B------:R-:W-:Y:S01]  /*be50*/  FFMA.FTZ R44, R26, R105, R6 ;  /* 0x000000691a2c7223 */ /* 0x000fe20000010006 */
[----:B------:R-:W-:-:S02]  /*be60*/  F2FP.BF16.F32.PACK_AB R4, R102, R45 ;  /* 0x0000002d6604723e */ /* 0x000fc400000010ff */
[----:B------:R-:W-:Y:S02]  /*be70*/  F2FP.BF16.F32.PACK_AB R26, R104, R7 ;  /* 0x00000007681a723e */ /* 0x000fe400000010ff */
        /* <DEDUP_REMOVED lines=8> */
.L_x_1548:
[----:B------:R-:W-:Y:S05]  /*bf00*/  BSYNC B1 ;  /* 0x0000000000017941 */ /* 0x000fea0003800000 */
.L_x_1547:
[----:B------:R-:W-:Y:S04]  /*bf10*/  BSSY B1, `(.L_x_1549) ;  /* 0x0000070000017945 */ /* 0x000fe80003800000 */
[----:B------:R-:W-:Y:S05]  /*bf20*/  @P1 BRA `(.L_x_1550) ;  /* 0x0000000400b81947 */ /* 0x000fea0003800000 */
[----:B------:R-:W-:Y:S02]  /*bf30*/  LEA.HI R73, R32, R73, RZ, 0x1d ;  /* 0x0000004920497211 */ /* 0x000fe400078fe8ff */
[----:B------:R-:W-:Y:S02]  /*bf40*/  LEA.HI R71, R74, R71, RZ, 0x6 ;  /* 0x000000474a477211 */ /* 0x000fe400078f30ff */
[----:B0-----:R-:W-:Y:S01]  /*bf50*/  SHF.R.S32.HI R4, RZ, 0x1f, R73 ;  /* 0x0000001fff047819 */ /* 0x001fe20000011449 */
[----:B------:R-:W-:Y:S01]  /*bf60*/  IMAD.SHL.U32 R5, R73, 0x8, RZ ;  /* 0x0000000849057824 */ /* 0x000fe200078e00ff */
[----:B------:R-:W-:Y:S01]  /*bf70*/  R2UR UR4, R206 ;  /* 0x00000000ce0472ca */ /* 0x000fe200000e0000 */
[----:B------:R-:W-:Y:S01]  /*bf80*/  IMAD.SHL.U32 R71, R71, 0x80, RZ ;  /* 0x0000008047477824 */ /* 0x000fe200078e00ff */
[----:B------:R-:W-:Y:S02]  /*bf90*/  LEA.HI R73, R4, R73, RZ, 0x3 ;  /* 0x0000004904497211 */ /* 0x000fe400078f18ff */
[----:B------:R-:W-:-:S02]  /*bfa0*/  LOP3.LUT R4, R34, 0x38, R5, 0xf8, !PT ;  /* 0x0000003822047812 */ /* 0x000fc400078ef805 */
[----:B------:R-:W-:Y:S01]  /*bfb0*/  LOP3.LUT R6, R34, 0x38, R75, 0xf8, !PT ;  /* 0x0000003822067812 */ /* 0x000fe200078ef84b */
[----:B------:R-:W-:Y:S01]  /*bfc0*/  IMAD.SHL.U32 R73, R73, 0x400, RZ ;  /* 0x0000040049497824 */ /* 0x000fe200078e00ff */
[-C--:B------:R-:W-:Y:S02]  /*bfd0*/  LOP3.LUT R5, R4, R33.reuse, RZ, 0x3c, !PT ;  /* 0x0000002104057212 */ /* 0x080fe400078e3cff */
[----:B------:R-:W-:Y:S02]  /*bfe0*/  LOP3.LUT R6, R6, R33, RZ, 0x3c, !PT ;  /* 0x0000002106067212 */ /* 0x000fe400078e3cff */
[----:B------:R-:W-:Y:S02]  /*bff0*/  LOP3.LUT R24, R73, 0x7fffe000, RZ, 0xc0, !PT ;  /* 0x7fffe00049187812 */ /* 0x000fe400078ec0ff */
[----:B------:R-:W-:Y:S02]  /*c000*/  LOP3.LUT R71, R71, 0xffffe000, RZ, 0xc0, !PT ;  /* 0xffffe00047477812 */ /* 0x000fe400078ec0ff */
[----:B------:R-:W-:-:S02]  /*c010*/  IADD3 R24, R5, R24, R36 ;  /* 0x0000001805187210 */ /* 0x000fc40007ffe024 */
[----:B------:R-:W-:Y:S02]  /*c020*/  IADD3 R6, R6, R71, R36 ;  /* 0x0000004706067210 */ /* 0x000fe40007ffe024 */
[----:B------:R-:W-:Y:S02]  /*c030*/  LEA R28, R24, UR37, 0x1 ;  /* 0x00000025181c7c11 */ /* 0x000fe4000f8e08ff */
[----:B------:R-:W-:Y:S02]  /*c040*/  LEA R47, R6, UR4, 0x1 ;  /* 0x00000004062f7c11 */ /* 0x000fe4000f8e08ff */
[----:B------:R-:W-:Y:S01]  /*c050*/  SHF.R.U64 R35, R52, 0x10, R53 ;  /* 0x0000001034237819 */ /* 0x000fe20000001235 */
[----:B------:R-:W0:Y:S01]  /*c060*/  LDS.128 R24, [R28+0x12400] ;  /* 0x012400001c187984 */ /* 0x000e220000000c00 */
[--C-:B------:R-:W-:Y:S02]  /*c070*/  SHF.R.U64 R29, R12, 0x10, R13.reuse ;  /* 0x000000100c1d7819 */ /* 0x100fe4000000120d */
[----:B------:R-:W-:Y:S01]  /*c080*/  SHF.R.U32.HI R12, RZ, 0x10, R13 ;  /* 0x00000010ff0c7819 */ /* 0x000fe2000001160d */
[----:B------:R-:W1:Y:S01]  /*c090*/  LDS.128 R4, [R47] ;  /* 0x000000002f047984 */ /* 0x000e620000000c00 */
[----:B------:R-:W-:-:S02]  /*c0a0*/  PRMT R88, R88, 0x5410, R35 ;  /* 0x0000541058587816 */ /* 0x000fc40000000023 */
[----:B------:R-:W-:Y:S02]  /*c0b0*/  PRMT R86, R86, 0x5410, R29 ;  /* 0x0000541056567816 */ /* 0x000fe4000000001d */
[----:B------:R-:W-:Y:S01]  /*c0c0*/  SHF.R.U32.HI R52, RZ, 0x10, R53 ;  /* 0x00000010ff347819 */ /* 0x000fe20000011635 */
[----:B------:R-:W-:Y:S01]  /*c0d0*/  IMAD.U32 R37, R88, 0x10000, RZ ;  /* 0x0001000058257824 */ /* 0x000fe200078e00ff */
[----:B------:R-:W-:Y:S01]  /*c0e0*/  SHF.R.U64 R13, R14, 0x10, R15 ;  /* 0x000000100e0d7819 */ /* 0x000fe2000000120f */
[----:B------:R-:W-:Y:S01]  /*c0f0*/  IMAD.U32 R38, R86, 0x10000, RZ ;  /* 0x0001000056267824 */ /* 0x000fe200078e00ff */
[----:B------:R-:W-:Y:S02]  /*c100*/  SHF.R.U64 R31, R54, 0x10, R55 ;  /* 0x00000010361f7819 */ /* 0x000fe40000001237 */
[----:B------:R-:W-:Y:S02]  /*c110*/  SHF.R.U32.HI R14, RZ, 0x10, R15 ;  /* 0x00000010ff0e7819 */ /* 0x000fe4000001160f */
[----:B------:R-:W-:-:S02]  /*c120*/  PRMT R87, R87, 0x5410, R12 ;  /* 0x0000541057577816 */ /* 0x000fc4000000000c */
[----:B------:R-:W-:Y:S02]  /*c130*/  SHF.R.U32.HI R54, RZ, 0x10, R55 ;  /* 0x00000010ff367819 */ /* 0x000fe40000011637 */
[----:B------:R-:W-:Y:S01]  /*c140*/  PRMT R89, R89, 0x5410, R52 ;  /* 0x0000541059597816 */ /* 0x000fe20000000034 */
[----:B------:R-:W-:Y:S01]  /*c150*/  IMAD.U32 R39, R87, 0x10000, RZ ;  /* 0x0001000057277824 */ /* 0x000fe200078e00ff */
        /* <DEDUP_REMOVED lines=9> */
[----:B-1----:R-:W-:-:S02]  /*c1f0*/  IMAD.U32 R12, R4, 0x10000, RZ ;  /* 0x00010000040c7824 */ /* 0x002fc400078e00ff */
[CC--:B------:R-:W-:Y:S01]  /*c200*/  FMUL.FTZ R41, R29.reuse, R38.reuse ;  /* 0x000000261d297220 */ /* 0x0c0fe20000410000 */
[----:B------:R-:W-:Y:S01]  /*c210*/  FMUL.FTZ R43, R29, R37 ;  /* 0x000000251d2b7220 */ /* 0x000fe20000410000 */
[----:B------:R-:W-:Y:S02]  /*c220*/  IMAD.U32 R29, R89, 0x10000, RZ ;  /* 0x00010000591d7824 */ /* 0x000fe400078e00ff */
[----:B------:R-:W-:Y:S01]  /*c230*/  FMUL.FTZ R42, R30, R39 ;  /* 0x000000271e2a7220 */ /* 0x000fe20000410000 */
[----:B------:R-:W-:Y:S02]  /*c240*/  IMAD.U32 R13, R5, 0x10000, RZ ;  /* 0x00010000050d7824 */ /* 0x000fe400078e00ff */
[C---:B------:R-:W-:Y:S01]  /*c250*/  FFMA.FTZ R41, R12.reuse, R37, -R41 ;  /* 0x000000250c297223 */ /* 0x040fe20000010829 */
[----:B------:R-:W-:Y:S02]  /*c260*/  IMAD.U32 R35, R27, 0x10000, RZ ;  /* 0x000100001b237824 */ /* 0x000fe400078e00ff */
[----:B------:R-:W-:Y:S01]  /*c270*/  FFMA.FTZ R43, R12, R38, R43 ;  /* 0x000000260c2b7223 */ /* 0x000fe2000001002b */
[----:B------:R-:W-:-:S02]  /*c280*/  IMAD.U32 R12, R91, 0x10000, RZ ;  /* 0x000100005b0c7824 */ /* 0x000fc400078e00ff */
[-C--:B------:R-:W-:Y:S01]  /*c290*/  FMUL.FTZ R30, R30, R29.reuse ;  /* 0x0000001d1e1e7220 */ /* 0x080fe20000410000 */
[----:B------:R-:W-:Y:S01]  /*c2a0*/  FFMA.FTZ R42, R13, R29, -R42 ;  /* 0x0000001d0d2a7223 */ /* 0x000fe2000001082a */
[----:B------:R-:W-:Y:S01]  /*c2b0*/  FMUL.FTZ R38, R35, R40 ;  /* 0x0000002823267220 */ /* 0x000fe20000410000 */
[----:B------:R-:W-:Y:S01]  /*c2c0*/  IMAD.U32 R15, R7, 0x10000, RZ ;  /* 0x00010000070f7824 */ /* 0x000fe200078e00ff */
[----:B------:R-:W-:Y:S01]  /*c2d0*/  LOP3.LUT R29, R86, 0xffff0000, RZ, 0xc0, !PT ;  /* 0xffff0000561d7812 */ /* 0x000fe200078ec0ff */
[-C--:B------:R-:W-:Y:S01]  /*c2e0*/  FMUL.FTZ R35, R35, R12.reuse ;  /* 0x0000000c23237220 */ /* 0x080fe20000410000 */
[----:B------:R-:W-:Y:S01]  /*c2f0*/  FFMA.FTZ R39, R13, R39, R30 ;  /* 0x000000270d277223 */ /* 0x000fe2000001001e */
[----:B------:R-:W-:Y:S01]  /*c300*/  LOP3.LUT R13, R88, 0xffff0000, RZ, 0xc0, !PT ;  /* 0xffff0000580d7812 */ /* 0x000fe200078ec0ff */
[C---:B------:R-:W-:Y:S01]  /*c310*/  FFMA.FTZ R44, R15.reuse, R12, -R38 ;  /* 0x0000000c0f2c7223 */ /* 0x040fe20000010826 */
[----:B------:R-:W-:Y:S01]  /*c320*/  LOP3.LUT R4, R4, 0xffff0000, RZ, 0xc0, !PT ;  /* 0xffff000004047812 */ /* 0x000fe200078ec0ff */
[----:B------:R-:W-:Y:S01]  /*c330*/  FFMA.FTZ R45, R15, R40, R35 ;  /* 0x000000280f2d7223 */ /* 0x000fe20000010023 */
[C---:B------:R-:W-:Y:S01]  /*c340*/  FMUL.FTZ R15, R24.reuse, R29 ;  /* 0x0000001d180f7220 */ /* 0x040fe20000410000 */
[-C--:B------:R-:W-:Y:S01]  /*c350*/  FMUL.FTZ R35, R24, R13.reuse ;  /* 0x0000000d18237220 */ /* 0x080fe20000410000 */
[----:B------:R-:W-:Y:S01]  /*c360*/  IMAD.U32 R31, R26, 0x10000, RZ ;  /* 0x000100001a1f7824 */ /* 0x000fe200078e00ff */
[----:B------:R-:W-:Y:S01]  /*c370*/  LOP3.LUT R12, R89, 0xffff0000, RZ, 0xc0, !PT ;  /* 0xffff0000590c7812 */ /* 0x000fe200078ec0ff */
[----:B------:R-:W-:Y:S01]  /*c380*/  FFMA.FTZ R24, R4, R13, -R15 ;  /* 0x0000000d04187223 */ /* 0x000fe2000001080f */
[----:B------:R-:W-:Y:S01]  /*c390*/  LOP3.LUT R30, R87, 0xffff0000, RZ, 0xc0, !PT ;  /* 0xffff0000571e7812 */ /* 0x000fe200078ec0ff */
[----:B------:R-:W-:-:S02]  /*c3a0*/  IMAD.U32 R15, R84, 0x10000, RZ ;  /* 0x00010000540f7824 */ /* 0x000fc400078e00ff */
[----:B------:R-:W-:Y:S01]  /*c3b0*/  FFMA.FTZ R38, R4, R29, R35 ;  /* 0x0000001d04267223 */ /* 0x000fe20000010023 */
[----:B------:R-:W-:Y:S01]  /*c3c0*/  LOP3.LUT R5, R5, 0xffff0000, RZ, 0xc0, !PT ;  /* 0xffff000005057812 */ /* 0x000fe200078ec0ff */
[----:B------:R-:W-:Y:S02]  /*c3d0*/  IMAD.U32 R14, R6, 0x10000, RZ ;  /* 0x00010000060e7824 */ /* 0x000fe400078e00ff */
[----:B------:R-:W-:Y:S01]  /*c3e0*/  FMUL.FTZ R29, R31, R15 ;  /* 0x0000000f1f1d7220 */ /* 0x000fe20000410000 */
[----:B------:R-:W-:Y:S02]  /*c3f0*/  IMAD.U32 R13, R90, 0x10000, RZ ;  /* 0x000100005a0d7824 */ /* 0x000fe400078e00ff */
[C---:B------:R-:W-:Y:S01]  /*c400*/  FMUL.FTZ R40, R25.reuse, R30 ;  /* 0x0000001e19287220 */ /* 0x040fe20000410000 */
[-C--:B------:R-:W-:Y:S01]  /*c410*/  FMUL.FTZ R37, R25, R12.reuse ;  /* 0x0000000c19257220 */ /* 0x080fe20000410000 */
[----:B------:R-:W-:Y:S01]  /*c420*/  LOP3.LUT R26, R26, 0xffff0000, RZ, 0xc0, !PT ;  /* 0xffff00001a1a7812 */ /* 0x000fe200078ec0ff */
[-C--:B------:R-:W-:Y:S01]  /*c430*/  FMUL.FTZ R31, R31, R13.reuse ;  /* 0x0000000d1f1f7220 */ /* 0x080fe20000410000 */
[----:B------:R-:W-:Y:S01]  /*c440*/  FFMA.FTZ R29, R14, R13, -R29 ;  /* 0x0000000d0e1d7223 */ /* 0x000fe2000001081d */
[C---:B------:R-:W-:Y:S01]  /*c450*/  FFMA.FTZ R25, R5.reuse, R12, -R40 ;  /* 0x0000000c05197223 */ /* 0x040fe20000010828 */
[----:B------:R-:W-:Y:S01]  /*c460*/  FFMA.FTZ R30, R5, R30, R37 ;  /* 0x0000001e051e7223 */ /* 0x000fe20000010025 */
[----:B------:R-:W-:Y:S01]  /*c470*/  LOP3.LUT R13, R84, 0xffff0000, RZ, 0xc0, !PT ;  /* 0xffff0000540d7812 */ /* 0x000fe200078ec0ff */
[----:B------:R-:W-:Y:S01]  /*c480*/  FFMA.FTZ R14, R14, R15, R31 ;  /* 0x0000000f0e0e7223 */ /* 0x000fe2000001001f */
[----:B------:R-:W-:-:S02]  /*c490*/  LOP3.LUT R27, R27, 0xffff0000, RZ, 0xc0, !PT ;  /* 0xffff00001b1b7812 */ /* 0x000fc400078ec0ff */
[----:B------:R-:W-:Y:S01]  /*c4a0*/  LOP3.LUT R5, R90, 0xffff0000, RZ, 0xc0, !PT ;  /* 0xffff00005a057812 */ /* 0x000fe200078ec0ff */
[C---:B------:R-:W-:Y:S01]  /*c4b0*/  FMUL.FTZ R15, R26.reuse, R13 ;  /* 0x0000000d1a0f7220 */ /* 0x040fe20000410000 */
[----:B------:R-:W-:Y:S02]  /*c4c0*/  LOP3.LUT R12, R85, 0xffff0000, RZ, 0xc0, !PT ;  /* 0xffff0000550c7812 */ /* 0x000fe400078ec0ff */
[----:B------:R-:W-:Y:S01]  /*c4d0*/  LOP3.LUT R4, R91, 0xffff0000, RZ, 0xc0, !PT ;  /* 0xffff00005b047812 */ /* 0x000fe200078ec0ff */
[-C--:B------:R-:W-:Y:S01]  /*c4e0*/  FMUL.FTZ R40, R26, R5.reuse ;  /* 0x000000051a287220 */ /* 0x080fe20000410000 */
[----:B------:R-:W-:Y:S01]  /*c4f0*/  LOP3.LUT R6, R6, 0xffff0000, RZ, 0xc0, !PT ;  /* 0xffff000006067812 */ /* 0x000fe200078ec0ff */
[----:B------:R-:W-:Y:S01]  /*c500*/  FMUL.FTZ R46, R27, R12 ;  /* 0x0000000c1b2e7220 */ /* 0x000fe20000410000 */
[----:B------:R-:W-:Y:S01]  /*c510*/  LOP3.LUT R7, R7, 0xffff0000, RZ, 0xc0, !PT ;  /* 0xffff000007077812 */ /* 0x000fe200078ec0ff */
[-C--:B------:R-:W-:Y:S02]  /*c520*/  FMUL.FTZ R31, R27, R4.reuse ;  /* 0x000000041b1f7220 */ /* 0x080fe40000410000 */
        /* <DEDUP_REMOVED lines=14> */
.L_x_1550:
[----:B------:R-:W-:Y:S05]  /*c610*/  BSYNC B1 ;  /* 0x0000000000017941 */ /* 0x000fea0003800000 */
.L_x_1549:
[----:B------:R-:W-:Y:S05]  /*c620*/  @P2 BRA `(.L_x_1523) ;  /* 0x0000000400b82947 */ /* 0x000fea0003800000 */
[----:B------:R-:W-:Y:S02]  /*c630*/  LEA.HI R32, R32, R68, RZ, 0x1d ;  /* 0x0000004420207211 */ /* 0x000fe400078fe8ff */
[----:B------:R-:W-:Y:S02]  /*c640*/  LEA.HI R20, R21, R20, RZ, 0x6 ;  /* 0x0000001415147211 */ /* 0x000fe400078f30ff */
[----:B01----:R-:W-:Y:S01]  /*c650*/  SHF.R.S32.HI R7, RZ, 0x1f, R32 ;  /* 0x0000001fff077819 */ /* 0x003fe20000011420 */
[----:B------:R-:W-:Y:S01]  /*c660*/  IMAD.SHL.U32 R5, R32, 0x8, RZ ;  /* 0x0000000820057824 */ /* 0x000fe200078e00ff */
[----:B------:R-:W-:Y:S01]  /*c670*/  LOP3.LUT R4, R34, 0x38, R69, 0xf8, !PT ;  /* 0x0000003822047812 */ /* 0x000fe200078ef845 */
[----:B------:R-:W-:Y:S01]  /*c680*/  IMAD.SHL.U32 R20, R20, 0x80, RZ ;  /* 0x0000008014147824 */ /* 0x000fe200078e00ff */
[----:B------:R-:W-:Y:S02]  /*c690*/  LEA.HI R7, R7, R32, RZ, 0x3 ;  /* 0x0000002007077211 */ /* 0x000fe400078f18ff */
[----:B------:R-:W-:-:S02]  /*c6a0*/  LOP3.LUT R34, R34, 0x38, R5, 0xf8, !PT ;  /* 0x0000003822227812 */ /* 0x000fc400078ef805 */
[----:B------:R-:W-:Y:S01]  /*c6b0*/  R2UR UR4, R206 ;  /* 0x00000000ce0472ca */ /* 0x000fe200000e0000 */
        /* <DEDUP_REMOVED lines=11> */
[----:B------:R-:W-:Y:S02]  /*c770*/  SHF.R.U64 R24, R56, 0x10, R57 ;  /* 0x0000001038187819 */ /* 0x000fe40000001239 */
        /* <DEDUP_REMOVED lines=8> */
[----:B------:R-:W-:Y:S02]  /*c800*/  PRMT R78, R78, 0x5410, R9 ;  /* 0x000054104e4e7816 */ /* 0x000fe40000000009 */
[----:B------:R-:W-:Y:S02]  /*c810*/  SHF.R.U32.HI R29, RZ, 0x10, R11 ;  /* 0x00000010ff1d7819 */ /* 0x000fe4000001160b */
[--C-:B------:R-:W-:Y:S01]  /*c820*/  SHF.R.U64 R20, R58, 0x10, R59.reuse ;  /* 0x000000103a147819 */ /* 0x100fe2000000123b */
[----:B------:R-:W-:Y:S01]  /*c830*/  IMAD.U32 R28, R78, 0x10000, RZ ;  /* 0x000100004e1c7824 */ /* 0x000fe200078e00ff */
[----:B------:R-:W-:-:S02]  /*c840*/  SHF.R.U32.HI R59, RZ, 0x10, R59 ;  /* 0x00000010ff3b7819 */ /* 0x000fc4000001163b */
[----:B------:R-:W-:Y:S02]  /*c850*/  PRMT R80, R80, 0x5410, R57 ;  /* 0x0000541050507816 */ /* 0x000fe40000000039 */
[----:B------:R-:W-:Y:S02]  /*c860*/  PRMT R27, R0, 0x5410, R27 ;  /* 0x00005410001b7816 */ /* 0x000fe4000000001b */
[----:B------:R-:W-:Y:S01]  /*c870*/  PRMT R29, R2, 0x5410, R29 ;  /* 0x00005410021d7816 */ /* 0x000fe2000000001d */
[----:B------:R-:W-:Y:S01]  /*c880*/  IMAD.U32 R24, R80, 0x10000, RZ ;  /* 0x0001000050187824 */ /* 0x000fe200078e00ff */
[----:B------:R-:W-:Y:S02]  /*c890*/  PRMT R82, R82, 0x5410, R59 ;  /* 0x0000541052527816 */ /* 0x000fe4000000003b */
[----:B------:R-:W-:Y:S02]  /*c8a0*/  PRMT R81, R81, 0x5410, R20 ;  /* 0x0000541051517816 */ /* 0x000fe40000000014 */
[----:B------:R-:W-:-:S02]  /*c8b0*/  LOP3.LUT R25, R25, 0xffff0000, RZ, 0xc0, !PT ;  /* 0xffff000019197812 */ /* 0x000fc400078ec0ff */
[----:B------:R-:W-:Y:S01]  /*c8c0*/  LOP3.LUT R79, R79, 0xffff0000, RZ, 0xc0, !PT ;  /* 0xffff00004f4f7812 */ /* 0x000fe200078ec0ff */
[C---:B0-----:R-:W-:Y:S01]  /*c8d0*/  IMAD.U32 R9, R12.reuse, 0x10000, RZ ;  /* 0x000100000c097824 */ /* 0x041fe200078e00ff */
[----:B------:R-:W-:Y:S01]  /*c8e0*/  LOP3.LUT R10, R12, 0xffff0000, RZ, 0xc0, !PT ;  /* 0xffff00000c0a7812 */ /* 0x000fe200078ec0ff */
[C---:B------:R-:W-:Y:S01]  /*c8f0*/  IMAD.U32 R11, R13.reuse, 0x10000, RZ ;  /* 0x000100000d0b7824 */ /* 0x040fe200078e00ff */
[----:B------:R-:W-:Y:S01]  /*c900*/  LOP3.LUT R12, R13, 0xffff0000, RZ, 0xc0, !PT ;  /* 0xffff00000d0c7812 */ /* 0x000fe200078ec0ff */
[----:B-1----:R-:W-:Y:S02]  /*c910*/  IMAD.U32 R0, R4, 0x10000, RZ ;  /* 0x0001000004007824 */ /* 0x002fe400078e00ff */
[C---:B------:R-:W-:Y:S01]  /*c920*/  FMUL.FTZ R31, R9.reuse, R26 ;  /* 0x0000001a091f7220 */ /* 0x040fe20000410000 */
[-C--:B------:R-:W-:Y:S01]  /*c930*/  FMUL.FTZ R9, R9, R21.reuse ;  /* 0x0000001509097220 */ /* 0x080fe20000410000 */
[----:B------:R-:W-:Y:S02]  /*c940*/  IMAD.U32 R20, R15, 0x10000, RZ ;  /* 0x000100000f147824 */ /* 0x000fe400078e00ff */
[----:B------:R-:W-:Y:S01]  /*c950*/  FMUL.FTZ R30, R11, R28 ;  /* 0x0000001c0b1e7220 */ /* 0x000fe20000410000 */
[----:B------:R-:W-:Y:S01]  /*c960*/  FFMA.FTZ R31, R0, R21, -R31 ;  /* 0x00000015001f7223 */ /* 0x000fe2000001081f */
[----:B------:R-:W-:-:S02]  /*c970*/  IMAD.U32 R21, R29, 0x10000, RZ ;  /* 0x000100001d157824 */ /* 0x000fc400078e00ff */
[----:B------:R-:W-:Y:S01]  /*c980*/  FFMA.FTZ R26, R0, R26, R9 ;  /* 0x0000001a001a7223 */ /* 0x000fe20000010009 */
[----:B------:R-:W-:Y:S02]  /*c990*/  IMAD.U32 R3, R5, 0x10000, RZ ;  /* 0x0001000005037824 */ /* 0x000fe400078e00ff */
[-C--:B------:R-:W-:Y:S01]  /*c9a0*/  FMUL.FTZ R0, R11, R24.reuse ;  /* 0x000000180b007220 */ /* 0x080fe20000410000 */
[----:B------:R-:W-:Y:S02]  /*c9b0*/  IMAD.U32 R9, R82, 0x10000, RZ ;  /* 0x0001000052097824 */ /* 0x000fe400078e00ff */
[C---:B------:R-:W-:Y:S01]  /*c9c0*/  FMUL.FTZ R11, R20.reuse, R21 ;  /* 0x00000015140b7220 */ /* 0x040fe20000410000 */
[----:B------:R-:W-:Y:S02]  /*c9d0*/  IMAD.U32 R8, R7, 0x10000, RZ ;  /* 0x0001000007087824 */ /* 0x000fe400078e00ff */
[C---:B------:R-:W-:Y:S01]  /*c9e0*/  FFMA.FTZ R30, R3.reuse, R24, -R30 ;  /* 0x00000018031e7223 */ /* 0x040fe2000001081e */
[-C--:B------:R-:W-:Y:S01]  /*c9f0*/  FMUL.FTZ R24, R20, R9.reuse ;  /* 0x0000000914187220 */ /* 0x080fe20000410000 */
[----:B------:R-:W-:Y:S01]  /*ca00*/  LOP3.LUT R2, R4, 0xffff0000, RZ, 0xc0, !PT ;  /* 0xffff000004027812 */ /* 0x000fe200078ec0ff */
[----:B------:R-:W-:Y:S01]  /*ca10*/  FFMA.FTZ R20, R8, R9, -R11 ;  /* 0x0000000908147223 */ /* 0x000fe2000001080b */
[----:B------:R-:W-:Y:S01]  /*ca20*/  FFMA.FTZ R28, R3, R28, R0 ;  /* 0x0000001c031c7223 */ /* 0x000fe20000010000 */
[----:B------:R-:W-:Y:S01]  /*ca30*/  FMUL.FTZ R11, R10, R25 ;  /* 0x000000190a0b7220 */ /* 0x000fe20000410000 */
[----:B------:R-:W-:Y:S01]  /*ca40*/  LOP3.LUT R9, R78, 0xffff0000, RZ, 0xc0, !PT ;  /* 0xffff00004e097812 */ /* 0x000fe200078ec0ff */
[----:B------:R-:W-:Y:S01]  /*ca50*/  FFMA.FTZ R24, R8, R21, R24 ;  /* 0x0000001508187223 */ /* 0x000fe20000010018 */
[----:B------:R-:W-:Y:S01]  /*ca60*/  LOP3.LUT R3, R80, 0xffff0000, RZ, 0xc0, !PT ;  /* 0xffff000050037812 */ /* 0x000fe200078ec0ff */
[----:B------:R-:W-:Y:S01]  /*ca70*/  FMUL.FTZ R21, R10, R79 ;  /* 0x0000004f0a157220 */ /* 0x000fe20000410000 */
[----:B------:R-:W-:-:S02]  /*ca80*/  IMAD.U32 R13, R14, 0x10000, RZ ;  /* 0x000100000e0d7824 */ /* 0x000fc400078e00ff */
[----:B------:R-:W-:Y:S01]  /*ca90*/  FFMA.FTZ R10, R2, R79, -R11 ;  /* 0x0000004f020a7223 */ /* 0x000fe2000001080b */
[----:B------:R-:W-:Y:S01]  /*caa0*/  IMAD.U32 R8, R27, 0x10000, RZ ;  /* 0x000100001b087824 */ /* 0x000fe200078e00ff */
[----:B------:R-:W-:Y:S01]  /*cab0*/  LOP3.LUT R4, R5, 0xffff0000, RZ, 0xc0, !PT ;  /* 0xffff000005047812 */ /* 0x000fe200078ec0ff */
[C---:B------:R-:W-:Y:S01]  /*cac0*/  FMUL.FTZ R11, R12.reuse, R9 ;  /* 0x000000090c0b7220 */ /* 0x040fe20000410000 */
[----:B------:R-:W-:Y:S01]  /*cad0*/  FMUL.FTZ R12, R12, R3 ;  /* 0x000000030c0c7220 */ /* 0x000fe20000410000 */
[----:B------:R-:W-:Y:S01]  /*cae0*/  FFMA.FTZ R21, R2, R25, R21 ;  /* 0x0000001902157223 */ /* 0x000fe20000010015 */
[----:B------:R-:W-:Y:S02]  /*caf0*/  IMAD.U32 R5, R6, 0x10000, RZ ;  /* 0x0001000006057824 */ /* 0x000fe400078e00ff */
[----:B------:R-:W-:Y:S01]  /*cb00*/  FMUL.FTZ R2, R13, R8 ;  /* 0x000000080d027220 */ /* 0x000fe20000410000 */
[----:B------:R-:W-:Y:S02]  /*cb10*/  IMAD.U32 R0, R81, 0x10000, RZ ;  /* 0x0001000051007824 */ /* 0x000fe400078e00ff */
[C---:B------:R-:W-:Y:S01]  /*cb20*/  FFMA.FTZ R11, R4.reuse, R3, -R11 ;  /* 0x00000003040b7223 */ /* 0x040fe2000001080b */
[----:B------:R-:W-:Y:S01]  /*cb30*/  FFMA.FTZ R9, R4, R9, R12 ;  /* 0x0000000904097223 */ /* 0x000fe2000001000c */
[----:B------:R-:W-:Y:S01]  /*cb40*/  LOP3.LUT R14, R14, 0xffff0000, RZ, 0xc0, !PT ;  /* 0xffff00000e0e7812 */ /* 0x000fe200078ec0ff */
[-C--:B------:R-:W-:Y:S01]  /*cb50*/  FMUL.FTZ R4, R13, R0.reuse ;  /* 0x000000000d047220 */ /* 0x080fe20000410000 */
[----:B------:R-:W-:Y:S01]  /*cb60*/  FFMA.FTZ R2, R5, R0, -R2 ;  /* 0x0000000005027223 */ /* 0x000fe20000010802 */
[----:B------:R-:W-:-:S02]  /*cb70*/  LOP3.LUT R27, R27, 0xffff0000, RZ, 0xc0, !PT ;  /* 0xffff00001b1b7812 */ /* 0x000fc400078ec0ff */
[----:B------:R-:W-:Y:S01]  /*cb80*/  LOP3.LUT R15, R15, 0xffff0000, RZ, 0xc0, !PT ;  /* 0xffff00000f0f7812 */ /* 0x000fe200078ec0ff */
[----:B------:R-:W-:Y:S01]  /*cb90*/  FFMA.FTZ R8, R5, R8, R4 ;  /* 0x0000000805087223 */ /* 0x000fe20000010004 */
[----:B------:R-:W-:Y:S01]  /*cba0*/  LOP3.LUT R81, R81, 0xffff0000, RZ, 0xc0, !PT ;  /* 0xffff000051517812 */ /* 0x000fe200078ec0ff */
[----:B------:R-:W-:Y:S01]  /*cbb0*/  FMUL.FTZ R3, R14, R27 ;  /* 0x0000001b0e037220 */ /* 0x000fe20000410000 */
[----:B------:R-:W-:Y:S02]  /*cbc0*/  LOP3.LUT R0, R29, 0xffff0000, RZ, 0xc0, !PT ;  /* 0xffff00001d007812 */ /* 0x000fe400078ec0ff */
[----:B------:R-:W-:Y:S01]  /*cbd0*/  LOP3.LUT R82, R82, 0xffff0000, RZ, 0xc0, !PT ;  /* 0xffff000052527812 */ /* 0x000fe200078ec0ff */
[-C--:B------:R-:W-:Y:S01]  /*cbe0*/  FMUL.FTZ R14, R14, R81.reuse ;  /* 0x000000510e0e7220 */ /* 0x080fe20000410000 */
[----:B------:R-:W-:Y:S01]  /*cbf0*/  LOP3.LUT R6, R6, 0xffff0000, RZ, 0xc0, !PT ;  /* 0xffff000006067812 */ /* 0x000fe200078ec0ff */
[----:B------:R-:W-:Y:S01]  /*cc00*/  FMUL.FTZ R4, R15, R0 ;  /* 0x000000000f047220 */ /* 0x000fe20000410000 */
        /* <DEDUP_REMOVED lines=16> */
.L_x_1523:
[----:B------:R-:W-:Y:S05]  /*cd10*/  BSYNC B0 ;  /* 0x0000000000007941 */ /* 0x000fea0003800000 */
.L_x_1502:
        /* <DEDUP_REMOVED lines=8> */
.L_x_1499:
[----:B01-3--:R-:W3:Y:S02]  /*cda0*/  LDL R0, [R1+0x304] ;  /* 0x0003040001007983 */ /* 0x00bee40000100800 */
[----:B---3--:R-:W-:-:S13]  /*cdb0*/  R2UR UR4, R0 ;  /* 0x00000000000472ca */ /* 0x008fda00000e0000 */
[----:B------:R-:W-:-:S06]  /*cdc0*/  ULOP3.LUT UR4, UR4, 0x1, URZ, 0xfc, !UPT ;  /* 0x0000000104047892 */ /* 0x000fcc000f8efc3f */
[----:B------:R-:W-:-:S05]  /*cdd0*/  IMAD.U32 R0, RZ, RZ, UR4 ;  /* 0x00000004ff007e24 */ /* 0x000fca000f8e00ff */
[----:B------:R-:W-:-:S13]  /*cde0*/  ISETP.NE.AND P0, PT, R0, 0x3, PT ;  /* 0x000000030000780c */ /* 0x000fda0003f05270 */
[----:B------:R-:W-:Y:S05]  /*cdf0*/  @!P0 BRA `(.L_x_1551) ;  /* 0x0000000000048947 */ /* 0x000fea0003800000 */
[----:B------:R-:W-:Y:S01]  /*ce00*/  BPT.TRAP 0x1 ;  /* 0x000000040000795c */ /* 0x000fe20000300000 */
.L_x_1551:
[----:B--2---:R-:W-:Y:S02]  /*ce10*/  IMAD.U32 R9, RZ, RZ, UR36 ;  /* 0x00000024ff097e24 */ /* 0x004fe4000f8e00ff */
[----:B------:R-:W-:-:S03]  /*ce20*/  IMAD.U32 R0, RZ, RZ, UR39 ;  /* 0x00000027ff007e24 */ /* 0x000fc6000f8e00ff */
[----:B------:R-:W-:Y:S02]  /*ce30*/  LEA R9, R9, UR37, 0x3 ;  /* 0x0000002509097c11 */ /* 0x000fe4000f8e18ff */
[----:B------:R-:W-:-:S04]  /*ce40*/  SHF.L.U32 R0, R0, 0x1f, RZ ;  /* 0x0000001f00007819 */ /* 0x000fc800000006ff */
[----:B------:R0:W1:Y:S01]  /*ce50*/  SYNCS.PHASECHK.TRANS64.TRYWAIT P2, [R9+URZ+0x30830], R0 ;  /* 0x03083000090075a7 */ /* 0x000062000804017f */
[----:B------:R-:W-:Y:S05]  /*ce60*/  @!P0 BRA `(.L_x_1552) ;  /* 0x0000000000048947 */ /* 0x000fea0003800000 */
[----:B------:R-:W-:Y:S01]  /*ce70*/  BPT.TRAP 0x1 ;  /* 0x000000040000795c */ /* 0x000fe20000300000 */
.L_x_1552:
[----:B------:R-:W2:Y:S02]  /*ce80*/  S2R R2, SR_TID.X ;  /* 0x0000000000027919 */ /* 0x000ea40000002100 */
[----:B--2---:R-:W-:-:S04]  /*ce90*/  LOP3.LUT R2, R2, 0x7f, RZ, 0xc0, !PT ;  /* 0x0000007f02027812 */ /* 0x004fc800078ec0ff */
[----:B------:R-:W-:Y:S01]  /*cea0*/  ISETP.NE.AND P1, PT, R2, RZ, PT ;  /* 0x000000ff0200720c */ /* 0x000fe20003f25270 */
[----:B-1----:R-:W-:-:S12]  /*ceb0*/  @P2 BRA `(.L_x_1553) ;  /* 0x0000000000082947 */ /* 0x002fd80003800000 */
[----:B------:R-:W1:Y:S02]  /*cec0*/  SYNCS.PHASECHK.TRANS64.TRYWAIT P2, [R9+URZ+0x30830], R0 ;  /* 0x03083000090075a7 */ /* 0x000e64000804017f */
[----:B-1----:R-:W-:Y:S05]  /*ced0*/  @!P2 BRA `(.L_x_1554) ;  /* 0x000001ac00f0a947 */ /* 0x002fea0003800000 */
.L_x_1553:
[----:B------:R-:W-:Y:S05]  /*cee0*/  WARPSYNC.ALL ;  /* 0x0000000000007948 */ /* 0x000fea0003800000 */
[----:B------:R-:W-:Y:S01]  /*cef0*/  UIADD3 UR4, UR37, 0x1e400, URZ ;  /* 0x0001e40025047890 */ /* 0x000fe2000fffe03f */
[----:B----4-:R-:W-:Y:S01]  /*cf00*/  WARPGROUP.ARRIVE ;  /* 0x00000000000079c5 */ /* 0x010fe20000000000 */
[----:B------:R-:W-:Y:S01]  /*cf10*/  UMOV UR9, 0x40000040 ;  /* 0x4000004000097882 */ /* 0x000fe20000000000 */
[----:B------:R-:W-:Y:S01]  /*cf20*/  UMOV UR11, 0x40000040 ;  /* 0x40000040000b7882 */ /* 0x000fe20000000000 */
[----:B------:R-:W-:Y:S01]  /*cf30*/  USHF.R.U32.HI UR4, URZ, 0x4, UR4 ;  /* 0x000000043f047899 */ /* 0x000fe20008011604 */
[----:B------:R-:W-:Y:S01]  /*cf40*/  IMAD.U32 R5, RZ, RZ, UR9 ;  /* 0x00000009ff057e24 */ /* 0x000fe2000f8e00ff */
[----:B------:R-:W-:Y:S01]  /*cf50*/  UMOV UR57, 0x40000040 ;  /* 0x4000004000397882 */ /* 0x000fe20000000000 */
[----:B------:R-:W-:Y:S01]  /*cf60*/  UMOV UR59, 0x40000040 ;  /* 0x40000040003b7882 */ /* 0x000fe20000000000 */
[----:B------:R-:W-:Y:S01]  /*cf70*/  ULOP3.LUT UR4, UR4, 0x3fff, URZ, 0xc0, !UPT ;  /* 0x00003fff04047892 */ /* 0x000fe2000f8ec03f */
[----:B------:R-:W-:Y:S01]  /*cf80*/  R2UR UR6, R192 ;  /* 0x00000000c00672ca */ /* 0x000fe200000e0000 */
        /* <DEDUP_REMOVED lines=9> */
[----:B------:R-:W-:Y:S01]  /*d020*/  IMAD.U32 R4, RZ, RZ, UR8 ;  /* 0x00000008ff047e24 */ /* 0x000fe2000f8e00ff */
[----:B------:R-:W-:Y:S01]  /*d030*/  HGMMA.64x96x16.F32.BF16 R24, gdesc[UR8], RZ, !UPT, gsb0 ;  /* 0x01600000081879f0 */ /* 0x000fe2000c0018ff */
[----:B------:R-:W-:Y:S01]  /*d040*/  UIADD3 UR8, UR4, 0x4, URZ ;  /* 0x0000000404087890 */ /* 0x000fe2000fffe03f */
[----:B------:R-:W-:Y:S01]  /*d050*/  VIADD R7, R193, UR6 ;  /* 0x00000006c1077c36 */ /* 0x000fe20008000000 */
[----:B------:R-:W-:Y:S01]  /*d060*/  UIADD3 UR10, UR5, 0x4, URZ ;  /* 0x00000004050a7890 */ /* 0x000fe2000fffe03f */
[----:B------:R-:W-:Y:S01]  /*d070*/  UMOV UR9, 0x40000040 ;  /* 0x4000004000097882 */ /* 0x000fe20000000000 */
[----:B------:R-:W-:Y:S01]  /*d080*/  UMOV UR11, 0x40000040 ;  /* 0x40000040000b7882 */ /* 0x000fe20000000000 */
[----:B------:R-:W-:-:S02]  /*d090*/  UIADD3 UR12, UR4, 0x6, URZ ;  /* 0x00000006040c7890 */ /* 0x000fc4000fffe03f */
[----:B------:R-:W-:Y:S02]  /*d0a0*/  UIADD3 UR14, UR5, 0x6, URZ ;  /* 0x00000006050e7890 */ /* 0x000fe4000fffe03f */
        /* <DEDUP_REMOVED lines=76> */
[----:B01----:R-:W-:Y:S01]  /*d570*/  FMUL.FTZ R0, R26, UR4 ;  /* 0x000000041a007c20 */ /* 0x003fe20008410000 */
        /* <DEDUP_REMOVED lines=10> */
[----:B------:R-:W-:Y:S01]  /*d620*/  @P3 SHF.R.U32.HI R39, RZ, UR5, R8 ;  /* 0x00000005ff273c19 */ /* 0x000fe20008011608 */
[----:B------:R-:W-:-:S02]  /*d630*/  @!P1 VIADD R7, R9, 0x30840 ;  /* 0x0003084009079836 */ /* 0x000fc40000000000 */
[----:B------:R-:W-:Y:S01]  /*d640*/  FMUL.FTZ R2, R24, UR4 ;  /* 0x0000000418027c20 */ /* 0x000fe20008410000 */
[----:B------:R-:W-:Y:S01]  /*d650*/  FMUL.FTZ R6, R25, UR4 ;  /* 0x0000000419067c20 */ /* 0x000fe20008410000 */
[----:B------:R-:W-:Y:S01]  /*d660*/  FMUL.FTZ R14, R27, UR4 ;  /* 0x000000041b0e7c20 */ /* 0x000fe20008410000 */
[----:B------:R-:W-:Y:S01]  /*d670*/  FMUL.FTZ R20, R31, UR4 ;  /* 0x000000041f147c20 */ /* 0x000fe20008410000 */
[----:B------:R0:W1:Y:S01]  /*d680*/  MUFU.TANH R11, R28 ;  /* 0x0000001c000b7308 */ /* 0x0000620000002400 */
[----:B------:R-:W-:Y:S01]  /*d690*/  FMUL.FTZ R15, R30, UR4 ;  /* 0x000000041e0f7c20 */ /* 0x000fe20008410000 */
[----:B------:R-:W-:Y:S01]  /*d6a0*/  FMUL.FTZ R21, R34, UR4 ;  /* 0x0000000422157c20 */ /* 0x000fe20008410000 */
[----:B------:R-:W-:Y:S01]  /*d6b0*/  FMUL.FTZ R24, R35, UR4 ;  /* 0x0000000423187c20 */ /* 0x000fe20008410000 */
[----:B------:R-:W-:Y:S01]  /*d6c0*/  FMUL.FTZ R25, R38, UR4 ;  /* 0x0000000426197c20 */ /* 0x000fe20008410000 */
[----:B------:R-:W-:Y:S01]  /*d6d0*/  FMUL.FTZ R27, R42, UR4 ;  /* 0x000000042a1b7c20 */ /* 0x000fe20008410000 */
[----:B------:R-:W-:Y:S01]  /*d6e0*/  FMUL.FTZ R31, R50, UR4 ;  /* 0x00000004321f7c20 */ /* 0x000fe20008410000 */
[----:B------:R-:W-:Y:S01]  /*d6f0*/  FMUL.FTZ R41, R41, UR4 ;  /* 0x0000000429297c20 */ /* 0x000fe20008410000 */
[----:B------:R2:W3:Y:S01]  /*d700*/  MUFU.TANH R12, R29 ;  /* 0x0000001d000c7308 */ /* 0x0004e20000002400 */
[----:B0-----:R-:W-:Y:S01]  /*d710*/  FMUL.FTZ R28, R43, UR4 ;  /* 0x000000042b1c7c20 */ /* 0x001fe20008410000 */
[----:B------:R-:W-:Y:S01]  /*d720*/  FMUL.FTZ R45, R45, UR4 ;  /* 0x000000042d2d7c20 */ /* 0x000fe20008410000 */
[----:B------:R-:W-:Y:S01]  /*d730*/  FMUL.FTZ R30, R47, UR4 ;  /* 0x000000042f1e7c20 */ /* 0x000fe20008410000 */
[----:B------:R-:W-:Y:S01]  /*d740*/  FMUL.FTZ R48, R48, UR4 ;  /* 0x0000000430307c20 */ /* 0x000fe20008410000 */
[----:B------:R-:W-:Y:S01]  /*d750*/  FMUL.FTZ R49, R49, UR4 ;  /* 0x0000000431317c20 */ /* 0x000fe20008410000 */
[----:B------:R-:W-:Y:S01]  /*d760*/  FMUL.FTZ R52, R52, UR4 ;  /* 0x0000000434347c20 */ /* 0x000fe20008410000 */
[----:B------:R-:W-:Y:S01]  /*d770*/  FMUL.FTZ R53, R53, UR4 ;  /* 0x0000000435357c20 */ /* 0x000fe20008410000 */
[----:B------:R0:W4:Y:S01]  /*d780*/  MUFU.TANH R73, R32 ;  /* 0x0000002000497308 */ /* 0x0001220000002400 */
        /* <DEDUP_REMOVED lines=17> */
[----:B------:R-:W-:Y:S01]  /*d8a0*/  @!P1 PRMT R7, RZ, 0x654, R7 ;  /* 0x00000654ff079816 */ /* 0x000fe20000000007 */
[----:B------:R-:W2:Y:S01]  /*d8b0*/  SHFL.IDX PT, R50, R39, RZ, 0x1c1f ;  /* 0x001c1fff27327589 */ /* 0x000ea200000e0000 */
[----:B------:R-:W-:Y:S01]  /*d8c0*/  FMUL.FTZ R42, R71, UR4 ;  /* 0x00000004472a7c20 */ /* 0x000fe20008410000 */
[----:B------:R-:W-:Y:S01]  /*d8d0*/  IMAD.MOV.U32 R9, RZ, RZ, -0x60 ;  /* 0xffffffa0ff097424 */ /* 0x000fe200078e00ff */
[----:B------:R5:W-:Y:S01]  /*d8e0*/  @!P1 SYNCS.ARRIVE.TRANS64.RED.A1T0 RZ, [R7+URZ], RZ ;  /* 0x000000ff07ff99a7 */ /* 0x000be2000810043f */
[----:B------:R-:W-:Y:S01]  /*d8f0*/  IMAD R8, R72, -0x60, R22 ;  /* 0xffffffa048087824 */ /* 0x000fe200078e0216 */
[----:B------:R3:W1:Y:S01]  /*d900*/  MUFU.TANH R77, R37 ;  /* 0x00000025004d7308 */ /* 0x0006620000002400 */
[----:B0-----:R-:W-:-:S03]  /*d910*/  FMUL.FTZ R36, R59, UR4 ;  /* 0x000000043b247c20 */ /* 0x001fc60008410000 */
[----:B------:R-:W-:Y:S01]  /*d920*/  IADD3 R59, -R23, 0x60, R8 ;  /* 0x00000060173b7810 */ /* 0x000fe20007ffe108 */
[----:B-----5:R-:W-:-:S03]  /*d930*/  IMAD R7, R72, R9, 0x61 ;  /* 0x0000006148077424 */ /* 0x020fc600078e0209 */
[----:B------:R0:W1:Y:S01]  /*d940*/  MUFU.TANH R78, R40 ;  /* 0x00000028004e7308 */ /* 0x0000620000002400 */
[----:B---3--:R-:W-:Y:S01]  /*d950*/  FMUL.FTZ R37, R62, UR4 ;  /* 0x000000043e257c20 */ /* 0x008fe20008410000 */
[----:B------:R-:W-:-:S06]  /*d960*/  IADD3 R10, R22, R7, -R23 ;  /* 0x00000007160a7210 */ /* 0x000fcc0007ffe817 */
[----:B------:R3:W1:Y:S01]  /*d970*/  MUFU.TANH R80, R44 ;  /* 0x0000002c00507308 */ /* 0x0006620000002400 */
[----:B0-----:R-:W-:Y:S01]  /*d980*/  FMUL.FTZ R40, R66, UR4 ;  /* 0x0000000442287c20 */ /* 0x001fe20008410000 */
[----:B------:R-:W-:Y:S02]  /*d990*/  IMAD.IADD R10, R10, 0x1, -R19 ;  /* 0x000000010a0a7824 */ /* 0x000fe400078e0a13 */
[----:B------:R-:W-:Y:S02]  /*d9a0*/  VIADD R66, R7, 0xffffffff ;  /* 0xffffffff07427836 */ /* 0x000fe40000000000 */
[----:B------:R-:W-:Y:S02]  /*d9b0*/  VIADD R63, R10, UR59 ;  /* 0x0000003b0a3f7c36 */ /* 0x000fe40008000000 */
[----:B------:R-:W0:Y:S01]  /*d9c0*/  MUFU.TANH R2, R2 ;  /* 0x0000000200027308 */ /* 0x000e220000002400 */
[----:B---3--:R-:W-:Y:S01]  /*d9d0*/  FMUL.FTZ R44, R70, UR4 ;  /* 0x00000004462c7c20 */ /* 0x008fe20008410000 */
[----:B------:R-:W-:Y:S01]  /*d9e0*/  ULDC.64 UR4, c[0x0][0x9e0] ;  /* 0x0002780000047ab9 */ /* 0x000fe20000000a00 */
[----:B------:R-:W-:Y:S01]  /*d9f0*/  IMAD.IADD R67, R66, 0x1, -R23 ;  /* 0x0000000142437824 */ /* 0x000fe200078e0a17 */
[----:B------:R-:W-:Y:S01]  /*da00*/  UISETP.GE.AND UP1, UPT, UR5, 0x1, UPT ;  /* 0x000000010500788c */ /* 0x000fe2000bf26270 */
[----:B------:R-:W-:-:S03]  /*da10*/  VIADD R62, R10, UR4 ;  /* 0x000000040a3e7c36 */ /* 0x000fc60008000000 */
[----:B------:R-:W3:Y:S02]  /*da20*/  MUFU.TANH R6, R6 ;  /* 0x0000000600067308 */ /* 0x000ee40000002400 */
[----:B------:R-:W-:Y:S02]  /*da30*/  PLOP3.LUT P2, PT, PT, PT, UP1, 0x40, 0x0 ;  /* 0x000000000000781c */ /* 0x000fe40003f4e818 */
[----:B--2---:R-:W-:-:S04]  /*da40*/  VIADDMNMX R13, R50, R62, R59, PT ;  /* 0x0000003e320d7246 */ /* 0x004fc8000380013b */
[----:B------:R-:W2:Y:S08]  /*da50*/  MUFU.TANH R0, R0 ;  /* 0x0000000000007308 */ /* 0x000eb00000002400 */
        /* <DEDUP_REMOVED lines=37> */
[----:B-----5:R-:W-:Y:S01]  /*dcb0*/  IMAD.IADD R56, R63, 0x1, R50 ;  /* 0x000000013f387824 */ /* 0x020fe200078e0232 */
[----:B-1234-:R-:W-:Y:S06]  /*dcc0*/  @P2 BRA `(.L_x_1555) ;  /* 0x0000000000542947 */ /* 0x01efec0003800000 */
        /* <DEDUP_REMOVED lines=12> */
.L_x_1557:
[----:B------:R-:W-:-:S06]  /*dd90*/  UISETP.NE.AND UP2, UPT, UR5, 0x1, UPT ;  /* 0x000000010500788c */ /* 0x000fcc000bf45270 */
[----:B------:R-:W-:-:S05]  /*dda0*/  PLOP3.LUT P2, PT, PT, PT, UP2, 0x80, 0x0 ;  /* 0x000000000000781c */ /* 0x000fca0003f4f028 */
[----:B------:R-:W-:-:S08]  /*ddb0*/  @UP2 ULDC.64 UR6, c[0x0][0x9e8] ;  /* 0x00027a0000062ab9 */ /* 0x000fd00000000a00 */
[----:B------:R-:W-:-:S05]  /*ddc0*/  @P2 IMAD.HI.U32 R8, R7, UR6, RZ ;  /* 0x0000000607082c27 */ /* 0x000fca000f8e00ff */
[----:B------:R-:W-:-:S07]  /*ddd0*/  @P2 SHF.R.U32.HI R7, RZ, UR7, R8 ;  /* 0x00000007ff072c19 */ /* 0x000fce0008011608 */
.L_x_1558:
[----:B------:R-:W-:Y:S05]  /*dde0*/  BSYNC B0 ;  /* 0x0000000000007941 */ /* 0x000fea0003800000 */
.L_x_1556:
[----:B------:R-:W-:-:S05]  /*ddf0*/  IMAD R7, R7, UR5, R67 ;  /* 0x0000000507077c24 */ /* 0x000fca000f8e0243 */
[----:B------:R-:W-:Y:S02]  /*de00*/  VIMNMX R56, R56, R7, !PT ;  /* 0x0000000738387248 */ /* 0x000fe40007fe0100 */
[----:B------:R-:W-:-:S07]  /*de10*/  VIADDMNMX R13, R7, UR5, R13, PT ;  /* 0x00000005070d7c46 */ /* 0x000fce000b80010d */
.L_x_1555:
        /* <DEDUP_REMOVED lines=42> */
[----:B0-----:R-:W-:Y:S02]  /*e0c0*/  FSEL R52, R79, -INF , !P4 ;  /* 0xff8000004f347808 */ /* 0x001fe40006000000 */
        /* <DEDUP_REMOVED lines=17> */
[C---:B------:R-:W-:Y:S02]  /*e1e0*/  ISETP.LT.OR P4, PT, R13.reuse, 0x32, P4 ;  /* 0x000000320d00780c */ /* 0x040fe40002781670 */
        /* <DEDUP_REMOVED lines=73> */
.L_x_1561:
[----:B------:R-:W-:-:S06]  /*e680*/  UISETP.NE.AND UP2, UPT, UR5, 0x1, UPT ;  /* 0x000000010500788c */ /* 0x000fcc000bf45270 */
[----:B------:R-:W-:-:S05]  /*e690*/  PLOP3.LUT P6, PT, PT, PT, UP2, 0x80, 0x0 ;  /* 0x000000000000781c */ /* 0x000fca0003fcf028 */
[----:B------:R-:W-:-:S08]  /*e6a0*/  @UP2 ULDC.64 UR6, c[0x0][0x9e8] ;  /* 0x00027a0000062ab9 */ /* 0x000fd00000000a00 */
[----:B------:R-:W-:Y:S01]  /*e6b0*/  @P6 IMAD.HI.U32 R39, R2, UR6, RZ ;  /* 0x0000000602276c27 */ /* 0x000fe2000f8e00ff */
[----:B------:R-:W-:-:S13]  /*e6c0*/  PLOP3.LUT P6, PT, PT, PT, UP2, 0x80, 0x0 ;  /* 0x000000000000781c */ /* 0x000fda0003fcf028 */
[----:B------:R-:W-:-:S07]  /*e6d0*/  @P6 SHF.R.U32.HI R2, RZ, UR7, R39 ;  /* 0x00000007ff026c19 */ /* 0x000fce0008011627 */
.L_x_1562:
[----:B------:R-:W-:Y:S05]  /*e6e0*/  BSYNC B0 ;  /* 0x0000000000007941 */ /* 0x000fea0003800000 */
.L_x_1560:
[----:B------:R-:W-:-:S05]  /*e6f0*/  IMAD R2, R2, UR5, R67 ;  /* 0x0000000502027c24 */ /* 0x000fca000f8e0243 */
[----:B------:R-:W-:Y:S02]  /*e700*/  VIMNMX R59, R59, R2, !PT ;  /* 0x000000023b3b7248 */ /* 0x000fe40007fe0100 */
[----:B------:R-:W-:-:S07]  /*e710*/  VIADDMNMX R56, R2, UR5, R56, PT ;  /* 0x0000000502387c46 */ /* 0x000fce000b800138 */
.L_x_1559:
[C---:B------:R-:W-:Y:S01]  /*e720*/  ISETP.GT.AND P2, PT, R59.reuse, 0x1, !P2 ;  /* 0x000000013b00780c */ /* 0x040fe20005744270 */
[----:B------:R-:W-:Y:S01]  /*e730*/  ULDC UR11, c[0x0][0x988] ;  /* 0x00026200000b7ab9 */ /* 0x000fe20000000800 */
[----:B------:R-:W-:Y:S01]  /*e740*/  ISETP.GT.AND P3, PT, R59, 0x8, !P3 ;  /* 0x000000083b00780c */ /* 0x000fe20005f64270 */
[----:B------:R-:W-:Y:S01]  /*e750*/  @UP0 ULDC UR6, c[0x0][0x44c] ;  /* 0x0001130000060ab9 */ /* 0x000fe20000000800 */
[C---:B------:R-:W-:Y:S01]  /*e760*/  ISETP.LT.OR P2, PT, R56.reuse, 0x2, P2 ;  /* 0x000000023800780c */ /* 0x040fe20001741670 */
[----:B------:R-:W-:Y:S01]  /*e770*/  @UP0 ULDC UR15, c[0x0][0x450] ;  /* 0x00011400000f0ab9 */ /* 0x000fe20000000800 */
        /* <DEDUP_REMOVED lines=11> */
[C---:B------:R-:W-:Y:S02]  /*e830*/  ISETP.GT.AND P2, PT, R59.reuse, 0x10, !P2 ;  /* 0x000000103b00780c */ /* 0x040fe40005744270 */
[C---:B------:R-:W-:Y:S02]  /*e840*/  ISETP.GT.AND P4, PT, R59.reuse, 0x51, !P4 ;  /* 0x000000513b00780c */ /* 0x040fe40006784270 */
[----:B------:R-:W-:Y:S02]  /*e850*/  ISETP.LT.OR P2, PT, R56, 0x11, P2 ;  /* 0x000000113800780c */ /* 0x000fe40001741670 */
[----:B------:R-:W-:-:S02]  /*e860*/  ISETP.GT.AND P5, PT, R59, 0x58, !P5 ;  /* 0x000000583b00780c */ /* 0x000fc40006fa4270 */
[----:B------:R-:W-:Y:S02]  /*e870*/  FSEL R21, R21, -INF , !P2 ;  /* 0xff80000015157808 */ /* 0x000fe40005000000 */
[----:B------:R-:W-:Y:S02]  /*e880*/  ISETP.NE.AND P2, PT, R73, RZ, PT ;  /* 0x000000ff4900720c */ /* 0x000fe40003f45270 */
[C---:B------:R-:W-:Y:S02]  /*e890*/  ISETP.LT.OR P4, PT, R56.reuse, 0x52, P4 ;  /* 0x000000523800780c */ /* 0x040fe40002781670 */
[----:B------:R-:W-:Y:S02]  /*e8a0*/  ISETP.GT.AND P2, PT, R59, 0x11, !P2 ;  /* 0x000000113b00780c */ /* 0x000fe40005744270 */
[C---:B------:R-:W-:Y:S02]  /*e8b0*/  ISETP.LT.OR P5, PT, R56.reuse, 0x59, P5 ;  /* 0x000000593800780c */ /* 0x040fe40002fa1670 */
[----:B------:R-:W-:-:S02]  /*e8c0*/  ISETP.LT.OR P2, PT, R56, 0x12, P2 ;  /* 0x000000123800780c */ /* 0x000fc40001741670 */
[----:B------:R-:W-:Y:S02]  /*e8d0*/  FSEL R38, R38, -INF , !P4 ;  /* 0xff80000026267808 */ /* 0x000fe40006000000 */
[----:B------:R-:W-:Y:S02]  /*e8e0*/  FSEL R24, R24, -INF , !P2 ;  /* 0xff80000018187808 */ /* 0x000fe40005000000 */
[----:B------:R-:W-:Y:S02]  /*e8f0*/  ISETP.GT.AND P2, PT, R59, 0x18, !P3 ;  /* 0x000000183b00780c */ /* 0x000fe40005f44270 */
[----:B------:R-:W-:Y:S02]  /*e900*/  ISETP.NE.AND P3, PT, R83, RZ, PT ;  /* 0x000000ff5300720c */ /* 0x000fe40003f65270 */
        /* <DEDUP_REMOVED lines=8> */
[----:B------:R-:W-:Y:S02]  /*e990*/  ISETP.NE.AND P2, PT, R77, RZ, PT ;  /* 0x000000ff4d00720c */ /* 0x000fe40003f45270 */
[----:B------:R-:W-:Y:S02]  /*e9a0*/  R2UR UR14, R76 ;  /* 0x000000004c0e72ca */ /* 0x000fe400000e0000 */
[----:B------:R-:W-:-:S04]  /*e9b0*/  ISETP.GT.AND P2, PT, R59, 0x20, !P2 ;  /* 0x000000203b00780c */ /* 0x000fc80005744270 */
[----:B------:R-:W-:Y:S01]  /*e9c0*/  ISETP.LT.OR P2, PT, R56, 0x21, P2 ;  /* 0x000000213800780c */ /* 0x000fe20001741670 */
[----:B------:R-:W-:-:S03]  /*e9d0*/  UIMAD.WIDE.U32 UR6, UR10, UR6, URZ ;  /* 0x000000060a0672a5 */ /* 0x000fc6000f8e003f */
[----:B------:R-:W-:Y:S01]  /*e9e0*/  FSEL R27, R27, -INF , !P2 ;  /* 0xff8000001b1b7808 */ /* 0x000fe20005000000 */
[----:B------:R-:W-:Y:S01]  /*e9f0*/  @UP0 USHF.R.U32.HI UR10, URZ, UR15, UR7 ;  /* 0x0000000f3f0a0299 */ /* 0x000fe20008011607 */
[----:B------:R-:W-:-:S03]  /*ea00*/  ISETP.NE.AND P2, PT, R78, RZ, PT ;  /* 0x000000ff4e00720c */ /* 0x000fc60003f45270 */
[----:B------:R-:W-:Y:S01]  /*ea10*/  UIADD3 UR6, UR14, UR10, URZ ;  /* 0x0000000a0e067290 */ /* 0x000fe2000fffe03f */
[----:B------:R-:W-:-:S03]  /*ea20*/  ISETP.GT.AND P2, PT, R59, 0x21, !P2 ;  /* 0x000000213b00780c */ /* 0x000fc60005744270 */
[----:B------:R-:W-:Y:S01]  /*ea30*/  UIADD3 UR4, UR6, UR4, URZ ;  /* 0x0000000406047290 */ /* 0x000fe2000fffe03f */
        /* <DEDUP_REMOVED lines=67> */
[----:B0-----:R-:W-:Y:S02]  /*ee70*/  FMNMX.FTZ R2, R39, R2, !PT ;  /* 0x0000000227027209 */ /* 0x001fe40007810000 */
[----:B------:R-:W-:Y:S02]  /*ee80*/  FMNMX.FTZ R39, R15, R0, !PT ;  /* 0x000000000f277209 */ /* 0x000fe40007810000 */
[C---:B------:R-:W-:Y:S01]  /*ee90*/  FSETP.NEU.FTZ.AND P2, PT, R2.reuse, -INF , PT ;  /* 0xff8000000200780b */ /* 0x040fe20003f5d000 */
[----:B------:R-:W-:Y:S01]  /*eea0*/  FMUL.FTZ R60, R2, UR11 ;  /* 0x0000000b023c7c20 */ /* 0x000fe20008410000 */
[----:B------:R-:W-:-:S04]  /*eeb0*/  FMNMX.FTZ R0, R20, R39, !PT ;  /* 0x0000002714007209 */ /* 0x000fc80007810000 */
[----:B------:R-:W-:Y:S02]  /*eec0*/  FSEL R60, R60, RZ, P2 ;  /* 0x000000ff3c3c7208 */ /* 0x000fe40001000000 */
[----:B------:R-:W-:Y:S02]  /*eed0*/  ISETP.GT.AND P2, PT, R59, 0x48, !P6 ;  /* 0x000000483b00780c */ /* 0x000fe40007744270 */
[----:B------:R-:W-:Y:S01]  /*eee0*/  ISETP.NE.AND P6, PT, R64, RZ, PT ;  /* 0x000000ff4000720c */ /* 0x000fe20003fc5270 */
        /* <DEDUP_REMOVED lines=14> */
[----:B------:R0:W-:Y:S01]  /*efd0*/  MUFU.EX2 R51, R50 ;  /* 0x0000003200337308 */ /* 0x0001e20000000800 */
[----:B------:R-:W-:Y:S01]  /*efe0*/  ISETP.GT.AND P2, PT, R59, 0x49, !P2 ;  /* 0x000000493b00780c */ /* 0x000fe20005744270 */
[--C-:B------:R-:W-:Y:S01]  /*eff0*/  FFMA.FTZ R39, R71, UR11, -R60.reuse ;  /* 0x0000000b47277c23 */ /* 0x100fe2000801083c */
[----:B------:R-:W-:Y:S01]  /*f000*/  FMNMX.FTZ R61, R27, R0, !PT ;  /* 0x000000001b3d7209 */ /* 0x000fe20007810000 */
[--C-:B------:R-:W-:Y:S01]  /*f010*/  FFMA.FTZ R190, R58, UR11, -R60.reuse ;  /* 0x0000000b3abe7c23 */ /* 0x100fe2000801083c */
[----:B------:R-:W-:Y:S01]  /*f020*/  ISETP.LT.OR P2, PT, R56, 0x4a, P2 ;  /* 0x0000004a3800780c */ /* 0x000fe20001741670 */
[--C-:B------:R-:W-:Y:S01]  /*f030*/  FFMA.FTZ R41, R41, UR11, -R60.reuse ;  /* 0x0000000b29297c23 */ /* 0x100fe2000801083c */
[----:B------:R-:W-:Y:S01]  /*f040*/  FMNMX.FTZ R0, R28, R61, !PT ;  /* 0x0000003d1c007209 */ /* 0x000fe20007810000 */
[----:B------:R-:W-:Y:S01]  /*f050*/  MUFU.EX2 R188, R188 ;  /* 0x000000bc00bc7308 */ /* 0x000fe20000000800 */
[----:B------:R-:W-:Y:S01]  /*f060*/  FSEL R54, R3, -INF , !P2 ;  /* 0xff80000003367808 */ /* 0x000fe20005000000 */
[--C-:B0-----:R-:W-:Y:S01]  /*f070*/  FFMA.FTZ R50, R11, UR11, -R60.reuse ;  /* 0x0000000b0b327c23 */ /* 0x101fe2000801083c */
[----:B------:R-:W-:Y:S01]  /*f080*/  FMNMX.FTZ R55, R29, R0, !PT ;  /* 0x000000001d377209 */ /* 0x000fe20007810000 */
[--C-:B------:R-:W-:Y:S01]  /*f090*/  FFMA.FTZ R43, R43, UR11, -R60.reuse ;  /* 0x0000000b2b2b7c23 */ /* 0x100fe2000801083c */
[----:B------:R-:W-:Y:S01]  /*f0a0*/  ISETP.GT.AND P6, PT, R59, 0x59, !P6 ;  /* 0x000000593b00780c */ /* 0x000fe200077c4270 */
[--C-:B------:R-:W-:Y:S01]  /*f0b0*/  FFMA.FTZ R9, R9, UR11, -R60.reuse ;  /* 0x0000000b09097c23 */ /* 0x100fe2000801083c */
[----:B------:R-:W-:Y:S01]  /*f0c0*/  FMNMX.FTZ R0, R30, R55, !PT ;  /* 0x000000371e007209 */ /* 0x000fe20007810000 */
[----:B------:R-:W0:Y:S01]  /*f0d0*/  MUFU.EX2 R39, R39 ;  /* 0x0000002700277308 */ /* 0x000e220000000800 */
[----:B------:R-:W-:Y:S01]  /*f0e0*/  ISETP.LT.OR P6, PT, R56, 0x5a, P6 ;  /* 0x0000005a3800780c */ /* 0x000fe200037c1670 */
[--C-:B------:R-:W-:Y:S01]  /*f0f0*/  FFMA.FTZ R6, R6, UR11, -R60.reuse ;  /* 0x0000000b06067c23 */ /* 0x100fe2000801083c */
[----:B------:R-:W-:Y:S01]  /*f100*/  FMNMX.FTZ R55, R31, R0, !PT ;  /* 0x000000001f377209 */ /* 0x000fe20007810000 */
[--C-:B------:R-:W-:Y:S01]  /*f110*/  FFMA.FTZ R45, R45, UR11, -R60.reuse ;  /* 0x0000000b2d2d7c23 */ /* 0x100fe2000801083c */
[----:B------:R-:W-:Y:S01]  /*f120*/  FSEL R42, R42, -INF , !P6 ;  /* 0xff8000002a2a7808 */ /* 0x000fe20007000000 */
        /* <DEDUP_REMOVED lines=11> */
[--C-:B------:R-:W-:Y:S01]  /*f1e0*/  FFMA.FTZ R7, R7, UR11, -R60.reuse ;  /* 0x0000000b07077c23 */ /* 0x100fe2000801083c */
[----:B------:R-:W-:Y:S01]  /*f1f0*/  FFMA.FTZ R13, R13, UR11, -R60 ;  /* 0x0000000b0d0d7c23 */ /* 0x000fe2000801083c */
[----:B------:R-:W-:-:S04]  /*f200*/  FMNMX.FTZ R55, R35, R0, !PT ;  /* 0x0000000023377209 */ /* 0x000fc80007810000 */
[----:B------:R-:W-:Y:S01]  /*f210*/  FMNMX.FTZ R0, R36, R55, !PT ;  /* 0x0000003724007209 */ /* 0x000fe20007810000 */
[----:B------:R-:W3:Y:S03]  /*f220*/  MUFU.EX2 R184, R184 ;  /* 0x000000b800b87308 */ /* 0x000ee60000000800 */
[----:B------:R-:W-:-:S04]  /*f230*/  FMNMX.FTZ R3, R37, R0, !PT ;  /* 0x0000000025037209 */ /* 0x000fc80007810000 */
[----:B------:R-:W-:Y:S01]  /*f240*/  FMNMX.FTZ R3, R54, R3, !PT ;  /* 0x0000000336037209 */ /* 0x000fe20007810000 */
[----:B------:R-:W4:Y:S03]  /*f250*/  MUFU.EX2 R43, R43 ;  /* 0x0000002b002b7308 */ /* 0x000f260000000800 */
[----:B------:R-:W-:-:S04]  /*f260*/  FMNMX.FTZ R53, R40, R3, !PT ;  /* 0x0000000328357209 */ /* 0x000fc80007810000 */
[----:B------:R-:W-:Y:S01]  /*f270*/  FMNMX.FTZ R53, R38, R53, !PT ;  /* 0x0000003526357209 */ /* 0x000fe20007810000 */
[----:B------:R5:W-:Y:S03]  /*f280*/  MUFU.EX2 R3, R52 ;  /* 0x0000003400037308 */ /* 0x000be60000000800 */
[----:B------:R-:W-:-:S04]  /*f290*/  FMNMX.FTZ R53, R44, R53, !PT ;  /* 0x000000352c357209 */ /* 0x000fc80007810000 */
[----:B------:R-:W-:Y:S01]  /*f2a0*/  FMNMX.FTZ R53, R42, R53, !PT ;  /* 0x000000352a357209 */ /* 0x000fe20007810000 */
[----:B------:R0:W-:Y:S01]  /*f2b0*/  MUFU.EX2 R168, R9 ;  /* 0x0000000900a87308 */ /* 0x0001e20000000800 */
[----:B-----5:R-:W-:-:S03]  /*f2c0*/  FFMA.FTZ R52, R12, UR11, -R60 ;  /* 0x0000000b0c347c23 */ /* 0x020fc6000801083c */
[----:B------:R-:W5:Y:S04]  /*f2d0*/  SHFL.BFLY PT, R0, R53, 0x2, 0x1f ;  /* 0x0c401f0035007f89 */ /* 0x000f6800000e0000 */
[----:B------:R-:W4:Y:S01]  /*f2e0*/  MUFU.EX2 R186, R186 ;  /* 0x000000ba00ba7308 */ /* 0x000f220000000800 */
[----:B0-----:R-:W-:Y:S01]  /*f2f0*/  FADD.FTZ R9, R188, R39 ;  /* 0x00000027bc097221 */ /* 0x001fe20000010000 */
[----:B------:R-:W-:-:S06]  /*f300*/  F2FP.BF16.F32.PACK_AB R188, R39, R188 ;  /* 0x000000bc27bc723e */ /* 0x000fcc00000010ff */
[----:B------:R1:W-:Y:S08]  /*f310*/  MUFU.EX2 R170, R6 ;  /* 0x0000000600aa7308 */ /* 0x0003f00000000800 */
[----:B------:R-:W0:Y:S01]  /*f320*/  MUFU.EX2 R45, R45 ;  /* 0x0000002d002d7308 */ /* 0x000e220000000800 */
[----:B-1----:R-:W-:Y:S01]  /*f330*/  FADD.FTZ R6, R190, R9 ;  /* 0x00000009be067221 */ /* 0x002fe20000010000 */
[----:B--2---:R-:W-:-:S02]  /*f340*/  F2FP.BF16.F32.PACK_AB R190, R41, R190 ;  /* 0x000000be29be723e */ /* 0x004fc400000010ff */
[----:B-----5:R-:W-:Y:S01]  /*f350*/  FMNMX.FTZ R12, R53, R0, !PT ;  /* 0x00000000350c7209 */ /* 0x020fe20007810000 */
[----:B------:R-:W-:-:S03]  /*f360*/  FADD.FTZ R9, R41, R6 ;  /* 0x0000000629097221 */ /* 0x000fc60000010000 */
[----:B------:R-:W1:Y:S01]  /*f370*/  MUFU.EX2 R180, R180 ;  /* 0x000000b400b47308 */ /* 0x000e620000000800 */
[----:B------:R-:W2:Y:S01]  /*f380*/  SHFL.BFLY PT, R11, R12, 0x1, 0x1f ;  /* 0x0c201f000c0b7f89 */ /* 0x000ea200000e0000 */
[----:B---3--:R-:W-:Y:S01]  /*f390*/  FADD.FTZ R6, R184, R9 ;  /* 0x00000009b8067221 */ /* 0x008fe20000010000 */
[----:B----4-:R-:W-:-:S03]  /*f3a0*/  F2FP.BF16.F32.PACK_AB R184, R43, R184 ;  /* 0x000000b82bb8723e */ /* 0x010fc600000010ff */
[----:B------:R-:W-:Y:S02]  /*f3b0*/  FADD.FTZ R9, R43, R6 ;  /* 0x000000062b097221 */ /* 0x000fe40000010000 */
[----:B------:R1:W-:Y:S02]  /*f3c0*/  MUFU.EX2 R55, R10 ;  /* 0x0000000a00377308 */ /* 0x0003e40000000800 */
[----:B------:R-:W-:Y:S01]  /*f3d0*/  FADD.FTZ R6, R186, R9 ;  /* 0x00000009ba067221 */ /* 0x000fe20000010000 */
[----:B0-----:R-:W-:-:S03]  /*f3e0*/  F2FP.BF16.F32.PACK_AB R186, R45, R186 ;  /* 0x000000ba2dba723e */ /* 0x001fc600000010ff */
[----:B------:R-:W-:Y:S02]  /*f3f0*/  FADD.FTZ R9, R45, R6 ;  /* 0x000000062d097221 */ /* 0x000fe40000010000 */
[----:B------:R-:W0:Y:S02]  /*f400*/  MUFU.EX2 R182, R182 ;  /* 0x000000b600b67308 */ /* 0x000e240000000800 */
[----:B-1----:R-:W-:Y:S01]  /*f410*/  FADD.FTZ R10, R180, R9 ;  /* 0x00000009b40a7221 */ /* 0x002fe20000010000 */
[----:B------:R-:W-:-:S03]  /*f420*/  F2FP.BF16.F32.PACK_AB R180, R3, R180 ;  /* 0x000000b403b4723e */ /* 0x000fc600000010ff */
[----:B------:R-:W-:Y:S02]  /*f430*/  FADD.FTZ R59, R3, R10 ;  /* 0x0000000a033b7221 */ /* 0x000fe40000010000 */
[----:B------:R-:W1:Y:S01]  /*f440*/  MUFU.EX2 R49, R49 ;  /* 0x0000003100317308 */ /* 0x000e620000000800 */
[----:B--2---:R-:W-:-:S04]  /*f450*/  FMNMX.FTZ R0, R12, R11, !PT ;  /* 0x0000000b0c007209 */ /* 0x004fc80007810000 */
[C---:B------:R-:W-:Y:S01]  /*f460*/  FSETP.NEU.FTZ.AND P2, PT, R0.reuse, -INF , PT ;  /* 0xff8000000000780b */ /* 0x040fe20003f5d000 */
[----:B------:R-:W-:Y:S02]  /*f470*/  FMUL.FTZ R11, R0, UR11 ;  /* 0x0000000b000b7c20 */ /* 0x000fe40008410000 */
[----:B------:R-:W2:Y:S01]  /*f480*/  MUFU.EX2 R48, R48 ;  /* 0x0000003000307308 */ /* 0x000ea20000000800 */
[----:B0-----:R-:W-:Y:S01]  /*f490*/  FADD.FTZ R10, R182, R59 ;  /* 0x0000003bb60a7221 */ /* 0x001fe20000010000 */
[----:B------:R-:W-:Y:S02]  /*f4a0*/  F2FP.BF16.F32.PACK_AB R182, R51, R182 ;  /* 0x000000b633b6723e */ /* 0x000fe400000010ff */
[----:B------:R-:W-:Y:S01]  /*f4b0*/  FSEL R11, R11, RZ, P2 ;  /* 0x000000ff0b0b7208 */ /* 0x000fe20001000000 */
[----:B------:R-:W-:Y:S01]  /*f4c0*/  FADD.FTZ R10, R51, R10 ;  /* 0x0000000a330a7221 */ /* 0x000fe20000010000 */
[----:B------:R-:W-:Y:S02]  /*f4d0*/  PLOP3.LUT P2, PT, PT, PT, UP1, 0x40, 0x0 ;  /* 0x000000000000781c */ /* 0x000fe40003f4e818 */
[----:B------:R-:W0:Y:S01]  /*f4e0*/  MUFU.EX2 R47, R47 ;  /* 0x0000002f002f7308 */ /* 0x000e220000000800 */
[--C-:B------:R-:W-:Y:S01]  /*f4f0*/  FFMA.FTZ R57, R57, UR11, -R11.reuse ;  /* 0x0000000b39397c23 */ /* 0x100fe2000801080b */
[--C-:B------:R-:W-:Y:S01]  /*f500*/  FFMA.FTZ R14, R14, UR11, -R11.reuse ;  /* 0x0000000b0e0e7c23 */ /* 0x100fe2000801080b */
        /* <DEDUP_REMOVED lines=13> */
[----:B------:R-:W3:Y:S01]  /*f5e0*/  MUFU.EX2 R14, R14 ;  /* 0x0000000e000e7308 */ /* 0x000ee20000000800 */
[--C-:B------:R-:W-:Y:S01]  /*f5f0*/  FFMA.FTZ R33, R33, UR11, -R11.reuse ;  /* 0x0000000b21217c23 */ /* 0x100fe2000801080b */
[----:B-1----:R-:W-:Y:S01]  /*f600*/  FADD.FTZ R59, R49, R10 ;  /* 0x0000000a313b7221 */ /* 0x002fe20000010000 */
[--C-:B------:R-:W-:Y:S01]  /*f610*/  FFMA.FTZ R34, R34, UR11, -R11.reuse ;  /* 0x0000000b22227c23 */ /* 0x100fe2000801080b */
[--C-:B------:R-:W-:Y:S01]  /*f620*/  FFMA.FTZ R35, R35, UR11, -R11.reuse ;  /* 0x0000000b23237c23 */ /* 0x100fe2000801080b */
[----:B------:R-:W-:Y:S01]  /*f630*/  FFMA.FTZ R36, R36, UR11, -R11 ;  /* 0x0000000b24247c23 */ /* 0x000fe2000801080b */
[----:B--2---:R-:W-:Y:S01]  /*f640*/  FADD.FTZ R10, R48, R59 ;  /* 0x0000003b300a7221 */ /* 0x004fe20000010000 */
[--C-:B------:R-:W-:Y:S01]  /*f650*/  FFMA.FTZ R37, R37, UR11, -R11.reuse ;  /* 0x0000000b25257c23 */ /* 0x100fe2000801080b */
[----:B------:R-:W1:Y:S01]  /*f660*/  MUFU.EX2 R15, R15 ;  /* 0x0000000f000f7308 */ /* 0x000e620000000800 */
[--C-:B------:R-:W-:Y:S01]  /*f670*/  FFMA.FTZ R54, R54, UR11, -R11.reuse ;  /* 0x0000000b36367c23 */ /* 0x100fe2000801080b */
[----:B0-----:R-:W-:Y:S01]  /*f680*/  FADD.FTZ R59, R47, R10 ;  /* 0x0000000a2f3b7221 */ /* 0x001fe20000010000 */
[--C-:B------:R-:W-:Y:S01]  /*f690*/  FFMA.FTZ R40, R40, UR11, -R11.reuse ;  /* 0x0000000b28287c23 */ /* 0x100fe2000801080b */
[--C-:B------:R-:W-:Y:S01]  /*f6a0*/  FFMA.FTZ R38, R38, UR11, -R11.reuse ;  /* 0x0000000b26267c23 */ /* 0x100fe2000801080b */
[--C-:B------:R-:W-:Y:S01]  /*f6b0*/  FFMA.FTZ R44, R44, UR11, -R11.reuse ;  /* 0x0000000b2c2c7c23 */ /* 0x100fe2000801080b */
[----:B------:R-:W-:Y:S01]  /*f6c0*/  FFMA.FTZ R11, R42, UR11, -R11 ;  /* 0x0000000b2a0b7c23 */ /* 0x000fe2000801080b */
[----:B------:R-:W-:Y:S01]  /*f6d0*/  F2FP.BF16.F32.PACK_AB R176, R48, R49 ;  /* 0x0000003130b0723e */ /* 0x000fe200000010ff */
[----:B------:R-:W0:Y:S01]  /*f6e0*/  MUFU.EX2 R20, R20 ;  /* 0x0000001400147308 */ /* 0x000e220000000800 */
[----:B---3--:R-:W-:Y:S01]  /*f6f0*/  FADD.FTZ R6, R57, R14 ;  /* 0x0000000e39067221 */ /* 0x008fe20000010000 */
[----:B------:R-:W-:-:S06]  /*f700*/  F2FP.BF16.F32.PACK_AB R189, R14, R57 ;  /* 0x000000390ebd723e */ /* 0x000fcc00000010ff */
[----:B------:R-:W2:Y:S01]  /*f710*/  MUFU.EX2 R21, R21 ;  /* 0x0000001500157308 */ /* 0x000ea20000000800 */
[----:B-1----:R-:W-:-:S07]  /*f720*/  FADD.FTZ R9, R15, R6 ;  /* 0x000000060f097221 */ /* 0x002fce0000010000 */
[----:B------:R-:W1:Y:S01]  /*f730*/  MUFU.EX2 R24, R24 ;  /* 0x0000001800187308 */ /* 0x000e620000000800 */
[C---:B0-----:R-:W-:Y:S01]  /*f740*/  FADD.FTZ R6, R20.reuse, R9 ;  /* 0x0000000914067221 */ /* 0x041fe20000010000 */
[----:B------:R-:W-:-:S06]  /*f750*/  F2FP.BF16.F32.PACK_AB R191, R20, R15 ;  /* 0x0000000f14bf723e */ /* 0x000fcc00000010ff */
[----:B------:R-:W0:Y:S01]  /*f760*/  MUFU.EX2 R25, R25 ;  /* 0x0000001900197308 */ /* 0x000e220000000800 */
[----:B--2---:R-:W-:-:S07]  /*f770*/  FADD.FTZ R9, R21, R6 ;  /* 0x0000000615097221 */ /* 0x004fce0000010000 */
[----:B------:R-:W2:Y:S01]  /*f780*/  MUFU.EX2 R26, R26 ;  /* 0x0000001a001a7308 */ /* 0x000ea20000000800 */
[C---:B-1----:R-:W-:Y:S01]  /*f790*/  FADD.FTZ R6, R24.reuse, R9 ;  /* 0x0000000918067221 */ /* 0x042fe20000010000 */
[----:B------:R-:W-:-:S06]  /*f7a0*/  F2FP.BF16.F32.PACK_AB R185, R24, R21 ;  /* 0x0000001518b9723e */ /* 0x000fcc00000010ff */
[----:B------:R-:W1:Y:S01]  /*f7b0*/  MUFU.EX2 R27, R27 ;  /* 0x0000001b001b7308 */ /* 0x000e620000000800 */
[----:B0-----:R-:W-:-:S07]  /*f7c0*/  FADD.FTZ R9, R25, R6 ;  /* 0x0000000619097221 */ /* 0x001fce0000010000 */
[----:B------:R-:W0:Y:S01]  /*f7d0*/  MUFU.EX2 R28, R28 ;  /* 0x0000001c001c7308 */ /* 0x000e220000000800 */
[C---:B--2---:R-:W-:Y:S01]  /*f7e0*/  FADD.FTZ R6, R26.reuse, R9 ;  /* 0x000000091a067221 */ /* 0x044fe20000010000 */
        /* <DEDUP_REMOVED lines=12> */
[C---:B0-----:R-:W-:Y:S01]  /*f8b0*/  FADD.FTZ R59, R46.reuse, R59 ;  /* 0x0000003b2e3b7221 */ /* 0x041fe20000010000 */
[----:B------:R-:W-:-:S06]  /*f8c0*/  F2FP.BF16.F32.PACK_AB R178, R46, R47 ;  /* 0x0000002f2eb2723e */ /* 0x000fcc00000010ff */
[----:B------:R-:W0:Y:S01]  /*f8d0*/  MUFU.EX2 R32, R32 ;  /* 0x0000002000207308 */ /* 0x000e220000000800 */
[----:B--2---:R-:W-:-:S07]  /*f8e0*/  FADD.FTZ R3, R31, R6 ;  /* 0x000000061f037221 */ /* 0x004fce0000010000 */
[----:B------:R-:W2:Y:S01]  /*f8f0*/  MUFU.EX2 R53, R50 ;  /* 0x0000003200357308 */ /* 0x000ea20000000800 */
[----:B-1----:R-:W-:-:S07]  /*f900*/  FADD.FTZ R10, R52, R59 ;  /* 0x0000003b340a7221 */ /* 0x002fce0000010000 */
[----:B------:R-:W1:Y:S01]  /*f910*/  MUFU.EX2 R33, R33 ;  /* 0x0000002100217308 */ /* 0x000e620000000800 */
[C---:B0-----:R-:W-:Y:S01]  /*f920*/  FADD.FTZ R6, R32.reuse, R3 ;  /* 0x0000000320067221 */ /* 0x041fe20000010000 */
[----:B------:R-:W-:-:S06]  /*f930*/  F2FP.BF16.F32.PACK_AB R177, R32, R31 ;  /* 0x0000001f20b1723e */ /* 0x000fcc00000010ff */
[----:B------:R-:W0:Y:S01]  /*f940*/  MUFU.EX2 R8, R8 ;  /* 0x0000000800087308 */ /* 0x000e220000000800 */
[C---:B--2---:R-:W-:Y:S01]  /*f950*/  FADD.FTZ R39, R53.reuse, R10 ;  /* 0x0000000a35277221 */ /* 0x044fe20000010000 */
[----:B------:R-:W-:-:S06]  /*f960*/  F2FP.BF16.F32.PACK_AB R172, R53, R52 ;  /* 0x0000003435ac723e */ /* 0x000fcc00000010ff */
[----:B------:R-:W2:Y:S01]  /*f970*/  MUFU.EX2 R34, R34 ;  /* 0x0000002200227308 */ /* 0x000ea20000000800 */
[----:B-1----:R-:W-:-:S07]  /*f980*/  FADD.FTZ R3, R33, R6 ;  /* 0x0000000621037221 */ /* 0x002fce0000010000 */
[----:B------:R-:W1:Y:S01]  /*f990*/  MUFU.EX2 R35, R35 ;  /* 0x0000002300237308 */ /* 0x000e620000000800 */
[----:B0-----:R-:W-:Y:S01]  /*f9a0*/  FADD.FTZ R10, R8, R39 ;  /* 0x00000027080a7221 */ /* 0x001fe20000010000 */
[----:B------:R-:W-:-:S03]  /*f9b0*/  F2FP.BF16.F32.PACK_AB R174, R55, R8 ;  /* 0x0000000837ae723e */ /* 0x000fc600000010ff */
[----:B------:R-:W-:-:S03]  /*f9c0*/  FADD.FTZ R10, R55, R10 ;  /* 0x0000000a370a7221 */ /* 0x000fc60000010000 */
        /* <DEDUP_REMOVED lines=14> */
[----:B0-----:R-:W-:-:S04]  /*fab0*/  FADD.FTZ R9, R7, R10 ;  /* 0x0000000a07097221 */ /* 0x001fc80000010000 */
[C---:B------:R-:W-:Y:S01]  /*fac0*/  FADD.FTZ R9, R168.reuse, R9 ;  /* 0x00000009a8097221 */ /* 0x040fe20000010000 */
[----:B------:R-:W-:Y:S01]  /*fad0*/  F2FP.BF16.F32.PACK_AB R168, R168, R7 ;  /* 0x00000007a8a8723e */ /* 0x000fe200000010ff */
[----:B------:R-:W-:Y:S01]  /*fae0*/  VIADD R7, R72, 0xfffffffe ;  /* 0xfffffffe48077836 */ /* 0x000fe20000000000 */
[----:B------:R-:W0:Y:S01]  /*faf0*/  MUFU.EX2 R44, R44 ;  /* 0x0000002c002c7308 */ /* 0x000e220000000800 */
[----:B--2---:R-:W-:Y:S01]  /*fb00*/  FADD.FTZ R8, R40, R3 ;  /* 0x0000000328087221 */ /* 0x004fe20000010000 */
[----:B------:R-:W-:-:S06]  /*fb10*/  FADD.FTZ R6, R170, R9 ;  /* 0x00000009aa067221 */ /* 0x000fcc0000010000 */
[----:B------:R-:W2:Y:S01]  /*fb20*/  MUFU.EX2 R13, R13 ;  /* 0x0000000d000d7308 */ /* 0x000ea20000000800 */
[C---:B-1----:R-:W-:Y:S01]  /*fb30*/  FADD.FTZ R3, R169.reuse, R8 ;  /* 0x00000008a9037221 */ /* 0x042fe20000010000 */
[----:B------:R-:W-:-:S06]  /*fb40*/  F2FP.BF16.F32.PACK_AB R169, R169, R40 ;  /* 0x00000028a9a9723e */ /* 0x000fcc00000010ff */
[----:B------:R-:W1:Y:S01]  /*fb50*/  MUFU.EX2 R11, R11 ;  /* 0x0000000b000b7308 */ /* 0x000e620000000800 */
[----:B0-----:R-:W-:Y:S01]  /*fb60*/  FADD.FTZ R8, R44, R3 ;  /* 0x000000032c087221 */ /* 0x001fe20000010000 */
[C---:B--2---:R-:W-:Y:S01]  /*fb70*/  FADD.FTZ R6, R13.reuse, R6 ;  /* 0x000000060d067221 */ /* 0x044fe20000010000 */
[----:B------:R-:W-:Y:S02]  /*fb80*/  F2FP.BF16.F32.PACK_AB R170, R13, R170 ;  /* 0x000000aa0daa723e */ /* 0x000fe400000010ff */
[C---:B-1----:R-:W-:Y:S01]  /*fb90*/  FADD.FTZ R3, R11.reuse, R8 ;  /* 0x000000080b037221 */ /* 0x042fe20000010000 */
        /* <DEDUP_REMOVED lines=12> */
.L_x_1564:
[----:B------:R-:W-:-:S11]  /*fc60*/  UISETP.NE.AND UP2, UPT, UR5, 0x1, UPT ;  /* 0x000000010500788c */ /* 0x000fd6000bf45270 */
[----:B------:R-:W-:Y:S02]  /*fc70*/  @UP2 ULDC.64 UR6, c[0x0][0x9e8] ;  /* 0x00027a0000062ab9 */ /* 0x000fe40000000a00 */
[----:B------:R-:W-:-:S04]  /*fc80*/  UIMAD.WIDE.U32 UR14, UR10, UR6, URZ ;  /* 0x000000060a0e72a5 */ /* 0x000fc8000f8e003f */
[----:B------:R-:W-:-:S12]  /*fc90*/  @UP2 USHF.R.U32.HI UR10, URZ, UR7, UR15 ;  /* 0x000000073f0a2299 */ /* 0x000fd8000801160f */
.L_x_1565:
[----:B------:R-:W-:-:S04]  /*fca0*/  UIMAD UR5, UR10, UR5, UR5 ;  /* 0x000000050a0572a4 */ /* 0x000fc8000f8e0205 */
[----:B------:R-:W-:-:S04]  /*fcb0*/  UISETP.LT.AND UP2, UPT, UR4, UR5, UPT ;  /* 0x000000050400728c */ /* 0x000fc8000bf41270 */
[----:B------:R-:W-:-:S12]  /*fcc0*/  USEL UR4, UR4, UR5, UP2 ;  /* 0x0000000504047287 */ /* 0x000fd80009000000 */
.L_x_1563:
        /* <DEDUP_REMOVED lines=61> */
[----:B------:R-:W-:-:S06]  /*100a0*/  ULDC UR4, c[0x0][0x9d8] ;  /* 0x0002760000047ab9 */ /* 0x000fcc0000000800 */
.L_x_1583:
[----:B------:R-:W-:-:S04]  /*100b0*/  UIADD3 UR5, UR36, 0x1, URZ ;  /* 0x0000000124057890 */ /* 0x000fc8000fffe03f */
[----:B------:R-:W-:-:S04]  /*100c0*/  UISETP.NE.AND UP2, UPT, UR5, 0x2, UPT ;  /* 0x000000020500788c */ /* 0x000fc8000bf45270 */
[----:B------:R-:W-:Y:S02]  /*100d0*/  USEL UR54, URZ, 0x1, UP2 ;  /* 0x000000013f367887 */ /* 0x000fe40009000000 */
[----:B------:R-:W-:Y:S02]  /*100e0*/  USEL UR5, UR5, URZ, UP2 ;  /* 0x0000003f05057287 */ /* 0x000fe40009000000 */
[----:B------:R-:W-:Y:S01]  /*100f0*/  ULOP3.LUT UR54, UR39, UR54, URZ, 0x3c, !UPT ;  /* 0x0000003627367292 */ /* 0x000fe2000f8e3c3f */
[----:B------:R-:W-:Y:S11]  /*10100*/  @!P0 BRA `(.L_x_1567) ;  /* 0x0000000000048947 */ /* 0x000ff60003800000 */
[----:B------:R-:W-:Y:S01]  /*10110*/  BPT.TRAP 0x1 ;  /* 0x000000040000795c */ /* 0x000fe20000300000 */
.L_x_1567:
[----:B------:R-:W-:Y:S01]  /*10120*/  ULEA UR7, UR5, UR37, 0x3 ;  /* 0x0000002505077291 */ /* 0x000fe2000f8e183f */
[----:B------:R-:W-:-:S05]  /*10130*/  IMAD.U32 R9, RZ, RZ, UR54 ;  /* 0x00000036ff097e24 */ /* 0x000fca000f8e00ff */
[----:B------:R-:W-:-:S04]  /*10140*/  SHF.L.U32 R9, R9, 0x1f, RZ ;  /* 0x0000001f09097819 */ /* 0x000fc800000006ff */
[----:B------:R0:W1:Y:S01]  /*10150*/  SYNCS.PHASECHK.TRANS64.TRYWAIT P2, [UR7+0x30830], R9 ;  /* 0x03083009ff0075a7 */ /* 0x0000620008040147 */
[----:B------:R-:W-:Y:S05]  /*10160*/  @!P0 BRA `(.L_x_1568) ;  /* 0x0000000000048947 */ /* 0x000fea0003800000 */
[----:B------:R-:W-:Y:S01]  /*10170*/  BPT.TRAP 0x1 ;  /* 0x000000040000795c */ /* 0x000fe20000300000 */
.L_x_1568:
[-C--:B------:R-:W-:Y:S01]  /*10180*/  FMUL.FTZ R24, R24, R11.reuse ;  /* 0x0000000b18187220 */ /* 0x080fe20000410000 */
[----:B------:R-:W-:Y:S01]  /*10190*/  FMUL.FTZ R25, R25, R11 ;  /* 0x0000000b19197220 */ /* 0x000fe20000410000 */
[----:B-1----:R-:W-:Y:S06]  /*101a0*/  @P2 BRA `(.L_x_1569) ;  /* 0x0000000000082947 */ /* 0x002fec0003800000 */
[----:B------:R-:W1:Y:S02]  /*101b0*/  SYNCS.PHASECHK.TRANS64.TRYWAIT P2, [UR7+0x30830], R9 ;  /* 0x03083009ff0075a7 */ /* 0x000e640008040147 */
[----:B-1----:R-:W-:Y:S05]  /*101c0*/  @!P2 BRA `(.L_x_1570) ;  /* 0x0000017c0048a947 */ /* 0x002fea0003800000 */
.L_x_1569:
        /* <DEDUP_REMOVED lines=125> */
[----:B------:R-:W-:Y:S01]  /*109a0*/  UIADD3 UR50, UR6, 0x606, URZ ;  /* 0x0000060606327890 */ /* 0x000fe2000fffe03f */
[----:B------:R-:W-:Y:S01]  /*109b0*/  FMUL.FTZ R119, R119, R8 ;  /* 0x0000000877777220 */ /* 0x000fe20000410000 */
[----:B------:R-:W-:Y:S01]  /*109c0*/  UMOV UR48, UR52 ;  /* 0x0000003400307c82 */ /* 0x000fe20008000000 */
[----:B------:R-:W-:Y:S01]  /*109d0*/  UMOV UR49, UR53 ;  /* 0x0000003500317c82 */ /* 0x000fe20008000000 */
[----:B------:R-:W-:Y:S01]  /*109e0*/  UMOV UR51, 0x40000040 ;  /* 0x4000004000337882 */ /* 0x000fe20000000000 */
        /* <DEDUP_REMOVED lines=33> */
.L_x_1571:
[----:B------:R-:W-:Y:S01]  /*10c00*/  ULEA UR6, UR36, UR37, 0x3 ;  /* 0x0000002524067291 */ /* 0x000fe2000f8e183f */
[----:B------:R-:W-:-:S05]  /*10c10*/  IMAD.U32 R8, RZ, RZ, UR39 ;  /* 0x00000027ff087e24 */ /* 0x000fca000f8e00ff */
[----:B------:R-:W-:-:S04]  /*10c20*/  SHF.L.U32 R8, R8, 0x1f, RZ ;  /* 0x0000001f08087819 */ /* 0x000fc800000006ff */
[----:B------:R2:W3:Y:S01]  /*10c30*/  SYNCS.PHASECHK.TRANS64.TRYWAIT P2, [UR6+0x30850], R8 ;  /* 0x03085008ff0075a7 */ /* 0x0004e20008040146 */
[----:B------:R-:W-:Y:S05]  /*10c40*/  @!P0 BRA `(.L_x_1572) ;  /* 0x0000000000048947 */ /* 0x000fea0003800000 */
[----:B------:R-:W-:Y:S01]  /*10c50*/  BPT.TRAP 0x1 ;  /* 0x000000040000795c */ /* 0x000fe20000300000 */
.L_x_1572:
[----:B---3--:R-:W-:Y:S05]  /*10c60*/  @P2 BRA `(.L_x_1573) ;  /* 0x0000000000082947 */ /* 0x008fea0003800000 */
[----:B------:R-:W3:Y:S02]  /*10c70*/  SYNCS.PHASECHK.TRANS64.TRYWAIT P2, [UR6+0x30850], R8 ;  /* 0x03085008ff0075a7 */ /* 0x000ee40008040146 */
[----:B---3--:R-:W-:Y:S05]  /*10c80*/  @!P2 BRA `(.L_x_1574) ;  /* 0x0000017000b0a947 */ /* 0x008fea0003800000 */
.L_x_1573:
[----:B------:R-:W-:Y:S01]  /*10c90*/  UIADD3 UR10, UR37, 0x400, URZ ;  /* 0x00000400250a7890 */ /* 0x000fe2000fffe03f */
[----:B------:R-:W-:Y:S01]  /*10ca0*/  WARPGROUP.ARRIVE ;  /* 0x00000000000079c5 */ /* 0x000fe20000000000 */
[----:B------:R-:W-:Y:S01]  /*10cb0*/  UMOV UR11, 0x40000040 ;  /* 0x40000040000b7882 */ /* 0x000fe20000000000 */
[----:B------:R-:W-:Y:S01]  /*10cc0*/  R2UR UR15, R192 ;  /* 0x00000000c00f72ca */ /* 0x000fe200000e0000 */
[----:B------:R-:W-:Y:S01]  /*10cd0*/  USHF.R.U32.HI UR10, URZ, 0x4, UR10 ;  /* 0x000000043f0a7899 */ /* 0x000fe2000801160a */
[----:B------:R-:W-:Y:S01]  /*10ce0*/  PLOP3.LUT P2, PT, PT, PT, UP0, 0x80, 0x0 ;  /* 0x000000000000781c */ /* 0x000fe20003f4f008 */
[----:B-1----:R-:W-:Y:S01]  /*10cf0*/  FMUL.FTZ R10, R122, UR4 ;  /* 0x000000047a0a7c20 */ /* 0x002fe20008410000 */
[----:B------:R-:W-:Y:S01]  /*10d00*/  FMUL.FTZ R122, R128, UR4 ;  /* 0x00000004807a7c20 */ /* 0x000fe20008410000 */
[----:B------:R-:W-:Y:S01]  /*10d10*/  ULOP3.LUT UR10, UR10, 0x3fff, URZ, 0xc0, !UPT ;  /* 0x00003fff0a0a7892 */ /* 0x000fe2000f8ec03f */
[----:B------:R-:W-:Y:S01]  /*10d20*/  FMUL.FTZ R128, R138, UR4 ;  /* 0x000000048a807c20 */ /* 0x000fe20008410000 */
[----:B------:R-:W-:Y:S01]  /*10d30*/  PLOP3.LUT P3, PT, PT, PT, UP0, 0x80, 0x0 ;  /* 0x000000000000781c */ /* 0x000fe20003f6f008 */
[----:B------:R-:W-:Y:S01]  /*10d40*/  FMUL.FTZ R138, R144, UR4 ;  /* 0x00000004908a7c20 */ /* 0x000fe20008410000 */
[----:B------:R-:W-:Y:S01]  /*10d50*/  ULOP3.LUT UR10, UR10, 0x3000000, URZ, 0xfc, !UPT ;  /* 0x030000000a0a7892 */ /* 0x000fe2000f8efc3f */
[----:B------:R-:W-:Y:S01]  /*10d60*/  FMUL.FTZ R144, R154, UR4 ;  /* 0x000000049a907c20 */ /* 0x000fe20008410000 */
[----:B------:R-:W-:Y:S01]  /*10d70*/  FMUL.FTZ R154, R160, UR4 ;  /* 0x00000004a09a7c20 */ /* 0x000fe20008410000 */
[----:B0-----:R-:W-:Y:S01]  /*10d80*/  IMAD.U32 R9, RZ, RZ, UR7 ;  /* 0x00000007ff097e24 */ /* 0x001fe2000f8e00ff */
[----:B------:R-:W-:Y:S01]  /*10d90*/  UIMAD UR14, UR36, 0x900, UR10 ;  /* 0x00000900240e78a4 */ /* 0x000fe2000f8e020a */
[----:B------:R-:W-:-:S02]  /*10da0*/  VIADD R160, R193, UR15 ;  /* 0x0000000fc1a07c36 */ /* 0x000fc40008000000 */
        /* <DEDUP_REMOVED lines=12> */
[----:B------:R-:W-:-:S02]  /*10e70*/  @!P1 VIADD R9, R9, 0x30840 ;  /* 0x0003084009099836 */ /* 0x000fc40000000000 */
        /* <DEDUP_REMOVED lines=33> */
[----:B------:R-:W-:Y:S01]  /*11090*/  @!P1 PRMT R9, RZ, 0x654, R9 ;  /* 0x00000654ff099816 */ /* 0x000fe20000000009 */
[----:B------:R-:W-:-:S02]  /*110a0*/  IMAD R162, R7, -0x60, RZ ;  /* 0xffffffa007a27824 */ /* 0x000fc400078e02ff */
[----:B------:R-:W-:Y:S01]  /*110b0*/  FMUL.FTZ R158, R167, UR4 ;  /* 0x00000004a79e7c20 */ /* 0x000fe20008410000 */
[----:B------:R-:W0:Y:S01]  /*110c0*/  MUFU.TANH R11, R11 ;  /* 0x0000000b000b7308 */ /* 0x000e220000002400 */
[----:B------:R-:W-:Y:S01]  /*110d0*/  ULDC UR15, c[0x0][0x9e0] ;  /* 0x00027800000f7ab9 */ /* 0x000fe20000000800 */
[----:B------:R-:W-:-:S06]  /*110e0*/  IMAD.IADD R157, R162, 0x1, -R23 ;  /* 0x00000001a29d7824 */ /* 0x000fcc00078e0a17 */
[----:B------:R-:W1:Y:S08]  /*110f0*/  MUFU.TANH R12, R12 ;  /* 0x0000000c000c7308 */ /* 0x000e700000002400 */
        /* <DEDUP_REMOVED lines=70> */
[----:B--2---:R-:W-:Y:S01]  /*11560*/  @P2 IMAD.HI.U32 R8, R160, UR10, RZ ;  /* 0x0000000aa0082c27 */ /* 0x004fe2000f8e00ff */
[----:B------:R-:W-:Y:S01]  /*11570*/  @UP0 ULDC UR10, c[0x0][0x450] ;  /* 0x00011400000a0ab9 */ /* 0x000fe20000000800 */
[----:B------:R-:W-:-:S03]  /*11580*/  PLOP3.LUT P2, PT, PT, PT, UP1, 0x40, 0x0 ;  /* 0x000000000000781c */ /* 0x000fc60003f4e818 */
[----:B------:R-:W-:-:S05]  /*11590*/  @P3 SHF.R.U32.HI R160, RZ, UR10, R8 ;  /* 0x0000000affa03c19 */ /* 0x000fca0008011608 */
[----:B------:R-:W2:Y:S01]  /*115a0*/  SHFL.IDX PT, R8, R160, RZ, 0x1c1f ;  /* 0x001c1fffa0087589 */ /* 0x000ea200000e0000 */
[----:B------:R-:W-:Y:S02]  /*115b0*/  WARPGROUP.DEPBAR.LE gsb0, 0x0 ;  /* 0x00008000000079c5 */ /* 0x000fe40000010000 */
[----:B------:R5:W-:Y:S02]  /*115c0*/  @!P1 SYNCS.ARRIVE.TRANS64.RED.A1T0 RZ, [R9+URZ], RZ ;  /* 0x000000ff09ff99a7 */ /* 0x000be4000810043f */
[----:B-----5:R-:W-:-:S04]  /*115d0*/  IADD3 R9, -R23, 0x1, R162 ;  /* 0x0000000117097810 */ /* 0x020fc80007ffe1a2 */
[----:B------:R-:W-:-:S05]  /*115e0*/  IADD3 R9, -R19, R9, R22 ;  /* 0x0000000913097210 */ /* 0x000fca0007ffe116 */
[C---:B------:R-:W-:Y:S02]  /*115f0*/  VIADD R166, R9.reuse, UR15 ;  /* 0x0000000f09a67c36 */ /* 0x040fe40008000000 */
[----:B------:R-:W-:Y:S02]  /*11600*/  VIADD R165, R9, UR59 ;  /* 0x0000003b09a57c36 */ /* 0x000fe40008000000 */
[--C-:B--2---:R-:W-:Y:S02]  /*11610*/  IMAD.IADD R164, R166, 0x1, R8.reuse ;  /* 0x00000001a6a47824 */ /* 0x104fe400078e0208 */
        /* <DEDUP_REMOVED lines=14> */
.L_x_1577:
[----:B------:R-:W-:-:S05]  /*11700*/  IMAD.U32 R167, RZ, RZ, UR58 ;  /* 0x0000003affa77e24 */ /* 0x000fca000f8e00ff */
[----:B------:R-:W-:-:S13]  /*11710*/  ISETP.NE.AND P2, PT, R167, 0x1, PT ;  /* 0x00000001a700780c */ /* 0x000fda0003f45270 */
[----:B------:R-:W0:Y:S02]  /*11720*/  @P2 LDC.64 R8, c[0x0][0x9e8] ;  /* 0x00027a00ff082b82 */ /* 0x000e240000000a00 */
[----:B0-----:R-:W-:-:S05]  /*11730*/  @P2 IMAD.HI.U32 R8, R168, R8, RZ ;  /* 0x00000008a8082227 */ /* 0x001fca00078e00ff */
[----:B------:R-:W-:-:S07]  /*11740*/  @P2 SHF.R.U32.HI R168, RZ, R9, R8 ;  /* 0x00000009ffa82219 */ /* 0x000fce0000011608 */
.L_x_1578:
[----:B------:R-:W-:Y:S05]  /*11750*/  BSYNC B0 ;  /* 0x0000000000007941 */ /* 0x000fea0003800000 */
.L_x_1576:
[----:B------:R-:W-:-:S05]  /*11760*/  IMAD R168, R168, R167, R157 ;  /* 0x000000a7a8a87224 */ /* 0x000fca00078e029d */
[----:B------:R-:W-:Y:S02]  /*11770*/  VIADDMNMX R164, R168, R167, R164, PT ;  /* 0x000000a7a8a47246 */ /* 0x000fe400038001a4 */
[----:B------:R-:W-:-:S07]  /*11780*/  VIMNMX R163, R163, R168, !PT ;  /* 0x000000a8a3a37248 */ /* 0x000fce0007fe0100 */
.L_x_1575:
        /* <DEDUP_REMOVED lines=153> */
.L_x_1581:
[----:B------:R-:W-:-:S05]  /*12120*/  IMAD.U32 R162, RZ, RZ, UR58 ;  /* 0x0000003affa27e24 */ /* 0x000fca000f8e00ff */
[----:B------:R-:W-:-:S13]  /*12130*/  ISETP.NE.AND P6, PT, R162, 0x1, PT ;  /* 0x00000001a200780c */ /* 0x000fda0003fc5270 */
[----:B------:R-:W0:Y:S02]  /*12140*/  @P6 LDC.64 R8, c[0x0][0x9e8] ;  /* 0x00027a00ff086b82 */ /* 0x000e240000000a00 */
[----:B0-----:R-:W-:-:S05]  /*12150*/  @P6 IMAD.HI.U32 R8, R160, R8, RZ ;  /* 0x00000008a0086227 */ /* 0x001fca00078e00ff */
[----:B------:R-:W-:-:S07]  /*12160*/  @P6 SHF.R.U32.HI R160, RZ, R9, R8 ;  /* 0x00000009ffa06219 */ /* 0x000fce0000011608 */
.L_x_1582:
[----:B------:R-:W-:Y:S05]  /*12170*/  BSYNC B0 ;  /* 0x0000000000007941 */ /* 0x000fea0003800000 */
.L_x_1580:
[----:B------:R-:W-:-:S05]  /*12180*/  IMAD R157, R160, R162, R157 ;  /* 0x000000a2a09d7224 */ /* 0x000fca00078e029d */
[----:B------:R-:W-:Y:S02]  /*12190*/  VIADDMNMX R166, R157, R162, R166, PT ;  /* 0x000000a29da67246 */ /* 0x000fe400038001a6 */
[----:B------:R-:W-:-:S07]  /*121a0*/  VIMNMX R165, R165, R157, !PT ;  /* 0x0000009da5a57248 */ /* 0x000fce0007fe0100 */
.L_x_1579:
[C---:B------:R-:W-:Y:S01]  /*121b0*/  ISETP.GT.AND P2, PT, R165.reuse, 0x1, !P2 ;  /* 0x00000001a500780c */ /* 0x040fe20005744270 */
[----:B------:R-:W-:Y:S01]  /*121c0*/  ULDC UR7, c[0x0][0x988] ;  /* 0x0002620000077ab9 */ /* 0x000fe20000000800 */
[----:B------:R-:W-:Y:S01]  /*121d0*/  ISETP.GT.AND P3, PT, R165, 0x8, !P3 ;  /* 0x00000008a500780c */ /* 0x000fe20005f64270 */
[----:B------:R-:W-:Y:S01]  /*121e0*/  UMOV UR11, UR7 ;  /* 0x00000007000b7c82 */ /* 0x000fe20008000000 */
[C---:B------:R-:W-:Y:S01]  /*121f0*/  ISETP.LT.OR P2, PT, R166.reuse, 0x2, P2 ;  /* 0x00000002a600780c */ /* 0x040fe20001741670 */
[----:B------:R-:W-:Y:S01]  /*12200*/  UMOV UR39, UR54 ;  /* 0x0000003600277c82 */ /* 0x000fe20008000000 */
[----:B------:R-:W-:Y:S01]  /*12210*/  ISETP.LT.OR P3, PT, R166, 0x9, P3 ;  /* 0x00000009a600780c */ /* 0x000fe20001f61670 */
[----:B------:R-:W-:Y:S01]  /*12220*/  UMOV UR36, UR5 ;  /* 0x0000000500247c82 */ /* 0x000fe20008000000 */
[----:B------:R-:W-:Y:S02]  /*12230*/  FSEL R13, R13, -INF , !P2 ;  /* 0xff8000000d0d7808 */ /* 0x000fe40005000000 */
[----:B------:R-:W-:-:S02]  /*12240*/  LOP3.LUT P2, RZ, R18, 0x4, RZ, 0xc0, !PT ;  /* 0x0000000412ff7812 */ /* 0x000fc4000784c0ff */
[----:B------:R-:W-:Y:S02]  /*12250*/  FSEL R14, R14, -INF , !P3 ;  /* 0xff8000000e0e7808 */ /* 0x000fe40005800000 */
[----:B------:R-:W-:Y:S02]  /*12260*/  ISETP.GT.AND P2, PT, R165, 0x9, !P2 ;  /* 0x00000009a500780c */ /* 0x000fe40005744270 */
[----:B------:R-:W-:Y:S02]  /*12270*/  LOP3.LUT P3, RZ, R18, 0x20000, RZ, 0xc0, !PT ;  /* 0x0002000012ff7812 */ /* 0x000fe4000786c0ff */
[----:B------:R-:W-:Y:S02]  /*12280*/  ISETP.LT.OR P2, PT, R166, 0xa, P2 ;  /* 0x0000000aa600780c */ /* 0x000fe40001741670 */
[----:B------:R-:W-:Y:S02]  /*12290*/  LOP3.LUT P6, RZ, R18, 0x10000, RZ, 0xc0, !PT ;  /* 0x0001000012ff7812 */ /* 0x000fe400078cc0ff */
[----:B------:R-:W-:-:S02]  /*122a0*/  FSEL R15, R15, -INF , !P2 ;  /* 0xff8000000f0f7808 */ /* 0x000fc40005000000 */
[----:B------:R-:W-:Y:S02]  /*122b0*/  LOP3.LUT P2, RZ, R18, 0x8, RZ, 0xc0, !PT ;  /* 0x0000000812ff7812 */ /* 0x000fe4000784c0ff */
[----:B------:R-:W-:Y:S02]  /*122c0*/  FMNMX.FTZ R9, R11, R2, !PT ;  /* 0x000000020b097209 */ /* 0x000fe40007810000 */
[----:B------:R-:W-:Y:S02]  /*122d0*/  ISETP.GT.AND P2, PT, R165, 0x10, !P2 ;  /* 0x00000010a500780c */ /* 0x000fe40005744270 */
[----:B------:R-:W-:Y:S02]  /*122e0*/  FMNMX.FTZ R9, R12, R9, !PT ;  /* 0x000000090c097209 */ /* 0x000fe40007810000 */
[----:B------:R-:W-:Y:S02]  /*122f0*/  ISETP.LT.OR P2, PT, R166, 0x11, P2 ;  /* 0x00000011a600780c */ /* 0x000fe40001741670 */
[----:B------:R-:W-:-:S02]  /*12300*/  FMNMX.FTZ R8, R20, R9, !PT ;  /* 0x0000000914087209 */ /* 0x000fc40007810000 */
        /* <DEDUP_REMOVED lines=85> */
[C---:B------:R-:W-:Y:S02]  /*12860*/  ISETP.GT.AND P2, PT, R165.reuse, 0x48, !P3 ;  /* 0x00000048a500780c */ /* 0x040fe40005f44270 */
[----:B------:R-:W-:Y:S02]  /*12870*/  LOP3.LUT P3, RZ, R18, 0x10, RZ, 0xc0, !PT ;  /* 0x0000001012ff7812 */ /* 0x000fe4000786c0ff */
[----:B------:R-:W-:Y:S02]  /*12880*/  ISETP.LT.OR P2, PT, R166, 0x49, P2 ;  /* 0x00000049a600780c */ /* 0x000fe40001741670 */
[----:B------:R-:W-:Y:S02]  /*12890*/  ISETP.GT.AND P3, PT, R165, 0x50, !P3 ;  /* 0x00000050a500780c */ /* 0x000fe40005f64270 */
[----:B------:R-:W-:-:S02]  /*128a0*/  FSEL R148, R148, -INF , !P2 ;  /* 0xff80000094947808 */ /* 0x000fc40005000000 */
[----:B------:R-:W-:Y:S02]  /*128b0*/  ISETP.GT.AND P2, PT, R165, 0x49, !P6 ;  /* 0x00000049a500780c */ /* 0x000fe40007744270 */
[----:B------:R-:W-:Y:S02]  /*128c0*/  LOP3.LUT P6, RZ, R18, 0x2, RZ, 0xc0, !PT ;  /* 0x0000000212ff7812 */ /* 0x000fe400078cc0ff */
[C---:B------:R-:W-:Y:S02]  /*128d0*/  ISETP.LT.OR P2, PT, R166.reuse, 0x4a, P2 ;  /* 0x0000004aa600780c */ /* 0x040fe40001741670 */
[----:B------:R-:W-:Y:S02]  /*128e0*/  ISETP.LT.OR P3, PT, R166, 0x51, P3 ;  /* 0x00000051a600780c */ /* 0x000fe40001f61670 */
[----:B------:R-:W-:Y:S02]  /*128f0*/  FSEL R149, R149, -INF , !P2 ;  /* 0xff80000095957808 */ /* 0x000fe40005000000 */
[----:B------:R-:W-:-:S02]  /*12900*/  ISETP.GT.AND P2, PT, R165, RZ, !P6 ;  /* 0x000000ffa500720c */ /* 0x000fc40007744270 */
[----:B------:R-:W-:Y:S02]  /*12910*/  LOP3.LUT P6, RZ, R18, 0x1, RZ, 0xc0, !PT ;  /* 0x0000000112ff7812 */ /* 0x000fe400078cc0ff */
[----:B------:R-:W-:Y:S02]  /*12920*/  ISETP.LT.OR P2, PT, R166, 0x1, P2 ;  /* 0x00000001a600780c */ /* 0x000fe40001741670 */
[----:B------:R-:W-:Y:S02]  /*12930*/  FSEL R152, R152, -INF , !P3 ;  /* 0xff80000098987808 */ /* 0x000fe40005800000 */
[----:B------:R-:W-:Y:S02]  /*12940*/  FSEL R10, R10, -INF , !P2 ;  /* 0xff8000000a0a7808 */ /* 0x000fe40005000000 */
[----:B------:R-:W-:Y:S02]  /*12950*/  FSETP.NEU.FTZ.AND P2, PT, R9, -INF , PT ;  /* 0xff8000000900780b */ /* 0x000fe40003f5d000 */
[----:B------:R-:W-:-:S02]  /*12960*/  FMNMX.FTZ R160, R10, R0, !PT ;  /* 0x000000000aa07209 */ /* 0x000fc40007810000 */
        /* <DEDUP_REMOVED lines=30> */
[----:B------:R-:W-:Y:S01]  /*12b50*/  FFMA.FTZ R170, R159, UR11, -R8 ;  /* 0x0000000b9faa7c23 */ /* 0x000fe20008010808 */
        /* <DEDUP_REMOVED lines=11> */
[----:B------:R0:W-:Y:S03]  /*12c10*/  MUFU.EX2 R122, R127 ;  /* 0x0000007f007a7308 */ /* 0x0001e60000000800 */
[----:B------:R-:W-:-:S04]  /*12c20*/  FMNMX.FTZ R126, R144, R11, !PT ;  /* 0x0000000b907e7209 */ /* 0x000fc80007810000 */
[----:B------:R-:W-:Y:S01]  /*12c30*/  FMNMX.FTZ R11, R145, R126, !PT ;  /* 0x0000007e910b7209 */ /* 0x000fe20007810000 */
[----:B------:R-:W-:Y:S01]  /*12c40*/  MUFU.EX2 R21, R21 ;  /* 0x0000001500157308 */ /* 0x000fe20000000800 */
[--C-:B0-----:R-:W-:Y:S01]  /*12c50*/  FFMA.FTZ R127, R135, UR11, -R8.reuse ;  /* 0x0000000b877f7c23 */ /* 0x101fe20008010808 */
[----:B------:R-:W-:Y:S01]  /*12c60*/  FFMA.FTZ R135, R151, UR11, -R8 ;  /* 0x0000000b97877c23 */ /* 0x000fe20008010808 */
[----:B------:R-:W-:-:S04]  /*12c70*/  FMNMX.FTZ R130, R148, R11, !PT ;  /* 0x0000000b94827209 */ /* 0x000fc80007810000 */
[----:B------:R-:W-:Y:S01]  /*12c80*/  FMNMX.FTZ R11, R149, R130, !PT ;  /* 0x00000082950b7209 */ /* 0x000fe20007810000 */
[----:B------:R0:W-:Y:S03]  /*12c90*/  MUFU.EX2 R126, R131 ;  /* 0x00000083007e7308 */ /* 0x0001e60000000800 */
[----:B------:R-:W-:-:S04]  /*12ca0*/  FMNMX.FTZ R130, R152, R11, !PT ;  /* 0x0000000b98827209 */ /* 0x000fc80007810000 */
[----:B------:R-:W-:Y:S01]  /*12cb0*/  FMNMX.FTZ R11, R153, R130, !PT ;  /* 0x00000082990b7209 */ /* 0x000fe20007810000 */
[--C-:B------:R-:W-:Y:S01]  /*12cc0*/  FFMA.FTZ R130, R139, UR11, -R8.reuse ;  /* 0x0000000b8b827c23 */ /* 0x100fe20008010808 */
[----:B0-----:R-:W-:Y:S01]  /*12cd0*/  FFMA.FTZ R131, R143, UR11, -R8 ;  /* 0x0000000b8f837c23 */ /* 0x001fe20008010808 */
        /* <DEDUP_REMOVED lines=9> */
[--C-:B------:R-:W-:Y:S01]  /*12d70*/  FFMA.FTZ R138, R155, UR11, -R8.reuse ;  /* 0x0000000b9b8a7c23 */ /* 0x100fe20008010808 */
[----:B------:R-:W-:Y:S01]  /*12d80*/  FSEL R11, R9, RZ, P2 ;  /* 0x000000ff090b7208 */ /* 0x000fe20001000000 */
[----:B------:R-:W-:-:S02]  /*12d90*/  FFMA.FTZ R8, R161, UR11, -R8 ;  /* 0x0000000ba1087c23 */ /* 0x000fc40008010808 */
[----:B------:R-:W0:Y:S02]  /*12da0*/  SHFL.BFLY PT, R140, R123, 0x1, 0x1f ;  /* 0x0c201f007b8c7f89 */ /* 0x000e2400000e0000 */
[----:B------:R-:W-:Y:S01]  /*12db0*/  MUFU.EX2 R130, R130 ;  /* 0x0000008200827308 */ /* 0x000fe20000000800 */
[----:B------:R-:W-:-:S04]  /*12dc0*/  FADD.FTZ R11, -R11, R2 ;  /* 0x000000020b0b7221 */ /* 0x000fc80000010100 */
[----:B------:R-:W-:-:S03]  /*12dd0*/  FMUL.FTZ R11, R11, UR11 ;  /* 0x0000000b0b0b7c20 */ /* 0x000fc60008410000 */
[----:B------:R1:W-:Y:S08]  /*12de0*/  MUFU.EX2 R2, R8 ;  /* 0x0000000800027308 */ /* 0x0003f00000000800 */
[----:B------:R-:W2:Y:S01]  /*12df0*/  MUFU.EX2 R11, R11 ;  /* 0x0000000b000b7308 */ /* 0x000ea20000000800 */
[----:B0-----:R-:W-:-:S07]  /*12e00*/  FMNMX.FTZ R123, R123, R140, !PT ;  /* 0x0000008c7b7b7209 */ /* 0x001fce0007810000 */
[----:B------:R-:W-:Y:S01]  /*12e10*/  MUFU.EX2 R178, R178 ;  /* 0x000000b200b27308 */ /* 0x000fe20000000800 */
[C---:B------:R-:W-:Y:S01]  /*12e20*/  FSETP.NEU.FTZ.AND P2, PT, R123.reuse, -INF , PT ;  /* 0xff8000007b00780b */ /* 0x040fe20003f5d000 */
[----:B------:R-:W-:-:S06]  /*12e30*/  FMUL.FTZ R139, R123, UR11 ;  /* 0x0000000b7b8b7c20 */ /* 0x000fcc0008410000 */
[----:B------:R-:W-:Y:S01]  /*12e40*/  MUFU.EX2 R131, R131 ;  /* 0x0000008300837308 */ /* 0x000fe20000000800 */
[----:B------:R-:W-:-:S05]  /*12e50*/  FSEL R139, R139, RZ, P2 ;  /* 0x000000ff8b8b7208 */ /* 0x000fca0001000000 */
[--C-:B------:R-:W-:Y:S01]  /*12e60*/  FFMA.FTZ R191, R14, UR11, -R139.reuse ;  /* 0x0000000b0ebf7c23 */ /* 0x100fe2000801088b */
[--C-:B------:R-:W-:Y:S01]  /*12e70*/  FFMA.FTZ R14, R121, UR11, -R139.reuse ;  /* 0x0000000b790e7c23 */ /* 0x100fe2000801088b */
[----:B------:R-:W-:Y:S01]  /*12e80*/  FSEL R121, R123, RZ, P2 ;  /* 0x000000ff7b797208 */ /* 0x000fe20001000000 */
[--C-:B------:R-:W-:Y:S01]  /*12e90*/  FFMA.FTZ R189, R10, UR11, -R139.reuse ;  /* 0x0000000b0abd7c23 */ /* 0x100fe2000801088b */
[--C-:B------:R-:W-:Y:S01]  /*12ea0*/  FFMA.FTZ R10, R13, UR11, -R139.reuse ;  /* 0x0000000b0d0a7c23 */ /* 0x100fe2000801088b */
[--C-:B------:R-:W-:Y:S01]  /*12eb0*/  FFMA.FTZ R13, R15, UR11, -R139.reuse ;  /* 0x0000000b0f0d7c23 */ /* 0x100fe2000801088b */
[--C-:B------:R-:W-:Y:S01]  /*12ec0*/  FFMA.FTZ R15, R125, UR11, -R139.reuse ;  /* 0x0000000b7d0f7c23 */ /* 0x100fe2000801088b */
[----:B------:R-:W-:Y:S01]  /*12ed0*/  FADD.FTZ R121, -R121, R0 ;  /* 0x0000000079797221 */ /* 0x000fe20000010100 */
[----:B------:R-:W-:Y:S01]  /*12ee0*/  MUFU.EX2 R191, R191 ;  /* 0x000000bf00bf7308 */ /* 0x000fe20000000800 */
[--C-:B------:R-:W-:Y:S01]  /*12ef0*/  FFMA.FTZ R185, R120, UR11, -R139.reuse ;  /* 0x0000000b78b97c23 */ /* 0x100fe2000801088b */
[--C-:B------:R-:W-:Y:S01]  /*12f00*/  FFMA.FTZ R187, R124, UR11, -R139.reuse ;  /* 0x0000000b7cbb7c23 */ /* 0x100fe2000801088b */
[----:B-1----:R-:W-:Y:S01]  /*12f10*/  FMUL.FTZ R8, R121, UR11 ;  /* 0x0000000b79087c20 */ /* 0x002fe20008410000 */
[----:B--2---:R-:W-:Y:S01]  /*12f20*/  FFMA.FTZ R121, R11, R6, R188 ;  /* 0x000000060b797223 */ /* 0x004fe200000100bc */
[--C-:B------:R-:W-:Y:S01]  /*12f30*/  FFMA.FTZ R181, R128, UR11, -R139.reuse ;  /* 0x0000000b80b57c23 */ /* 0x100fe2000801088b */
[--C-:B------:R-:W-:Y:S01]  /*12f40*/  FFMA.FTZ R120, R129, UR11, -R139.reuse ;  /* 0x0000000b81787c23 */ /* 0x100fe2000801088b */
[----:B------:R-:W-:Y:S01]  /*12f50*/  FFMA.FTZ R183, R132, UR11, -R139 ;  /* 0x0000000b84b77c23 */ /* 0x000fe2000801088b */
[----:B------:R-:W-:Y:S01]  /*12f60*/  MUFU.EX2 R189, R189 ;  /* 0x000000bd00bd7308 */ /* 0x000fe20000000800 */
[----:B------:R-:W-:Y:S01]  /*12f70*/  FADD.FTZ R121, R12, R121 ;  /* 0x000000790c797221 */ /* 0x000fe20000010000 */
[----:B------:R-:W-:-:S02]  /*12f80*/  IMAD.U32 R124, RZ, RZ, UR6 ;  /* 0x00000006ff7c7e24 */ /* 0x000fc4000f8e00ff */
[--C-:B------:R-:W-:Y:S01]  /*12f90*/  FFMA.FTZ R133, R133, UR11, -R139.reuse ;  /* 0x0000000b85857c23 */ /* 0x100fe2000801088b */
[----:B------:R-:W-:Y:S01]  /*12fa0*/  FFMA.FTZ R177, R136, UR11, -R139 ;  /* 0x0000000b88b17c23 */ /* 0x000fe2000801088b */
[----:B------:R-:W-:Y:S01]  /*12fb0*/  FADD.FTZ R125, R190, R121 ;  /* 0x00000079be7d7221 */ /* 0x000fe20000010000 */
[----:B------:R-:W-:Y:S02]  /*12fc0*/  @!P1 VIADD R124, R124, 0x30860 ;  /* 0x000308607c7c9836 */ /* 0x000fe40000000000 */
[----:B------:R-:W-:Y:S01]  /*12fd0*/  FFMA.FTZ R121, R137, UR11, -R139 ;  /* 0x0000000b89797c23 */ /* 0x000fe2000801088b */
[----:B------:R-:W0:Y:S01]  /*12fe0*/  MUFU.EX2 R8, R8 ;  /* 0x0000000800087308 */ /* 0x000e220000000800 */
[----:B------:R-:W-:Y:S01]  /*12ff0*/  FADD.FTZ R125, R20, R125 ;  /* 0x0000007d147d7221 */ /* 0x000fe20000010000 */
[--C-:B------:R-:W-:Y:S01]  /*13000*/  FFMA.FTZ R179, R141, UR11, -R139.reuse ;  /* 0x0000000b8db37c23 */ /* 0x100fe2000801088b */
[--C-:B------:R-:W-:Y:S01]  /*13010*/  FFMA.FTZ R173, R144, UR11, -R139.reuse ;  /* 0x0000000b90ad7c23 */ /* 0x100fe2000801088b */
[----:B------:R-:W-:Y:S01]  /*13020*/  FFMA.FTZ R175, R148, UR11, -R139 ;  /* 0x0000000b94af7c23 */ /* 0x000fe2000801088b */
[----:B------:R-:W-:Y:S01]  /*13030*/  FADD.FTZ R6, R184, R125 ;  /* 0x0000007db8067221 */ /* 0x000fe20000010000 */
[----:B------:R-:W-:Y:S01]  /*13040*/  F2FP.BF16.F32.PACK_AB R188, R12, R188 ;  /* 0x000000bc0cbc723e */ /* 0x000fe200000010ff */
[--C-:B------:R-:W-:Y:S01]  /*13050*/  FFMA.FTZ R169, R152, UR11, -R139.reuse ;  /* 0x0000000b98a97c23 */ /* 0x100fe2000801088b */
[----:B------:R-:W1:Y:S01]  /*13060*/  MUFU.EX2 R10, R10 ;  /* 0x0000000a000a7308 */ /* 0x000e620000000800 */
[C---:B------:R-:W-:Y:S01]  /*13070*/  FADD.FTZ R125, R21.reuse, R6 ;  /* 0x00000006157d7221 */ /* 0x040fe20000010000 */
[----:B------:R-:W-:Y:S01]  /*13080*/  F2FP.BF16.F32.PACK_AB R184, R21, R184 ;  /* 0x000000b815b8723e */ /* 0x000fe200000010ff */
[--C-:B------:R-:W-:Y:S01]  /*13090*/  FFMA.FTZ R153, R153, UR11, -R139.reuse ;  /* 0x0000000b99997c23 */ /* 0x100fe2000801088b */
[----:B------:R-:W-:Y:S01]  /*130a0*/  FFMA.FTZ R156, R156, UR11, -R139 ;  /* 0x0000000b9c9c7c23 */ /* 0x000fe2000801088b */
[----:B------:R-:W-:Y:S01]  /*130b0*/  FADD.FTZ R125, R186, R125 ;  /* 0x0000007dba7d7221 */ /* 0x000fe20000010000 */
[----:B------:R-:W-:-:S02]  /*130c0*/  F2FP.BF16.F32.PACK_AB R190, R20, R190 ;  /* 0x000000be14be723e */ /* 0x000fc400000010ff */
[----:B------:R-:W2:Y:S01]  /*130d0*/  MUFU.EX2 R13, R13 ;  /* 0x0000000d000d7308 */ /* 0x000ea20000000800 */
[----:B0-----:R-:W-:Y:S01]  /*130e0*/  FFMA.FTZ R3, R8, R3, R189 ;  /* 0x0000000308037223 */ /* 0x001fe200000100bd */
[C---:B------:R-:W-:Y:S01]  /*130f0*/  FADD.FTZ R125, R122.reuse, R125 ;  /* 0x0000007d7a7d7221 */ /* 0x040fe20000010000 */
[C---:B------:R-:W-:Y:S01]  /*13100*/  ISETP.GT.AND P2, PT, R7.reuse, UR55, PT ;  /* 0x0000003707007c0c */ /* 0x040fe2000bf44270 */
[----:B------:R-:W-:Y:S01]  /*13110*/  VIADD R7, R7, 0xffffffff ;  /* 0xffffffff07077836 */ /* 0x000fe20000000000 */
[----:B------:R-:W-:Y:S01]  /*13120*/  F2FP.BF16.F32.PACK_AB R186, R122, R186 ;  /* 0x000000ba7aba723e */ /* 0x000fe200000010ff */
[----:B------:R-:W-:Y:S01]  /*13130*/  FADD.FTZ R129, R180, R125 ;  /* 0x0000007db4817221 */ /* 0x000fe20000010000 */
[----:B------:R-:W-:Y:S01]  /*13140*/  F2FP.BF16.F32.PACK_AB R180, R126, R180 ;  /* 0x000000b47eb4723e */ /* 0x000fe200000010ff */
[----:B------:R-:W0:Y:S01]  /*13150*/  MUFU.EX2 R185, R185 ;  /* 0x000000b900b97308 */ /* 0x000e220000000800 */
[----:B-1----:R-:W-:Y:S01]  /*13160*/  FADD.FTZ R6, R10, R3 ;  /* 0x000000030a067221 */ /* 0x002fe20000010000 */
[----:B------:R-:W-:Y:S01]  /*13170*/  FADD.FTZ R129, R126, R129 ;  /* 0x000000817e817221 */ /* 0x000fe20000010000 */
[----:B------:R-:W-:Y:S01]  /*13180*/  FFMA.FTZ R3, R142, UR11, -R139 ;  /* 0x0000000b8e037c23 */ /* 0x000fe2000801088b */
[----:B------:R-:W-:Y:S01]  /*13190*/  F2FP.BF16.F32.PACK_AB R189, R10, R189 ;  /* 0x000000bd0abd723e */ /* 0x000fe200000010ff */
[----:B------:R-:W-:Y:S01]  /*131a0*/  FADD.FTZ R6, R191, R6 ;  /* 0x00000006bf067221 */ /* 0x000fe20000010000 */
[----:B------:R-:W-:Y:S01]  /*131b0*/  FADD.FTZ R128, R182, R129 ;  /* 0x00000081b6807221 */ /* 0x000fe20000010000 */
[----:B------:R-:W-:Y:S01]  /*131c0*/  @!P1 PRMT R129, RZ, 0x654, R124 ;  /* 0x00000654ff819816 */ /* 0x000fe2000000007c */
[----:B------:R-:W1:Y:S01]  /*131d0*/  MUFU.EX2 R14, R14 ;  /* 0x0000000e000e7308 */ /* 0x000e620000000800 */
[----:B--2---:R-:W-:Y:S01]  /*131e0*/  FADD.FTZ R6, R13, R6 ;  /* 0x000000060d067221 */ /* 0x004fe20000010000 */
[----:B------:R-:W-:Y:S01]  /*131f0*/  FFMA.FTZ R124, R145, UR11, -R139 ;  /* 0x0000000b917c7c23 */ /* 0x000fe2000801088b */
[----:B------:R2:W-:Y:S01]  /*13200*/  @!P1 SYNCS.ARRIVE.TRANS64.RED.A1T0 RZ, [R129+URZ], RZ ;  /* 0x000000ff81ff99a7 */ /* 0x0005e2000810043f */
[----:B------:R-:W-:-:S02]  /*13210*/  F2FP.BF16.F32.PACK_AB R182, R127, R182 ;  /* 0x000000b67fb6723e */ /* 0x000fc400000010ff */
[----:B------:R-:W-:Y:S02]  /*13220*/  F2FP.BF16.F32.PACK_AB R191, R13, R191 ;  /* 0x000000bf0dbf723e */ /* 0x000fe400000010ff */
[----:B------:R-:W3:Y:S01]  /*13230*/  MUFU.EX2 R187, R187 ;  /* 0x000000bb00bb7308 */ /* 0x000ee20000000800 */
[----:B0-----:R-:W-:-:S07]  /*13240*/  FADD.FTZ R125, R185, R6 ;  /* 0x00000006b97d7221 */ /* 0x001fce0000010000 */
[----:B------:R-:W0:Y:S01]  /*13250*/  MUFU.EX2 R15, R15 ;  /* 0x0000000f000f7308 */ /* 0x000e220000000800 */
[C---:B-1----:R-:W-:Y:S01]  /*13260*/  FADD.FTZ R6, R14.reuse, R125 ;  /* 0x0000007d0e067221 */ /* 0x042fe20000010000 */
[----:B------:R-:W-:Y:S01]  /*13270*/  FADD.FTZ R125, R127, R128 ;  /* 0x000000807f7d7221 */ /* 0x000fe20000010000 */
[----:B------:R-:W-:-:S05]  /*13280*/  F2FP.BF16.F32.PACK_AB R185, R14, R185 ;  /* 0x000000b90eb9723e */ /* 0x000fca00000010ff */
[----:B------:R-:W2:Y:S01]  /*13290*/  MUFU.EX2 R181, R181 ;  /* 0x000000b500b57308 */ /* 0x000ea20000000800 */
[----:B---3--:R-:W-:-:S07]  /*132a0*/  FADD.FTZ R6, R187, R6 ;  /* 0x00000006bb067221 */ /* 0x008fce0000010000 */
[----:B------:R-:W1:Y:S01]  /*132b0*/  MUFU.EX2 R120, R120 ;  /* 0x0000007800787308 */ /* 0x000e620000000800 */
[C---:B0-----:R-:W-:Y:S01]  /*132c0*/  FADD.FTZ R6, R15.reuse, R6 ;  /* 0x000000060f067221 */ /* 0x041fe20000010000 */
[----:B------:R-:W-:-:S06]  /*132d0*/  F2FP.BF16.F32.PACK_AB R187, R15, R187 ;  /* 0x000000bb0fbb723e */ /* 0x000fcc00000010ff */
[----:B------:R-:W0:Y:S01]  /*132e0*/  MUFU.EX2 R183, R183 ;  /* 0x000000b700b77308 */ /* 0x000e220000000800 */
[----:B--2---:R-:W-:-:S07]  /*132f0*/  FADD.FTZ R129, R181, R6 ;  /* 0x00000006b5817221 */ /* 0x004fce0000010000 */
[----:B------:R2:W3:Y:S01]  /*13300*/  MUFU.EX2 R0, R133 ;  /* 0x0000008500007308 */ /* 0x0004e20000000800 */
[C---:B-1----:R-:W-:Y:S01]  /*13310*/  FADD.FTZ R6, R120.reuse, R129 ;  /* 0x0000008178067221 */ /* 0x042fe20000010000 */
[----:B------:R-:W-:-:S06]  /*13320*/  F2FP.BF16.F32.PACK_AB R181, R120, R181 ;  /* 0x000000b578b5723e */ /* 0x000fcc00000010ff */
[----:B------:R-:W1:Y:S01]  /*13330*/  MUFU.EX2 R172, R172 ;  /* 0x000000ac00ac7308 */ /* 0x000e620000000800 */
[----:B--2---:R-:W-:Y:S01]  /*13340*/  FADD.FTZ R133, R176, R125 ;  /* 0x0000007db0857221 */ /* 0x004fe20000010000 */
[----:B0-----:R-:W-:Y:S01]  /*13350*/  FADD.FTZ R129, R183, R6 ;  /* 0x00000006b7817221 */ /* 0x001fe20000010000 */
[--C-:B------:R-:W-:Y:S01]  /*13360*/  FFMA.FTZ R125, R149, UR11, -R139.reuse ;  /* 0x0000000b957d7c23 */ /* 0x100fe2000801088b */
[----:B------:R-:W-:Y:S01]  /*13370*/  FFMA.FTZ R139, R158, UR11, -R139 ;  /* 0x0000000b9e8b7c23 */ /* 0x000fe2000801088b */
[C---:B------:R-:W-:Y:S01]  /*13380*/  FADD.FTZ R133, R130.reuse, R133 ;  /* 0x0000008582857221 */ /* 0x040fe20000010000 */
[----:B------:R-:W-:Y:S02]  /*13390*/  F2FP.BF16.F32.PACK_AB R176, R130, R176 ;  /* 0x000000b082b0723e */ /* 0x000fe400000010ff */
[----:B------:R-:W0:Y:S01]  /*133a0*/  MUFU.EX2 R177, R177 ;  /* 0x000000b100b17308 */ /* 0x000e220000000800 */
[----:B------:R-:W-:Y:S01]  /*133b0*/  FADD.FTZ R128, R178, R133 ;  /* 0x00000085b2807221 */ /* 0x000fe20000010000 */
[C---:B---3--:R-:W-:Y:S01]  /*133c0*/  FADD.FTZ R6, R0.reuse, R129 ;  /* 0x0000008100067221 */ /* 0x048fe20000010000 */
[----:B------:R-:W-:Y:S01]  /*133d0*/  F2FP.BF16.F32.PACK_AB R183, R0, R183 ;  /* 0x000000b700b7723e */ /* 0x000fe200000010ff */
[----:B------:R-:W-:-:S02]  /*133e0*/  IMAD.MOV.U32 R0, RZ, RZ, R123 ;  /* 0x000000ffff007224 */ /* 0x000fc400078e007b */
[C---:B------:R-:W-:Y:S01]  /*133f0*/  FADD.FTZ R133, R131.reuse, R128 ;  /* 0x0000008083857221 */ /* 0x040fe20000010000 */
[----:B------:R-:W-:Y:S01]  /*13400*/  F2FP.BF16.F32.PACK_AB R178, R131, R178 ;  /* 0x000000b283b2723e */ /* 0x000fe200000010ff */
[----:B------:R-:W2:Y:S02]  /*13410*/  MUFU.EX2 R134, R134 ;  /* 0x0000008600867308 */ /* 0x000ea40000000800 */
[----:B-1----:R-:W-:-:S06]  /*13420*/  FADD.FTZ R133, R172, R133 ;  /* 0x00000085ac857221 */ /* 0x002fcc0000010000 */
[----:B------:R-:W1:Y:S01]  /*13430*/  MUFU.EX2 R121, R121 ;  /* 0x0000007900797308 */ /* 0x000e620000000800 */
[----:B0-----:R-:W-:-:S07]  /*13440*/  FADD.FTZ R6, R177, R6 ;  /* 0x00000006b1067221 */ /* 0x001fce0000010000 */
[----:B------:R-:W0:Y:S01]  /*13450*/  MUFU.EX2 R174, R174 ;  /* 0x000000ae00ae7308 */ /* 0x000e220000000800 */
[C---:B--2---:R-:W-:Y:S01]  /*13460*/  FADD.FTZ R133, R134.reuse, R133 ;  /* 0x0000008586857221 */ /* 0x044fe20000010000 */
[----:B------:R-:W-:-:S06]  /*13470*/  F2FP.BF16.F32.PACK_AB R172, R134, R172 ;  /* 0x000000ac86ac723e */ /* 0x000fcc00000010ff */
[----:B------:R-:W2:Y:S01]  /*13480*/  MUFU.EX2 R179, R179 ;  /* 0x000000b300b37308 */ /* 0x000ea20000000800 */
[C---:B-1----:R-:W-:Y:S01]  /*13490*/  FADD.FTZ R6, R121.reuse, R6 ;  /* 0x0000000679067221 */ /* 0x042fe20000010000 */
[----:B------:R-:W-:-:S06]  /*134a0*/  F2FP.BF16.F32.PACK_AB R177, R121, R177 ;  /* 0x000000b179b1723e */ /* 0x000fcc00000010ff */
[----:B------:R-:W1:Y:S01]  /*134b0*/  MUFU.EX2 R135, R135 ;  /* 0x0000008700877308 */ /* 0x000e620000000800 */
[----:B0-----:R-:W-:-:S07]  /*134c0*/  FADD.FTZ R12, R174, R133 ;  /* 0x00000085ae0c7221 */ /* 0x001fce0000010000 */
        /* <DEDUP_REMOVED lines=29> */
[----:B0-----:R-:W-:Y:S01]  /*136a0*/  FADD.FTZ R127, R170, R127 ;  /* 0x0000007faa7f7221 */ /* 0x001fe20000010000 */
[----:B------:R-:W-:-:S03]  /*136b0*/  F2FP.BF16.F32.PACK_AB R170, R2, R170 ;  /* 0x000000aa02aa723e */ /* 0x000fc600000010ff */
[----:B------:R-:W-:Y:S01]  /*136c0*/  FADD.FTZ R6, R2, R127 ;  /* 0x0000007f02067221 */ /* 0x000fe20000010000 */
[----:B------:R-:W-:Y:S02]  /*136d0*/  IMAD.MOV.U32 R2, RZ, RZ, R9 ;  /* 0x000000ffff027224 */ /* 0x000fe400078e0009 */
[----:B--2---:R-:W-:-:S04]  /*136e0*/  FADD.FTZ R13, R156, R13 ;  /* 0x0000000d9c0d7221 */ /* 0x004fc80000010000 */
[C---:B-1----:R-:W-:Y:S01]  /*136f0*/  FADD.FTZ R3, R139.reuse, R13 ;  /* 0x0000000d8b037221 */ /* 0x042fe20000010000 */
[----:B------:R-:W-:Y:S01]  /*13700*/  F2FP.BF16.F32.PACK_AB R171, R139, R156 ;  /* 0x0000009c8bab723e */ /* 0x000fe200000010ff */
[----:B------:R-:W-:Y:S06]  /*13710*/  @P2 BRA `(.L_x_1583) ;  /* 0xffffffc800642947 */ /* 0x000fec000383ffff */
[----:B------:R-:W-:Y:S01]  /*13720*/  IMAD.MOV.U32 R0, RZ, RZ, R123 ;  /* 0x000000ffff007224 */ /* 0x000fe200078e007b */
[----:B------:R-:W-:Y:S01]  /*13730*/  UMOV UR36, UR5 ;  /* 0x0000000500247c82 */ /* 0x000fe20008000000 */
[----:B------:R-:W-:Y:S01]  /*13740*/  IMAD.MOV.U32 R2, RZ, RZ, R9 ;  /* 0x000000ffff027224 */ /* 0x000fe200078e0009 */
[----:B------:R-:W-:-:S06]  /*13750*/  UMOV UR39, UR54 ;  /* 0x0000003600277c82 */ /* 0x000fcc0008000000 */
.L_x_1566:
[----:B------:R-:W-:Y:S01]  /*13760*/  R2UR UR5, R192 ;  /* 0x00000000c00572ca */ /* 0x000fe200000e0000 */
[----:B------:R-:W-:Y:S01]  /*13770*/  ULDC UR4, c[0x0][0x448] ;  /* 0x0001120000047ab9 */ /* 0x000fe20000000800 */
[----:B------:R-:W-:Y:S01]  /*13780*/  IADD3 R9, R22, 0x1, -R19 ;  /* 0x0000000116097810 */ /* 0x000fe20007ffe813 */
[----:B------:R-:W-:Y:S01]  /*13790*/  UISETP.NE.AND UP0, UPT, UR4, 0x1, UPT ;  /* 0x000000010400788c */ /* 0x000fe2000bf05270 */
[----:B------:R-:W-:Y:S02]  /*137a0*/  ULDC UR10, c[0x0][0x9e4] ;  /* 0x00027900000a7ab9 */ /* 0x000fe40000000800 */
[----:B------:R-:W-:Y:S01]  /*137b0*/  R2UR UR7, R9 ;  /* 0x00000000090772ca */ /* 0x000fe200000e0000 */
[----:B------:R-:W-:Y:S01]  /*137c0*/  UISETP.GE.AND UP1, UPT, UR10, 0x1, UPT ;  /* 0x000000010a00788c */ /* 0x000fe2000bf26270 */
[----:B------:R-:W-:-:S05]  /*137d0*/  ULDC UR15, c[0x0][0x9dc] ;  /* 0x00027700000f7ab9 */ /* 0x000fca0000000800 */
[----:B------:R-:W-:Y:S01]  /*137e0*/  UIADD3 UR6, UR5, 0x7f, URZ ;  /* 0x0000007f05067890 */ /* 0x000fe2000fffe03f */
        /* <DEDUP_REMOVED lines=19> */
.L_x_1585:
[----:B------:R-:W-:-:S11]  /*13920*/  UISETP.NE.AND UP2, UPT, UR10, 0x1, UPT ;  /* 0x000000010a00788c */ /* 0x000fd6000bf45270 */
[----:B------:R-:W-:Y:S02]  /*13930*/  @UP2 ULDC.64 UR4, c[0x0][0x9e8] ;  /* 0x00027a0000042ab9 */ /* 0x000fe40000000a00 */
[----:B------:R-:W-:-:S04]  /*13940*/  UIMAD.WIDE.U32 UR6, UR14, UR4, URZ ;  /* 0x000000040e0672a5 */ /* 0x000fc8000f8e003f */
[----:B------:R-:W-:-:S12]  /*13950*/  @UP2 USHF.R.U32.HI UR14, URZ, UR5, UR7 ;  /* 0x000000053f0e2299 */ /* 0x000fd80008011607 */
.L_x_1586:
[----:B------:R-:W-:-:S04]  /*13960*/  UIMAD UR10, UR14, UR10, URZ ;  /* 0x0000000a0e0a72a4 */ /* 0x000fc8000f8e023f */
[----:B------:R-:W-:-:S04]  /*13970*/  UISETP.LT.AND UP2, UPT, UR15, UR10, UPT ;  /* 0x0000000a0f00728c */ /* 0x000fc8000bf41270 */
[----:B------:R-:W-:-:S12]  /*13980*/  USEL UR15, UR15, UR10, !UP2 ;  /* 0x0000000a0f0f7287 */ /* 0x000fd8000d000000 */
.L_x_1584:
        /* <DEDUP_REMOVED lines=15> */
.L_x_1596:
[----:B------:R-:W-:-:S04]  /*13a80*/  UIADD3 UR36, UR4, 0x1, URZ ;  /* 0x0000000104247890 */ /* 0x000fc8000fffe03f */
[----:B------:R-:W-:-:S04]  /*13a90*/  UISETP.NE.AND UP2, UPT, UR36, 0x2, UPT ;  /* 0x000000022400788c */ /* 0x000fc8000bf45270 */
[----:B------:R-:W-:Y:S02]  /*13aa0*/  USEL UR39, URZ, 0x1, UP2 ;  /* 0x000000013f277887 */ /* 0x000fe40009000000 */
[----:B------:R-:W-:Y:S02]  /*13ab0*/  USEL UR36, UR36, URZ, UP2 ;  /* 0x0000003f24247287 */ /* 0x000fe40009000000 */
[----:B------:R-:W-:Y:S01]  /*13ac0*/  ULOP3.LUT UR39, UR7, UR39, URZ, 0x3c, !UPT ;  /* 0x0000002707277292 */ /* 0x000fe2000f8e3c3f */
[----:B------:R-:W-:Y:S11]  /*13ad0*/  @!P0 BRA `(.L_x_1588) ;  /* 0x0000000000048947 */ /* 0x000ff60003800000 */
[----:B------:R-:W-:Y:S01]  /*13ae0*/  BPT.TRAP 0x1 ;  /* 0x000000040000795c */ /* 0x000fe20000300000 */
.L_x_1588:
[----:B------:R-:W-:Y:S01]  /*13af0*/  ULEA UR6, UR36, UR37, 0x3 ;  /* 0x0000002524067291 */ /* 0x000fe2000f8e183f */
[----:B------:R-:W-:-:S05]  /*13b00*/  IMAD.U32 R0, RZ, RZ, UR39 ;  /* 0x00000027ff007e24 */ /* 0x000fca000f8e00ff */
[----:B------:R-:W-:-:S04]  /*13b10*/  SHF.L.U32 R0, R0, 0x1f, RZ ;  /* 0x0000001f00007819 */ /* 0x000fc800000006ff */
[----:B------:R0:W1:Y:S01]  /*13b20*/  SYNCS.PHASECHK.TRANS64.TRYWAIT P2, [UR6+0x30830], R0 ;  /* 0x03083000ff0075a7 */ /* 0x0000620008040146 */
[----:B------:R-:W-:Y:S05]  /*13b30*/  @!P0 BRA `(.L_x_1589) ;  /* 0x0000000000048947 */ /* 0x000fea0003800000 */
[----:B------:R-:W-:Y:S01]  /*13b40*/  BPT.TRAP 0x1 ;  /* 0x000000040000795c */ /* 0x000fe20000300000 */
.L_x_1589:
[-C--:B------:R-:W-:Y:S01]  /*13b50*/  FMUL.FTZ R24, R24, R11.reuse ;  /* 0x0000000b18187220 */ /* 0x080fe20000410000 */
[----:B------:R-:W-:Y:S01]  /*13b60*/  FMUL.FTZ R25, R25, R11 ;  /* 0x0000000b19197220 */ /* 0x000fe20000410000 */
[----:B-1----:R-:W-:Y:S06]  /*13b70*/  @P2 BRA `(.L_x_1590) ;  /* 0x0000000000082947 */ /* 0x002fec0003800000 */
[----:B------:R-:W1:Y:S02]  /*13b80*/  SYNCS.PHASECHK.TRANS64.TRYWAIT P2, [UR6+0x30830], R0 ;  /* 0x03083000ff0075a7 */ /* 0x000e640008040146 */
[----:B-1----:R-:W-:Y:S05]  /*13b90*/  @!P2 BRA `(.L_x_1591) ;  /* 0x000001440004a947 */ /* 0x002fea0003800000 */
.L_x_1590:
        /* <DEDUP_REMOVED lines=163> */
.L_x_1592:
[----:B------:R-:W-:Y:S01]  /*145d0*/  ULEA UR10, UR4, UR37, 0x3 ;  /* 0x00000025040a7291 */ /* 0x000fe2000f8e183f */
[----:B01----:R-:W-:-:S05]  /*145e0*/  IMAD.U32 R0, RZ, RZ, UR7 ;  /* 0x00000007ff007e24 */ /* 0x003fca000f8e00ff */
[----:B------:R-:W-:-:S04]  /*145f0*/  SHF.L.U32 R0, R0, 0x1f, RZ ;  /* 0x0000001f00007819 */ /* 0x000fc800000006ff */
[----:B------:R0:W1:Y:S01]  /*14600*/  SYNCS.PHASECHK.TRANS64.TRYWAIT P2, [UR10+0x30850], R0 ;  /* 0x03085000ff0075a7 */ /* 0x000062000804014a */
[----:B------:R-:W-:Y:S05]  /*14610*/  @!P0 BRA `(.L_x_1593) ;  /* 0x0000000000048947 */ /* 0x000fea0003800000 */
[----:B------:R-:W-:Y:S01]  /*14620*/  BPT.TRAP 0x1 ;  /* 0x000000040000795c */ /* 0x000fe20000300000 */
.L_x_1593:
[----:B-1----:R-:W-:Y:S05]  /*14630*/  @P2 BRA `(.L_x_1594) ;  /* 0x0000000000082947 */ /* 0x002fea0003800000 */
[----:B------:R-:W1:Y:S02]  /*14640*/  SYNCS.PHASECHK.TRANS64.TRYWAIT P2, [UR10+0x30850], R0 ;  /* 0x03085000ff0075a7 */ /* 0x000e64000804014a */
[----:B-1----:R-:W-:Y:S05]  /*14650*/  @!P2 BRA `(.L_x_1595) ;  /* 0x00000138006ca947 */ /* 0x002fea0003800000 */
.L_x_1594:
[----:B------:R-:W-:Y:S01]  /*14660*/  UIADD3 UR6, UR37, 0x400, URZ ;  /* 0x0000040025067890 */ /* 0x000fe2000fffe03f */
[----:B------:R-:W-:Y:S01]  /*14670*/  WARPGROUP.ARRIVE ;  /* 0x00000000000079c5 */ /* 0x000fe20000000000 */
[----:B------:R-:W-:Y:S01]  /*14680*/  UMOV UR7, 0x40000040 ;  /* 0x4000004000077882 */ /* 0x000fe20000000000 */
[----:B01----:R-:W-:Y:S01]  /*14690*/  FMUL.FTZ R0, R120, UR5 ;  /* 0x0000000578007c20 */ /* 0x003fe20008410000 */
[----:B------:R-:W-:Y:S01]  /*146a0*/  USHF.R.U32.HI UR6, URZ, 0x4, UR6 ;  /* 0x000000043f067899 */ /* 0x000fe20008011606 */
[----:B------:R-:W-:Y:S01]  /*146b0*/  FMUL.FTZ R8, R121, UR5 ;  /* 0x0000000579087c20 */ /* 0x000fe20008410000 */
        /* <DEDUP_REMOVED lines=68> */
[----:B------:R-:W-:Y:S01]  /*14b00*/  ISETP.GT.AND P2, PT, R7, UR54, PT ;  /* 0x0000003607007c0c */ /* 0x000fe2000bf44270 */
        /* <DEDUP_REMOVED lines=38> */
[----:B------:R-:W3:Y:S08]  /*14d70*/  MUFU.TANH R14, R14 ;  /* 0x0000000e000e7308 */ /* 0x000ef00000002400 */
[----:B------:R-:W4:Y:S01]  /*14d80*/  MUFU.TANH R20, R20 ;  /* 0x0000001400147308 */ /* 0x000f220000002400 */
[----:B------:R-:W-:-:S02]  /*14d90*/  WARPGROUP.DEPBAR.LE gsb0, 0x0 ;  /* 0x00008000000079c5 */ /* 0x000fc40000010000 */
[----:B------:R-:W-:-:S05]  /*14da0*/  WARPGROUP.ARRIVE ;  /* 0x00000000000079c5 */ /* 0x000fca0000000000 */
[----:B------:R-:W5:Y:S01]  /*14db0*/  MUFU.TANH R120, R120 ;  /* 0x0000007800787308 */ /* 0x000f620000002400 */
[----:B------:R-:W-:Y:S01]  /*14dc0*/  HGMMA.64x192x16.F32.BF16 R24, R184, gdesc[UR4].tnspB, R24, gsb0 ;  /* 0x42e00004b8187df0 */ /* 0x000fe20008001818 */
[----:B------:R-:W-:Y:S01]  /*14dd0*/  UIADD3 UR6, UR4, 0x100, URZ ;  /* 0x0000010004067890 */ /* 0x000fe2000fffe03f */
[----:B--2---:R-:W-:Y:S01]  /*14de0*/  FMNMX.FTZ R11, R2, R11, !PT ;  /* 0x0000000b020b7209 */ /* 0x004fe20007810000 */
[----:B------:R-:W-:-:S04]  /*14df0*/  UMOV UR7, 0x40000040 ;  /* 0x4000004000077882 */ /* 0x000fc80000000000 */
[----:B------:R-:W2:Y:S01]  /*14e00*/  MUFU.TANH R123, R123 ;  /* 0x0000007b007b7308 */ /* 0x000ea20000002400 */
[----:B------:R-:W0:Y:S07]  /*14e10*/  SHFL.BFLY PT, R2, R11, 0x1, 0x1f ;  /* 0x0c201f000b027f89 */ /* 0x000e2e00000e0000 */
[----:B------:R-:W2:Y:S08]  /*14e20*/  MUFU.TANH R124, R124 ;  /* 0x0000007c007c7308 */ /* 0x000eb00000002400 */
[----:B------:R-:W2:Y:S08]  /*14e30*/  MUFU.TANH R127, R127 ;  /* 0x0000007f007f7308 */ /* 0x000eb00000002400 */
[----:B------:R-:W2:Y:S01]  /*14e40*/  MUFU.TANH R129, R129 ;  /* 0x0000008100817308 */ /* 0x000ea20000002400 */
[----:B0-----:R-:W-:-:S05]  /*14e50*/  FMNMX.FTZ R2, R11, R2, !PT ;  /* 0x000000020b027209 */ /* 0x001fca0007810000 */
[C---:B------:R-:W-:Y:S02]  /*14e60*/  FADD.FTZ R9, -R2.reuse, R9 ;  /* 0x0000000902097221 */ /* 0x040fe40000010100 */
[----:B------:R-:W0:Y:S02]  /*14e70*/  MUFU.TANH R131, R131 ;  /* 0x0000008300837308 */ /* 0x000e240000002400 */
[----:B------:R-:W-:Y:S01]  /*14e80*/  FMUL.FTZ R11, R9, UR11 ;  /* 0x0000000b090b7c20 */ /* 0x000fe20008410000 */
[----:B------:R-:W-:-:S04]  /*14e90*/  FMUL.FTZ R9, R2, UR11 ;  /* 0x0000000b02097c20 */ /* 0x000fc80008410000 */
[--C-:B------:R-:W-:Y:S01]  /*14ea0*/  FFMA.FTZ R188, R0, UR11, -R9.reuse ;  /* 0x0000000b00bc7c23 */ /* 0x100fe20008010809 */
[----:B------:R-:W-:Y:S01]  /*14eb0*/  FMNMX.FTZ R0, R12, R10, !PT ;  /* 0x0000000a0c007209 */ /* 0x000fe20007810000 */
[--C-:B------:R-:W-:Y:S01]  /*14ec0*/  FFMA.FTZ R190, R15, UR11, -R9.reuse ;  /* 0x0000000b0fbe7c23 */ /* 0x100fe20008010809 */
[----:B------:R-:W0:Y:S01]  /*14ed0*/  MUFU.TANH R132, R132 ;  /* 0x0000008400847308 */ /* 0x000e220000002400 */
[--C-:B------:R-:W-:Y:S01]  /*14ee0*/  FFMA.FTZ R160, R8, UR11, -R9.reuse ;  /* 0x0000000b08a07c23 */ /* 0x100fe20008010809 */
[----:B-1----:R-:W-:Y:S01]  /*14ef0*/  FMNMX.FTZ R161, R13, R0, !PT ;  /* 0x000000000da17209 */ /* 0x002fe20007810000 */
[--C-:B------:R-:W-:Y:S01]  /*14f00*/  FFMA.FTZ R134, R134, UR11, -R9.reuse ;  /* 0x0000000b86867c23 */ /* 0x100fe20008010809 */
[----:B------:R-:W-:Y:S02]  /*14f10*/  FFMA.FTZ R148, R148, UR11, -R9 ;  /* 0x0000000b94947c23 */ /* 0x000fe40008010809 */
[----:B---3--:R-:W-:Y:S02]  /*14f20*/  FMNMX.FTZ R161, R14, R161, !PT ;  /* 0x000000a10ea17209 */ /* 0x008fe40007810000 */
[----:B------:R-:W1:Y:S02]  /*14f30*/  MUFU.TANH R143, R143 ;  /* 0x0000008f008f7308 */ /* 0x000e640000002400 */
[----:B----4-:R-:W-:-:S04]  /*14f40*/  FMNMX.FTZ R161, R20, R161, !PT ;  /* 0x000000a114a17209 */ /* 0x010fc80007810000 */
[----:B-----5:R-:W-:Y:S01]  /*14f50*/  FMNMX.FTZ R0, R120, R161, !PT ;  /* 0x000000a178007209 */ /* 0x020fe20007810000 */
[--C-:B------:R-:W-:Y:S01]  /*14f60*/  FFMA.FTZ R161, R21, UR11, -R9.reuse ;  /* 0x0000000b15a17c23 */ /* 0x100fe20008010809 */
[----:B------:R-:W3:Y:S01]  /*14f70*/  MUFU.TANH R146, R146 ;  /* 0x0000009200927308 */ /* 0x000ee20000002400 */
[--C-:B------:R-:W-:Y:S01]  /*14f80*/  FFMA.FTZ R21, R122, UR11, -R9.reuse ;  /* 0x0000000b7a157c23 */ /* 0x100fe20008010809 */
[----:B--2---:R-:W-:Y:S01]  /*14f90*/  FMNMX.FTZ R15, R123, R0, !PT ;  /* 0x000000007b0f7209 */ /* 0x004fe20007810000 */
[--C-:B------:R-:W-:Y:S01]  /*14fa0*/  FFMA.FTZ R122, R130, UR11, -R9.reuse ;  /* 0x0000000b827a7c23 */ /* 0x100fe20008010809 */
[----:B------:R-:W-:Y:S02]  /*14fb0*/  FFMA.FTZ R130, R145, UR11, -R9 ;  /* 0x0000000b91827c23 */ /* 0x000fe40008010809 */
[----:B------:R-:W-:Y:S02]  /*14fc0*/  FMNMX.FTZ R0, R124, R15, !PT ;  /* 0x0000000f7c007209 */ /* 0x000fe40007810000 */
[----:B------:R-:W2:Y:S02]  /*14fd0*/  MUFU.TANH R147, R147 ;  /* 0x0000009300937308 */ /* 0x000ea40000002400 */
[----:B------:R-:W-:-:S04]  /*14fe0*/  FMNMX.FTZ R0, R127, R0, !PT ;  /* 0x000000007f007209 */ /* 0x000fc80007810000 */
[----:B------:R-:W-:Y:S02]  /*14ff0*/  FMNMX.FTZ R0, R129, R0, !PT ;  /* 0x0000000081007209 */ /* 0x000fe40007810000 */
[----:B------:R-:W4:Y:S02]  /*15000*/  MUFU.TANH R150, R150 ;  /* 0x0000009600967308 */ /* 0x000f240000002400 */
[----:B0-----:R-:W-:-:S04]  /*15010*/  FMNMX.FTZ R15, R131, R0, !PT ;  /* 0x00000000830f7209 */ /* 0x001fc80007810000 */
[----:B------:R-:W-:Y:S02]  /*15020*/  FMNMX.FTZ R0, R132, R15, !PT ;  /* 0x0000000f84007209 */ /* 0x000fe40007810000 */
[----:B------:R-:W0:Y:S02]  /*15030*/  MUFU.TANH R151, R151 ;  /* 0x0000009700977308 */ /* 0x000e240000002400 */
[----:B-1----:R-:W-:-:S04]  /*15040*/  FMNMX.FTZ R15, R143, R0, !PT ;  /* 0x000000008f0f7209 */ /* 0x002fc80007810000 */
[----:B---3--:R-:W-:Y:S02]  /*15050*/  FMNMX.FTZ R0, R146, R15, !PT ;  /* 0x0000000f92007209 */ /* 0x008fe40007810000 */
[----:B------:R-:W1:Y:S02]  /*15060*/  MUFU.TANH R152, R152 ;  /* 0x0000009800987308 */ /* 0x000e640000002400 */
[----:B--2---:R-:W-:-:S04]  /*15070*/  FMNMX.FTZ R15, R147, R0, !PT ;  /* 0x00000000930f7209 */ /* 0x004fc80007810000 */
[----:B----4-:R-:W-:Y:S02]  /*15080*/  FMNMX.FTZ R0, R150, R15, !PT ;  /* 0x0000000f96007209 */ /* 0x010fe40007810000 */
[----:B------:R-:W2:Y:S02]  /*15090*/  MUFU.TANH R153, R153 ;  /* 0x0000009900997308 */ /* 0x000ea40000002400 */
[----:B0-----:R-:W-:-:S06]  /*150a0*/  FMNMX.FTZ R15, R151, R0, !PT ;  /* 0x00000000970f7209 */ /* 0x001fcc0007810000 */
        /* <DEDUP_REMOVED lines=12> */
[----:B------:R-:W-:Y:S01]  /*15170*/  MUFU.EX2 R11, R11 ;  /* 0x0000000b000b7308 */ /* 0x000fe20000000800 */
[----:B-1----:R-:W-:-:S07]  /*15180*/  FMNMX.FTZ R0, R158, R15, !PT ;  /* 0x0000000f9e007209 */ /* 0x002fce0007810000 */
[----:B------:R-:W-:Y:S01]  /*15190*/  MUFU.EX2 R188, R188 ;  /* 0x000000bc00bc7308 */ /* 0x000fe20000000800 */
[----:B--2---:R-:W-:-:S05]  /*151a0*/  FMNMX.FTZ R0, R159, R0, !PT ;  /* 0x000000009f007209 */ /* 0x004fca0007810000 */
[----:B------:R-:W0:Y:S02]  /*151b0*/  SHFL.BFLY PT, R15, R0, 0x2, 0x1f ;  /* 0x0c401f00000f7f89 */ /* 0x000e2400000e0000 */
[----:B------:R-:W-:Y:S08]  /*151c0*/  MUFU.EX2 R160, R160 ;  /* 0x000000a000a07308 */ /* 0x000ff00000000800 */
[----:B------:R-:W-:Y:S08]  /*151d0*/  MUFU.EX2 R190, R190 ;  /* 0x000000be00be7308 */ /* 0x000ff00000000800 */
[----:B------:R-:W-:Y:S01]  /*151e0*/  MUFU.EX2 R161, R161 ;  /* 0x000000a100a17308 */ /* 0x000fe20000000800 */
[----:B0-----:R-:W-:Y:S01]  /*151f0*/  FMNMX.FTZ R8, R0, R15, !PT ;  /* 0x0000000f00087209 */ /* 0x001fe20007810000 */
[----:B------:R-:W-:-:S06]  /*15200*/  FFMA.FTZ R15, R144, UR11, -R9 ;  /* 0x0000000b900f7c23 */ /* 0x000fcc0008010809 */
[----:B------:R-:W-:Y:S01]  /*15210*/  MUFU.EX2 R21, R21 ;  /* 0x0000001500157308 */ /* 0x000fe20000000800 */
[----:B------:R-:W-:Y:S02]  /*15220*/  WARPGROUP.DEPBAR.LE gsb0, 0x0 ;  /* 0x00008000000079c5 */ /* 0x000fe40000010000 */
[----:B------:R-:W-:Y:S01]  /*15230*/  WARPGROUP.ARRIVE ;  /* 0x00000000000079c5 */ /* 0x000fe20000000000 */
[--C-:B------:R-:W-:Y:S01]  /*15240*/  FFMA.FTZ R184, R121, UR11, -R9.reuse ;  /* 0x0000000b79b87c23 */ /* 0x100fe20008010809 */
[--C-:B------:R-:W-:Y:S01]  /*15250*/  FFMA.FTZ R186, R125, UR11, -R9.reuse ;  /* 0x0000000b7dba7c23 */ /* 0x100fe20008010809 */
[--C-:B------:R-:W-:Y:S01]  /*15260*/  FFMA.FTZ R121, R126, UR11, -R9.reuse ;  /* 0x0000000b7e797c23 */ /* 0x100fe20008010809 */
        /* <DEDUP_REMOVED lines=19> */
[----:B------:R-:W-:Y:S02]  /*153a0*/  FFMA.FTZ R128, R142, UR11, -R9 ;  /* 0x0000000b8e807c23 */ /* 0x000fe40008010809 */
[----:B------:R-:W-:Y:S01]  /*153b0*/  HGMMA.64x192x16.F32.BF16 R24, R176, gdesc[UR4].tnspB, R24, gsb0 ;  /* 0x42e00004b0187df0 */ /* 0x000fe20008001818 */
[----:B------:R-:W-:Y:S01]  /*153c0*/  UIADD3 UR6, UR4, 0x200, URZ ;  /* 0x0000020004067890 */ /* 0x000fe2000fffe03f */
[----:B------:R-:W-:Y:S01]  /*153d0*/  MUFU.EX2 R180, R180 ;  /* 0x000000b400b47308 */ /* 0x000fe20000000800 */
[----:B------:R-:W-:-:S07]  /*153e0*/  UMOV UR7, 0x40000040 ;  /* 0x4000004000077882 */ /* 0x000fce0000000000 */
        /* <DEDUP_REMOVED lines=14> */
[----:B0-----:R-:W-:-:S07]  /*154d0*/  FMNMX.FTZ R0, R8, R135, !PT ;  /* 0x0000008708007209 */ /* 0x001fce0007810000 */
[----:B------:R-:W-:Y:S01]  /*154e0*/  MUFU.EX2 R135, R148 ;  /* 0x0000009400877308 */ /* 0x000fe20000000800 */
[C---:B------:R-:W-:Y:S01]  /*154f0*/  FADD.FTZ R8, -R0.reuse, R10 ;  /* 0x0000000a00087221 */ /* 0x040fe20000010100 */
[----:B------:R-:W-:-:S03]  /*15500*/  FMUL.FTZ R10, R0, UR11 ;  /* 0x0000000b000a7c20 */ /* 0x000fc60008410000 */
[----:B------:R-:W-:Y:S01]  /*15510*/  FMUL.FTZ R8, R8, UR11 ;  /* 0x0000000b08087c20 */ /* 0x000fe20008410000 */
[--C-:B------:R-:W-:Y:S01]  /*15520*/  FFMA.FTZ R189, R12, UR11, -R10.reuse ;  /* 0x0000000b0cbd7c23 */ /* 0x100fe2000801080a */
[--C-:B------:R-:W-:Y:S01]  /*15530*/  FFMA.FTZ R187, R124, UR11, -R10.reuse ;  /* 0x0000000b7cbb7c23 */ /* 0x100fe2000801080a */
[----:B------:R-:W-:Y:S02]  /*15540*/  IMAD.U32 R124, RZ, RZ, UR36 ;  /* 0x00000024ff7c7e24 */ /* 0x000fe4000f8e00ff */
[--C-:B------:R-:W-:Y:S01]  /*15550*/  FFMA.FTZ R12, R13, UR11, -R10.reuse ;  /* 0x0000000b0d0c7c23 */ /* 0x100fe2000801080a */
[--C-:B------:R-:W-:Y:S01]  /*15560*/  FFMA.FTZ R191, R14, UR11, -R10.reuse ;  /* 0x0000000b0ebf7c23 */ /* 0x100fe2000801080a */
[----:B------:R-:W-:Y:S01]  /*15570*/  MUFU.EX2 R8, R8 ;  /* 0x0000000800087308 */ /* 0x000fe20000000800 */
[--C-:B------:R-:W-:Y:S01]  /*15580*/  FFMA.FTZ R13, R20, UR11, -R10.reuse ;  /* 0x0000000b140d7c23 */ /* 0x100fe2000801080a */
[----:B------:R-:W-:Y:S01]  /*15590*/  @!P1 LEA R124, R124, UR37, 0x3 ;  /* 0x000000257c7c9c11 */ /* 0x000fe2000f8e18ff */
[--C-:B------:R-:W-:Y:S01]  /*155a0*/  FFMA.FTZ R185, R120, UR11, -R10.reuse ;  /* 0x0000000b78b97c23 */ /* 0x100fe2000801080a */
[--C-:B------:R-:W-:Y:S01]  /*155b0*/  FFMA.FTZ R20, R127, UR11, -R10.reuse ;  /* 0x0000000b7f147c23 */ /* 0x100fe2000801080a */
[--C-:B------:R-:W-:Y:S01]  /*155c0*/  FFMA.FTZ R14, R123, UR11, -R10.reuse ;  /* 0x0000000b7b0e7c23 */ /* 0x100fe2000801080a */
[--C-:B------:R-:W-:Y:S01]  /*155d0*/  FFMA.FTZ R183, R132, UR11, -R10.reuse ;  /* 0x0000000b84b77c23 */ /* 0x100fe2000801080a */
[----:B------:R-:W-:Y:S01]  /*155e0*/  @!P1 VIADD R124, R124, 0x30840 ;  /* 0x000308407c7c9836 */ /* 0x000fe20000000000 */
[----:B------:R-:W0:Y:S01]  /*155f0*/  MUFU.EX2 R189, R189 ;  /* 0x000000bd00bd7308 */ /* 0x000e220000000800 */
[--C-:B------:R-:W-:Y:S01]  /*15600*/  FFMA.FTZ R181, R129, UR11, -R10.reuse ;  /* 0x0000000b81b57c23 */ /* 0x100fe2000801080a */
[--C-:B------:R-:W-:Y:S01]  /*15610*/  FFMA.FTZ R120, R131, UR11, -R10.reuse ;  /* 0x0000000b83787c23 */ /* 0x100fe2000801080a */
[----:B------:R-:W-:Y:S01]  /*15620*/  FFMA.FTZ R123, R143, UR11, -R10 ;  /* 0x0000000b8f7b7c23 */ /* 0x000fe2000801080a */
[----:B------:R-:W-:Y:S01]  /*15630*/  @!P1 PRMT R127, RZ, 0x654, R124 ;  /* 0x00000654ff7f9816 */ /* 0x000fe2000000007c */
[--C-:B------:R-:W-:Y:S01]  /*15640*/  FFMA.FTZ R177, R146, UR11, -R10.reuse ;  /* 0x0000000b92b17c23 */ /* 0x100fe2000801080a */
[--C-:B------:R-:W-:Y:S01]  /*15650*/  FFMA.FTZ R147, R147, UR11, -R10.reuse ;  /* 0x0000000b93937c23 */ /* 0x100fe2000801080a */
[--C-:B------:R-:W-:Y:S01]  /*15660*/  FFMA.FTZ R179, R150, UR11, -R10.reuse ;  /* 0x0000000b96b37c23 */ /* 0x100fe2000801080a */
[----:B------:R-:W1:Y:S01]  /*15670*/  MUFU.EX2 R12, R12 ;  /* 0x0000000c000c7308 */ /* 0x000e620000000800 */
[--C-:B------:R-:W-:Y:S01]  /*15680*/  FFMA.FTZ R155, R155, UR11, -R10.reuse ;  /* 0x0000000b9b9b7c23 */ /* 0x100fe2000801080a */
[--C-:B------:R-:W-:Y:S01]  /*15690*/  FFMA.FTZ R156, R156, UR11, -R10.reuse ;  /* 0x0000000b9c9c7c23 */ /* 0x100fe2000801080a */
[--C-:B------:R-:W-:Y:S01]  /*156a0*/  FFMA.FTZ R157, R157, UR11, -R10.reuse ;  /* 0x0000000b9d9d7c23 */ /* 0x100fe2000801080a */
[----:B------:R-:W-:Y:S01]  /*156b0*/  FFMA.FTZ R158, R158, UR11, -R10 ;  /* 0x0000000b9e9e7c23 */ /* 0x000fe2000801080a */
[----:B------:R-:W-:-:S03]  /*156c0*/  IMAD.U32 R129, RZ, RZ, UR10 ;  /* 0x0000000aff817e24 */ /* 0x000fc6000f8e00ff */
[----:B------:R-:W2:Y:S01]  /*156d0*/  MUFU.EX2 R191, R191 ;  /* 0x000000bf00bf7308 */ /* 0x000ea20000000800 */
[----:B0-----:R-:W-:Y:S01]  /*156e0*/  FFMA.FTZ R3, R8, R3, R189 ;  /* 0x0000000308037223 */ /* 0x001fe200000100bd */
[----:B------:R-:W-:-:S05]  /*156f0*/  @!P1 VIADD R129, R129, 0x30860 ;  /* 0x0003086081819836 */ /* 0x000fca0000000000 */
[----:B------:R-:W-:Y:S01]  /*15700*/  @!P1 PRMT R129, RZ, 0x654, R129 ;  /* 0x00000654ff819816 */ /* 0x000fe20000000081 */
[----:B------:R-:W0:Y:S01]  /*15710*/  MUFU.EX2 R13, R13 ;  /* 0x0000000d000d7308 */ /* 0x000e220000000800 */
[C---:B-1----:R-:W-:Y:S01]  /*15720*/  FADD.FTZ R132, R12.reuse, R3 ;  /* 0x000000030c847221 */ /* 0x042fe20000010000 */
[----:B------:R-:W-:-:S06]  /*15730*/  F2FP.BF16.F32.PACK_AB R189, R12, R189 ;  /* 0x000000bd0cbd723e */ /* 0x000fcc00000010ff */
[----:B------:R-:W-:Y:S01]  /*15740*/  MUFU.EX2 R185, R185 ;  /* 0x000000b900b97308 */ /* 0x000fe20000000800 */
[----:B--2---:R-:W-:-:S07]  /*15750*/  FADD.FTZ R132, R191, R132 ;  /* 0x00000084bf847221 */ /* 0x004fce0000010000 */
[----:B------:R-:W-:Y:S01]  /*15760*/  MUFU.EX2 R14, R14 ;  /* 0x0000000e000e7308 */ /* 0x000fe20000000800 */
[----:B0-----:R-:W-:-:S07]  /*15770*/  F2FP.BF16.F32.PACK_AB R191, R13, R191 ;  /* 0x000000bf0dbf723e */ /* 0x001fce00000010ff */
        /* <DEDUP_REMOVED lines=18> */
[----:B------:R-:W-:Y:S01]  /*158a0*/  FFMA.FTZ R9, R149, UR11, -R9 ;  /* 0x0000000b95097c23 */ /* 0x000fe20008010809 */
[----:B------:R-:W-:Y:S01]  /*158b0*/  HGMMA.64x192x16.F32.BF16 R24, R168, gdesc[UR4].tnspB, R24, gsb0 ;  /* 0x42e00004a8187df0 */ /* 0x000fe20008001818 */
[----:B------:R-:W-:Y:S01]  /*158c0*/  MUFU.EX2 R172, R172 ;  /* 0x000000ac00ac7308 */ /* 0x000fe20000000800 */
[----:B------:R-:W-:-:S07]  /*158d0*/  UMOV UR7, UR39 ;  /* 0x0000002700077c82 */ /* 0x000fce0008000000 */
[----:B------:R-:W-:Y:S08]  /*158e0*/  MUFU.EX2 R173, R173 ;  /* 0x000000ad00ad7308 */ /* 0x000ff00000000800 */
[----:B------:R-:W-:Y:S08]  /*158f0*/  MUFU.EX2 R174, R174 ;  /* 0x000000ae00ae7308 */ /* 0x000ff00000000800 */
[----:B------:R-:W-:Y:S08]  /*15900*/  MUFU.EX2 R175, R175 ;  /* 0x000000af00af7308 */ /* 0x000ff00000000800 */
[----:B------:R-:W0:Y:S01]  /*15910*/  MUFU.EX2 R9, R9 ;  /* 0x0000000900097308 */ /* 0x000e220000000800 */
[----:B------:R-:W-:-:S02]  /*15920*/  WARPGROUP.DEPBAR.LE gsb0, 0x0 ;  /* 0x00008000000079c5 */ /* 0x000fc40000010000 */
[----:B------:R1:W-:Y:S05]  /*15930*/  @!P1 SYNCS.ARRIVE.TRANS64.RED.A1T0 RZ, [R127+URZ], RZ ;  /* 0x000000ff7fff99a7 */ /* 0x0003ea000810043f */
[----:B------:R-:W-:Y:S01]  /*15940*/  MUFU.EX2 R171, R158 ;  /* 0x0000009e00ab7308 */ /* 0x000fe20000000800 */
[----:B0-----:R-:W-:Y:S02]  /*15950*/  F2FP.BF16.F32.PACK_AB R170, R9, R135 ;  /* 0x0000008709aa723e */ /* 0x001fe400000010ff */
[----:B------:R-:W-:Y:S02]  /*15960*/  F2FP.BF16.F32.PACK_AB R168, R130, R15 ;  /* 0x0000000f82a8723e */ /* 0x000fe400000010ff */
[----:B------:R-:W-:Y:S01]  /*15970*/  F2FP.BF16.F32.PACK_AB R169, R157, R156 ;  /* 0x0000009c9da9723e */ /* 0x000fe200000010ff */
[----:B-1----:R-:W-:Y:S01]  /*15980*/  FFMA.FTZ R127, R11, R6, R188 ;  /* 0x000000060b7f7223 */ /* 0x002fe200000100bc */
[----:B------:R-:W-:Y:S01]  /*15990*/  FFMA.FTZ R6, R151, UR11, -R10 ;  /* 0x0000000b97067c23 */ /* 0x000fe2000801080a */
[----:B------:R0:W-:Y:S01]  /*159a0*/  @!P1 SYNCS.ARRIVE.TRANS64.RED.A1T0 RZ, [R129+URZ], RZ ;  /* 0x000000ff81ff99a7 */ /* 0x0001e2000810043f */
[C---:B------:R-:W-:Y:S01]  /*159b0*/  F2FP.BF16.F32.PACK_AB R188, R160.reuse, R188 ;  /* 0x000000bca0bc723e */ /* 0x040fe200000010ff */
[----:B------:R-:W-:-:S03]  /*159c0*/  FADD.FTZ R127, R160, R127 ;  /* 0x0000007fa07f7221 */ /* 0x000fc60000010000 */
[----:B------:R-:W1:Y:S01]  /*159d0*/  MUFU.EX2 R6, R6 ;  /* 0x0000000600067308 */ /* 0x000e620000000800 */
[----:B------:R-:W-:Y:S01]  /*159e0*/  FADD.FTZ R136, R190, R127 ;  /* 0x0000007fbe887221 */ /* 0x000fe20000010000 */
[----:B------:R-:W-:-:S03]  /*159f0*/  F2FP.BF16.F32.PACK_AB R190, R161, R190 ;  /* 0x000000bea1be723e */ /* 0x000fc600000010ff */
[----:B------:R-:W-:Y:S01]  /*15a00*/  FADD.FTZ R3, R161, R136 ;  /* 0x00000088a1037221 */ /* 0x000fe20000010000 */
[----:B------:R-:W-:Y:S01]  /*15a10*/  FADD.FTZ R136, R13, R132 ;  /* 0x000000840d887221 */ /* 0x000fe20000010000 */
[--C-:B------:R-:W-:Y:S01]  /*15a20*/  FFMA.FTZ R132, R153, UR11, -R10.reuse ;  /* 0x0000000b99847c23 */ /* 0x100fe2000801080a */
[----:B------:R-:W-:Y:S01]  /*15a30*/  FFMA.FTZ R10, R159, UR11, -R10 ;  /* 0x0000000b9f0a7c23 */ /* 0x000fe2000801080a */
[----:B------:R-:W-:Y:S01]  /*15a40*/  FADD.FTZ R138, R184, R3 ;  /* 0x00000003b88a7221 */ /* 0x000fe20000010000 */
[----:B------:R-:W-:Y:S01]  /*15a50*/  FADD.FTZ R3, R185, R136 ;  /* 0x00000088b9037221 */ /* 0x000fe20000010000 */
[C---:B------:R-:W-:Y:S02]  /*15a60*/  F2FP.BF16.F32.PACK_AB R185, R14.reuse, R185 ;  /* 0x000000b90eb9723e */ /* 0x040fe400000010ff */
[C---:B------:R-:W-:Y:S01]  /*15a70*/  FADD.FTZ R127, R21.reuse, R138 ;  /* 0x0000008a157f7221 */ /* 0x040fe20000010000 */
[----:B------:R-:W-:Y:S01]  /*15a80*/  FADD.FTZ R136, R14, R3 ;  /* 0x000000030e887221 */ /* 0x000fe20000010000 */
[----:B------:R-:W2:Y:S01]  /*15a90*/  MUFU.EX2 R132, R132 ;  /* 0x0000008400847308 */ /* 0x000ea20000000800 */
[----:B------:R-:W-:Y:S01]  /*15aa0*/  F2FP.BF16.F32.PACK_AB R184, R21, R184 ;  /* 0x000000b815b8723e */ /* 0x000fe200000010ff */
[----:B------:R-:W-:Y:S01]  /*15ab0*/  FADD.FTZ R138, R186, R127 ;  /* 0x0000007fba8a7221 */ /* 0x000fe20000010000 */
[----:B------:R-:W-:Y:S01]  /*15ac0*/  FADD.FTZ R3, R187, R136 ;  /* 0x00000088bb037221 */ /* 0x000fe20000010000 */
[----:B------:R-:W-:-:S02]  /*15ad0*/  F2FP.BF16.F32.PACK_AB R187, R20, R187 ;  /* 0x000000bb14bb723e */ /* 0x000fc400000010ff */
[C---:B------:R-:W-:Y:S01]  /*15ae0*/  FADD.FTZ R127, R121.reuse, R138 ;  /* 0x0000008a797f7221 */ /* 0x040fe20000010000 */
[----:B------:R-:W-:Y:S01]  /*15af0*/  FADD.FTZ R136, R20, R3 ;  /* 0x0000000314887221 */ /* 0x000fe20000010000 */
[----:B------:R-:W3:Y:S01]  /*15b00*/  MUFU.EX2 R10, R10 ;  /* 0x0000000a000a7308 */ /* 0x000ee20000000800 */
[----:B------:R-:W-:Y:S01]  /*15b10*/  F2FP.BF16.F32.PACK_AB R186, R121, R186 ;  /* 0x000000ba79ba723e */ /* 0x000fe200000010ff */
        /* <DEDUP_REMOVED lines=20> */
[----:B-1----:R-:W-:Y:S02]  /*15c60*/  F2FP.BF16.F32.PACK_AB R179, R6, R179 ;  /* 0x000000b306b3723e */ /* 0x002fe400000010ff */
[----:B------:R-:W-:Y:S01]  /*15c70*/  FADD.FTZ R13, R126, R13 ;  /* 0x0000000d7e0d7221 */ /* 0x000fe20000010000 */
[----:B------:R-:W-:Y:S01]  /*15c80*/  FADD.FTZ R14, R6, R3 ;  /* 0x00000003060e7221 */ /* 0x000fe20000010000 */
[----:B------:R-:W-:-:S02]  /*15c90*/  F2FP.BF16.F32.PACK_AB R178, R126, R178 ;  /* 0x000000b27eb2723e */ /* 0x000fc400000010ff */
[----:B------:R-:W-:Y:S01]  /*15ca0*/  FADD.FTZ R20, R172, R13 ;  /* 0x0000000dac147221 */ /* 0x000fe20000010000 */
[----:B------:R-:W-:Y:S01]  /*15cb0*/  FADD.FTZ R3, R173, R14 ;  /* 0x0000000ead037221 */ /* 0x000fe20000010000 */
[C---:B------:R-:W-:Y:S02]  /*15cc0*/  F2FP.BF16.F32.PACK_AB R172, R133.reuse, R172 ;  /* 0x000000ac85ac723e */ /* 0x040fe400000010ff */
[----:B------:R-:W-:Y:S01]  /*15cd0*/  FADD.FTZ R13, R133, R20 ;  /* 0x00000014850d7221 */ /* 0x000fe20000010000 */
[C---:B--2---:R-:W-:Y:S01]  /*15ce0*/  FADD.FTZ R14, R132.reuse, R3 ;  /* 0x00000003840e7221 */ /* 0x044fe20000010000 */
        /* <DEDUP_REMOVED lines=10> */
[----:B------:R-:W-:-:S03]  /*15d90*/  FADD.FTZ R6, R157, R6 ;  /* 0x000000069d067221 */ /* 0x000fc60000010000 */
[----:B------:R-:W-:Y:S01]  /*15da0*/  FADD.FTZ R12, R135, R12 ;  /* 0x0000000c870c7221 */ /* 0x000fe20000010000 */
[----:B------:R-:W-:Y:S01]  /*15db0*/  FADD.FTZ R3, R171, R6 ;  /* 0x00000006ab037221 */ /* 0x000fe20000010000 */
[C---:B---3--:R-:W-:Y:S02]  /*15dc0*/  F2FP.BF16.F32.PACK_AB R171, R10.reuse, R171 ;  /* 0x000000ab0aab723e */ /* 0x048fe400000010ff */
[----:B------:R-:W-:Y:S01]  /*15dd0*/  FADD.FTZ R6, R9, R12 ;  /* 0x0000000c09067221 */ /* 0x000fe20000010000 */
[----:B------:R-:W-:Y:S01]  /*15de0*/  FADD.FTZ R3, R10, R3 ;  /* 0x000000030a037221 */ /* 0x000fe20000010000 */
[----:B------:R-:W-:Y:S02]  /*15df0*/  IMAD.MOV.U32 R10, RZ, RZ, R0 ;  /* 0x000000ffff0a7224 */ /* 0x000fe400078e0000 */
[----:B------:R-:W-:Y:S01]  /*15e00*/  IMAD.MOV.U32 R9, RZ, RZ, R2 ;  /* 0x000000ffff097224 */ /* 0x000fe200078e0002 */
[----:B0-----:R-:W-:Y:S06]  /*15e10*/  @P2 BRA `(.L_x_1596) ;  /* 0xffffffdc00182947 */ /* 0x001fec000383ffff */
.L_x_1587:
        /* <DEDUP_REMOVED lines=11> */
.L_x_1614:
[----:B------:R-:W-:-:S04]  /*15ed0*/  UIADD3 UR36, UR4, 0x1, URZ ;  /* 0x0000000104247890 */ /* 0x000fc8000fffe03f */
[----:B------:R-:W-:-:S04]  /*15ee0*/  UISETP.NE.AND UP2, UPT, UR36, 0x2, UPT ;  /* 0x000000022400788c */ /* 0x000fc8000bf45270 */
[----:B------:R-:W-:Y:S02]  /*15ef0*/  USEL UR39, URZ, 0x1, UP2 ;  /* 0x000000013f277887 */ /* 0x000fe40009000000 */
[----:B------:R-:W-:Y:S02]  /*15f00*/  USEL UR36, UR36, URZ, UP2 ;  /* 0x0000003f24247287 */ /* 0x000fe40009000000 */
[----:B------:R-:W-:Y:S01]  /*15f10*/  ULOP3.LUT UR39, UR7, UR39, URZ, 0x3c, !UPT ;  /* 0x0000002707277292 */ /* 0x000fe2000f8e3c3f */
[----:B------:R-:W-:Y:S11]  /*15f20*/  @!P0 BRA `(.L_x_1598) ;  /* 0x0000000000048947 */ /* 0x000ff60003800000 */
[----:B------:R-:W-:Y:S01]  /*15f30*/  BPT.TRAP 0x1 ;  /* 0x000000040000795c */ /* 0x000fe20000300000 */
.L_x_1598:
[----:B------:R-:W-:Y:S01]  /*15f40*/  ULEA UR6, UR36, UR37, 0x3 ;  /* 0x0000002524067291 */ /* 0x000fe2000f8e183f */
[----:B------:R-:W-:-:S05]  /*15f50*/  IMAD.U32 R0, RZ, RZ, UR39 ;  /* 0x00000027ff007e24 */ /* 0x000fca000f8e00ff */
[----:B------:R-:W-:-:S04]  /*15f60*/  SHF.L.U32 R0, R0, 0x1f, RZ ;  /* 0x0000001f00007819 */ /* 0x000fc800000006ff */
[----:B------:R0:W1:Y:S01]  /*15f70*/  SYNCS.PHASECHK.TRANS64.TRYWAIT P2, [UR6+0x30830], R0 ;  /* 0x03083000ff0075a7 */ /* 0x0000620008040146 */
[----:B------:R-:W-:Y:S05]  /*15f80*/  @!P0 BRA `(.L_x_1599) ;  /* 0x0000000000048947 */ /* 0x000fea0003800000 */
[----:B------:R-:W-:Y:S01]  /*15f90*/  BPT.TRAP 0x1 ;  /* 0x000000040000795c */ /* 0x000fe20000300000 */
.L_x_1599:
[-C--:B------:R-:W-:Y:S01]  /*15fa0*/  FMUL.FTZ R24, R24, R11.reuse ;  /* 0x0000000b18187220 */ /* 0x080fe20000410000 */
[----:B------:R-:W-:Y:S01]  /*15fb0*/  FMUL.FTZ R25, R25, R11 ;  /* 0x0000000b19197220 */ /* 0x000fe20000410000 */
[----:B-1----:R-:W-:Y:S06]  /*15fc0*/  @P2 BRA `(.L_x_1600) ;  /* 0x0000000000082947 */ /* 0x002fec0003800000 */
[----:B------:R-:W1:Y:S02]  /*15fd0*/  SYNCS.PHASECHK.TRANS64.TRYWAIT P2, [UR6+0x30830], R0 ;  /* 0x03083000ff0075a7 */ /* 0x000e640008040146 */
[----:B-1----:R-:W-:Y:S05]  /*15fe0*/  @!P2 BRA `(.L_x_1601) ;  /* 0x000001200020a947 */ /* 0x002fea0003800000 */
.L_x_1600:
        /* <DEDUP_REMOVED lines=163> */
.L_x_1602:
[----:B------:R-:W-:Y:S01]  /*16a20*/  ULEA UR10, UR4, UR37, 0x3 ;  /* 0x00000025040a7291 */ /* 0x000fe2000f8e183f */
[----:B01----:R-:W-:-:S05]  /*16a30*/  IMAD.U32 R0, RZ, RZ, UR7 ;  /* 0x00000007ff007e24 */ /* 0x003fca000f8e00ff */
[----:B------:R-:W-:-:S04]  /*16a40*/  SHF.L.U32 R0, R0, 0x1f, RZ ;  /* 0x0000001f00007819 */ /* 0x000fc800000006ff */
[----:B------:R0:W1:Y:S01]  /*16a50*/  SYNCS.PHASECHK.TRANS64.TRYWAIT P2, [UR10+0x30850], R0 ;  /* 0x03085000ff0075a7 */ /* 0x000062000804014a */
[----:B------:R-:W-:Y:S05]  /*16a60*/  @!P0 BRA `(.L_x_1603) ;  /* 0x0000000000048947 */ /* 0x000fea0003800000 */
[----:B------:R-:W-:Y:S01]  /*16a70*/  BPT.TRAP 0x1 ;  /* 0x000000040000795c */ /* 0x000fe20000300000 */
.L_x_1603:
[----:B-1----:R-:W-:Y:S05]  /*16a80*/  @P2 BRA `(.L_x_1604) ;  /* 0x0000000000082947 */ /* 0x002fea0003800000 */
[----:B------:R-:W1:Y:S02]  /*16a90*/  SYNCS.PHASECHK.TRANS64.TRYWAIT P2, [UR10+0x30850], R0 ;  /* 0x03085000ff0075a7 */ /* 0x000e64000804014a */
[----:B-1----:R-:W-:Y:S05]  /*16aa0*/  @!P2 BRA `(.L_x_1605) ;  /* 0x000001140088a947 */ /* 0x002fea0003800000 */
.L_x_1604:
[----:B------:R-:W-:Y:S01]  /*16ab0*/  UIADD3 UR6, UR37, 0x400, URZ ;  /* 0x0000040025067890 */ /* 0x000fe2000fffe03f */
[----:B------:R-:W-:Y:S01]  /*16ac0*/  WARPGROUP.ARRIVE ;  /* 0x00000000000079c5 */ /* 0x000fe20000000000 */
[----:B------:R-:W-:Y:S01]  /*16ad0*/  UMOV UR7, 0x40000040 ;  /* 0x4000004000077882 */ /* 0x000fe20000000000 */
[----:B------:R-:W-:Y:S01]  /*16ae0*/  R2UR UR11, R192 ;  /* 0x00000000c00b72ca */ /* 0x000fe200000e0000 */
[----:B------:R-:W-:Y:S01]  /*16af0*/  USHF.R.U32.HI UR6, URZ, 0x4, UR6 ;  /* 0x000000043f067899 */ /* 0x000fe20008011606 */
[----:B------:R-:W-:Y:S01]  /*16b00*/  PLOP3.LUT P2, PT, PT, PT, UP0, 0x80, 0x0 ;  /* 0x000000000000781c */ /* 0x000fe20003f4f008 */
[----:B01----:R-:W-:Y:S01]  /*16b10*/  FMUL.FTZ R0, R122, UR5 ;  /* 0x000000057a007c20 */ /* 0x003fe20008410000 */
        /* <DEDUP_REMOVED lines=8> */
[----:B------:R-:W-:Y:S01]  /*16ba0*/  IMAD.U32 R13, RZ, RZ, UR36 ;  /* 0x00000024ff0d7e24 */ /* 0x000fe2000f8e00ff */
        /* <DEDUP_REMOVED lines=123> */
[----:B------:R-:W-:-:S05]  /*17360*/  @!P1 LEA R12, R13, UR37, 0x3 ;  /* 0x000000250d0c9c11 */ /* 0x000fca000f8e18ff */
[----:B------:R-:W-:Y:S02]  /*17370*/  @!P1 VIADD R13, R12, 0x30840 ;  /* 0x000308400c0d9836 */ /* 0x000fe40000000000 */
[----:B------:R-:W5:Y:S03]  /*17380*/  SHFL.IDX PT, R12, R160, RZ, 0x1c1f ;  /* 0x001c1fffa00c7589 */ /* 0x000f6600000e0000 */
        /* <DEDUP_REMOVED lines=25> */
.L_x_1608:
[----:B------:R-:W-:-:S05]  /*17520*/  IMAD.U32 R167, RZ, RZ, UR54 ;  /* 0x00000036ffa77e24 */ /* 0x000fca000f8e00ff */
[----:B------:R-:W-:-:S13]  /*17530*/  ISETP.NE.AND P2, PT, R167, 0x1, PT ;  /* 0x00000001a700780c */ /* 0x000fda0003f45270 */
[----:B------:R-:W0:Y:S02]  /*17540*/  @P2 LDC.64 R12, c[0x0][0x9e8] ;  /* 0x00027a00ff0c2b82 */ /* 0x000e240000000a00 */
[----:B0-----:R-:W-:-:S05]  /*17550*/  @P2 IMAD.HI.U32 R12, R169, R12, RZ ;  /* 0x0000000ca90c2227 */ /* 0x001fca00078e00ff */
[----:B------:R-:W-:-:S07]  /*17560*/  @P2 SHF.R.U32.HI R169, RZ, R13, R12 ;  /* 0x0000000dffa92219 */ /* 0x000fce000001160c */
.L_x_1609:
[----:B------:R-:W-:Y:S05]  /*17570*/  BSYNC B0 ;  /* 0x0000000000007941 */ /* 0x000fea0003800000 */
.L_x_1607:
[----:B------:R-:W-:-:S05]  /*17580*/  IMAD R12, R169, R167, R158 ;  /* 0x000000a7a90c7224 */ /* 0x000fca00078e029e */
[----:B------:R-:W-:Y:S02]  /*17590*/  VIADDMNMX R164, R12, R167, R164, PT ;  /* 0x000000a70ca47246 */ /* 0x000fe400038001a4 */
[----:B------:R-:W-:-:S07]  /*175a0*/  VIMNMX R163, R163, R12, !PT ;  /* 0x0000000ca3a37248 */ /* 0x000fce0007fe0100 */
.L_x_1606:
        /* <DEDUP_REMOVED lines=153> */
.L_x_1612:
[----:B------:R-:W-:-:S05]  /*17f40*/  IMAD.U32 R169, RZ, RZ, UR54 ;  /* 0x00000036ffa97e24 */ /* 0x000fca000f8e00ff */
[----:B------:R-:W-:-:S13]  /*17f50*/  ISETP.NE.AND P6, PT, R169, 0x1, PT ;  /* 0x00000001a900780c */ /* 0x000fda0003fc5270 */
[----:B------:R-:W0:Y:S02]  /*17f60*/  @P6 LDC.64 R12, c[0x0][0x9e8] ;  /* 0x00027a00ff0c6b82 */ /* 0x000e240000000a00 */
[----:B0-----:R-:W-:-:S05]  /*17f70*/  @P6 IMAD.HI.U32 R12, R163, R12, RZ ;  /* 0x0000000ca30c6227 */ /* 0x001fca00078e00ff */
[----:B------:R-:W-:-:S07]  /*17f80*/  @P6 SHF.R.U32.HI R163, RZ, R13, R12 ;  /* 0x0000000dffa36219 */ /* 0x000fce000001160c */
.L_x_1613:
[----:B------:R-:W-:Y:S05]  /*17f90*/  BSYNC B0 ;  /* 0x0000000000007941 */ /* 0x000fea0003800000 */
.L_x_1611:
[----:B------:R-:W-:-:S05]  /*17fa0*/  IMAD R158, R163, R169, R158 ;  /* 0x000000a9a39e7224 */ /* 0x000fca00078e029e */
[----:B------:R-:W-:Y:S02]  /*17fb0*/  VIADDMNMX R166, R158, R169, R166, PT ;  /* 0x000000a99ea67246 */ /* 0x000fe400038001a6 */
[----:B------:R-:W-:-:S07]  /*17fc0*/  VIMNMX R165, R165, R158, !PT ;  /* 0x0000009ea5a57248 */ /* 0x000fce0007fe0100 */
.L_x_1610:
[C---:B------:R-:W-:Y:S01]  /*17fd0*/  ISETP.GT.AND P2, PT, R165.reuse, 0x1, !P2 ;  /* 0x00000001a500780c */ /* 0x040fe20005744270 */
[----:B------:R-:W-:Y:S01]  /*17fe0*/  UMOV UR11, UR55 ;  /* 0x00000037000b7c82 */ /* 0x000fe20008000000 */
[----:B------:R-:W-:Y:S01]  /*17ff0*/  LOP3.LUT P6, RZ, R18, 0x10000, RZ, 0xc0, !PT ;  /* 0x0001000012ff7812 */ /* 0x000fe200078cc0ff */
[----:B------:R-:W-:Y:S01]  /*18000*/  UMOV UR7, UR39 ;  /* 0x0000002700077c82 */ /* 0x000fe20008000000 */
[----:B------:R-:W-:Y:S02]  /*18010*/  ISETP.LT.OR P2, PT, R166, 0x2, P2 ;  /* 0x00000002a600780c */ /* 0x000fe40001741670 */
[----:B------:R-:W-:Y:S02]  /*18020*/  ISETP.GT.AND P3, PT, R165, 0x8, !P3 ;  /* 0x00000008a500780c */ /* 0x000fe40005f64270 */
[----:B------:R-:W-:Y:S02]  /*18030*/  FSEL R12, R11, -INF , !P2 ;  /* 0xff8000000b0c7808 */ /* 0x000fe40005000000 */
[----:B------:R-:W-:-:S02]  /*18040*/  LOP3.LUT P2, RZ, R18, 0x4, RZ, 0xc0, !PT ;  /* 0x0000000412ff7812 */ /* 0x000fc4000784c0ff */
[----:B------:R-:W-:Y:S02]  /*18050*/  FMNMX.FTZ R11, R167, R10, !PT ;  /* 0x0000000aa70b7209 */ /* 0x000fe40007810000 */
        /* <DEDUP_REMOVED lines=92> */
[----:B------:R-:W-:-:S04]  /*18620*/  LOP3.LUT P2, RZ, R18, 0x80, RZ, 0xc0, !PT ;  /* 0x0000008012ff7812 */ /* 0x000fc8000784c0ff */
        /* <DEDUP_REMOVED lines=16> */
[----:B------:R-:W-:Y:S01]  /*18730*/  FSEL R13, R0, -INF , !P2 ;  /* 0xff800000000d7808 */ /* 0x000fe20005000000 */
[C---:B------:R-:W-:Y:S01]  /*18740*/  FMUL.FTZ R0, R2.reuse, UR11 ;  /* 0x0000000b02007c20 */ /* 0x040fe20008410000 */
[----:B------:R-:W-:-:S02]  /*18750*/  FSETP.NEU.FTZ.AND P2, PT, R2, -INF , PT ;  /* 0xff8000000200780b */ /* 0x000fc40003f5d000 */
[----:B------:R-:W-:Y:S02]  /*18760*/  FMNMX.FTZ R11, R13, R9, !PT ;  /* 0x000000090d0b7209 */ /* 0x000fe40007810000 */
[----:B------:R-:W-:Y:S02]  /*18770*/  FSEL R0, R0, RZ, P2 ;  /* 0x000000ff00007208 */ /* 0x000fe40001000000 */
[----:B------:R-:W-:Y:S02]  /*18780*/  FMNMX.FTZ R11, R12, R11, !PT ;  /* 0x0000000b0c0b7209 */ /* 0x000fe40007810000 */
[----:B------:R-:W-:Y:S01]  /*18790*/  FSEL R151, R151, -INF , !P3 ;  /* 0xff80000097977808 */ /* 0x000fe20005800000 */
[--C-:B------:R-:W-:Y:S01]  /*187a0*/  FFMA.FTZ R158, R8, UR11, -R0.reuse ;  /* 0x0000000b089e7c23 */ /* 0x100fe20008010800 */
[----:B------:R-:W-:Y:S01]  /*187b0*/  FMNMX.FTZ R8, R14, R11, !PT ;  /* 0x0000000b0e087209 */ /* 0x000fe20007810000 */
[--C-:B------:R-:W-:Y:S01]  /*187c0*/  FFMA.FTZ R184, R122, UR11, -R0.reuse ;  /* 0x0000000b7ab87c23 */ /* 0x100fe20008010800 */
[----:B------:R-:W-:Y:S01]  /*187d0*/  ISETP.GT.AND P6, PT, R165, 0x59, !P6 ;  /* 0x00000059a500780c */ /* 0x000fe200077c4270 */
        /* <DEDUP_REMOVED lines=11> */
[----:B------:R-:W-:Y:S01]  /*18890*/  FSEL R139, R2, RZ, P2 ;  /* 0x000000ff028b7208 */ /* 0x000fe20001000000 */
[--C-:B------:R-:W-:Y:S01]  /*188a0*/  FFMA.FTZ R180, R130, UR11, -R0.reuse ;  /* 0x0000000b82b47c23 */ /* 0x100fe20008010800 */
[----:B------:R-:W-:Y:S01]  /*188b0*/  FMNMX.FTZ R8, R124, R11, !PT ;  /* 0x0000000b7c087209 */ /* 0x000fe20007810000 */
[--C-:B------:R-:W-:Y:S01]  /*188c0*/  FFMA.FTZ R123, R131, UR11, -R0.reuse ;  /* 0x0000000b837b7c23 */ /* 0x100fe20008010800 */
[--C-:B------:R-:W-:Y:S01]  /*188d0*/  FFMA.FTZ R182, R134, UR11, -R0.reuse ;  /* 0x0000000b86b67c23 */ /* 0x100fe20008010800 */
[----:B------:R-:W-:Y:S01]  /*188e0*/  FFMA.FTZ R126, R135, UR11, -R0 ;  /* 0x0000000b877e7c23 */ /* 0x000fe20008010800 */
[----:B------:R-:W-:Y:S01]  /*188f0*/  FMNMX.FTZ R11, R125, R8, !PT ;  /* 0x000000087d0b7209 */ /* 0x000fe20007810000 */
[----:B------:R-:W-:Y:S01]  /*18900*/  FADD.FTZ R139, -R139, R10 ;  /* 0x0000000a8b8b7221 */ /* 0x000fe20000010100 */
        /* <DEDUP_REMOVED lines=15> */
[----:B------:R-:W-:Y:S01]  /*18a00*/  FFMA.FTZ R161, R161, UR11, -R0 ;  /* 0x0000000ba1a17c23 */ /* 0x000fe20008010800 */
[----:B------:R-:W-:Y:S01]  /*18a10*/  FMUL.FTZ R139, R139, UR11 ;  /* 0x0000000b8b8b7c20 */ /* 0x000fe20008410000 */
[----:B------:R-:W-:Y:S01]  /*18a20*/  MUFU.EX2 R188, R188 ;  /* 0x000000bc00bc7308 */ /* 0x000fe20000000800 */
[----:B------:R-:W-:-:S04]  /*18a30*/  FMNMX.FTZ R8, R136, R11, !PT ;  /* 0x0000000b88087209 */ /* 0x000fc80007810000 */
[----:B------:R-:W-:-:S03]  /*18a40*/  FMNMX.FTZ R8, R137, R8, !PT ;  /* 0x0000000889087209 */ /* 0x000fc60007810000 */
        /* <DEDUP_REMOVED lines=28> */
[----:B------:R-:W-:-:S03]  /*18c10*/  FMUL.FTZ R138, R0, UR11 ;  /* 0x0000000b008a7c20 */ /* 0x000fc60008410000 */
[----:B------:R-:W-:-:S03]  /*18c20*/  FSEL R8, R0, RZ, P2 ;  /* 0x000000ff00087208 */ /* 0x000fc60001000000 */
[----:B------:R-:W0:Y:S01]  /*18c30*/  MUFU.EX2 R11, R139 ;  /* 0x0000008b000b7308 */ /* 0x000e220000000800 */
[----:B------:R-:W-:Y:S02]  /*18c40*/  FSEL R138, R138, RZ, P2 ;  /* 0x000000ff8a8a7208 */ /* 0x000fe40001000000 */
[----:B------:R-:W-:Y:S01]  /*18c50*/  ISETP.GT.AND P2, PT, R7, UR4, PT ;  /* 0x0000000407007c0c */ /* 0x000fe2000bf44270 */
[----:B------:R-:W-:Y:S01]  /*18c60*/  FADD.FTZ R8, -R8, R9 ;  /* 0x0000000908087221 */ /* 0x000fe20000010100 */
[----:B------:R-:W-:Y:S01]  /*18c70*/  UMOV UR4, UR36 ;  /* 0x0000002400047c82 */ /* 0x000fe20008000000 */
[--C-:B------:R-:W-:Y:S01]  /*18c80*/  FFMA.FTZ R189, R13, UR11, -R138.reuse ;  /* 0x0000000b0dbd7c23 */ /* 0x100fe2000801088a */
[--C-:B------:R-:W-:Y:S01]  /*18c90*/  FFMA.FTZ R12, R12, UR11, -R138.reuse ;  /* 0x0000000b0c0c7c23 */ /* 0x100fe2000801088a */
[----:B------:R-:W-:Y:S01]  /*18ca0*/  FMUL.FTZ R8, R8, UR11 ;  /* 0x0000000b08087c20 */ /* 0x000fe20008410000 */
[--C-:B------:R-:W-:Y:S01]  /*18cb0*/  FFMA.FTZ R191, R14, UR11, -R138.reuse ;  /* 0x0000000b0ebf7c23 */ /* 0x100fe2000801088a */
[--C-:B------:R-:W-:Y:S01]  /*18cc0*/  FFMA.FTZ R14, R121, UR11, -R138.reuse ;  /* 0x0000000b790e7c23 */ /* 0x100fe2000801088a */
[--C-:B------:R-:W-:Y:S01]  /*18cd0*/  FFMA.FTZ R13, R15, UR11, -R138.reuse ;  /* 0x0000000b0f0d7c23 */ /* 0x100fe2000801088a */
[----:B------:R-:W-:Y:S01]  /*18ce0*/  MUFU.EX2 R189, R189 ;  /* 0x000000bd00bd7308 */ /* 0x000fe20000000800 */
[--C-:B------:R-:W-:Y:S01]  /*18cf0*/  FFMA.FTZ R15, R125, UR11, -R138.reuse ;  /* 0x0000000b7d0f7c23 */ /* 0x100fe2000801088a */
[--C-:B------:R-:W-:Y:S01]  /*18d00*/  FFMA.FTZ R185, R120, UR11, -R138.reuse ;  /* 0x0000000b78b97c23 */ /* 0x100fe2000801088a */
[--C-:B------:R-:W-:Y:S01]  /*18d10*/  FFMA.FTZ R187, R124, UR11, -R138.reuse ;  /* 0x0000000b7cbb7c23 */ /* 0x100fe2000801088a */
[----:B------:R-:W-:Y:S01]  /*18d20*/  FFMA.FTZ R181, R128, UR11, -R138 ;  /* 0x0000000b80b57c23 */ /* 0x000fe2000801088a */
[----:B0-----:R-:W-:Y:S01]  /*18d30*/  FFMA.FTZ R121, R11, R6, R188 ;  /* 0x000000060b797223 */ /* 0x001fe200000100bc */
[--C-:B------:R-:W-:Y:S01]  /*18d40*/  FFMA.FTZ R120, R129, UR11, -R138.reuse ;  /* 0x0000000b81787c23 */ /* 0x100fe2000801088a */
[--C-:B------:R-:W-:Y:S01]  /*18d50*/  FFMA.FTZ R183, R132, UR11, -R138.reuse ;  /* 0x0000000b84b77c23 */ /* 0x100fe2000801088a */
[----:B------:R-:W0:Y:S01]  /*18d60*/  MUFU.EX2 R8, R8 ;  /* 0x0000000800087308 */ /* 0x000e220000000800 */
[----:B------:R-:W-:Y:S01]  /*18d70*/  FADD.FTZ R121, R158, R121 ;  /* 0x000000799e797221 */ /* 0x000fe20000010000 */
[--C-:B------:R-:W-:Y:S01]  /*18d80*/  FFMA.FTZ R133, R133, UR11, -R138.reuse ;  /* 0x0000000b85857c23 */ /* 0x100fe2000801088a */
[----:B------:R-:W-:Y:S01]  /*18d90*/  FFMA.FTZ R177, R136, UR11, -R138 ;  /* 0x0000000b88b17c23 */ /* 0x000fe2000801088a */
[----:B------:R-:W-:-:S02]  /*18da0*/  IMAD.U32 R128, RZ, RZ, UR10 ;  /* 0x0000000aff807e24 */ /* 0x000fc4000f8e00ff */
[----:B------:R-:W-:Y:S01]  /*18db0*/  FADD.FTZ R125, R190, R121 ;  /* 0x00000079be7d7221 */ /* 0x000fe20000010000 */
[--C-:B------:R-:W-:Y:S01]  /*18dc0*/  FFMA.FTZ R121, R137, UR11, -R138.reuse ;  /* 0x0000000b89797c23 */ /* 0x100fe2000801088a */
[--C-:B------:R-:W-:Y:S01]  /*18dd0*/  FFMA.FTZ R179, R141, UR11, -R138.reuse ;  /* 0x0000000b8db37c23 */ /* 0x100fe2000801088a */
[----:B------:R-:W1:Y:S01]  /*18de0*/  MUFU.EX2 R12, R12 ;  /* 0x0000000c000c7308 */ /* 0x000e620000000800 */
[----:B------:R-:W-:Y:S01]  /*18df0*/  FADD.FTZ R125, R20, R125 ;  /* 0x0000007d147d7221 */ /* 0x000fe20000010000 */
[--C-:B------:R-:W-:Y:S01]  /*18e00*/  FFMA.FTZ R173, R144, UR11, -R138.reuse ;  /* 0x0000000b90ad7c23 */ /* 0x100fe2000801088a */
[--C-:B------:R-:W-:Y:S01]  /*18e10*/  FFMA.FTZ R175, R148, UR11, -R138.reuse ;  /* 0x0000000b94af7c23 */ /* 0x100fe2000801088a */
[--C-:B------:R-:W-:Y:S01]  /*18e20*/  FFMA.FTZ R169, R151, UR11, -R138.reuse ;  /* 0x0000000b97a97c23 */ /* 0x100fe2000801088a */
[----:B------:R-:W-:Y:S01]  /*18e30*/  FADD.FTZ R6, R184, R125 ;  /* 0x0000007db8067221 */ /* 0x000fe20000010000 */
[----:B------:R-:W-:Y:S01]  /*18e40*/  FFMA.FTZ R153, R153, UR11, -R138 ;  /* 0x0000000b99997c23 */ /* 0x000fe2000801088a */
[C---:B------:R-:W-:Y:S01]  /*18e50*/  F2FP.BF16.F32.PACK_AB R184, R21.reuse, R184 ;  /* 0x000000b815b8723e */ /* 0x040fe200000010ff */
[----:B------:R-:W2:Y:S01]  /*18e60*/  MUFU.EX2 R191, R191 ;  /* 0x000000bf00bf7308 */ /* 0x000ea20000000800 */
[----:B0-----:R-:W-:Y:S01]  /*18e70*/  FFMA.FTZ R3, R8, R3, R189 ;  /* 0x0000000308037223 */ /* 0x001fe200000100bd */
[----:B------:R-:W-:Y:S01]  /*18e80*/  FADD.FTZ R125, R21, R6 ;  /* 0x00000006157d7221 */ /* 0x000fe20000010000 */
[----:B------:R-:W-:Y:S01]  /*18e90*/  FFMA.FTZ R155, R155, UR11, -R138 ;  /* 0x0000000b9b9b7c23 */ /* 0x000fe2000801088a */
[----:B------:R-:W-:Y:S01]  /*18ea0*/  F2FP.BF16.F32.PACK_AB R190, R20, R190 ;  /* 0x000000be14be723e */ /* 0x000fe200000010ff */
[----:B------:R-:W-:-:S02]  /*18eb0*/  VIADD R7, R7, 0xffffffff ;  /* 0xffffffff07077836 */ /* 0x000fc40000000000 */
[----:B------:R-:W-:Y:S01]  /*18ec0*/  FADD.FTZ R125, R186, R125 ;  /* 0x0000007dba7d7221 */ /* 0x000fe20000010000 */
[----:B------:R-:W-:Y:S01]  /*18ed0*/  F2FP.BF16.F32.PACK_AB R186, R122, R186 ;  /* 0x000000ba7aba723e */ /* 0x000fe200000010ff */
[----:B------:R-:W0:Y:S01]  /*18ee0*/  MUFU.EX2 R13, R13 ;  /* 0x0000000d000d7308 */ /* 0x000e220000000800 */
[----:B-1----:R-:W-:Y:S01]  /*18ef0*/  FADD.FTZ R6, R12, R3 ;  /* 0x000000030c067221 */ /* 0x002fe20000010000 */
[----:B------:R-:W-:Y:S01]  /*18f00*/  FADD.FTZ R125, R122, R125 ;  /* 0x0000007d7a7d7221 */ /* 0x000fe20000010000 */
[----:B------:R-:W-:Y:S01]  /*18f10*/  FFMA.FTZ R3, R142, UR11, -R138 ;  /* 0x0000000b8e037c23 */ /* 0x000fe2000801088a */
[----:B------:R-:W-:Y:S02]  /*18f20*/  F2FP.BF16.F32.PACK_AB R188, R158, R188 ;  /* 0x000000bc9ebc723e */ /* 0x000fe400000010ff */
[----:B------:R-:W-:Y:S01]  /*18f30*/  FADD.FTZ R124, R180, R125 ;  /* 0x0000007db47c7221 */ /* 0x000fe20000010000 */
[----:B------:R-:W-:Y:S01]  /*18f40*/  F2FP.BF16.F32.PACK_AB R180, R123, R180 ;  /* 0x000000b47bb4723e */ /* 0x000fe200000010ff */
[----:B------:R-:W1:Y:S01]  /*18f50*/  MUFU.EX2 R185, R185 ;  /* 0x000000b900b97308 */ /* 0x000e620000000800 */
[----:B--2---:R-:W-:Y:S01]  /*18f60*/  FADD.FTZ R6, R191, R6 ;  /* 0x00000006bf067221 */ /* 0x004fe20000010000 */
[----:B------:R-:W-:Y:S01]  /*18f70*/  FADD.FTZ R129, R123, R124 ;  /* 0x0000007c7b817221 */ /* 0x000fe20000010000 */
[----:B------:R-:W-:Y:S01]  /*18f80*/  @!P1 VIADD R124, R128, 0x30860 ;  /* 0x00030860807c9836 */ /* 0x000fe20000000000 */
[----:B------:R-:W-:-:S02]  /*18f90*/  F2FP.BF16.F32.PACK_AB R189, R12, R189 ;  /* 0x000000bd0cbd723e */ /* 0x000fc400000010ff */
[----:B------:R-:W-:Y:S01]  /*18fa0*/  FADD.FTZ R129, R182, R129 ;  /* 0x00000081b6817221 */ /* 0x000fe20000010000 */
[C---:B------:R-:W-:Y:S01]  /*18fb0*/  F2FP.BF16.F32.PACK_AB R182, R126.reuse, R182 ;  /* 0x000000b67eb6723e */ /* 0x040fe200000010ff */
[----:B------:R-:W2:Y:S01]  /*18fc0*/  MUFU.EX2 R14, R14 ;  /* 0x0000000e000e7308 */ /* 0x000ea20000000800 */
[C---:B0-----:R-:W-:Y:S01]  /*18fd0*/  FADD.FTZ R6, R13.reuse, R6 ;  /* 0x000000060d067221 */ /* 0x041fe20000010000 */
[----:B------:R-:W-:Y:S01]  /*18fe0*/  FADD.FTZ R129, R126, R129 ;  /* 0x000000817e817221 */ /* 0x000fe20000010000 */
[----:B------:R-:W-:-:S03]  /*18ff0*/  F2FP.BF16.F32.PACK_AB R191, R13, R191 ;  /* 0x000000bf0dbf723e */ /* 0x000fc600000010ff */
[----:B------:R-:W-:Y:S01]  /*19000*/  FADD.FTZ R128, R176, R129 ;  /* 0x00000081b0807221 */ /* 0x000fe20000010000 */
[----:B------:R-:W-:Y:S01]  /*19010*/  F2FP.BF16.F32.PACK_AB R176, R127, R176 ;  /* 0x000000b07fb0723e */ /* 0x000fe200000010ff */
[----:B------:R-:W0:Y:S01]  /*19020*/  MUFU.EX2 R187, R187 ;  /* 0x000000bb00bb7308 */ /* 0x000e220000000800 */
[----:B-1----:R-:W-:-:S07]  /*19030*/  FADD.FTZ R125, R185, R6 ;  /* 0x00000006b97d7221 */ /* 0x002fce0000010000 */
[----:B------:R-:W1:Y:S01]  /*19040*/  MUFU.EX2 R15, R15 ;  /* 0x0000000f000f7308 */ /* 0x000e620000000800 */
[C---:B--2---:R-:W-:Y:S01]  /*19050*/  FADD.FTZ R6, R14.reuse, R125 ;  /* 0x0000007d0e067221 */ /* 0x044fe20000010000 */
[----:B------:R-:W-:Y:S01]  /*19060*/  @!P1 PRMT R125, RZ, 0x654, R124 ;  /* 0x00000654ff7d9816 */ /* 0x000fe2000000007c */
[----:B------:R-:W-:Y:S01]  /*19070*/  FFMA.FTZ R124, R145, UR11, -R138 ;  /* 0x0000000b917c7c23 */ /* 0x000fe2000801088a */
[----:B------:R-:W-:Y:S02]  /*19080*/  F2FP.BF16.F32.PACK_AB R185, R14, R185 ;  /* 0x000000b90eb9723e */ /* 0x000fe400000010ff */
[----:B------:R2:W-:Y:S02]  /*19090*/  @!P1 SYNCS.ARRIVE.TRANS64.RED.A1T0 RZ, [R125+URZ], RZ ;  /* 0x000000ff7dff99a7 */ /* 0x0005e4000810043f */
[----:B------:R-:W3:Y:S01]  /*190a0*/  MUFU.EX2 R181, R181 ;  /* 0x000000b500b57308 */ /* 0x000ee20000000800 */
[----:B0-----:R-:W-:Y:S01]  /*190b0*/  FADD.FTZ R6, R187, R6 ;  /* 0x00000006bb067221 */ /* 0x001fe20000010000 */
[--C-:B--2---:R-:W-:Y:S01]  /*190c0*/  FFMA.FTZ R125, R149, UR11, -R138.reuse ;  /* 0x0000000b957d7c23 */ /* 0x104fe2000801088a */
[----:B------:R-:W-:-:S05]  /*190d0*/  FFMA.FTZ R138, R157, UR11, -R138 ;  /* 0x0000000b9d8a7c23 */ /* 0x000fca000801088a */
[----:B------:R-:W0:Y:S01]  /*190e0*/  MUFU.EX2 R120, R120 ;  /* 0x0000007800787308 */ /* 0x000e220000000800 */
[C---:B-1----:R-:W-:Y:S01]  /*190f0*/  FADD.FTZ R6, R15.reuse, R6 ;  /* 0x000000060f067221 */ /* 0x042fe20000010000 */
[----:B------:R-:W-:-:S06]  /*19100*/  F2FP.BF16.F32.PACK_AB R187, R15, R187 ;  /* 0x000000bb0fbb723e */ /* 0x000fcc00000010ff */
[----:B------:R-:W1:Y:S01]  /*19110*/  MUFU.EX2 R183, R183 ;  /* 0x000000b700b77308 */ /* 0x000e620000000800 */
[----:B---3--:R-:W-:-:S07]  /*19120*/  FADD.FTZ R129, R181, R6 ;  /* 0x00000006b5817221 */ /* 0x008fce0000010000 */
[----:B------:R-:W2:Y:S01]  /*19130*/  MUFU.EX2 R178, R178 ;  /* 0x000000b200b27308 */ /* 0x000ea20000000800 */
[C---:B0-----:R-:W-:Y:S01]  /*19140*/  FADD.FTZ R6, R120.reuse, R129 ;  /* 0x0000008178067221 */ /* 0x041fe20000010000 */
[----:B------:R-:W-:-:S06]  /*19150*/  F2FP.BF16.F32.PACK_AB R181, R120, R181 ;  /* 0x000000b578b5723e */ /* 0x000fcc00000010ff */
[----:B------:R0:W3:Y:S01]  /*19160*/  MUFU.EX2 R9, R133 ;  /* 0x0000008500097308 */ /* 0x0000e20000000800 */
[----:B-1----:R-:W-:-:S07]  /*19170*/  FADD.FTZ R6, R183, R6 ;  /* 0x00000006b7067221 */ /* 0x002fce0000010000 */
[----:B------:R-:W1:Y:S01]  /*19180*/  MUFU.EX2 R130, R130 ;  /* 0x0000008200827308 */ /* 0x000e620000000800 */
[----:B0-----:R-:W-:-:S04]  /*19190*/  FADD.FTZ R133, R127, R128 ;  /* 0x000000807f857221 */ /* 0x001fc80000010000 */
[----:B--2---:R-:W-:-:S03]  /*191a0*/  FADD.FTZ R133, R178, R133 ;  /* 0x00000085b2857221 */ /* 0x004fc60000010000 */
[----:B------:R-:W0:Y:S01]  /*191b0*/  MUFU.EX2 R177, R177 ;  /* 0x000000b100b17308 */ /* 0x000e220000000800 */
[C---:B---3--:R-:W-:Y:S01]  /*191c0*/  FADD.FTZ R6, R9.reuse, R6 ;  /* 0x0000000609067221 */ /* 0x048fe20000010000 */
[----:B------:R-:W-:Y:S01]  /*191d0*/  F2FP.BF16.F32.PACK_AB R183, R9, R183 ;  /* 0x000000b709b7723e */ /* 0x000fe200000010ff */
[----:B------:R-:W-:-:S05]  /*191e0*/  IMAD.MOV.U32 R9, RZ, RZ, R0 ;  /* 0x000000ffff097224 */ /* 0x000fca00078e0000 */
        /* <DEDUP_REMOVED lines=47> */
[----:B------:R-:W-:-:S03]  /*194e0*/  F2FP.BF16.F32.PACK_AB R169, R20, R169 ;  /* 0x000000a914a9723e */ /* 0x000fc600000010ff */
[----:B0-----:R-:W-:-:S04]  /*194f0*/  FADD.FTZ R10, R155, R10 ;  /* 0x0000000a9b0a7221 */ /* 0x001fc80000010000 */
[C---:B--2---:R-:W-:Y:S01]  /*19500*/  FADD.FTZ R3, R138.reuse, R10 ;  /* 0x0000000a8a037221 */ /* 0x044fe20000010000 */
[----:B------:R-:W-:Y:S01]  /*19510*/  F2FP.BF16.F32.PACK_AB R171, R138, R155 ;  /* 0x0000009b8aab723e */ /* 0x000fe200000010ff */
[----:B------:R-:W-:Y:S01]  /*19520*/  IMAD.MOV.U32 R10, RZ, RZ, R2 ;  /* 0x000000ffff0a7224 */ /* 0x000fe200078e0002 */
[----:B------:R-:W-:Y:S06]  /*19530*/  @P2 BRA `(.L_x_1614) ;  /* 0xffffffc800642947 */ /* 0x000fec000383ffff */
.L_x_1597:
        /* <DEDUP_REMOVED lines=99> */
.L_x_1615:
[----:B------:R-:W-:Y:S01]  /*19b70*/  ULEA UR5, UR36, UR37, 0x3 ;  /* 0x0000002524057291 */ /* 0x000fe2000f8e183f */
[----:B------:R-:W-:-:S05]  /*19b80*/  IMAD.U32 R4, RZ, RZ, UR39 ;  /* 0x00000027ff047e24 */ /* 0x000fca000f8e00ff */
[----:B------:R-:W-:-:S04]  /*19b90*/  SHF.L.U32 R4, R4, 0x1f, RZ ;  /* 0x0000001f04047819 */ /* 0x000fc800000006ff */
[----:B------:R0:W1:Y:S01]  /*19ba0*/  SYNCS.PHASECHK.TRANS64.TRYWAIT P2, [UR5+0x30850], R4 ;  /* 0x03085004ff0075a7 */ /* 0x0000620008040145 */
[----:B------:R-:W-:Y:S05]  /*19bb0*/  @!P0 BRA `(.L_x_1616) ;  /* 0x0000000000048947 */ /* 0x000fea0003800000 */
[----:B------:R-:W-:Y:S01]  /*19bc0*/  BPT.TRAP 0x1 ;  /* 0x000000040000795c */ /* 0x000fe20000300000 */
.L_x_1616:
[----:B-1----:R-:W-:Y:S05]  /*19bd0*/  @P2 BRA `(.L_x_1617) ;  /* 0x0000000000082947 */ /* 0x002fea0003800000 */
[----:B------:R-:W1:Y:S02]  /*19be0*/  SYNCS.PHASECHK.TRANS64.TRYWAIT P0, [UR5+0x30850], R4 ;  /* 0x03085004ff0075a7 */ /* 0x000e640008000145 */
[----:B-1----:R-:W-:Y:S05]  /*19bf0*/  @!P0 BRA `(.L_x_1618) ;  /* 0x000000e4004c8947 */ /* 0x002fea0003800000 */
.L_x_1617:
[----:B------:R-:W-:Y:S01]  /*19c00*/  UIADD3 UR37, UR37, 0x400, URZ ;  /* 0x0000040025257890 */ /* 0x000fe2000fffe03f */
[----:B------:R-:W-:Y:S01]  /*19c10*/  WARPGROUP.ARRIVE ;  /* 0x00000000000079c5 */ /* 0x000fe20000000000 */
[----:B------:R-:W-:Y:S01]  /*19c20*/  UMOV UR7, 0x40000040 ;  /* 0x4000004000077882 */ /* 0x000fe20000000000 */
[----:B-1----:R-:W0:Y:S01]  /*19c30*/  SHFL.BFLY PT, R5, R6, 0x2, 0x1f ;  /* 0x0c401f0006057f89 */ /* 0x002e2200000e0000 */
[----:B------:R-:W-:Y:S01]  /*19c40*/  USHF.R.U32.HI UR37, URZ, 0x4, UR37 ;  /* 0x000000043f257899 */ /* 0x000fe20008011625 */
[----:B------:R-:W-:Y:S01]  /*19c50*/  IMAD.MOV.U32 R9, RZ, RZ, RZ ;  /* 0x000000ffff097224 */ /* 0x000fe200078e00ff */
[----:B------:R-:W-:Y:S01]  /*19c60*/  R2UR UR8, R228 ;  /* 0x00000000e40872ca */ /* 0x000fe200000e0000 */
[----:B------:R-:W1:Y:S01]  /*19c70*/  SHFL.BFLY PT, R8, R3, 0x2, 0x1f ;  /* 0x0c401f0003087f89 */ /* 0x000e6200000e0000 */
[----:B------:R-:W-:Y:S01]  /*19c80*/  ULOP3.LUT UR37, UR37, 0x3fff, URZ, 0xc0, !UPT ;  /* 0x00003fff25257892 */ /* 0x000fe2000f8ec03f */
[----:B------:R-:W-:-:S03]  /*19c90*/  IMAD.U32 R14, RZ, RZ, UR11 ;  /* 0x0000000bff0e7e24 */ /* 0x000fc6000f8e00ff */
[----:B------:R-:W-:-:S04]  /*19ca0*/  ULOP3.LUT UR4, UR37, 0x3000000, URZ, 0xfc, !UPT ;  /* 0x0300000025047892 */ /* 0x000fc8000f8efc3f */
        /* <DEDUP_REMOVED lines=11> */
[----:B------:R-:W-:Y:S01]  /*19d60*/  IMAD.MOV.U32 R3, RZ, RZ, -0x800000 ;  /* 0xff800000ff037424 */ /* 0x000fe200078e00ff */
        /* <DEDUP_REMOVED lines=8> */
[----:B------:R-:W-:Y:S02]  /*19df0*/  IMAD.U32 R8, RZ, RZ, UR5 ;  /* 0x00000005ff087e24 */ /* 0x000fe4000f8e00ff */
[----:B------:R-:W-:Y:S01]  /*19e00*/  IMAD.U32 R7, RZ, RZ, UR11 ;  /* 0x0000000bff077e24 */ /* 0x000fe2000f8e00ff */
[----:B------:R-:W-:Y:S01]  /*19e10*/  FSETP.NE.FTZ.AND P2, PT, R12, RZ, PT ;  /* 0x000000ff0c00720b */ /* 0x000fe20003f55000 */
[----:B------:R-:W-:-:S05]  /*19e20*/  @!P1 VIADD R8, R8, 0x30860 ;  /* 0x0003086008089836 */ /* 0x000fca0000000000 */
[----:B------:R-:W-:-:S03]  /*19e30*/  @!P1 PRMT R8, RZ, 0x654, R8 ;  /* 0x00000654ff089816 */ /* 0x000fc60000000008 */
[----:B------:R-:W0:Y:S01]  /*19e40*/  @P0 MUFU.LG2 R6, R11 ;  /* 0x0000000b00060308 */ /* 0x000e220000000c00 */
[----:B------:R-:W-:-:S03]  /*19e50*/  @P0 FMUL.FTZ R7, R7, 0.69314718246459960938 ;  /* 0x3f31721807070820 */ /* 0x000fc60000410000 */
[----:B------:R-:W-:-:S04]  /*19e60*/  @P2 FMUL.FTZ R14, R14, 0.69314718246459960938 ;  /* 0x3f3172180e0e2820 */ /* 0x000fc80000410000 */
[----:B------:R-:W1:Y:S08]  /*19e70*/  @P2 MUFU.LG2 R10, R12 ;  /* 0x0000000c000a2308 */ /* 0x000e700000000c00 */
[----:B------:R1:W2:Y:S01]  /*19e80*/  @P0 MUFU.RCP R9, R11 ;  /* 0x0000000b00090308 */ /* 0x0002a20000001000 */
        /* <DEDUP_REMOVED lines=130> */
.L_x_1496:
[----:B------:R-:W0:Y:S08]  /*1a6b0*/  S2UR UR4, SR_CgaCtaId ;  /* 0x00000000000479c3 */ /* 0x000e300000008800 */
[----:B------:R-:W-:Y:S06]  /*1a6c0*/  BAR.SYNC.DEFER_BLOCKING 0x5, 0x180 ;  /* 0x0146000000007b1d */ /* 0x000fec0000010000 */
[----:B------:R-:W-:Y:S01]  /*1a6d0*/  UMOV UR37, 0x400 ;  /* 0x0000040000257882 */ /* 0x000fe20000000000 */
[----:B------:R-:W-:Y:S01]  /*1a6e0*/  BSSY B0, `(.L_x_1619) ;  /* 0x0000396000007945 */ /* 0x000fe20003800000 */
[----:B0-----:R-:W-:-:S09]  /*1a6f0*/  ULEA UR37, UR4, UR37, 0x18 ;  /* 0x0000002504257291 */ /* 0x001fd2000f8ec03f */
[----:B------:R-:W0:Y:S02]  /*1a700*/  LDS.128 R8, [UR37+0x308d0] ;  /* 0x0308d025ff087984 */ /* 0x000e240008000c00 */
[----:B0-----:R-:W-:Y:S02]  /*1a710*/  R2UR UR4, R9 ;  /* 0x00000000090472ca */ /* 0x001fe400000e0000 */
[----:B------:R-:W-:Y:S01]  /*1a720*/  R2UR UR44, R11 ;  /* 0x000000000b2c72ca */ /* 0x000fe200000e0000 */
[----:B------:R-:W-:Y:S06]  /*1a730*/  BAR.ARV 0x4, 0x180 ;  /* 0x0106000000007b1d */ /* 0x000fec0000002000 */
[----:B------:R-:W-:Y:S08]  /*1a740*/  @P0 BRA `(.L_x_1620) ;  /* 0x0000002800fc0947 */ /* 0x000ff00003800000 */
[----:B------:R-:W2:Y:S01]  /*1a750*/  LDL R0, [R1+0x31c] ;  /* 0x00031c0001007983 */ /* 0x000ea20000100800 */
[----:B------:R-:W0:Y:S01]  /*1a760*/  S2UR UR5, SR_SWINHI ;  /* 0x00000000000579c3 */ /* 0x000e220000002f00 */
[----:B------:R-:W-:Y:S01]  /*1a770*/  R2UR UR8, R192 ;  /* 0x00000000c00872ca */ /* 0x000fe200000e0000 */
[----:B------:R-:W-:Y:S01]  /*1a780*/  UMOV UR6, UR37 ;  /* 0x0000002500067c82 */ /* 0x000fe20008000000 */
[----:B0-----:R-:W-:Y:S01]  /*1a790*/  UMOV UR7, UR5 ;  /* 0x0000000500077c82 */ /* 0x001fe20008000000 */
[----:B------:R-:W-:Y:S02]  /*1a7a0*/  IMAD.U32 R8, RZ, RZ, UR6 ;  /* 0x00000006ff087e24 */ /* 0x000fe4000f8e00ff */
[----:B------:R-:W-:Y:S02]  /*1a7b0*/  IMAD.U32 R9, RZ, RZ, UR7 ;  /* 0x00000007ff097e24 */ /* 0x000fe4000f8e00ff */
[----:B------:R-:W-:Y:S01]  /*1a7c0*/  BAR.SYNC.DEFER_BLOCKING 0x1, 0x100 ;  /* 0x0044000000007b1d */ /* 0x000fe20000010000 */
[----:B--2---:R-:W-:-:S03]  /*1a7d0*/  IMAD.WIDE R12, R0, 0x2, R8 ;  /* 0x00000002000c7825 */ /* 0x004fc600078e0208 */
[C---:B------:R-:W-:Y:S02]  /*1a7e0*/  LOP3.LUT R5, R12.reuse, 0x380, RZ, 0xc0, !PT ;  /* 0x000003800c057812 */ /* 0x040fe400078ec0ff */
[C---:B------:R-:W-:Y:S02]  /*1a7f0*/  IADD3 R145, P5, R12.reuse, 0x8060, RZ ;  /* 0x000080600c917810 */ /* 0x040fe40007fbe0ff */
[C---:B------:R-:W-:Y:S02]  /*1a800*/  IADD3 R72, P6, R12.reuse, 0x8040, RZ ;  /* 0x000080400c487810 */ /* 0x040fe40007fde0ff */
[C---:B------:R-:W-:Y:S01]  /*1a810*/  IADD3 R143, P0, R12.reuse, 0x8020, RZ ;  /* 0x000080200c8f7810 */ /* 0x040fe20007f1e0ff */
[--C-:B------:R-:W-:Y:S01]  /*1a820*/  IMAD.X R75, RZ, RZ, R13.reuse, P5 ;  /* 0x000000ffff4b7224 */ /* 0x100fe200028e060d */
[C---:B------:R-:W-:Y:S01]  /*1a830*/  IADD3 R141, P1, R12.reuse, 0x8000, RZ ;  /* 0x000080000c8d7810 */ /* 0x040fe20007f3e0ff */
[--C-:B------:R-:W-:Y:S01]  /*1a840*/  IMAD.X R77, RZ, RZ, R13.reuse, P6 ;  /* 0x000000ffff4d7224 */ /* 0x100fe200030e060d */
[----:B------:R-:W-:Y:S01]  /*1a850*/  SHF.R.U64 R5, R5, 0x3, RZ ;  /* 0x0000000305057819 */ /* 0x000fe200000012ff */
[--C-:B------:R-:W-:Y:S01]  /*1a860*/  IMAD.X R79, RZ, RZ, R13.reuse, P0 ;  /* 0x000000ffff4f7224 */ /* 0x100fe200000e060d */
[C---:B------:R-:W-:Y:S01]  /*1a870*/  IADD3 R95, P2, R12.reuse, 0x4060, RZ ;  /* 0x000040600c5f7810 */ /* 0x040fe20007f5e0ff */
[----:B------:R-:W-:Y:S01]  /*1a880*/  IMAD.X R81, RZ, RZ, R13, P1 ;  /* 0x000000ffff517224 */ /* 0x000fe200008e060d */
[----:B------:R-:W-:-:S02]  /*1a890*/  IADD3 R14, P3, R12, 0x4040, RZ ;  /* 0x000040400c0e7810 */ /* 0x000fc40007f7e0ff */
        /* <DEDUP_REMOVED lines=14> */
[----:B------:R-:W-:-:S02]  /*1a980*/  LOP3.LUT R0, R141, 0x380, RZ, 0xc0, !PT ;  /* 0x000003808d007812 */ /* 0x000fc400078ec0ff */
[----:B------:R-:W-:Y:S02]  /*1a990*/  LOP3.LUT R2, R143, 0x380, RZ, 0xc0, !PT ;  /* 0x000003808f027812 */ /* 0x000fe400078ec0ff */
[----:B------:R-:W-:Y:S02]  /*1a9a0*/  SHF.R.U64 R5, R5, 0x3, RZ ;  /* 0x0000000305057819 */ /* 0x000fe400000012ff */
[----:B------:R-:W-:Y:S02]  /*1a9b0*/  SHF.R.U64 R0, R0, 0x3, RZ ;  /* 0x0000000300007819 */ /* 0x000fe400000012ff */
[----:B------:R-:W-:Y:S02]  /*1a9c0*/  SHF.R.U64 R2, R2, 0x3, RZ ;  /* 0x0000000302027819 */ /* 0x000fe400000012ff */
[----:B------:R-:W-:Y:S02]  /*1a9d0*/  LOP3.LUT R76, R5, R72, RZ, 0x3c, !PT ;  /* 0x00000048054c7212 */ /* 0x000fe400078e3cff */
[----:B------:R-:W-:-:S02]  /*1a9e0*/  LOP3.LUT R80, R0, R141, RZ, 0x3c, !PT ;  /* 0x0000008d00507212 */ /* 0x000fc400078e3cff */
[----:B------:R-:W-:Y:S01]  /*1a9f0*/  LOP3.LUT R72, R95, 0x380, RZ, 0xc0, !PT ;  /* 0x000003805f487812 */ /* 0x000fe200078ec0ff */
[----:B------:R-:W0:Y:S01]  /*1aa00*/  LDC.64 R140, c[0x0][0xc00] ;  /* 0x00030000ff8c7b82 */ /* 0x000e220000000a00 */
[----:B------:R-:W-:Y:S02]  /*1aa10*/  LOP3.LUT R78, R2, R143, RZ, 0x3c, !PT ;  /* 0x0000008f024e7212 */ /* 0x000fe400078e3cff */
[----:B------:R-:W-:Y:S02]  /*1aa20*/  LOP3.LUT R0, R15, 0x380, RZ, 0xc0, !PT ;  /* 0x000003800f007812 */ /* 0x000fe400078ec0ff */
[----:B------:R-:W-:Y:S02]  /*1aa30*/  LOP3.LUT R2, R19, 0x380, RZ, 0xc0, !PT ;  /* 0x0000038013027812 */ /* 0x000fe400078ec0ff */
[----:B------:R-:W-:Y:S01]  /*1aa40*/  LOP3.LUT R5, R14, 0x380, RZ, 0xc0, !PT ;  /* 0x000003800e057812 */ /* 0x000fe200078ec0ff */
[----:B------:R-:W1:Y:S01]  /*1aa50*/  LDC.64 R142, c[0x0][0xc00] ;  /* 0x00030000ff8e7b82 */ /* 0x000e620000000a00 */
[----:B------:R-:W-:-:S02]  /*1aa60*/  SHF.R.U64 R72, R72, 0x3, RZ ;  /* 0x0000000348487819 */ /* 0x000fc400000012ff */
[----:B------:R-:W-:Y:S02]  /*1aa70*/  SHF.R.U64 R0, R0, 0x3, RZ ;  /* 0x0000000300007819 */ /* 0x000fe400000012ff */
[----:B------:R-:W-:Y:S02]  /*1aa80*/  SHF.R.U64 R2, R2, 0x3, RZ ;  /* 0x0000000302027819 */ /* 0x000fe400000012ff */
[----:B------:R-:W-:Y:S02]  /*1aa90*/  SHF.R.U64 R5, R5, 0x3, RZ ;  /* 0x0000000305057819 */ /* 0x000fe400000012ff */
[----:B------:R-:W-:Y:S02]  /*1aaa0*/  LOP3.LUT R82, R72, R95, RZ, 0x3c, !PT ;  /* 0x0000005f48527212 */ /* 0x000fe400078e3cff */
[----:B------:R-:W-:Y:S02]  /*1aab0*/  LOP3.LUT R72, R0, R15, RZ, 0x3c, !PT ;  /* 0x0000000f00487212 */ /* 0x000fe400078e3cff */
[----:B------:R-:W-:-:S02]  /*1aac0*/  LOP3.LUT R86, R2, R19, RZ, 0x3c, !PT ;  /* 0x0000001302567212 */ /* 0x000fc400078e3cff */
[----:B------:R-:W-:Y:S02]  /*1aad0*/  LOP3.LUT R0, R11, 0x380, RZ, 0xc0, !PT ;  /* 0x000003800b007812 */ /* 0x000fe400078ec0ff */
[----:B------:R-:W-:Y:S02]  /*1aae0*/  LOP3.LUT R84, R5, R14, RZ, 0x3c, !PT ;  /* 0x0000000e05547212 */ /* 0x000fe400078e3cff */
[----:B------:R-:W-:Y:S02]  /*1aaf0*/  LOP3.LUT R2, R17, 0x380, RZ, 0xc0, !PT ;  /* 0x0000038011027812 */ /* 0x000fe400078ec0ff */
[----:B------:R-:W-:Y:S02]  /*1ab00*/  LOP3.LUT R5, R22, 0x380, RZ, 0xc0, !PT ;  /* 0x0000038016057812 */ /* 0x000fe400078ec0ff */
[----:B------:R-:W-:Y:S02]  /*1ab10*/  LOP3.LUT R74, R145, 0x380, RZ, 0xc0, !PT ;  /* 0x00000380914a7812 */ /* 0x000fe400078ec0ff */
[----:B------:R-:W-:-:S02]  /*1ab20*/  SHF.R.U64 R0, R0, 0x3, RZ ;  /* 0x0000000300007819 */ /* 0x000fc400000012ff */
[----:B------:R-:W-:Y:S02]  /*1ab30*/  SHF.R.U64 R2, R2, 0x3, RZ ;  /* 0x0000000302027819 */ /* 0x000fe400000012ff */
[----:B------:R-:W-:Y:S02]  /*1ab40*/  SHF.R.U64 R5, R5, 0x3, RZ ;  /* 0x0000000305057819 */ /* 0x000fe400000012ff */
[----:B------:R-:W-:Y:S02]  /*1ab50*/  SHF.R.U64 R74, R74, 0x3, RZ ;  /* 0x000000034a4a7819 */ /* 0x000fe400000012ff */
[----:B------:R-:W-:Y:S02]  /*1ab60*/  LOP3.LUT R88, R0, R11, RZ, 0x3c, !PT ;  /* 0x0000000b00587212 */ /* 0x000fe400078e3cff */
[----:B------:R-:W-:Y:S02]  /*1ab70*/  MOV R94, R12 ;  /* 0x0000000c005e7202 */ /* 0x000fe40000000f00 */
[----:B------:R-:W-:-:S02]  /*1ab80*/  LOP3.LUT R92, R2, R17, RZ, 0x3c, !PT ;  /* 0x00000011025c7212 */ /* 0x000fc400078e3cff */
[----:B------:R-:W-:Y:S02]  /*1ab90*/  F2FP.BF16.F32.PACK_AB R12, R25, R24 ;  /* 0x00000018190c723e */ /* 0x000fe400000010ff */
[----:B------:R-:W-:Y:S02]  /*1aba0*/  F2FP.BF16.F32.PACK_AB R13, R27, R26 ;  /* 0x0000001a1b0d723e */ /* 0x000fe400000010ff */
[----:B------:R-:W-:Y:S02]  /*1abb0*/  F2FP.BF16.F32.PACK_AB R14, R29, R28 ;  /* 0x0000001c1d0e723e */ /* 0x000fe400000010ff */
[----:B------:R-:W-:Y:S02]  /*1abc0*/  F2FP.BF16.F32.PACK_AB R15, R31, R30 ;  /* 0x0000001e1f0f723e */ /* 0x000fe400000010ff */
[----:B------:R-:W-:Y:S02]  /*1abd0*/  LOP3.LUT R90, R5, R22, RZ, 0x3c, !PT ;  /* 0x00000016055a7212 */ /* 0x000fe400078e3cff */
[----:B------:R-:W-:Y:S01]  /*1abe0*/  MOV R5, R76 ;  /* 0x0000004c00057202 */ /* 0x000fe20000000f00 */
[----:B------:R2:W-:Y:S01]  /*1abf0*/  STSM.16.M88.4 [R94], R12 ;  /* 0x0000000c5e007844 */ /* 0x0005e20000000200 */
[----:B------:R-:W-:-:S02]  /*1ac00*/  MOV R11, R78 ;  /* 0x0000004e000b7202 */ /* 0x000fc40000000f00 */
[----:B------:R-:W-:Y:S02]  /*1ac10*/  LOP3.LUT R74, R74, R145, RZ, 0x3c, !PT ;  /* 0x000000914a4a7212 */ /* 0x000fe400078e3cff */
[----:B------:R-:W-:Y:S02]  /*1ac20*/  MOV R0, R80 ;  /* 0x0000005000007202 */ /* 0x000fe40000000f00 */
[----:B------:R-:W-:Y:S02]  /*1ac30*/  MOV R17, R82 ;  /* 0x0000005200117202 */ /* 0x000fe40000000f00 */
[----:B------:R-:W-:Y:S02]  /*1ac40*/  MOV R88, R88 ;  /* 0x0000005800587202 */ /* 0x000fe40000000f00 */
[----:B------:R-:W-:Y:S02]  /*1ac50*/  F2FP.BF16.F32.PACK_AB R76, R33, R32 ;  /* 0x00000020214c723e */ /* 0x000fe400000010ff */
[----:B------:R-:W-:-:S02]  /*1ac60*/  F2FP.BF16.F32.PACK_AB R77, R35, R34 ;  /* 0x00000022234d723e */ /* 0x000fc400000010ff */
[----:B------:R-:W-:Y:S02]  /*1ac70*/  F2FP.BF16.F32.PACK_AB R78, R37, R36 ;  /* 0x00000024254e723e */ /* 0x000fe400000010ff */
[----:B------:R-:W-:Y:S02]  /*1ac80*/  F2FP.BF16.F32.PACK_AB R79, R39, R38 ;  /* 0x00000026274f723e */ /* 0x000fe400000010ff */
[----:B------:R-:W-:Y:S02]  /*1ac90*/  MOV R19, R84 ;  /* 0x0000005400137202 */ /* 0x000fe40000000f00 */
[----:B------:R-:W-:Y:S01]  /*1aca0*/  MOV R22, R86 ;  /* 0x0000005600167202 */ /* 0x000fe20000000f00 */
[----:B------:R3:W-:Y:S01]  /*1acb0*/  STSM.16.M88.4 [R88], R76 ;  /* 0x0000004c58007844 */ /* 0x0007e20000000200 */
[----:B------:R-:W-:Y:S02]  /*1acc0*/  MOV R92, R92 ;  /* 0x0000005c005c7202 */ /* 0x000fe40000000f00 */
[----:B------:R-:W-:-:S02]  /*1acd0*/  F2FP.BF16.F32.PACK_AB R80, R41, R40 ;  /* 0x000000282950723e */ /* 0x000fc400000010ff */
[----:B------:R-:W-:Y:S02]  /*1ace0*/  F2FP.BF16.F32.PACK_AB R81, R43, R42 ;  /* 0x0000002a2b51723e */ /* 0x000fe400000010ff */
[----:B------:R-:W-:Y:S02]  /*1acf0*/  F2FP.BF16.F32.PACK_AB R82, R45, R44 ;  /* 0x0000002c2d52723e */ /* 0x000fe400000010ff */
[----:B------:R-:W-:Y:S02]  /*1ad00*/  F2FP.BF16.F32.PACK_AB R83, R47, R46 ;  /* 0x0000002e2f53723e */ /* 0x000fe400000010ff */
[----:B------:R-:W-:Y:S02]  /*1ad10*/  MOV R90, R90 ;  /* 0x0000005a005a7202 */ /* 0x000fe40000000f00 */
[----:B------:R-:W-:Y:S01]  /*1ad20*/  F2FP.BF16.F32.PACK_AB R84, R49, R48 ;  /* 0x000000303154723e */ /* 0x000fe200000010ff */
[----:B------:R4:W-:Y:S01]  /*1ad30*/  STSM.16.M88.4 [R92], R80 ;  /* 0x000000505c007844 */ /* 0x0009e20000000200 */
[----:B------:R-:W-:-:S02]  /*1ad40*/  F2FP.BF16.F32.PACK_AB R85, R51, R50 ;  /* 0x000000323355723e */ /* 0x000fc400000010ff */
[----:B------:R-:W-:Y:S02]  /*1ad50*/  F2FP.BF16.F32.PACK_AB R86, R53, R52 ;  /* 0x000000343556723e */ /* 0x000fe400000010ff */
[----:B------:R-:W-:Y:S02]  /*1ad60*/  F2FP.BF16.F32.PACK_AB R87, R55, R54 ;  /* 0x000000363757723e */ /* 0x000fe400000010ff */
[----:B------:R-:W-:Y:S02]  /*1ad70*/  MOV R2, R74 ;  /* 0x0000004a00027202 */ /* 0x000fe40000000f00 */
[----:B------:R-:W-:Y:S01]  /*1ad80*/  MOV R93, R72 ;  /* 0x00000048005d7202 */ /* 0x000fe20000000f00 */
[----:B------:R0:W-:Y:S01]  /*1ad90*/  STSM.16.M88.4 [R90], R84 ;  /* 0x000000545a007844 */ /* 0x0001e20000000200 */
[----:B--2---:R-:W-:Y:S02]  /*1ada0*/  F2FP.BF16.F32.PACK_AB R12, R57, R56 ;  /* 0x00000038390c723e */ /* 0x004fe400000010ff */
[----:B------:R-:W-:-:S02]  /*1adb0*/  F2FP.BF16.F32.PACK_AB R13, R59, R58 ;  /* 0x0000003a3b0d723e */ /* 0x000fc400000010ff */
[----:B------:R-:W-:Y:S02]  /*1adc0*/  F2FP.BF16.F32.PACK_AB R14, R61, R60 ;  /* 0x0000003c3d0e723e */ /* 0x000fe400000010ff */
[----:B------:R-:W-:Y:S02]  /*1add0*/  F2FP.BF16.F32.PACK_AB R15, R63, R62 ;  /* 0x0000003e3f0f723e */ /* 0x000fe400000010ff */
[----:B------:R-:W-:Y:S02]  /*1ade0*/  F2FP.BF16.F32.PACK_AB R72, R65, R64 ;  /* 0x000000404148723e */ /* 0x000fe400000010ff */
[----:B------:R-:W-:Y:S01]  /*1adf0*/  F2FP.BF16.F32.PACK_AB R73, R67, R66 ;  /* 0x000000424349723e */ /* 0x000fe200000010ff */
[----:B------:R-:W-:Y:S01]  /*1ae00*/  STSM.16.M88.4 [R93], R12 ;  /* 0x0000000c5d007844 */ /* 0x000fe20000000200 */
[----:B------:R-:W-:Y:S02]  /*1ae10*/  F2FP.BF16.F32.PACK_AB R74, R69, R68 ;  /* 0x00000044454a723e */ /* 0x000fe400000010ff */
[----:B------:R-:W-:-:S02]  /*1ae20*/  F2FP.BF16.F32.PACK_AB R75, R71, R70 ;  /* 0x00000046474b723e */ /* 0x000fc400000010ff */
[----:B---3--:R-:W-:Y:S02]  /*1ae30*/  F2FP.BF16.F32.PACK_AB R76, R7, R6 ;  /* 0x00000006074c723e */ /* 0x008fe400000010ff */
[----:B------:R-:W-:Y:S01]  /*1ae40*/  F2FP.BF16.F32.PACK_AB R77, R129, R128 ;  /* 0x00000080814d723e */ /* 0x000fe200000010ff */
[----:B------:R1:W-:Y:S01]  /*1ae50*/  STSM.16.M88.4 [R22], R72 ;  /* 0x0000004816007844 */ /* 0x0003e20000000200 */
[----:B------:R-:W-:Y:S02]  /*1ae60*/  F2FP.BF16.F32.PACK_AB R78, R21, R20 ;  /* 0x00000014154e723e */ /* 0x000fe400000010ff */
[----:B------:R-:W-:Y:S02]  /*1ae70*/  F2FP.BF16.F32.PACK_AB R79, R131, R130 ;  /* 0x00000082834f723e */ /* 0x000fe400000010ff */
[----:B----4-:R-:W-:Y:S02]  /*1ae80*/  F2FP.BF16.F32.PACK_AB R80, R121, R120 ;  /* 0x000000787950723e */ /* 0x010fe400000010ff */
[----:B------:R-:W-:Y:S01]  /*1ae90*/  F2FP.BF16.F32.PACK_AB R81, R133, R132 ;  /* 0x000000848551723e */ /* 0x000fe200000010ff */
[----:B------:R2:W-:Y:S01]  /*1aea0*/  STSM.16.M88.4 [R19], R76 ;  /* 0x0000004c13007844 */ /* 0x0005e20000000200 */
[----:B------:R-:W-:-:S02]  /*1aeb0*/  F2FP.BF16.F32.PACK_AB R82, R123, R122 ;  /* 0x0000007a7b52723e */ /* 0x000fc400000010ff */
[----:B------:R-:W-:Y:S02]  /*1aec0*/  F2FP.BF16.F32.PACK_AB R83, R135, R134 ;  /* 0x000000868753723e */ /* 0x000fe400000010ff */
[----:B0-----:R-:W-:Y:S02]  /*1aed0*/  F2FP.BF16.F32.PACK_AB R84, R125, R124 ;  /* 0x0000007c7d54723e */ /* 0x001fe400000010ff */
[----:B------:R-:W-:Y:S01]  /*1aee0*/  F2FP.BF16.F32.PACK_AB R85, R137, R136 ;  /* 0x000000888955723e */ /* 0x000fe200000010ff */
[----:B------:R-:W-:Y:S01]  /*1aef0*/  STSM.16.M88.4 [R17], R80 ;  /* 0x0000005011007844 */ /* 0x000fe20000000200 */
[----:B------:R-:W-:Y:S01]  /*1af00*/  F2FP.BF16.F32.PACK_AB R86, R127, R126 ;  /* 0x0000007e7f56723e */ /* 0x000fe200000010ff */
[----:B-1----:R-:W-:Y:S01]  /*1af10*/  IMAD.WIDE R72, R202, 0x4, R142 ;  /* 0x00000004ca487825 */ /* 0x002fe200078e028e */
[----:B------:R-:W-:Y:S02]  /*1af20*/  F2FP.BF16.F32.PACK_AB R87, R139, R138 ;  /* 0x0000008a8b57723e */ /* 0x000fe400000010ff */
[----:B------:R-:W-:-:S02]  /*1af30*/  F2FP.BF16.F32.PACK_AB R88, R97, R96 ;  /* 0x000000606158723e */ /* 0x000fc400000010ff */
[----:B------:R-:W-:Y:S01]  /*1af40*/  F2FP.BF16.F32.PACK_AB R89, R99, R98 ;  /* 0x000000626359723e */ /* 0x000fe200000010ff */
[----:B------:R0:W-:Y:S01]  /*1af50*/  STSM.16.M88.4 [R0], R84 ;  /* 0x0000005400007844 */ /* 0x0001e20000000200 */
[----:B------:R-:W-:Y:S01]  /*1af60*/  F2FP.BF16.F32.PACK_AB R90, R101, R100 ;  /* 0x00000064655a723e */ /* 0x000fe200000010ff */
[----:B------:R-:W-:Y:S01]  /*1af70*/  ULDC UR5, c[0x0][0xa88] ;  /* 0x0002a20000057ab9 */ /* 0x000fe20000000800 */
[----:B------:R-:W-:Y:S01]  /*1af80*/  F2FP.BF16.F32.PACK_AB R91, R103, R102 ;  /* 0x00000066675b723e */ /* 0x000fe200000010ff */
[----:B--2---:R-:W1:Y:S01]  /*1af90*/  LDC.64 R76, c[0x0][0xba8] ;  /* 0x0002ea00ff4c7b82 */ /* 0x004e620000000a00 */
[----:B------:R-:W-:Y:S02]  /*1afa0*/  F2FP.BF16.F32.PACK_AB R92, R105, R104 ;  /* 0x00000068695c723e */ /* 0x000fe400000010ff */
        /* <DEDUP_REMOVED lines=8> */
[----:B0-----:R-:W-:Y:S01]  /*1b030*/  IMAD.MOV.U32 R0, RZ, RZ, RZ ;  /* 0x000000ffff007224 */ /* 0x001fe200078e00ff */
[----:B------:R-:W-:Y:S02]  /*1b040*/  F2FP.BF16.F32.PACK_AB R15, R119, R118 ;  /* 0x00000076770f723e */ /* 0x000fe400000010ff */
[----:B------:R-:W-:-:S03]  /*1b050*/  ISETP.NE.U32.AND P0, PT, R140, RZ, PT ;  /* 0x000000ff8c00720c */ /* 0x000fc60003f05070 */
[----:B------:R0:W-:Y:S01]  /*1b060*/  STSM.16.M88.4 [R2], R12 ;  /* 0x0000000c02007844 */ /* 0x0001e20000000200 */
[----:B------:R-:W-:Y:S01]  /*1b070*/  ISETP.NE.AND.EX P0, PT, R141, RZ, PT, P0 ;  /* 0x000000ff8d00720c */ /* 0x000fe20003f05300 */
[----:B------:R-:W-:Y:S08]  /*1b080*/  BAR.SYNC.DEFER_BLOCKING 0x1, 0x100 ;  /* 0x0044000000007b1d */ /* 0x000ff00000010000 */
[----:B0-----:R-:W0:Y:S08]  /*1b090*/  LDC.64 R12, c[0x0][0xc08] ;  /* 0x00030200ff0c7b82 */ /* 0x001e300000000a00 */
[----:B------:R-:W2:Y:S01]  /*1b0a0*/  LDC R14, c[0x0][0xad4] ;  /* 0x0002b500ff0e7b82 */ /* 0x000ea20000000800 */
[----:B------:R-:W3:Y:S01]  /*1b0b0*/  @P0 LDG.E R0, desc[UR60][R72.64] ;  /* 0x0000003c48000981 */ /* 0x000ee2000c1e1900 */
[----:B------:R-:W-:Y:S01]  /*1b0c0*/  ISETP.NE.AND P2, PT, R195, RZ, PT ;  /* 0x000000ffc300720c */ /* 0x000fe20003f45270 */
[----:B------:R-:W-:-:S05]  /*1b0d0*/  IMAD.MOV.U32 R78, RZ, RZ, 0x9b8 ;  /* 0x000009b8ff4e7424 */ /* 0x000fca00078e00ff */
[----:B------:R-:W4:Y:S01]  /*1b0e0*/  LDC R2, c[0x0][0xbe8] ;  /* 0x0002fa00ff027b82 */ /* 0x000f220000000800 */
[----:B------:R-:W-:Y:S01]  /*1b0f0*/  IMAD.U32 R17, RZ, RZ, UR5 ;  /* 0x00000005ff117e24 */ /* 0x000fe2000f8e00ff */
[----:B0-----:R-:W-:-:S04]  /*1b100*/  ISETP.NE.U32.AND P1, PT, R12, RZ, PT ;  /* 0x000000ff0c00720c */ /* 0x001fc80003f25070 */
[----:B------:R-:W-:-:S13]  /*1b110*/  ISETP.NE.AND.EX P1, PT, R13, RZ, PT, P1 ;  /* 0x000000ff0d00720c */ /* 0x000fda0003f25310 */
[----:B------:R-:W0:Y:S01]  /*1b120*/  @P1 LDC.64 R12, c[0x0][0xc08] ;  /* 0x00030200ff0c1b82 */ /* 0x000e220000000a00 */
[----:B--2---:R-:W-:-:S04]  /*1b130*/  SEL R14, R195, R14, P2 ;  /* 0x0000000ec30e7207 */ /* 0x004fc80001000000 */
[----:B------:R-:W-:-:S04]  /*1b140*/  ISETP.GT.AND P3, PT, R14, 0x1, PT ;  /* 0x000000010e00780c */ /* 0x000fc80003f64270 */
[----:B------:R-:W-:Y:S02]  /*1b150*/  SEL R78, R78, 0x978, P3 ;  /* 0x000009784e4e7807 */ /* 0x000fe40001800000 */
[----:B----4-:R-:W-:Y:S02]  /*1b160*/  ISETP.NE.AND P4, PT, R2, 0x1, PT ;  /* 0x000000010200780c */ /* 0x010fe40003f85270 */
[----:B------:R2:W4:Y:S01]  /*1b170*/  LDC.64 R14, c[0x0][R78+0x218] ;  /* 0x000086004e0e7b82 */ /* 0x0005220000000a00 */
[----:B0-----:R-:W-:Y:S01]  /*1b180*/  @P1 IMAD.WIDE R12, R202, 0x4, R12 ;  /* 0x00000004ca0c1825 */ /* 0x001fe200078e020c */
[----:B------:R-:W-:-:S09]  /*1b190*/  ISETP.NE.U32.AND P2, PT, R140, RZ, PT ;  /* 0x000000ff8c00720c */ /* 0x000fd20003f45070 */
[----:B------:R-:W0:Y:S01]  /*1b1a0*/  @P4 LDC R22, c[0x0][0xbec] ;  /* 0x0002fb00ff164b82 */ /* 0x000e220000000800 */
[----:B------:R1:W5:Y:S01]  /*1b1b0*/  @P1 LDG.E R17, desc[UR60][R12.64] ;  /* 0x0000003c0c111981 */ /* 0x000362000c1e1900 */
[----:B------:R-:W-:Y:S01]  /*1b1c0*/  ISETP.NE.AND.EX P2, PT, R141, RZ, PT, P2 ;  /* 0x000000ff8d00720c */ /* 0x000fe20003f45320 */
[----:B------:R-:W-:Y:S01]  /*1b1d0*/  VIADD R19, R193, UR8 ;  /* 0x00000008c1137c36 */ /* 0x000fe20008000000 */
[----:B------:R-:W-:-:S04]  /*1b1e0*/  SHF.R.S32.HI R5, RZ, 0x1f, R202 ;  /* 0x0000001fff057819 */ /* 0x000fc800000114ca */
[----:B------:R-:W0:Y:S01]  /*1b1f0*/  @P4 LDC R83, c[0x0][0xbf0] ;  /* 0x0002fc00ff534b82 */ /* 0x000e220000000800 */
[----:B------:R-:W-:Y:S02]  /*1b200*/  SEL R202, R202, RZ, !P2 ;  /* 0x000000ffcaca7207 */ /* 0x000fe40005000000 */
[----:B------:R-:W-:-:S05]  /*1b210*/  SEL R5, R5, RZ, !P2 ;  /* 0x000000ff05057207 */ /* 0x000fca0005000000 */
[----:B-1----:R2:W1:Y:S08]  /*1b220*/  LDC.64 R12, c[0x0][R78+0x220] ;  /* 0x000088004e0c7b82 */ /* 0x0024700000000a00 */
[----:B------:R2:W0:Y:S08]  /*1b230*/  LDC.64 R74, c[0x0][R78+0x228] ;  /* 0x00008a004e4a7b82 */ /* 0x0004300000000a00 */
[----:B--2---:R-:W2:Y:S01]  /*1b240*/  LDC.64 R78, c[0x0][R78+0x210] ;  /* 0x000084004e4e7b82 */ /* 0x004ea20000000a00 */
[----:B-1----:R-:W-:-:S07]  /*1b250*/  IMAD R11, R13, R202, RZ ;  /* 0x000000ca0d0b7224 */ /* 0x002fce00078e02ff */
[----:B------:R-:W1:Y:S01]  /*1b260*/  @!P3 LDC R76, c[0x0][0xb50] ;  /* 0x0002d400ff4cbb82 */ /* 0x000e620000000800 */
[----:B------:R-:W-:Y:S01]  /*1b270*/  IMAD R81, R12, R5, R11 ;  /* 0x000000050c517224 */ /* 0x000fe200078e020b */
[----:B------:R-:W-:Y:S01]  /*1b280*/  SEL R5, R205, RZ, P3 ;  /* 0x000000ffcd057207 */ /* 0x000fe20001800000 */
[-C--:B----4-:R-:W-:Y:S02]  /*1b290*/  IMAD R11, R15, R194.reuse, RZ ;  /* 0x000000c20f0b7224 */ /* 0x090fe400078e02ff */
[----:B------:R-:W-:-:S03]  /*1b2a0*/  IMAD.WIDE.U32 R14, R14, R194, RZ ;  /* 0x000000c20e0e7225 */ /* 0x000fc600078e00ff */
[----:B------:R-:W4:Y:S01]  /*1b2b0*/  @!P3 LDC R77, c[0x0][0xb54] ;  /* 0x0002d500ff4dbb82 */ /* 0x000f220000000800 */
[----:B------:R-:W-:-:S04]  /*1b2c0*/  IMAD.WIDE.U32 R12, R12, R202, RZ ;  /* 0x000000ca0c0c7225 */ /* 0x000fc800078e00ff */
[----:B------:R-:W-:Y:S02]  /*1b2d0*/  IMAD.IADD R80, R15, 0x1, R11 ;  /* 0x000000010f507824 */ /* 0x000fe400078e020b */
[----:B------:R-:W-:Y:S02]  /*1b2e0*/  IMAD.IADD R15, R13, 0x1, R81 ;  /* 0x000000010d0f7824 */ /* 0x000fe400078e0251 */
[----:B------:R-:W-:Y:S02]  /*1b2f0*/  IMAD.MOV.U32 R13, RZ, RZ, R19 ;  /* 0x000000ffff0d7224 */ /* 0x000fe400078e0013 */
[-C--:B0-----:R-:W-:Y:S02]  /*1b300*/  IMAD R81, R75, R5.reuse, RZ ;  /* 0x000000054b517224 */ /* 0x081fe400078e02ff */
[----:B------:R-:W-:-:S04]  /*1b310*/  IMAD.WIDE.U32 R74, R74, R5, RZ ;  /* 0x000000054a4a7225 */ /* 0x000fc800078e00ff */
[----:B------:R-:W-:Y:S01]  /*1b320*/  IMAD.IADD R81, R75, 0x1, R81 ;  /* 0x000000014b517824 */ /* 0x000fe200078e0251 */
[--C-:B---3--:R-:W-:Y:S01]  /*1b330*/  IADD3 R14, P2, P5, R12, R14, R0.reuse ;  /* 0x0000000e0c0e7210 */ /* 0x108fe20007d5e000 */
[----:B------:R-:W-:Y:S01]  /*1b340*/  @P4 IMAD.HI.U32 R12, R19, R22, RZ ;  /* 0x00000016130c4227 */ /* 0x000fe200078e00ff */
[----:B------:R-:W-:-:S04]  /*1b350*/  SHF.R.S32.HI R11, RZ, 0x1f, R0 ;  /* 0x0000001fff0b7819 */ /* 0x000fc80000011400 */
[----:B------:R-:W-:Y:S02]  /*1b360*/  @P4 SHF.R.U32.HI R13, RZ, R83, R12 ;  /* 0x00000053ff0d4219 */ /* 0x000fe4000001160c */
[----:B------:R-:W-:Y:S02]  /*1b370*/  IADD3.X R15, R15, R80, R11, P2, P5 ;  /* 0x000000500f0f7210 */ /* 0x000fe400017ea40b */
[----:B------:R-:W-:Y:S01]  /*1b380*/  IADD3 R74, P2, P5, R13, R14, R74 ;  /* 0x0000000e0d4a7210 */ /* 0x000fe20007d5e04a */
[--C-:B------:R-:W-:Y:S01]  /*1b390*/  IMAD.MOV R5, RZ, RZ, -R13.reuse ;  /* 0x000000ffff057224 */ /* 0x100fe200078e0a0d */
[----:B------:R-:W-:-:S03]  /*1b3a0*/  SHF.R.S32.HI R12, RZ, 0x1f, R13 ;  /* 0x0000001fff0c7819 */ /* 0x000fc6000001140d */
[----:B------:R-:W-:Y:S01]  /*1b3b0*/  IMAD R5, R2, R5, R19 ;  /* 0x0000000502057224 */ /* 0x000fe200078e0213 */
[----:B------:R-:W-:-:S03]  /*1b3c0*/  IADD3.X R75, R12, R15, R81, P2, P5 ;  /* 0x0000000f0c4b7210 */ /* 0x000fc600017ea451 */
[-C--:B--2---:R-:W-:Y:S01]  /*1b3d0*/  IMAD R12, R79, R5.reuse, RZ ;  /* 0x000000054f0c7224 */ /* 0x084fe200078e02ff */
[----:B------:R-:W-:Y:S01]  /*1b3e0*/  SHF.R.S32.HI R13, RZ, 0x1f, R5 ;  /* 0x0000001fff0d7819 */ /* 0x000fe20000011405 */
[----:B------:R-:W-:-:S04]  /*1b3f0*/  IMAD.WIDE.U32 R74, R78, R5, R74 ;  /* 0x000000054e4a7225 */ /* 0x000fc800078e004a */
[----:B------:R-:W-:Y:S01]  /*1b400*/  IMAD R13, R78, R13, R12 ;  /* 0x0000000d4e0d7224 */ /* 0x000fe200078e020c */
[----:B-1----:R-:W-:-:S03]  /*1b410*/  LEA R76, P2, R74, R76, 0x2 ;  /* 0x0000004c4a4c7211 */ /* 0x002fc600078410ff */
[----:B------:R-:W-:-:S05]  /*1b420*/  IMAD.IADD R5, R75, 0x1, R13 ;  /* 0x000000014b057824 */ /* 0x000fca00078e020d */
[----:B----4-:R-:W-:Y:S01]  /*1b430*/  LEA.HI.X R5, R74, R77, R5, 0x2, P2 ;  /* 0x0000004d4a057211 */ /* 0x010fe200010f1405 */
[----:B------:R-:W-:Y:S06]  /*1b440*/  @P1 BRA `(.L_x_1621) ;  /* 0x0000000000101947 */ /* 0x000fec0003800000 */
[----:B------:R-:W-:Y:S05]  /*1b450*/  @!P0 BRA `(.L_x_1621) ;  /* 0x00000000000c8947 */ /* 0x000fea0003800000 */
[----:B------:R-:W2:Y:S04]  /*1b460*/  LDG.E R12, desc[UR60][R72.64] ;  /* 0x0000003c480c7981 */ /* 0x000ea8000c1e1900 */
[----:B-----5:R-:W2:Y:S02]  /*1b470*/  LDG.E R17, desc[UR60][R72.64+0x4] ;  /* 0x0000043c48117981 */ /* 0x020ea4000c1e1900 */
[----:B--2---:R-:W-:-:S07]  /*1b480*/  IMAD.IADD R17, R17, 0x1, -R12 ;  /* 0x0000000111117824 */ /* 0x004fce00078e0a0c */
.L_x_1621:
[----:B------:R-:W2:Y:S04]  /*1b490*/  LDL R72, [R1+0x318] ;  /* 0x0003180001487983 */ /* 0x000ea80000100800 */
[----:B------:R-:W3:Y:S01]  /*1b4a0*/  LDL R22, [R1+0x310] ;  /* 0x0003100001167983 */ /* 0x000ee20000100800 */
[----:B------:R-:W-:Y:S01]  /*1b4b0*/  R2UR UR5, R192 ;  /* 0x00000000c00572ca */ /* 0x000fe200000e0000 */
[----:B-----5:R-:W-:Y:S02]  /*1b4c0*/  IMAD R17, R17, R2, RZ ;  /* 0x0000000211117224 */ /* 0x020fe400078e02ff */
[----:B------:R-:W-:Y:S04]  /*1b4d0*/  SHFL.IDX PT, R12, R76, RZ, 0x1c1f ;  /* 0x001c1fff4c0c7589 */ /* 0x000fe800000e0000 */
[----:B------:R-:W0:Y:S04]  /*1b4e0*/  SHFL.IDX PT, R13, R5, RZ, 0x1c1f ;  /* 0x001c1fff050d7589 */ /* 0x000e2800000e0000 */
[----:B------:R-:W-:Y:S04]  /*1b4f0*/  SHFL.IDX PT, R14, R76, 0x1, 0x1c1f ;  /* 0x003c1f004c0e7f89 */ /* 0x000fe800000e0000 */
[----:B------:R-:W1:Y:S01]  /*1b500*/  SHFL.IDX PT, R15, R5, 0x1, 0x1c1f ;  /* 0x003c1f00050f7f89 */ /* 0x000e6200000e0000 */
[----:B--2---:R-:W-:Y:S01]  /*1b510*/  VIADD R72, R72, UR5 ;  /* 0x0000000548487c36 */ /* 0x004fe20008000000 */
[----:B---3--:R-:W-:-:S03]  /*1b520*/  LOP3.LUT P0, RZ, R22, 0x3, RZ, 0xc0, !PT ;  /* 0x0000000316ff7812 */ /* 0x008fc6000780c0ff */
[C---:B------:R-:W-:Y:S01]  /*1b530*/  VIADD R22, R72.reuse, 0x8 ;  /* 0x0000000848167836 */ /* 0x040fe20000000000 */
[----:B------:R-:W-:-:S04]  /*1b540*/  ISETP.GE.OR P1, PT, R72, R17, P0 ;  /* 0x000000114800720c */ /* 0x000fc80000726670 */
[----:B------:R-:W-:-:S09]  /*1b550*/  ISETP.GE.OR P0, PT, R22, R17, P0 ;  /* 0x000000111600720c */ /* 0x000fd20000706670 */
[----:B0-----:R0:W-:Y:S04]  /*1b560*/  @!P1 ST.E desc[UR60][R12.64], R3 ;  /* 0x000000030c009985 */ /* 0x0011e8000c10193c */
[----:B-1----:R0:W-:Y:S01]  /*1b570*/  @!P0 ST.E desc[UR60][R14.64], R4 ;  /* 0x000000040e008985 */ /* 0x0021e2000c10193c */
[----:B------:R-:W-:Y:S05]  /*1b580*/  @P3 BRA `(.L_x_1622) ;  /* 0x0000000c00383947 */ /* 0x000fea0003800000 */
[----:B------:R-:W-:Y:S01]  /*1b590*/  IMAD.SHL.U32 R20, R229, 0x8, RZ ;  /* 0x00000008e5147824 */ /* 0x000fe200078e00ff */
[----:B------:R-:W1:Y:S01]  /*1b5a0*/  @P4 LDC R22, c[0x0][0xbec] ;  /* 0x0002fb00ff164b82 */ /* 0x000e620000000800 */
[----:B------:R-:W-:Y:S01]  /*1b5b0*/  ULDC.64 UR6, c[0x0][0xaa0] ;  /* 0x0002a80000067ab9 */ /* 0x000fe20000000a00 */
[----:B------:R-:W-:Y:S01]  /*1b5c0*/  R2UR UR5, R192 ;  /* 0x00000000c00572ca */ /* 0x000fe200000e0000 */
[----:B0-----:R-:W-:-:S04]  /*1b5d0*/  IMAD R3, R227, 0x40, R20 ;  /* 0x00000040e3037824 */ /* 0x001fc800078e0214 */
[----:B------:R-:W-:Y:S01]  /*1b5e0*/  IMAD.WIDE R8, R3, 0x2, R8 ;  /* 0x0000000203087825 */ /* 0x000fe200078e0208 */
[----:B------:R-:W0:Y:S02]  /*1b5f0*/  @P4 LDC R21, c[0x0][0xbf0] ;  /* 0x0002fc00ff154b82 */ /* 0x000e240000000800 */
[C---:B------:R-:W-:Y:S02]  /*1b600*/  IADD3 R13, P3, R8.reuse, 0x1000, RZ ;  /* 0x00001000080d7810 */ /* 0x040fe40007f7e0ff */
[C---:B------:R-:W-:Y:S02]  /*1b610*/  IADD3 R25, P2, R8.reuse, 0x2000, RZ ;  /* 0x0000200008197810 */ /* 0x040fe40007f5e0ff */
[C---:B------:R-:W-:Y:S02]  /*1b620*/  IADD3 R29, P6, R8.reuse, 0x3000, RZ ;  /* 0x00003000081d7810 */ /* 0x040fe40007fde0ff */
[C---:B------:R-:W-:Y:S02]  /*1b630*/  IADD3 R33, P5, R8.reuse, 0x4000, RZ ;  /* 0x0000400008217810 */ /* 0x040fe40007fbe0ff */
[----:B------:R-:W-:-:S02]  /*1b640*/  IADD3 R37, P1, R8, 0x5000, RZ ;  /* 0x0000500008257810 */ /* 0x000fc40007f3e0ff */
[----:B------:R-:W-:Y:S02]  /*1b650*/  LOP3.LUT R12, R13, 0x380, RZ, 0xc0, !PT ;  /* 0x000003800d0c7812 */ /* 0x000fe400078ec0ff */
[----:B------:R-:W-:Y:S02]  /*1b660*/  LOP3.LUT R24, R25, 0x380, RZ, 0xc0, !PT ;  /* 0x0000038019187812 */ /* 0x000fe400078ec0ff */
[----:B------:R-:W-:Y:S02]  /*1b670*/  LOP3.LUT R28, R29, 0x380, RZ, 0xc0, !PT ;  /* 0x000003801d1c7812 */ /* 0x000fe400078ec0ff */
[----:B------:R-:W-:Y:S02]  /*1b680*/  LOP3.LUT R32, R33, 0x380, RZ, 0xc0, !PT ;  /* 0x0000038021207812 */ /* 0x000fe400078ec0ff */
[----:B------:R-:W-:Y:S02]  /*1b690*/  LOP3.LUT R36, R37, 0x380, RZ, 0xc0, !PT ;  /* 0x0000038025247812 */ /* 0x000fe400078ec0ff */
[----:B------:R-:W-:-:S02]  /*1b6a0*/  SHF.R.U64 R12, R12, 0x3, RZ ;  /* 0x000000030c0c7819 */ /* 0x000fc400000012ff */
        /* <DEDUP_REMOVED lines=15> */
[----:B------:R-:W-:Y:S01]  /*1b7a0*/  IMAD R11, R11, UR6, RZ ;  /* 0x000000060b0b7c24 */ /* 0x000fe2000f8e02ff */
[C---:B------:R-:W-:Y:S01]  /*1b7b0*/  IADD3 R45, P3, R8.reuse, 0x7000, RZ ;  /* 0x00007000082d7810 */ /* 0x040fe20007f7e0ff */
[----:B------:R-:W5:Y:S01]  /*1b7c0*/  LD.E.128 R12, desc[UR60][R12.64] ;  /* 0x0000003c0c0c7980 */ /* 0x000f62000c101d00 */
[----:B------:R-:W-:-:S02]  /*1b7d0*/  IADD3 R49, P2, R8, 0x8000, RZ ;  /* 0x0000800008317810 */ /* 0x000fc40007f5e0ff */
[C---:B------:R-:W-:Y:S01]  /*1b7e0*/  IADD3 R53, P6, R8.reuse, 0x9000, RZ ;  /* 0x0000900008357810 */ /* 0x040fe20007fde0ff */
[----:B------:R-:W5:Y:S01]  /*1b7f0*/  LD.E.128 R24, desc[UR60][R24.64] ;  /* 0x0000003c18187980 */ /* 0x000f62000c101d00 */
[C---:B------:R-:W-:Y:S02]  /*1b800*/  IADD3 R57, P5, R8.reuse, 0xa000, RZ ;  /* 0x0000a00008397810 */ /* 0x040fe40007fbe0ff */
[C---:B------:R-:W-:Y:S01]  /*1b810*/  LOP3.LUT R5, R8.reuse, 0x380, RZ, 0xc0, !PT ;  /* 0x0000038008057812 */ /* 0x040fe200078ec0ff */
[----:B------:R-:W5:Y:S01]  /*1b820*/  LD.E.128 R28, desc[UR60][R28.64] ;  /* 0x0000003c1c1c7980 */ /* 0x000f62000c101d00 */
[----:B------:R-:W-:Y:S02]  /*1b830*/  IADD3 R4, P1, R8, 0xb000, RZ ;  /* 0x0000b00008047810 */ /* 0x000fe40007f3e0ff */
[----:B------:R-:W-:Y:S01]  /*1b840*/  LOP3.LUT R40, R41, 0x380, RZ, 0xc0, !PT ;  /* 0x0000038029287812 */ /* 0x000fe200078ec0ff */
[----:B------:R-:W5:Y:S01]  /*1b850*/  LD.E.128 R32, desc[UR60][R32.64] ;  /* 0x0000003c20207980 */ /* 0x000f62000c101d00 */
[----:B------:R-:W-:Y:S01]  /*1b860*/  LOP3.LUT R44, R45, 0x380, RZ, 0xc0, !PT ;  /* 0x000003802d2c7812 */ /* 0x000fe200078ec0ff */
[----:B------:R-:W-:Y:S01]  /*1b870*/  IMAD.X R61, RZ, RZ, R9, P1 ;  /* 0x000000ffff3d7224 */ /* 0x000fe200008e0609 */
[----:B------:R-:W-:Y:S01]  /*1b880*/  LOP3.LUT R48, R49, 0x380, RZ, 0xc0, !PT ;  /* 0x0000038031307812 */ /* 0x000fe200078ec0ff */
[----:B------:R-:W5:Y:S01]  /*1b890*/  LD.E.128 R36, desc[UR60][R36.64] ;  /* 0x0000003c24247980 */ /* 0x000f62000c101d00 */
[----:B------:R-:W-:-:S02]  /*1b8a0*/  LOP3.LUT R52, R53, 0x380, RZ, 0xc0, !PT ;  /* 0x0000038035347812 */ /* 0x000fc400078ec0ff */
[----:B------:R-:W-:Y:S02]  /*1b8b0*/  LOP3.LUT R56, R57, 0x380, RZ, 0xc0, !PT ;  /* 0x0000038039387812 */ /* 0x000fe400078ec0ff */
[----:B------:R-:W-:Y:S02]  /*1b8c0*/  SHF.R.U64 R5, R5, 0x3, RZ ;  /* 0x0000000305057819 */ /* 0x000fe400000012ff */
[----:B------:R-:W-:Y:S02]  /*1b8d0*/  LOP3.LUT R3, R4, 0x380, RZ, 0xc0, !PT ;  /* 0x0000038004037812 */ /* 0x000fe400078ec0ff */
[----:B------:R-:W-:Y:S02]  /*1b8e0*/  SHF.R.U64 R40, R40, 0x3, RZ ;  /* 0x0000000328287819 */ /* 0x000fe400000012ff */
[----:B------:R-:W-:Y:S02]  /*1b8f0*/  SHF.R.U64 R44, R44, 0x3, RZ ;  /* 0x000000032c2c7819 */ /* 0x000fe400000012ff */
[----:B------:R-:W-:-:S02]  /*1b900*/  SHF.R.U64 R48, R48, 0x3, RZ ;  /* 0x0000000330307819 */ /* 0x000fc400000012ff */
[----:B------:R-:W-:Y:S02]  /*1b910*/  SHF.R.U64 R52, R52, 0x3, RZ ;  /* 0x0000000334347819 */ /* 0x000fe400000012ff */
[----:B------:R-:W-:Y:S02]  /*1b920*/  SHF.R.U64 R56, R56, 0x3, RZ ;  /* 0x0000000338387819 */ /* 0x000fe400000012ff */
[----:B------:R-:W-:Y:S02]  /*1b930*/  LOP3.LUT R8, R5, R8, RZ, 0x3c, !PT ;  /* 0x0000000805087212 */ /* 0x000fe400078e3cff */
        /* <DEDUP_REMOVED lines=12> */
[C---:B------:R-:W-:Y:S01]  /*1ba00*/  IMAD R11, R0.reuse, UR7, R11 ;  /* 0x00000007000b7c24 */ /* 0x040fe2000f8e020b */
[----:B------:R2:W5:Y:S04]  /*1ba10*/  LD.E.128 R4, desc[UR60][R8.64] ;  /* 0x0000003c08047980 */ /* 0x000568000c101d00 */
[----:B------:R-:W5:Y:S04]  /*1ba20*/  LD.E.128 R40, desc[UR60][R40.64] ;  /* 0x0000003c28287980 */ /* 0x000f68000c101d00 */
[----:B------:R-:W5:Y:S01]  /*1ba30*/  LD.E.128 R44, desc[UR60][R44.64] ;  /* 0x0000003c2c2c7980 */ /* 0x000f62000c101d00 */
[----:B--2---:R-:W-:Y:S01]  /*1ba40*/  IMAD.WIDE.U32 R8, R0, UR6, RZ ;  /* 0x0000000600087c25 */ /* 0x004fe2000f8e00ff */
[----:B------:R-:W-:-:S02]  /*1ba50*/  ULDC.64 UR6, c[0x0][0xae8] ;  /* 0x0002ba0000067ab9 */ /* 0x000fc40000000a00 */
[----:B------:R-:W5:Y:S01]  /*1ba60*/  LD.E.128 R48, desc[UR60][R48.64] ;  /* 0x0000003c30307980 */ /* 0x000f62000c101d00 */
[----:B------:R-:W-:Y:S02]  /*1ba70*/  IMAD.IADD R9, R9, 0x1, R11 ;  /* 0x0000000109097824 */ /* 0x000fe400078e020b */
[----:B------:R-:W-:Y:S01]  /*1ba80*/  IMAD R0, R229, 0x20, R227 ;  /* 0x00000020e5007824 */ /* 0x000fe200078e02e3 */
[----:B------:R-:W5:Y:S01]  /*1ba90*/  LD.E.128 R52, desc[UR60][R52.64] ;  /* 0x0000003c34347980 */ /* 0x000f62000c101d00 */
[----:B------:R-:W-:Y:S01]  /*1baa0*/  IMAD.WIDE.U32 R8, R194, UR6, R8 ;  /* 0x00000006c2087c25 */ /* 0x000fe2000f8e0008 */
[----:B------:R-:W-:Y:S02]  /*1bab0*/  SHF.R.S32.HI R11, RZ, 0x1f, R202 ;  /* 0x0000001fff0b7819 */ /* 0x000fe400000114ca */
[----:B------:R-:W5:Y:S01]  /*1bac0*/  LD.E.128 R56, desc[UR60][R56.64] ;  /* 0x0000003c38387980 */ /* 0x000f62000c101d00 */
[----:B------:R-:W-:Y:S02]  /*1bad0*/  VIADD R19, R0, UR5 ;  /* 0x0000000500137c36 */ /* 0x000fe40008000000 */
[----:B------:R-:W-:Y:S01]  /*1bae0*/  IMAD R9, R194, UR7, R9 ;  /* 0x00000007c2097c24 */ /* 0x000fe2000f8e0209 */
[----:B------:R-:W-:Y:S01]  /*1baf0*/  ULDC.64 UR6, c[0x0][0xaf0] ;  /* 0x0002bc0000067ab9 */ /* 0x000fe20000000a00 */
[----:B-1----:R-:W-:Y:S01]  /*1bb00*/  @P4 IMAD.HI.U32 R0, R19, R22, RZ ;  /* 0x0000001613004227 */ /* 0x002fe200078e00ff */
[----:B------:R-:W5:Y:S03]  /*1bb10*/  LD.E.128 R60, desc[UR60][R60.64] ;  /* 0x0000003c3c3c7980 */ /* 0x000f66000c101d00 */
[----:B------:R-:W-:Y:S01]  /*1bb20*/  IMAD R11, R11, UR6, RZ ;  /* 0x000000060b0b7c24 */ /* 0x000fe2000f8e02ff */
[----:B------:R-:W-:Y:S01]  /*1bb30*/  @!PT LDS RZ, [RZ] ;  /* 0x00000000fffff984 */ /* 0x000fe20000000800 */
[----:B------:R-:W-:Y:S01]  /*1bb40*/  @!PT LDS RZ, [RZ] ;  /* 0x00000000fffff984 */ /* 0x000fe20000000800 */
[----:B------:R-:W-:Y:S01]  /*1bb50*/  @!PT LDS RZ, [RZ] ;  /* 0x00000000fffff984 */ /* 0x000fe20000000800 */
[----:B------:R-:W-:Y:S01]  /*1bb60*/  @!PT LDS RZ, [RZ] ;  /* 0x00000000fffff984 */ /* 0x000fe20000000800 */
[----:B------:R1:W-:Y:S06]  /*1bb70*/  MEMBAR.ALL.CTA ;  /* 0x0000000000007992 */ /* 0x0003ec0000008000 */
[----:B-1----:R-:W1:Y:S01]  /*1bb80*/  FENCE.VIEW.ASYNC.S ;  /* 0x00000000000073c6 */ /* 0x002e620000000000 */
[----:B------:R-:W-:Y:S01]  /*1bb90*/  IMAD.MOV.U32 R3, RZ, RZ, R19 ;  /* 0x000000ffff037224 */ /* 0x000fe200078e0013 */
[----:B0-----:R-:W-:Y:S01]  /*1bba0*/  @P4 SHF.R.U32.HI R3, RZ, R21, R0 ;  /* 0x00000015ff034219 */ /* 0x001fe20000011600 */
[----:B------:R-:W-:-:S02]  /*1bbb0*/  IMAD R11, R202, UR7, R11 ;  /* 0x00000007ca0b7c24 */ /* 0x000fc4000f8e020b */
[----:B------:R-:W-:Y:S01]  /*1bbc0*/  IMAD.WIDE.U32 R8, R202, UR6, R8 ;  /* 0x00000006ca087c25 */ /* 0x000fe2000f8e0008 */
[----:B------:R-:W-:Y:S01]  /*1bbd0*/  SHF.R.S32.HI R0, RZ, 0x1f, R3 ;  /* 0x0000001fff007819 */ /* 0x000fe20000011403 */
[----:B------:R-:W-:Y:S02]  /*1bbe0*/  ULDC.64 UR6, c[0x0][0xae0] ;  /* 0x0002b80000067ab9 */ /* 0x000fe40000000a00 */
[----:B------:R-:W-:Y:S02]  /*1bbf0*/  IMAD.IADD R9, R9, 0x1, R11 ;  /* 0x0000000109097824 */ /* 0x000fe400078e020b */
[----:B------:R-:W-:Y:S02]  /*1bc00*/  IMAD.MOV R11, RZ, RZ, -R3 ;  /* 0x000000ffff0b7224 */ /* 0x000fe400078e0a03 */
[----:B------:R-:W-:Y:S02]  /*1bc10*/  IMAD R0, R0, UR6, RZ ;  /* 0x0000000600007c24 */ /* 0x000fe4000f8e02ff */
[----:B------:R-:W-:-:S02]  /*1bc20*/  IMAD R11, R2, R11, R19 ;  /* 0x0000000b020b7224 */ /* 0x000fc400078e0213 */
[C---:B------:R-:W-:Y:S02]  /*1bc30*/  IMAD R19, R3.reuse, UR7, R0 ;  /* 0x0000000703137c24 */ /* 0x040fe4000f8e0200 */
[----:B------:R-:W-:Y:S01]  /*1bc40*/  IMAD.WIDE.U32 R2, R3, UR6, R8 ;  /* 0x0000000603027c25 */ /* 0x000fe2000f8e0008 */
[----:B------:R-:W-:Y:S01]  /*1bc50*/  SHF.R.S32.HI R0, RZ, 0x1f, R11 ;  /* 0x0000001fff007819 */ /* 0x000fe2000001140b */
[----:B------:R-:W-:Y:S02]  /*1bc60*/  ULDC.64 UR6, c[0x0][0xad8] ;  /* 0x0002b60000067ab9 */ /* 0x000fe40000000a00 */
[----:B------:R-:W-:Y:S02]  /*1bc70*/  IMAD.IADD R3, R3, 0x1, R19 ;  /* 0x0000000103037824 */ /* 0x000fe400078e0213 */
[----:B------:R-:W-:Y:S02]  /*1bc80*/  IMAD R8, R0, UR6, RZ ;  /* 0x0000000600087c24 */ /* 0x000fe4000f8e02ff */
[----:B------:R-:W-:Y:S01]  /*1bc90*/  VIADD R22, R227, UR5 ;  /* 0x00000005e3167c36 */ /* 0x000fe20008000000 */
[----:B------:R-:W-:Y:S01]  /*1bca0*/  UIADD3 UR5, UR37, 0x30820, URZ ;  /* 0x0003082025057890 */ /* 0x000fe2000fffe03f */
[----:B------:R-:W-:-:S02]  /*1bcb0*/  IMAD R9, R11, UR7, R8 ;  /* 0x000000070b097c24 */ /* 0x000fc4000f8e0208 */
        /* <DEDUP_REMOVED lines=10> */
[----:B-1----:R-:W-:Y:S01]  /*1bd60*/  SYNCS.ARRIVE.TRANS64.RED.A1T0 RZ, [UR5], RZ ;  /* 0x000000ffffff79a7 */ /* 0x002fe20008100405 */
        /* <DEDUP_REMOVED lines=23> */
.L_x_1624:
[----:B------:R-:W-:Y:S05]  /*1bee0*/  BSYNC B1 ;  /* 0x0000000000017941 */ /* 0x000fea0003800000 */
.L_x_1623:
[----:B0----5:R0:W3:Y:S01]  /*1bef0*/  SHFL.IDX PT, R7, R19, 0x1, 0x181f ;  /* 0x00381f0013077f89 */ /* 0x0210e200000e0000 */
[----:B------:R-:W-:Y:S03]  /*1bf00*/  BSSY B1, `(.L_x_1625) ;  /* 0x0000010000017945 */ /* 0x000fe60003800000 */
[----:B------:R0:W4:Y:S01]  /*1bf10*/  SHFL.IDX PT, R3, R11, 0x1, 0x181f ;  /* 0x00381f000b037f89 */ /* 0x00012200000e0000 */
[----:B------:R-:W-:Y:S05]  /*1bf20*/  @P0 BRA `(.L_x_1626) ;  /* 0x0000000000340947 */ /* 0x000fea0003800000 */
[----:B------:R-:W-:Y:S02]  /*1bf30*/  ULDC UR5, c[0x0][0xac8] ;  /* 0x0002b20000057ab9 */ /* 0x000fe40000000800 */
        /* <DEDUP_REMOVED lines=12> */
.L_x_1626:
[----:B------:R-:W-:Y:S05]  /*1c000*/  BSYNC B1 ;  /* 0x0000000000017941 */ /* 0x000fea0003800000 */
.L_x_1625:
[----:B---3--:R3:W0:Y:S01]  /*1c010*/  SHFL.IDX PT, R7, R19, 0x2, 0x181f ;  /* 0x00581f0013077f89 */ /* 0x00862200000e0000 */
[----:B------:R-:W-:Y:S03]  /*1c020*/  BSSY B1, `(.L_x_1627) ;  /* 0x0000010000017945 */ /* 0x000fe60003800000 */
[----:B----4-:R3:W4:Y:S01]  /*1c030*/  SHFL.IDX PT, R3, R11, 0x2, 0x181f ;  /* 0x00581f000b037f89 */ /* 0x01072200000e0000 */
        /* <DEDUP_REMOVED lines=14> */
.L_x_1628:
[----:B------:R-:W-:Y:S05]  /*1c120*/  BSYNC B1 ;  /* 0x0000000000017941 */ /* 0x000fea0003800000 */
.L_x_1627:
[----:B------:R-:W-:Y:S01]  /*1c130*/  VIADD R0, R22, 0x60 ;  /* 0x0000006016007836 */ /* 0x000fe20000000000 */
[----:B0--3--:R-:W0:Y:S04]  /*1c140*/  SHFL.IDX PT, R19, R19, 0x3, 0x181f ;  /* 0x00781f0013137f89 */ /* 0x009e2800000e0000 */
[----:B------:R-:W-:Y:S01]  /*1c150*/  ISETP.GE.AND P0, PT, R0, R17, PT ;  /* 0x000000110000720c */ /* 0x000fe20003f06270 */
[----:B------:R-:W3:-:S12]  /*1c160*/  SHFL.IDX PT, R11, R11, 0x3, 0x181f ;  /* 0x00781f000b0b7f89 */ /* 0x000ed800000e0000 */
[----:B------:R-:W-:Y:S05]  /*1c170*/  @P0 BRA `(.L_x_1629) ;  /* 0x0000001c00b00947 */ /* 0x000fea0003800000 */
[----:B------:R-:W-:Y:S02]  /*1c180*/  ULDC UR5, c[0x0][0xac8] ;  /* 0x0002b20000057ab9 */ /* 0x000fe40000000800 */
[----:B------:R-:W-:Y:S02]  /*1c190*/  ISETP.GE.AND P2, PT, R20, UR5, PT ;  /* 0x0000000514007c0c */ /* 0x000fe4000bf46270 */
[----:B------:R-:W-:-:S11]  /*1c1a0*/  ISETP.GE.AND P3, PT, R70, UR5, PT ;  /* 0x0000000546007c0c */ /* 0x000fd6000bf66270 */
[-C--:B---3--:R-:W-:Y:S02]  /*1c1b0*/  @!P2 LEA R2, P0, R20, R11.reuse, 0x1 ;  /* 0x0000000b1402a211 */ /* 0x088fe400078008ff */
[----:B------:R-:W-:Y:S02]  /*1c1c0*/  @!P3 LEA R4, P1, R70, R11, 0x1 ;  /* 0x0000000b4604b211 */ /* 0x000fe400078208ff */
[-C--:B0---4-:R-:W-:Y:S02]  /*1c1d0*/  @!P2 LEA.HI.X R3, R20, R19.reuse, R66, 0x1, P0 ;  /* 0x000000131403a211 */ /* 0x091fe400000f0c42 */
[----:B------:R-:W-:Y:S02]  /*1c1e0*/  @!P3 LEA.HI.X R5, R70, R19, R67, 0x1, P1 ;  /* 0x000000134605b211 */ /* 0x000fe400008f0c43 */
[----:B------:R-:W-:Y:S01]  /*1c1f0*/  ISETP.GE.AND P0, PT, R68, UR5, PT ;  /* 0x0000000544007c0c */ /* 0x000fe2000bf06270 */
[----:B------:R0:W-:Y:S04]  /*1c200*/  @!P2 ST.E.128 desc[UR60][R2.64], R28 ;  /* 0x0000001c0200a985 */ /* 0x0001e8000c101d3c */
[----:B------:R0:W-:Y:S08]  /*1c210*/  @!P3 ST.E.128 desc[UR60][R4.64], R44 ;  /* 0x0000002c0400b985 */ /* 0x0001f0000c101d3c */
[----:B------:R-:W-:Y:S05]  /*1c220*/  @P0 BRA `(.L_x_1629) ;  /* 0x0000001c00840947 */ /* 0x000fea0003800000 */
[----:B0-----:R-:W-:-:S04]  /*1c230*/  LEA R2, P0, R68, R11, 0x1 ;  /* 0x0000000b44027211 */ /* 0x001fc800078008ff */
[----:B------:R-:W-:-:S05]  /*1c240*/  LEA.HI.X R3, R68, R19, R69, 0x1, P0 ;  /* 0x0000001344037211 */ /* 0x000fca00000f0c45 */
[----:B------:R0:W-:Y:S01]  /*1c250*/  ST.E.128 desc[UR60][R2.64], R60 ;  /* 0x0000003c02007985 */ /* 0x0001e2000c101d3c */
[----:B------:R-:W-:Y:S05]  /*1c260*/  BRA `(.L_x_1629) ;  /* 0x0000001c00747947 */ /* 0x000fea0003800000 */
.L_x_1622:
[----:B------:R1:W5:Y:S01]  /*1c270*/  LDL R88, [R1+0x30c] ;  /* 0x00030c0001587983 */ /* 0x0003620000100800 */
[----:B------:R-:W2:Y:S01]  /*1c280*/  @P4 LDC R8, c[0x0][0xbec] ;  /* 0x0002fb00ff084b82 */ /* 0x000ea20000000800 */
[----:B------:R-:W-:Y:S02]  /*1c290*/  ULDC.64 UR6, c[0x0][0xb08] ;  /* 0x0002c20000067ab9 */ /* 0x000fe40000000a00 */
[----:B------:R1:W5:Y:S04]  /*1c2a0*/  LDL R87, [R1+0x308] ;  /* 0x0003080001577983 */ /* 0x0003680000100800 */
        /* <DEDUP_REMOVED lines=10> */
[----:B------:R1:W5:Y:S01]  /*1c350*/  LDL R76, [R1+0x2d8] ;  /* 0x0002d800014c7983 */ /* 0x0003620000100800 */
[----:B------:R-:W-:Y:S01]  /*1c360*/  IMAD R11, R11, UR6, RZ ;  /* 0x000000060b0b7c24 */ /* 0x000fe2000f8e02ff */
[----:B0-----:R-:W0:Y:S01]  /*1c370*/  @P4 LDC R13, c[0x0][0xbf0] ;  /* 0x0002fc00ff0d4b82 */ /* 0x001e220000000800 */
[C---:B------:R-:W-:Y:S01]  /*1c380*/  IMAD.WIDE.U32 R4, R0.reuse, UR6, RZ ;  /* 0x0000000600047c25 */ /* 0x040fe2000f8e00ff */
[----:B------:R-:W-:Y:S01]  /*1c390*/  SHF.R.S32.HI R3, RZ, 0x1f, R202 ;  /* 0x0000001fff037819 */ /* 0x000fe200000114ca */
[----:B------:R-:W-:Y:S01]  /*1c3a0*/  ULDC.64 UR8, c[0x0][0xb30] ;  /* 0x0002cc0000087ab9 */ /* 0x000fe20000000a00 */
[----:B------:R-:W-:Y:S01]  /*1c3b0*/  UIADD3 UR5, UR37, 0x30820, URZ ;  /* 0x0003082025057890 */ /* 0x000fe2000fffe03f */
[----:B------:R-:W-:Y:S01]  /*1c3c0*/  IMAD R11, R0, UR7, R11 ;  /* 0x00000007000b7c24 */ /* 0x000fe2000f8e020b */
[----:B------:R-:W-:Y:S01]  /*1c3d0*/  ULDC.64 UR6, c[0x0][0xb38] ;  /* 0x0002ce0000067ab9 */ /* 0x000fe20000000a00 */
[----:B--2---:R-:W-:Y:S01]  /*1c3e0*/  @P4 IMAD.HI.U32 R8, R19, R8, RZ ;  /* 0x0000000813084227 */ /* 0x004fe200078e00ff */
[----:B------:R-:W-:Y:S01]  /*1c3f0*/  ISETP.GE.AND P0, PT, R72, R17, PT ;  /* 0x000000114800720c */ /* 0x000fe20003f06270 */
[----:B------:R-:W-:Y:S01]  /*1c400*/  UPRMT UR5, URZ, 0x654, UR5 ;  /* 0x000006543f057896 */ /* 0x000fe20008000005 */
[----:B------:R-:W-:Y:S01]  /*1c410*/  BSSY B1, `(.L_x_1630) ;  /* 0x0000087000017945 */ /* 0x000fe20003800000 */
[----:B------:R-:W-:-:S02]  /*1c420*/  IMAD.IADD R5, R5, 0x1, R11 ;  /* 0x0000000105057824 */ /* 0x000fc400078e020b */
[----:B------:R-:W-:-:S05]  /*1c430*/  IMAD.WIDE.U32 R4, R194, UR6, R4 ;  /* 0x00000006c2047c25 */ /* 0x000fca000f8e0004 */
[----:B------:R-:W-:Y:S01]  /*1c440*/  SYNCS.ARRIVE.TRANS64.RED.A1T0 RZ, [UR5], RZ ;  /* 0x000000ffffff79a7 */ /* 0x000fe20008100405 */
[----:B------:R-:W-:Y:S01]  /*1c450*/  IMAD R5, R194, UR7, R5 ;  /* 0x00000007c2057c24 */ /* 0x000fe2000f8e0205 */
[----:B------:R-:W-:Y:S02]  /*1c460*/  ULDC.64 UR6, c[0x0][0xb40] ;  /* 0x0002d00000067ab9 */ /* 0x000fe40000000a00 */
[----:B------:R-:W-:Y:S02]  /*1c470*/  IMAD R3, R3, UR6, RZ ;  /* 0x0000000603037c24 */ /* 0x000fe4000f8e02ff */
[----:B------:R-:W-:-:S04]  /*1c480*/  IMAD.WIDE.U32 R4, R202, UR6, R4 ;  /* 0x00000006ca047c25 */ /* 0x000fc8000f8e0004 */
[----:B------:R-:W-:Y:S01]  /*1c490*/  IMAD R9, R202, UR7, R3 ;  /* 0x00000007ca097c24 */ /* 0x000fe2000f8e0203 */
[----:B------:R-:W-:Y:S01]  /*1c4a0*/  ULDC.64 UR6, c[0x0][0xb48] ;  /* 0x0002d20000067ab9 */ /* 0x000fe20000000a00 */
[----:B------:R-:W-:Y:S01]  /*1c4b0*/  IMAD.MOV.U32 R3, RZ, RZ, R19 ;  /* 0x000000ffff037224 */ /* 0x000fe200078e0013 */
[----:B0-----:R-:W-:Y:S01]  /*1c4c0*/  @P4 SHF.R.U32.HI R3, RZ, R13, R8 ;  /* 0x0000000dff034219 */ /* 0x001fe20000011608 */
[----:B------:R-:W-:-:S03]  /*1c4d0*/  IMAD.IADD R5, R5, 0x1, R9 ;  /* 0x0000000105057824 */ /* 0x000fc600078e0209 */
[--C-:B------:R-:W-:Y:S01]  /*1c4e0*/  SHF.R.S32.HI R0, RZ, 0x1f, R3.reuse ;  /* 0x0000001fff007819 */ /* 0x100fe20000011403 */
[----:B------:R-:W-:Y:S02]  /*1c4f0*/  IMAD.MOV R9, RZ, RZ, -R3 ;  /* 0x000000ffff097224 */ /* 0x000fe400078e0a03 */
[----:B------:R-:W-:-:S04]  /*1c500*/  IMAD.WIDE.U32 R4, R205, UR6, R4 ;  /* 0x00000006cd047c25 */ /* 0x000fc8000f8e0004 */
        /* <DEDUP_REMOVED lines=14> */
[----:B------:R-:W-:Y:S01]  /*1c5f0*/  LEA.HI.X R11, R4, UR7, R3, 0x2, P1 ;  /* 0x00000007040b7c11 */ /* 0x000fe200088f1403 */
[----:B------:R1:W0:Y:S04]  /*1c600*/  SHFL.IDX PT, R2, R0, RZ, 0x1c1f ;  /* 0x001c1fff00027589 */ /* 0x00022800000e0000 */
[----:B------:R1:W2:Y:S01]  /*1c610*/  SHFL.IDX PT, R3, R11, RZ, 0x1c1f ;  /* 0x001c1fff0b037589 */ /* 0x0002a200000e0000 */
[----:B------:R-:W-:Y:S05]  /*1c620*/  @P0 BRA `(.L_x_1631) ;  /* 0x0000000400940947 */ /* 0x000fea0003800000 */
[----:B------:R-:W-:Y:S01]  /*1c630*/  ULDC UR5, c[0x0][0xac8] ;  /* 0x0002b20000057ab9 */ /* 0x000fe20000000800 */
[----:B------:R-:W-:Y:S01]  /*1c640*/  VIADD R19, R23, 0xb0 ;  /* 0x000000b017137836 */ /* 0x000fe20000000000 */
[----:B------:R-:W-:Y:S02]  /*1c650*/  ISETP.GE.AND P1, PT, R223, UR5, PT ;  /* 0x00000005df007c0c */ /* 0x000fe4000bf26270 */
[----:B------:R-:W-:Y:S02]  /*1c660*/  ISETP.GE.AND P0, PT, R222, UR5, PT ;  /* 0x00000005de007c0c */ /* 0x000fe4000bf06270 */
[----:B------:R-:W-:Y:S02]  /*1c670*/  ISETP.GE.AND P2, PT, R23, UR5, PT ;  /* 0x0000000517007c0c */ /* 0x000fe4000bf46270 */
[----:B------:R-:W-:Y:S02]  /*1c680*/  ISETP.GE.AND P3, PT, R221, UR5, PT ;  /* 0x00000005dd007c0c */ /* 0x000fe4000bf66270 */
[----:B------:R-:W-:-:S05]  /*1c690*/  ISETP.GE.AND P4, PT, R220, UR5, PT ;  /* 0x00000005dc007c0c */ /* 0x000fca000bf86270 */
[CC--:B0-----:R-:W-:Y:S02]  /*1c6a0*/  @!P1 LEA R4, P5, R223.reuse, R2.reuse, 0x2 ;  /* 0x00000002df049211 */ /* 0x0c1fe400078a10ff */
[CC--:B------:R-:W-:Y:S02]  /*1c6b0*/  @!P0 LEA R8, P6, R222.reuse, R2.reuse, 0x2 ;  /* 0x00000002de088211 */ /* 0x0c0fe400078c10ff */
[-C--:B--2--5:R-:W-:Y:S01]  /*1c6c0*/  @!P1 LEA.HI.X R5, R223, R3.reuse, R88, 0x2, P5 ;  /* 0x00000003df059211 */ /* 0x0a4fe200028f1458 */
[----:B------:R-:W-:Y:S01]  /*1c6d0*/  @!P2 IMAD.WIDE R12, R23, 0x4, R2 ;  /* 0x00000004170ca825 */ /* 0x000fe200078e0202 */
[----:B------:R-:W-:Y:S02]  /*1c6e0*/  ISETP.GE.AND P5, PT, R219, UR5, PT ;  /* 0x00000005db007c0c */ /* 0x000fe4000bfa6270 */
[----:B------:R-:W-:Y:S02]  /*1c6f0*/  @!P0 LEA.HI.X R9, R222, R3, R87, 0x2, P6 ;  /* 0x00000003de098211 */ /* 0x000fe400030f1457 */
[----:B------:R-:W-:Y:S01]  /*1c700*/  @!P2 ST.E.64 desc[UR60][R12.64], R24 ;  /* 0x000000180c00a985 */ /* 0x000fe2000c101b3c */
[----:B------:R-:W-:-:S02]  /*1c710*/  @!P3 LEA R14, P6, R221, R2, 0x2 ;  /* 0x00000002dd0eb211 */ /* 0x000fc400078c10ff */
[-C--:B------:R-:W-:Y:S01]  /*1c720*/  @!P4 LEA R72, P2, R220, R2.reuse, 0x2 ;  /* 0x00000002dc48c211 */ /* 0x080fe200078410ff */
[----:B------:R0:W-:Y:S01]  /*1c730*/  @!P1 ST.E.64 desc[UR60][R4.64], R28 ;  /* 0x0000001c04009985 */ /* 0x0001e2000c101b3c */
[----:B------:R-:W-:Y:S02]  /*1c740*/  ISETP.GE.AND P1, PT, R217, UR5, PT ;  /* 0x00000005d9007c0c */ /* 0x000fe4000bf26270 */
[-C--:B------:R-:W-:Y:S01]  /*1c750*/  @!P3 LEA.HI.X R15, R221, R3.reuse, R86, 0x2, P6 ;  /* 0x00000003dd0fb211 */ /* 0x080fe200030f1456 */
[----:B------:R2:W-:Y:S01]  /*1c760*/  @!P0 ST.E.64 desc[UR60][R8.64], R32 ;  /* 0x0000002008008985 */ /* 0x0005e2000c101b3c */
[----:B------:R-:W-:Y:S02]  /*1c770*/  ISETP.GE.AND P0, PT, R218, UR5, PT ;  /* 0x00000005da007c0c */ /* 0x000fe4000bf06270 */
[----:B------:R-:W-:Y:S01]  /*1c780*/  @!P5 LEA R74, P6, R219, R2, 0x2 ;  /* 0x00000002db4ad211 */ /* 0x000fe200078c10ff */
[----:B------:R3:W-:Y:S01]  /*1c790*/  @!P3 ST.E.64 desc[UR60][R14.64], R36 ;  /* 0x000000240e00b985 */ /* 0x0007e2000c101b3c */
[----:B------:R-:W-:-:S02]  /*1c7a0*/  @!P4 LEA.HI.X R73, R220, R3, R85, 0x2, P2 ;  /* 0x00000003dc49c211 */ /* 0x000fc400010f1455 */
[----:B------:R-:W-:Y:S02]  /*1c7b0*/  ISETP.GE.AND P2, PT, R216, UR5, PT ;  /* 0x00000005d8007c0c */ /* 0x000fe4000bf46270 */
[----:B------:R-:W-:Y:S01]  /*1c7c0*/  @!P5 LEA.HI.X R75, R219, R3, R84, 0x2, P6 ;  /* 0x00000003db4bd211 */ /* 0x000fe200030f1454 */
[----:B------:R-:W-:Y:S01]  /*1c7d0*/  @!P4 ST.E.64 desc[UR60][R72.64], R40 ;  /* 0x000000284800c985 */ /* 0x000fe2000c101b3c */
[----:B------:R-:W-:Y:S02]  /*1c7e0*/  ISETP.GE.AND P3, PT, R215, UR5, PT ;  /* 0x00000005d7007c0c */ /* 0x000fe4000bf66270 */
[----:B------:R-:W-:Y:S01]  /*1c7f0*/  ISETP.GE.AND P4, PT, R214, UR5, PT ;  /* 0x00000005d6007c0c */ /* 0x000fe2000bf86270 */
[----:B------:R-:W-:Y:S01]  /*1c800*/  @!P5 ST.E.64 desc[UR60][R74.64], R44 ;  /* 0x0000002c4a00d985 */ /* 0x000fe2000c101b3c */
[-C--:B0-----:R-:W-:Y:S02]  /*1c810*/  @!P0 LEA R4, P6, R218, R2.reuse, 0x2 ;  /* 0x00000002da048211 */ /* 0x081fe400078c10ff */
[----:B--2---:R-:W-:-:S02]  /*1c820*/  @!P1 LEA R8, P5, R217, R2, 0x2 ;  /* 0x00000002d9089211 */ /* 0x004fc400078a10ff */
[-C--:B------:R-:W-:Y:S02]  /*1c830*/  @!P0 LEA.HI.X R5, R218, R3.reuse, R83, 0x2, P6 ;  /* 0x00000003da058211 */ /* 0x080fe400030f1453 */
[CC--:B------:R-:W-:Y:S02]  /*1c840*/  @!P2 LEA R12, P6, R216.reuse, R2.reuse, 0x2 ;  /* 0x00000002d80ca211 */ /* 0x0c0fe400078c10ff */
[-C--:B------:R-:W-:Y:S01]  /*1c850*/  @!P1 LEA.HI.X R9, R217, R3.reuse, R82, 0x2, P5 ;  /* 0x00000003d9099211 */ /* 0x080fe200028f1452 */
[----:B------:R0:W-:Y:S01]  /*1c860*/  @!P0 ST.E.64 desc[UR60][R4.64], R48 ;  /* 0x0000003004008985 */ /* 0x0001e2000c101b3c */
[----:B------:R-:W-:Y:S02]  /*1c870*/  ISETP.GE.AND P5, PT, R213, UR5, PT ;  /* 0x00000005d5007c0c */ /* 0x000fe4000bfa6270 */
[----:B------:R-:W-:Y:S01]  /*1c880*/  @!P2 LEA.HI.X R13, R216, R3, R81, 0x2, P6 ;  /* 0x00000003d80da211 */ /* 0x000fe200030f1451 */
[----:B------:R2:W-:Y:S01]  /*1c890*/  @!P1 ST.E.64 desc[UR60][R8.64], R52 ;  /* 0x0000003408009985 */ /* 0x0005e2000c101b3c */
[----:B---3--:R-:W-:-:S02]  /*1c8a0*/  @!P3 LEA R14, P1, R215, R2, 0x2 ;  /* 0x00000002d70eb211 */ /* 0x008fc400078210ff */
[-C--:B------:R-:W-:Y:S01]  /*1c8b0*/  @!P4 LEA R24, P0, R214, R2.reuse, 0x2 ;  /* 0x00000002d618c211 */ /* 0x080fe200078010ff */
[----:B------:R3:W-:Y:S01]  /*1c8c0*/  @!P2 ST.E.64 desc[UR60][R12.64], R56 ;  /* 0x000000380c00a985 */ /* 0x0007e2000c101b3c */
[----:B------:R-:W-:Y:S02]  /*1c8d0*/  ISETP.GE.AND P2, PT, R212, UR5, PT ;  /* 0x00000005d4007c0c */ /* 0x000fe4000bf46270 */
[-C--:B------:R-:W-:Y:S02]  /*1c8e0*/  @!P3 LEA.HI.X R15, R215, R3.reuse, R80, 0x2, P1 ;  /* 0x00000003d70fb211 */ /* 0x080fe400008f1450 */
[----:B------:R-:W-:Y:S02]  /*1c8f0*/  ISETP.GE.AND P1, PT, R211, UR5, PT ;  /* 0x00000005d3007c0c */ /* 0x000fe4000bf26270 */
[----:B------:R-:W-:Y:S01]  /*1c900*/  @!P5 LEA R28, P6, R213, R2, 0x2 ;  /* 0x00000002d51cd211 */ /* 0x000fe200078c10ff */
[----:B------:R4:W-:Y:S01]  /*1c910*/  @!P3 ST.E.64 desc[UR60][R14.64], R60 ;  /* 0x0000003c0e00b985 */ /* 0x0009e2000c101b3c */
[----:B------:R-:W-:-:S02]  /*1c920*/  @!P4 LEA.HI.X R25, R214, R3, R79, 0x2, P0 ;  /* 0x00000003d619c211 */ /* 0x000fc400000f144f */
[----:B------:R-:W-:Y:S02]  /*1c930*/  ISETP.GE.AND P0, PT, R210, UR5, PT ;  /* 0x00000005d2007c0c */ /* 0x000fe4000bf06270 */
[----:B------:R-:W-:Y:S01]  /*1c940*/  @!P5 LEA.HI.X R29, R213, R3, R78, 0x2, P6 ;  /* 0x00000003d51dd211 */ /* 0x000fe200030f144e */
[----:B------:R1:W-:Y:S01]  /*1c950*/  @!P4 ST.E.64 desc[UR60][R24.64], R64 ;  /* 0x000000401800c985 */ /* 0x0003e2000c101b3c */
[----:B------:R-:W-:Y:S02]  /*1c960*/  ISETP.GE.AND P3, PT, R209, UR5, PT ;  /* 0x00000005d1007c0c */ /* 0x000fe4000bf66270 */
[-C--:B0-----:R-:W-:Y:S01]  /*1c970*/  @!P2 LEA R4, P6, R212, R2.reuse, 0x2 ;  /* 0x00000002d404a211 */ /* 0x081fe200078c10ff */
[----:B------:R0:W-:Y:S01]  /*1c980*/  @!P5 ST.E.64 desc[UR60][R28.64], R68 ;  /* 0x000000441c00d985 */ /* 0x0001e2000c101b3c */
[----:B--2---:R-:W-:Y:S02]  /*1c990*/  @!P1 LEA R8, P4, R211, R2, 0x2 ;  /* 0x00000002d3089211 */ /* 0x004fe400078810ff */
[----:B------:R-:W-:-:S02]  /*1c9a0*/  ISETP.GE.AND P5, PT, R208, UR5, PT ;  /* 0x00000005d0007c0c */ /* 0x000fc4000bfa6270 */
[-C--:B------:R-:W-:Y:S02]  /*1c9b0*/  @!P2 LEA.HI.X R5, R212, R3.reuse, R77, 0x2, P6 ;  /* 0x00000003d405a211 */ /* 0x080fe400030f144d */
[-C--:B------:R-:W-:Y:S02]  /*1c9c0*/  @!P1 LEA.HI.X R9, R211, R3.reuse, R76, 0x2, P4 ;  /* 0x00000003d3099211 */ /* 0x080fe400020f144c */
[CC--:B---3--:R-:W-:Y:S01]  /*1c9d0*/  @!P0 LEA R12, P6, R210.reuse, R2.reuse, 0x2 ;  /* 0x00000002d20c8211 */ /* 0x0c8fe200078c10ff */
[----:B------:R-:W-:Y:S01]  /*1c9e0*/  @!P2 ST.E.64 desc[UR60][R4.64], R6 ;  /* 0x000000060400a985 */ /* 0x000fe2000c101b3c */
[----:B------:R-:W-:Y:S02]  /*1c9f0*/  ISETP.GE.AND P4, PT, R207, UR5, PT ;  /* 0x00000005cf007c0c */ /* 0x000fe4000bf86270 */
[----:B------:R-:W-:Y:S01]  /*1ca00*/  @!P0 LEA.HI.X R13, R210, R3, R237, 0x2, P6 ;  /* 0x00000003d20d8211 */ /* 0x000fe200030f14ed */
[----:B------:R2:W-:Y:S01]  /*1ca10*/  @!P1 ST.E.64 desc[UR60][R8.64], R20 ;  /* 0x0000001408009985 */ /* 0x0005e2000c101b3c */
[----:B----4-:R-:W-:-:S02]  /*1ca20*/  @!P3 LEA R14, P1, R209, R2, 0x2 ;  /* 0x00000002d10eb211 */ /* 0x010fc400078210ff */
[-C--:B-1----:R-:W-:Y:S01]  /*1ca30*/  @!P5 LEA R24, P2, R208, R2.reuse, 0x2 ;  /* 0x00000002d018d211 */ /* 0x082fe200078410ff */
[----:B------:R1:W-:Y:S01]  /*1ca40*/  @!P0 ST.E.64 desc[UR60][R12.64], R120 ;  /* 0x000000780c008985 */ /* 0x0003e2000c101b3c */
[-C--:B------:R-:W-:Y:S02]  /*1ca50*/  @!P3 LEA.HI.X R15, R209, R3.reuse, R236, 0x2, P1 ;  /* 0x00000003d10fb211 */ /* 0x080fe400008f14ec */
[----:B------:R-:W-:Y:S02]  /*1ca60*/  ISETP.GE.AND P1, PT, R226, UR5, PT ;  /* 0x00000005e2007c0c */ /* 0x000fe4000bf26270 */
[----:B------:R-:W-:Y:S01]  /*1ca70*/  ISETP.GE.AND P0, PT, R225, UR5, PT ;  /* 0x00000005e1007c0c */ /* 0x000fe2000bf06270 */
[----:B------:R3:W-:Y:S01]  /*1ca80*/  @!P3 ST.E.64 desc[UR60][R14.64], R122 ;  /* 0x0000007a0e00b985 */ /* 0x0007e2000c101b3c */
[-C--:B------:R-:W-:Y:S02]  /*1ca90*/  @!P5 LEA.HI.X R25, R208, R3.reuse, R235, 0x2, P2 ;  /* 0x00000003d019d211 */ /* 0x080fe400010f14eb */
[----:B0-----:R-:W-:Y:S01]  /*1caa0*/  @!P4 LEA R28, P6, R207, R2, 0x2 ;  /* 0x00000002cf1cc211 */ /* 0x001fe200078c10ff */
[----:B--2---:R-:W-:Y:S01]  /*1cab0*/  VIADD R21, R23, 0xb8 ;  /* 0x000000b817157836 */ /* 0x004fe20000000000 */
[----:B------:R-:W-:Y:S01]  /*1cac0*/  ISETP.GE.AND P2, PT, R224, UR5, PT ;  /* 0x00000005e0007c0c */ /* 0x000fe2000bf46270 */
[----:B------:R4:W-:Y:S01]  /*1cad0*/  @!P5 ST.E.64 desc[UR60][R24.64], R124 ;  /* 0x0000007c1800d985 */ /* 0x0009e2000c101b3c */
[----:B------:R-:W-:-:S02]  /*1cae0*/  @!P4 LEA.HI.X R29, R207, R3, R234, 0x2, P6 ;  /* 0x00000003cf1dc211 */ /* 0x000fc400030f14ea */
[----:B------:R-:W-:Y:S02]  /*1caf0*/  ISETP.GE.AND P3, PT, R203, UR5, PT ;  /* 0x00000005cb007c0c */ /* 0x000fe4000bf66270 */
[CC--:B------:R-:W-:Y:S01]  /*1cb00*/  @!P1 LEA R4, P5, R226.reuse, R2.reuse, 0x2 ;  /* 0x00000002e2049211 */ /* 0x0c0fe200078a10ff */
[----:B------:R4:W-:Y:S01]  /*1cb10*/  @!P4 ST.E.64 desc[UR60][R28.64], R126 ;  /* 0x0000007e1c00c985 */ /* 0x0009e2000c101b3c */
[----:B------:R-:W-:Y:S02]  /*1cb20*/  ISETP.GE.AND P4, PT, R19, UR5, PT ;  /* 0x0000000513007c0c */ /* 0x000fe4000bf86270 */
[-C--:B------:R-:W-:Y:S02]  /*1cb30*/  @!P0 LEA R6, P6, R225, R2.reuse, 0x2 ;  /* 0x00000002e1068211 */ /* 0x080fe400078c10ff */
[----:B------:R-:W-:Y:S02]  /*1cb40*/  @!P1 LEA.HI.X R5, R226, R3, R233, 0x2, P5 ;  /* 0x00000003e2059211 */ /* 0x000fe400028f14e9 */
[----:B------:R-:W-:-:S02]  /*1cb50*/  @!P2 LEA R8, P5, R224, R2, 0x2 ;  /* 0x00000002e008a211 */ /* 0x000fc400078a10ff */
[-C--:B------:R-:W-:Y:S01]  /*1cb60*/  @!P0 LEA.HI.X R7, R225, R3.reuse, R232, 0x2, P6 ;  /* 0x00000003e1078211 */ /* 0x080fe200030f14e8 */
[----:B------:R4:W-:Y:S01]  /*1cb70*/  @!P1 ST.E.64 desc[UR60][R4.64], R96 ;  /* 0x0000006004009985 */ /* 0x0009e2000c101b3c */
[----:B------:R-:W-:Y:S02]  /*1cb80*/  ISETP.GE.AND P6, PT, R21, UR5, PT ;  /* 0x0000000515007c0c */ /* 0x000fe4000bfc6270 */
[----:B------:R-:W-:Y:S01]  /*1cb90*/  @!P2 LEA.HI.X R9, R224, R3, R231, 0x2, P5 ;  /* 0x00000003e009a211 */ /* 0x000fe200028f14e7 */
[----:B------:R4:W-:Y:S01]  /*1cba0*/  @!P0 ST.E.64 desc[UR60][R6.64], R100 ;  /* 0x0000006406008985 */ /* 0x0009e2000c101b3c */
[----:B-1----:R-:W-:Y:S02]  /*1cbb0*/  SHF.R.S32.HI R13, RZ, 0x1f, R203 ;  /* 0x0000001fff0d7819 */ /* 0x002fe400000114cb */
[----:B------:R-:W-:Y:S01]  /*1cbc0*/  @!P3 LEA R12, P5, R203, R2, 0x2 ;  /* 0x00000002cb0cb211 */ /* 0x000fe200078a10ff */
[----:B------:R4:W-:Y:S01]  /*1cbd0*/  @!P2 ST.E.64 desc[UR60][R8.64], R104 ;  /* 0x000000680800a985 */ /* 0x0009e2000c101b3c */
[----:B---3--:R-:W-:-:S02]  /*1cbe0*/  SHF.R.S32.HI R15, RZ, 0x1f, R19 ;  /* 0x0000001fff0f7819 */ /* 0x008fc40000011413 */
[----:B------:R-:W-:Y:S02]  /*1cbf0*/  @!P3 LEA.HI.X R13, R203, R3, R13, 0x2, P5 ;  /* 0x00000003cb0db211 */ /* 0x000fe400028f140d */
[----:B------:R-:W-:-:S03]  /*1cc00*/  @!P4 LEA R14, P5, R19, R2, 0x2 ;  /* 0x00000002130ec211 */ /* 0x000fc600078a10ff */
[----:B------:R4:W-:Y:S01]  /*1cc10*/  @!P3 ST.E.64 desc[UR60][R12.64], R108 ;  /* 0x0000006c0c00b985 */ /* 0x0009e2000c101b3c */
[-C--:B------:R-:W-:Y:S02]  /*1cc20*/  @!P4 LEA.HI.X R15, R19, R3.reuse, R15, 0x2, P5 ;  /* 0x00000003130fc211 */ /* 0x080fe400028f140f */
[----:B------:R-:W-:Y:S02]  /*1cc30*/  SHF.R.S32.HI R19, RZ, 0x1f, R21 ;  /* 0x0000001fff137819 */ /* 0x000fe40000011415 */
[C---:B------:R-:W-:Y:S01]  /*1cc40*/  @!P6 LEA R2, P5, R21.reuse, R2, 0x2 ;  /* 0x000000021502e211 */ /* 0x040fe200078a10ff */
[----:B------:R4:W-:Y:S03]  /*1cc50*/  @!P4 ST.E.64 desc[UR60][R14.64], R112 ;  /* 0x000000700e00c985 */ /* 0x0009e6000c101b3c */
[----:B------:R-:W-:-:S05]  /*1cc60*/  @!P6 LEA.HI.X R3, R21, R3, R19, 0x2, P5 ;  /* 0x000000031503e211 */ /* 0x000fca00028f1413 */
[----:B------:R4:W-:Y:S04]  /*1cc70*/  @!P6 ST.E.64 desc[UR60][R2.64], R116 ;  /* 0x000000740200e985 */ /* 0x0009e8000c101b3c */
.L_x_1631:
[----:B------:R-:W-:Y:S05]  /*1cc80*/  BSYNC B1 ;  /* 0x0000000000017941 */ /* 0x000fea0003800000 */
.L_x_1630:
[----:B------:R-:W-:Y:S01]  /*1cc90*/  ISETP.GE.AND P0, PT, R22, R17, PT ;  /* 0x000000111600720c */ /* 0x000fe20003f06270 */
[----:B--2-4-:R2:W3:Y:S04]  /*1cca0*/  SHFL.IDX PT, R3, R11, 0x1, 0x1c1f ;  /* 0x003c1f000b037f89 */ /* 0x0144e800000e0000 */
[----:B0-----:R2:W0:Y:S08]  /*1ccb0*/  SHFL.IDX PT, R2, R0, 0x1, 0x1c1f ;  /* 0x003c1f0000027f89 */ /* 0x00143000000e0000 */
[----:B--2---:R-:W-:Y:S05]  /*1ccc0*/  @P0 BRA `(.L_x_1629) ;  /* 0x0000001000dc0947 */ /* 0x004fea0003800000 */
[----:B------:R-:W-:Y:S01]  /*1ccd0*/  ULDC UR5, c[0x0][0xac8] ;  /* 0x0002b20000057ab9 */ /* 0x000fe20000000800 */
[----:B-1----:R-:W-:Y:S01]  /*1cce0*/  VIADD R11, R23, 0xb0 ;  /* 0x000000b0170b7836 */ /* 0x002fe20000000000 */
[----:B------:R-:W-:Y:S02]  /*1ccf0*/  ISETP.GE.AND P4, PT, R223, UR5, PT ;  /* 0x00000005df007c0c */ /* 0x000fe4000bf86270 */
[----:B------:R-:W-:Y:S02]  /*1cd00*/  ISETP.GE.AND P3, PT, R222, UR5, PT ;  /* 0x00000005de007c0c */ /* 0x000fe4000bf66270 */
[----:B------:R-:W-:Y:S02]  /*1cd10*/  ISETP.GE.AND P5, PT, R23, UR5, PT ;  /* 0x0000000517007c0c */ /* 0x000fe4000bfa6270 */
[----:B------:R-:W-:Y:S02]  /*1cd20*/  ISETP.GE.AND P1, PT, R220, UR5, PT ;  /* 0x00000005dc007c0c */ /* 0x000fe4000bf26270 */
[----:B------:R-:W-:-:S02]  /*1cd30*/  ISETP.GE.AND P0, PT, R221, UR5, PT ;  /* 0x00000005dd007c0c */ /* 0x000fc4000bf06270 */
[----:B------:R-:W-:-:S03]  /*1cd40*/  SHF.R.S32.HI R0, RZ, 0x1f, R11 ;  /* 0x0000001fff007819 */ /* 0x000fc6000001140b */
[-C--:B0-----:R-:W-:Y:S02]  /*1cd50*/  @!P4 LEA R6, P2, R223, R2.reuse, 0x2 ;  /* 0x00000002df06c211 */ /* 0x081fe400078410ff */
[CC--:B------:R-:W-:Y:S02]  /*1cd60*/  @!P3 LEA R8, P6, R222.reuse, R2.reuse, 0x2 ;  /* 0x00000002de08b211 */ /* 0x0c0fe400078c10ff */
[----:B---3--:R-:W-:Y:S01]  /*1cd70*/  @!P5 IMAD.WIDE R4, R23, 0x4, R2 ;  /* 0x000000041704d825 */ /* 0x008fe200078e0202 */
[-C--:B-----5:R-:W-:Y:S02]  /*1cd80*/  @!P4 LEA.HI.X R7, R223, R3.reuse, R88, 0x2, P2 ;  /* 0x00000003df07c211 */ /* 0x0a0fe400010f1458 */
[----:B------:R-:W-:Y:S02]  /*1cd90*/  ISETP.GE.AND P2, PT, R219, UR5, PT ;  /* 0x00000005db007c0c */ /* 0x000fe4000bf46270 */
[----:B------:R-:W-:Y:S01]  /*1cda0*/  @!P3 LEA.HI.X R9, R222, R3, R87, 0x2, P6 ;  /* 0x00000003de09b211 */ /* 0x000fe200030f1457 */
[----:B------:R0:W-:Y:S01]  /*1cdb0*/  @!P5 ST.E.64 desc[UR60][R4.64], R26 ;  /* 0x0000001a0400d985 */ /* 0x0001e2000c101b3c */
[----:B------:R-:W-:-:S02]  /*1cdc0*/  @!P1 LEA R14, P5, R220, R2, 0x2 ;  /* 0x00000002dc0e9211 */ /* 0x000fc400078a10ff */
[----:B------:R-:W-:Y:S01]  /*1cdd0*/  @!P0 LEA R12, P6, R221, R2, 0x2 ;  /* 0x00000002dd0c8211 */ /* 0x000fe200078c10ff */
[----:B------:R1:W-:Y:S01]  /*1cde0*/  @!P4 ST.E.64 desc[UR60][R6.64], R30 ;  /* 0x0000001e0600c985 */ /* 0x0003e2000c101b3c */
[----:B------:R-:W-:Y:S02]  /*1cdf0*/  ISETP.GE.AND P4, PT, R217, UR5, PT ;  /* 0x00000005d9007c0c */ /* 0x000fe4000bf86270 */
[-C--:B------:R-:W-:Y:S01]  /*1ce00*/  @!P1 LEA.HI.X R15, R220, R3.reuse, R85, 0x2, P5 ;  /* 0x00000003dc0f9211 */ /* 0x080fe200028f1455 */
[----:B------:R2:W-:Y:S01]  /*1ce10*/  @!P3 ST.E.64 desc[UR60][R8.64], R34 ;  /* 0x000000220800b985 */ /* 0x0005e2000c101b3c */
[----:B------:R-:W-:Y:S02]  /*1ce20*/  ISETP.GE.AND P3, PT, R218, UR5, PT ;  /* 0x00000005da007c0c */ /* 0x000fe4000bf66270 */
[----:B------:R-:W-:Y:S02]  /*1ce30*/  ISETP.GE.AND P5, PT, R216, UR5, PT ;  /* 0x00000005d8007c0c */ /* 0x000fe4000bfa6270 */
[----:B------:R-:W-:-:S02]  /*1ce40*/  @!P0 LEA.HI.X R13, R221, R3, R86, 0x2, P6 ;  /* 0x00000003dd0d8211 */ /* 0x000fc400030f1456 */
[----:B------:R-:W-:-:S03]  /*1ce50*/  @!P2 LEA R20, P6, R219, R2, 0x2 ;  /* 0x00000002db14a211 */ /* 0x000fc600078c10ff */
[----:B------:R3:W-:Y:S01]  /*1ce60*/  @!P0 ST.E.64 desc[UR60][R12.64], R38 ;  /* 0x000000260c008985 */ /* 0x0007e2000c101b3c */
[-C--:B------:R-:W-:Y:S02]  /*1ce70*/  @!P2 LEA.HI.X R21, R219, R3.reuse, R84, 0x2, P6 ;  /* 0x00000003db15a211 */ /* 0x080fe400030f1454 */
[----:B------:R-:W-:Y:S01]  /*1ce80*/  ISETP.GE.AND P0, PT, R215, UR5, PT ;  /* 0x00000005d7007c0c */ /* 0x000fe2000bf06270 */
[----:B------:R4:W-:Y:S01]  /*1ce90*/  @!P1 ST.E.64 desc[UR60][R14.64], R42 ;  /* 0x0000002a0e009985 */ /* 0x0009e2000c101b3c */
[-C--:B0-----:R-:W-:Y:S02]  /*1cea0*/  @!P3 LEA R4, P6, R218, R2.reuse, 0x2 ;  /* 0x00000002da04b211 */ /* 0x081fe400078c10ff */
[----:B------:R-:W-:Y:S01]  /*1ceb0*/  ISETP.GE.AND P1, PT, R214, UR5, PT ;  /* 0x00000005d6007c0c */ /* 0x000fe2000bf26270 */
[----:B------:R0:W-:Y:S01]  /*1cec0*/  @!P2 ST.E.64 desc[UR60][R20.64], R46 ;  /* 0x0000002e1400a985 */ /* 0x0001e2000c101b3c */
[----:B-1----:R-:W-:Y:S02]  /*1ced0*/  @!P4 LEA R6, P2, R217, R2, 0x2 ;  /* 0x00000002d906c211 */ /* 0x002fe400078410ff */
[----:B------:R-:W-:-:S02]  /*1cee0*/  @!P3 LEA.HI.X R5, R218, R3, R83, 0x2, P6 ;  /* 0x00000003da05b211 */ /* 0x000fc400030f1453 */
[CC--:B--2---:R-:W-:Y:S02]  /*1cef0*/  @!P5 LEA R8, P6, R216.reuse, R2.reuse, 0x2 ;  /* 0x00000002d808d211 */ /* 0x0c4fe400078c10ff */
[-C--:B------:R-:W-:Y:S01]  /*1cf00*/  @!P4 LEA.HI.X R7, R217, R3.reuse, R82, 0x2, P2 ;  /* 0x00000003d907c211 */ /* 0x080fe200010f1452 */
[----:B------:R1:W-:Y:S01]  /*1cf10*/  @!P3 ST.E.64 desc[UR60][R4.64], R50 ;  /* 0x000000320400b985 */ /* 0x0003e2000c101b3c */
[----:B------:R-:W-:Y:S02]  /*1cf20*/  ISETP.GE.AND P2, PT, R213, UR5, PT ;  /* 0x00000005d5007c0c */ /* 0x000fe4000bf46270 */
[----:B------:R-:W-:Y:S01]  /*1cf30*/  @!P5 LEA.HI.X R9, R216, R3, R81, 0x2, P6 ;  /* 0x00000003d809d211 */ /* 0x000fe200030f1451 */
[----:B------:R2:W-:Y:S01]  /*1cf40*/  @!P4 ST.E.64 desc[UR60][R6.64], R54 ;  /* 0x000000360600c985 */ /* 0x0005e2000c101b3c */
[-C--:B---3--:R-:W-:Y:S02]  /*1cf50*/  @!P0 LEA R12, P4, R215, R2.reuse, 0x2 ;  /* 0x00000002d70c8211 */ /* 0x088fe400078810ff */
[----:B------:R-:W-:Y:S01]  /*1cf60*/  ISETP.GE.AND P3, PT, R212, UR5, PT ;  /* 0x00000005d4007c0c */ /* 0x000fe2000bf66270 */
[----:B------:R3:W-:Y:S01]  /*1cf70*/  @!P5 ST.E.64 desc[UR60][R8.64], R58 ;  /* 0x0000003a0800d985 */ /* 0x0007e2000c101b3c */
[----:B----4-:R-:W-:-:S02]  /*1cf80*/  @!P1 LEA R14, P5, R214, R2, 0x2 ;  /* 0x00000002d60e9211 */ /* 0x010fc400078a10ff */
[-C--:B------:R-:W-:Y:S02]  /*1cf90*/  @!P0 LEA.HI.X R13, R215, R3.reuse, R80, 0x2, P4 ;  /* 0x00000003d70d8211 */ /* 0x080fe400020f1450 */
[----:B------:R-:W-:Y:S02]  /*1cfa0*/  ISETP.GE.AND P4, PT, R211, UR5, PT ;  /* 0x00000005d3007c0c */ /* 0x000fe4000bf86270 */
[----:B------:R-:W-:Y:S01]  /*1cfb0*/  @!P1 LEA.HI.X R15, R214, R3, R79, 0x2, P5 ;  /* 0x00000003d60f9211 */ /* 0x000fe200028f144f */
[----:B------:R4:W-:Y:S01]  /*1cfc0*/  @!P0 ST.E.64 desc[UR60][R12.64], R62 ;  /* 0x0000003e0c008985 */ /* 0x0009e2000c101b3c */
[----:B------:R-:W-:Y:S02]  /*1cfd0*/  ISETP.GE.AND P5, PT, R210, UR5, PT ;  /* 0x00000005d2007c0c */ /* 0x000fe4000bfa6270 */
[----:B0-----:R-:W-:Y:S01]  /*1cfe0*/  @!P2 LEA R20, P6, R213, R2, 0x2 ;  /* 0x00000002d514a211 */ /* 0x001fe200078c10ff */
[----:B------:R0:W-:Y:S01]  /*1cff0*/  @!P1 ST.E.64 desc[UR60][R14.64], R66 ;  /* 0x000000420e009985 */ /* 0x0001e2000c101b3c */
[----:B------:R-:W-:-:S02]  /*1d000*/  ISETP.GE.AND P0, PT, R209, UR5, PT ;  /* 0x00000005d1007c0c */ /* 0x000fc4000bf06270 */
[-C--:B------:R-:W-:Y:S02]  /*1d010*/  @!P2 LEA.HI.X R21, R213, R3.reuse, R78, 0x2, P6 ;  /* 0x00000003d515a211 */ /* 0x080fe400030f144e */
[-C--:B-1----:R-:W-:Y:S02]  /*1d020*/  @!P3 LEA R4, P6, R212, R2.reuse, 0x2 ;  /* 0x00000002d404b211 */ /* 0x082fe400078c10ff */
[----:B------:R-:W-:Y:S01]  /*1d030*/  ISETP.GE.AND P1, PT, R208, UR5, PT ;  /* 0x00000005d0007c0c */ /* 0x000fe2000bf26270 */
[----:B------:R1:W-:Y:S01]  /*1d040*/  @!P2 ST.E.64 desc[UR60][R20.64], R70 ;  /* 0x000000461400a985 */ /* 0x0003e2000c101b3c */
[-C--:B--2---:R-:W-:Y:S02]  /*1d050*/  @!P4 LEA R6, P2, R211, R2.reuse, 0x2 ;  /* 0x00000002d306c211 */ /* 0x084fe400078410ff */
[----:B------:R-:W-:Y:S02]  /*1d060*/  @!P3 LEA.HI.X R5, R212, R3, R77, 0x2, P6 ;  /* 0x00000003d405b211 */ /* 0x000fe400030f144d */
[----:B---3--:R-:W-:-:S02]  /*1d070*/  @!P5 LEA R8, P6, R210, R2, 0x2 ;  /* 0x00000002d208d211 */ /* 0x008fc400078c10ff */
[-C--:B------:R-:W-:Y:S01]  /*1d080*/  @!P4 LEA.HI.X R7, R211, R3.reuse, R76, 0x2, P2 ;  /* 0x00000003d307c211 */ /* 0x080fe200010f144c */
[----:B------:R2:W-:Y:S01]  /*1d090*/  @!P3 ST.E.64 desc[UR60][R4.64], R128 ;  /* 0x000000800400b985 */ /* 0x0005e2000c101b3c */
[----:B------:R-:W-:Y:S02]  /*1d0a0*/  @!P5 LEA.HI.X R9, R210, R3, R237, 0x2, P6 ;  /* 0x00000003d209d211 */ /* 0x000fe400030f14ed */
[----:B------:R-:W-:Y:S01]  /*1d0b0*/  ISETP.GE.AND P2, PT, R207, UR5, PT ;  /* 0x00000005cf007c0c */ /* 0x000fe2000bf46270 */
[----:B------:R-:W-:Y:S01]  /*1d0c0*/  @!P4 ST.E.64 desc[UR60][R6.64], R130 ;  /* 0x000000820600c985 */ /* 0x000fe2000c101b3c */
[-C--:B----4-:R-:W-:Y:S02]  /*1d0d0*/  @!P0 LEA R12, P3, R209, R2.reuse, 0x2 ;  /* 0x00000002d10c8211 */ /* 0x090fe400078610ff */
[----:B0-----:R-:W-:Y:S01]  /*1d0e0*/  @!P1 LEA R14, P6, R208, R2, 0x2 ;  /* 0x00000002d00e9211 */ /* 0x001fe200078c10ff */
[----:B------:R0:W-:Y:S01]  /*1d0f0*/  @!P5 ST.E.64 desc[UR60][R8.64], R132 ;  /* 0x000000840800d985 */ /* 0x0001e2000c101b3c */
[----:B------:R-:W-:-:S02]  /*1d100*/  ISETP.GE.AND P5, PT, R226, UR5, PT ;  /* 0x00000005e2007c0c */ /* 0x000fc4000bfa6270 */
        /* <DEDUP_REMOVED lines=8> */
[----:B------:R-:W-:Y:S02]  /*1d190*/  ISETP.GE.AND P0, PT, R11, UR5, PT ;  /* 0x000000050b007c0c */ /* 0x000fe4000bf06270 */
[-C--:B------:R-:W-:Y:S02]  /*1d1a0*/  @!P2 LEA.HI.X R21, R207, R3.reuse, R234, 0x2, P3 ;  /* 0x00000003cf15a211 */ /* 0x080fe400018f14ea */
[CC--:B--2---:R-:W-:Y:S02]  /*1d1b0*/  @!P5 LEA R4, P3, R226.reuse, R2.reuse, 0x2 ;  /* 0x00000002e204d211 */ /* 0x0c4fe400078610ff */
[----:B0-----:R-:W-:Y:S01]  /*1d1c0*/  SHF.R.S32.HI R8, RZ, 0x1f, R203 ;  /* 0x0000001fff087819 */ /* 0x001fe200000114cb */
[----:B------:R4:W-:Y:S01]  /*1d1d0*/  @!P2 ST.E.64 desc[UR60][R20.64], R138 ;  /* 0x0000008a1400a985 */ /* 0x0009e2000c101b3c */
[----:B------:R-:W-:Y:S02]  /*1d1e0*/  @!P5 LEA.HI.X R5, R226, R3, R233, 0x2, P3 ;  /* 0x00000003e205d211 */ /* 0x000fe400018f14e9 */
[----:B---3--:R-:W-:-:S02]  /*1d1f0*/  @!P6 LEA R12, P3, R203, R2, 0x2 ;  /* 0x00000002cb0ce211 */ /* 0x008fc400078610ff */
[-C--:B------:R-:W-:Y:S01]  /*1d200*/  @!P4 LEA R6, P2, R225, R2.reuse, 0x2 ;  /* 0x00000002e106c211 */ /* 0x080fe200078410ff */
[----:B------:R4:W-:Y:S01]  /*1d210*/  @!P5 ST.E.64 desc[UR60][R4.64], R98 ;  /* 0x000000620400d985 */ /* 0x0009e2000c101b3c */
[-C--:B------:R-:W-:Y:S02]  /*1d220*/  @!P6 LEA.HI.X R13, R203, R3.reuse, R8, 0x2, P3 ;  /* 0x00000003cb0de211 */ /* 0x080fe400018f1408 */
[CC--:B------:R-:W-:Y:S02]  /*1d230*/  @!P1 LEA R8, P3, R224.reuse, R2.reuse, 0x2 ;  /* 0x00000002e0089211 */ /* 0x0c0fe400078610ff */
[-C--:B------:R-:W-:Y:S02]  /*1d240*/  @!P4 LEA.HI.X R7, R225, R3.reuse, R232, 0x2, P2 ;  /* 0x00000003e107c211 */ /* 0x080fe400010f14e8 */
[C---:B------:R-:W-:Y:S02]  /*1d250*/  @!P0 LEA R24, P2, R11.reuse, R2, 0x2 ;  /* 0x000000020b188211 */ /* 0x040fe400078410ff */
[-C--:B------:R-:W-:Y:S01]  /*1d260*/  @!P1 LEA.HI.X R9, R224, R3.reuse, R231, 0x2, P3 ;  /* 0x00000003e0099211 */ /* 0x080fe200018f14e7 */
[----:B------:R4:W-:Y:S01]  /*1d270*/  @!P4 ST.E.64 desc[UR60][R6.64], R102 ;  /* 0x000000660600c985 */ /* 0x0009e2000c101b3c */
[----:B------:R-:W-:Y:S01]  /*1d280*/  @!P0 LEA.HI.X R25, R11, R3, R0, 0x2, P2 ;  /* 0x000000030b198211 */ /* 0x000fe200010f1400 */
[----:B------:R-:W-:-:S02]  /*1d290*/  VIADD R11, R23, 0xb8 ;  /* 0x000000b8170b7836 */ /* 0x000fc40000000000 */
[----:B------:R4:W-:Y:S04]  /*1d2a0*/  @!P1 ST.E.64 desc[UR60][R8.64], R106 ;  /* 0x0000006a08009985 */ /* 0x0009e8000c101b3c */
[----:B------:R4:W-:Y:S04]  /*1d2b0*/  @!P6 ST.E.64 desc[UR60][R12.64], R110 ;  /* 0x0000006e0c00e985 */ /* 0x0009e8000c101b3c */
[----:B------:R4:W-:Y:S01]  /*1d2c0*/  @!P0 ST.E.64 desc[UR60][R24.64], R114 ;  /* 0x0000007218008985 */ /* 0x0009e2000c101b3c */
[----:B------:R-:W-:-:S13]  /*1d2d0*/  ISETP.GE.AND P0, PT, R11, UR5, PT ;  /* 0x000000050b007c0c */ /* 0x000fda000bf06270 */
[----:B----4-:R-:W-:Y:S05]  /*1d2e0*/  @P0 BRA `(.L_x_1629) ;  /* 0x0000000c00540947 */ /* 0x010fea0003800000 */
[----:B------:R-:W-:Y:S02]  /*1d2f0*/  LEA R2, P0, R11, R2, 0x2 ;  /* 0x000000020b027211 */ /* 0x000fe400078010ff */
[----:B------:R-:W-:-:S04]  /*1d300*/  SHF.R.S32.HI R0, RZ, 0x1f, R11 ;  /* 0x0000001fff007819 */ /* 0x000fc8000001140b */
[----:B------:R-:W-:-:S05]  /*1d310*/  LEA.HI.X R3, R11, R3, R0, 0x2, P0 ;  /* 0x000000030b037211 */ /* 0x000fca00000f1400 */
[----:B------:R2:W-:Y:S01]  /*1d320*/  ST.E.64 desc[UR60][R2.64], R118 ;  /* 0x0000007602007985 */ /* 0x0005e2000c101b3c */
[----:B------:R-:W-:Y:S05]  /*1d330*/  BRA `(.L_x_1629) ;  /* 0x0000000c00407947 */ /* 0x000fea0003800000 */
.L_x_1620:
[----:B------:R-:W0:Y:S01]  /*1d340*/  LDC.64 R6, c[0x0][0xc08] ;  /* 0x00030200ff067b82 */ /* 0x000e220000000a00 */
[----:B------:R-:W-:-:S07]  /*1d350*/  IMAD.MOV.U32 R11, RZ, RZ, RZ ;  /* 0x000000ffff0b7224 */ /* 0x000fce00078e00ff */
[----:B------:R-:W1:Y:S08]  /*1d360*/  LDC.64 R4, c[0x0][0xc00] ;  /* 0x00030000ff047b82 */ /* 0x000e700000000a00 */
[----:B------:R-:W2:Y:S01]  /*1d370*/  LDC.64 R2, c[0x0][0xc00] ;  /* 0x00030000ff027b82 */ /* 0x000ea20000000a00 */
[----:B0-----:R-:W-:-:S04]  /*1d380*/  ISETP.NE.U32.AND P0, PT, R6, RZ, PT ;  /* 0x000000ff0600720c */ /* 0x001fc80003f05070 */
[----:B------:R-:W-:Y:S02]  /*1d390*/  ISETP.NE.AND.EX P1, PT, R7, RZ, PT, P0 ;  /* 0x000000ff0700720c */ /* 0x000fe40003f25300 */
[----:B-1----:R-:W-:-:S04]  /*1d3a0*/  ISETP.NE.U32.AND P0, PT, R4, RZ, PT ;  /* 0x000000ff0400720c */ /* 0x002fc80003f05070 */
[----:B------:R-:W-:Y:S01]  /*1d3b0*/  ISETP.NE.AND.EX P0, PT, R5, RZ, PT, P0 ;  /* 0x000000ff0500720c */ /* 0x000fe20003f05300 */
[----:B------:R-:W-:Y:S01]  /*1d3c0*/  ULDC UR5, c[0x0][0xa88] ;  /* 0x0002a20000057ab9 */ /* 0x000fe20000000800 */
[----:B--2---:R-:W-:-:S05]  /*1d3d0*/  IMAD.WIDE R2, R202, 0x4, R2 ;  /* 0x00000004ca027825 */ /* 0x004fca00078e0202 */
[----:B------:R-:W0:Y:S01]  /*1d3e0*/  @P1 LDC.64 R4, c[0x0][0xc08] ;  /* 0x00030200ff041b82 */ /* 0x000e220000000a00 */
[----:B------:R-:W-:-:S05]  /*1d3f0*/  IMAD.U32 R0, RZ, RZ, UR5 ;  /* 0x00000005ff007e24 */ /* 0x000fca000f8e00ff */
[----:B------:R1:W5:Y:S01]  /*1d400*/  @P0 LDG.E R11, desc[UR60][R2.64] ;  /* 0x0000003c020b0981 */ /* 0x000362000c1e1900 */
[----:B0-----:R-:W-:-:S05]  /*1d410*/  @P1 IMAD.WIDE R4, R202, 0x4, R4 ;  /* 0x00000004ca041825 */ /* 0x001fca00078e0204 */
[----:B------:R1:W5:Y:S01]  /*1d420*/  @P1 LDG.E R0, desc[UR60][R4.64] ;  /* 0x0000003c04001981 */ /* 0x000362000c1e1900 */
[----:B------:R-:W-:Y:S02]  /*1d430*/  ISETP.NE.AND P2, PT, R195, RZ, PT ;  /* 0x000000ffc300720c */ /* 0x000fe40003f45270 */
[----:B------:R-:W-:Y:S02]  /*1d440*/  ISETP.GT.AND P3, PT, R196, 0x7f, PT ;  /* 0x0000007fc400780c */ /* 0x000fe40003f64270 */
[----:B------:R-:W-:-:S09]  /*1d450*/  SHF.R.S32.HI R22, RZ, 0x1f, R202 ;  /* 0x0000001fff167819 */ /* 0x000fd200000114ca */
[----:B------:R-:W0:Y:S02]  /*1d460*/  @!P2 LDC R195, c[0x0][0xad4] ;  /* 0x0002b500ffc3ab82 */ /* 0x000e240000000800 */
[----:B0-----:R-:W-:Y:S01]  /*1d470*/  ISETP.GT.AND P2, PT, R195, 0x1, PT ;  /* 0x00000001c300780c */ /* 0x001fe20003f44270 */
[----:B-1----:R-:W-:-:S12]  /*1d480*/  @P1 BRA `(.L_x_1632) ;  /* 0x0000000000101947 */ /* 0x002fd80003800000 */
[----:B------:R-:W-:Y:S05]  /*1d490*/  @!P0 BRA `(.L_x_1632) ;  /* 0x00000000000c8947 */ /* 0x000fea0003800000 */
[----:B------:R-:W2:Y:S04]  /*1d4a0*/  LDG.E R5, desc[UR60][R2.64] ;  /* 0x0000003c02057981 */ /* 0x000ea8000c1e1900 */
[----:B-----5:R-:W2:Y:S02]  /*1d4b0*/  LDG.E R0, desc[UR60][R2.64+0x4] ;  /* 0x0000043c02007981 */ /* 0x020ea4000c1e1900 */
[----:B--2---:R-:W-:-:S07]  /*1d4c0*/  IMAD.IADD R0, R0, 0x1, -R5 ;  /* 0x0000000100007824 */ /* 0x004fce00078e0a05 */
.L_x_1632:
[----:B------:R-:W-:Y:S01]  /*1d4d0*/  BSSY B1, `(.L_x_1633) ;  /* 0x0000038000017945 */ /* 0x000fe20003800000 */
[----:B------:R-:W-:Y:S02]  /*1d4e0*/  SEL R21, R202, RZ, !P0 ;  /* 0x000000ffca157207 */ /* 0x000fe40004000000 */
[----:B------:R-:W-:Y:S02]  /*1d4f0*/  SEL R22, R22, RZ, !P0 ;  /* 0x000000ff16167207 */ /* 0x000fe40004000000 */
[----:B-----5:R-:W-:Y:S01]  /*1d500*/  SHF.R.S32.HI R20, RZ, 0x1f, R11 ;  /* 0x0000001fff147819 */ /* 0x020fe2000001140b */
[----:B------:R-:W-:Y:S06]  /*1d510*/  @P3 BRA `(.L_x_1634) ;  /* 0x0000000000cc3947 */ /* 0x000fec0003800000 */
[----:B------:R-:W0:Y:S01]  /*1d520*/  S2R R3, SR_TID.X ;  /* 0x0000000000037919 */ /* 0x000e220000002100 */
[----:B------:R-:W1:Y:S01]  /*1d530*/  LDC R29, c[0x0][0xbe8] ;  /* 0x0002fa00ff1d7b82 */ /* 0x000e620000000800 */
[----:B------:R-:W-:-:S13]  /*1d540*/  R2UR UR5, R192 ;  /* 0x00000000c00572ca */ /* 0x000fda00000e0000 */
[----:B------:R-:W-:Y:S02]  /*1d550*/  IMAD.U32 R25, RZ, RZ, UR5 ;  /* 0x00000005ff197e24 */ /* 0x000fe4000f8e00ff */
[----:B-1----:R-:W-:-:S03]  /*1d560*/  IMAD R2, R0, R29, RZ ;  /* 0x0000001d00027224 */ /* 0x002fc600078e02ff */
[----:B0-----:R-:W-:-:S04]  /*1d570*/  IADD3 R25, R25, -0x80, R3 ;  /* 0xffffff8019197810 */ /* 0x001fc80007ffe003 */
[----:B------:R-:W-:-:S13]  /*1d580*/  ISETP.GE.AND P0, PT, R25, R2, PT ;  /* 0x000000021900720c */ /* 0x000fda0003f06270 */
[----:B------:R-:W-:Y:S05]  /*1d590*/  @P0 BRA `(.L_x_1634) ;  /* 0x0000000000ac0947 */ /* 0x000fea0003800000 */
[----:B------:R-:W-:Y:S01]  /*1d5a0*/  ISETP.NE.AND P1, PT, R29, 0x1, PT ;  /* 0x000000011d00780c */ /* 0x000fe20003f25270 */
[----:B------:R-:W-:Y:S01]  /*1d5b0*/  IMAD.MOV.U32 R17, RZ, RZ, 0x9b8 ;  /* 0x000009b8ff117424 */ /* 0x000fe200078e00ff */
[----:B------:R-:W-:Y:S01]  /*1d5c0*/  ISETP.GT.AND P0, PT, R195, 0x1, PT ;  /* 0x00000001c300780c */ /* 0x000fe20003f04270 */
[----:B------:R-:W0:Y:S01]  /*1d5d0*/  LDC.64 R26, c[0x0][0xba8] ;  /* 0x0002ea00ff1a7b82 */ /* 0x000e220000000a00 */
[----:B------:R-:W-:Y:S02]  /*1d5e0*/  IMAD.MOV.U32 R15, RZ, RZ, R25 ;  /* 0x000000ffff0f7224 */ /* 0x000fe400078e0019 */
[----:B------:R-:W-:Y:S02]  /*1d5f0*/  SEL R17, R17, 0x978, P0 ;  /* 0x0000097811117807 */ /* 0x000fe40000000000 */
[----:B------:R-:W-:-:S03]  /*1d600*/  SEL R205, R205, RZ, P0 ;  /* 0x000000ffcdcd7207 */ /* 0x000fc60000000000 */
[----:B------:R-:W1:Y:S08]  /*1d610*/  LDC.64 R4, c[0x0][R17+0x220] ;  /* 0x0000880011047b82 */ /* 0x000e700000000a00 */
[----:B------:R-:W2:Y:S08]  /*1d620*/  @P1 LDC R14, c[0x0][0xbec] ;  /* 0x0002fb00ff0e1b82 */ /* 0x000eb00000000800 */
[----:B------:R-:W3:Y:S08]  /*1d630*/  LDC.64 R2, c[0x0][R17+0x218] ;  /* 0x0000860011027b82 */ /* 0x000ef00000000a00 */
[----:B------:R-:W4:Y:S01]  /*1d640*/  @P1 LDC R31, c[0x0][0xbf0] ;  /* 0x0002fc00ff1f1b82 */ /* 0x000f220000000800 */
[----:B-1----:R-:W-:-:S02]  /*1d650*/  IMAD R5, R5, R21, RZ ;  /* 0x0000001505057224 */ /* 0x002fc400078e02ff */
[----:B------:R-:W-:-:S04]  /*1d660*/  IMAD.WIDE.U32 R12, R4, R21, RZ ;  /* 0x00000015040c7225 */ /* 0x000fc800078e00ff */
[----:B------:R-:W-:Y:S01]  /*1d670*/  IMAD R5, R4, R22, R5 ;  /* 0x0000001604057224 */ /* 0x000fe200078e0205 */
[----:B------:R-:W1:Y:S01]  /*1d680*/  LDC.64 R6, c[0x0][R17+0x228] ;  /* 0x00008a0011067b82 */ /* 0x000e620000000a00 */
[----:B--2---:R-:W-:-:S04]  /*1d690*/  @P1 IMAD.HI.U32 R14, R25, R14, RZ ;  /* 0x0000000e190e1227 */ /* 0x004fc800078e00ff */
[----:B------:R-:W-:-:S03]  /*1d6a0*/  IMAD.IADD R13, R13, 0x1, R5 ;  /* 0x000000010d0d7824 */ /* 0x000fc600078e0205 */
[----:B------:R-:W2:Y:S01]  /*1d6b0*/  LDC.64 R8, c[0x0][R17+0x210] ;  /* 0x0000840011087b82 */ /* 0x000ea20000000a00 */
[-C--:B---3--:R-:W-:Y:S02]  /*1d6c0*/  IMAD R19, R3, R194.reuse, RZ ;  /* 0x000000c203137224 */ /* 0x088fe400078e02ff */
[----:B------:R-:W-:-:S04]  /*1d6d0*/  IMAD.WIDE.U32 R2, R2, R194, RZ ;  /* 0x000000c202027225 */ /* 0x000fc800078e00ff */
[----:B------:R-:W-:Y:S01]  /*1d6e0*/  IMAD.IADD R19, R3, 0x1, R19 ;  /* 0x0000000103137824 */ /* 0x000fe200078e0213 */
[----:B----4-:R-:W-:Y:S01]  /*1d6f0*/  @P1 SHF.R.U32.HI R15, RZ, R31, R14 ;  /* 0x0000001fff0f1219 */ /* 0x010fe2000001160e */
[----:B0-----:R-:W0:Y:S01]  /*1d700*/  @!P0 LDC R26, c[0x0][0xb50] ;  /* 0x0002d400ff1a8b82 */ /* 0x001e220000000800 */
[----:B------:R-:W-:-:S03]  /*1d710*/  IADD3 R4, P1, P3, R12, R2, R11 ;  /* 0x000000020c047210 */ /* 0x000fc60007b3e00b */
[----:B------:R-:W-:Y:S02]  /*1d720*/  IMAD.MOV R12, RZ, RZ, -R15 ;  /* 0x000000ffff0c7224 */ /* 0x000fe400078e0a0f */
[----:B-1----:R-:W-:Y:S02]  /*1d730*/  IMAD.WIDE.U32 R2, R6, R205, RZ ;  /* 0x000000cd06027225 */ /* 0x002fe400078e00ff */
[----:B------:R-:W1:Y:S01]  /*1d740*/  @!P0 LDC R27, c[0x0][0xb54] ;  /* 0x0002d500ff1b8b82 */ /* 0x000e620000000800 */
[----:B------:R-:W-:Y:S01]  /*1d750*/  IADD3.X R6, R13, R19, R20, P1, P3 ;  /* 0x000000130d067210 */ /* 0x000fe20000fe6414 */
[----:B------:R-:W-:Y:S01]  /*1d760*/  IMAD R7, R7, R205, RZ ;  /* 0x000000cd07077224 */ /* 0x000fe200078e02ff */
[----:B------:R-:W-:Y:S01]  /*1d770*/  IADD3 R2, P0, P1, R15, R4, R2 ;  /* 0x000000040f027210 */ /* 0x000fe2000791e002 */
[----:B------:R-:W-:Y:S01]  /*1d780*/  IMAD R5, R29, R12, R25 ;  /* 0x0000000c1d057224 */ /* 0x000fe200078e0219 */
[----:B------:R-:W-:Y:S01]  /*1d790*/  SHF.R.S32.HI R15, RZ, 0x1f, R15 ;  /* 0x0000001fff0f7819 */ /* 0x000fe2000001140f */
[----:B------:R-:W-:-:S02]  /*1d7a0*/  IMAD.IADD R7, R3, 0x1, R7 ;  /* 0x0000000103077824 */ /* 0x000fc400078e0207 */
[----:B--2---:R-:W-:-:S03]  /*1d7b0*/  IMAD R4, R9, R5, RZ ;  /* 0x0000000509047224 */ /* 0x004fc600078e02ff */
[----:B------:R-:W-:Y:S02]  /*1d7c0*/  IADD3.X R3, R15, R6, R7, P0, P1 ;  /* 0x000000060f037210 */ /* 0x000fe400007e2407 */
[----:B------:R-:W-:Y:S01]  /*1d7d0*/  SHF.R.S32.HI R7, RZ, 0x1f, R5 ;  /* 0x0000001fff077819 */ /* 0x000fe20000011405 */
[----:B------:R-:W-:-:S04]  /*1d7e0*/  IMAD.WIDE.U32 R2, R8, R5, R2 ;  /* 0x0000000508027225 */ /* 0x000fc800078e0002 */
[----:B------:R-:W-:Y:S01]  /*1d7f0*/  IMAD R7, R8, R7, R4 ;  /* 0x0000000708077224 */ /* 0x000fe200078e0204 */
[----:B0-----:R-:W-:-:S03]  /*1d800*/  LEA R4, P0, R2, R26, 0x2 ;  /* 0x0000001a02047211 */ /* 0x001fc600078010ff */
[----:B------:R-:W-:-:S05]  /*1d810*/  IMAD.IADD R3, R3, 0x1, R7 ;  /* 0x0000000103037824 */ /* 0x000fca00078e0207 */
[----:B-1----:R-:W-:Y:S01]  /*1d820*/  LEA.HI.X R5, R2, R27, R3, 0x2, P0 ;  /* 0x0000001b02057211 */ /* 0x002fe200000f1403 */
[----:B------:R-:W-:-:S05]  /*1d830*/  IMAD.MOV.U32 R3, RZ, RZ, -0x800000 ;  /* 0xff800000ff037424 */ /* 0x000fca00078e00ff */
[----:B------:R0:W-:Y:S02]  /*1d840*/  STG.E desc[UR60][R4.64], R3 ;  /* 0x0000000304007986 */ /* 0x0001e4000c10193c */
.L_x_1634:
[----:B------:R-:W-:Y:S05]  /*1d850*/  BSYNC B1 ;  /* 0x0000000000017941 */ /* 0x000fea0003800000 */
.L_x_1633:
[----:B------:R-:W-:Y:S05]  /*1d860*/  @P2 BRA `(.L_x_1629) ;  /* 0x0000000400f42947 */ /* 0x000fea0003800000 */
[----:B------:R-:W1:Y:S01]  /*1d870*/  LDC R13, c[0x0][0xbe8] ;  /* 0x0002fa00ff0d7b82 */ /* 0x000e620000000800 */
[----:B------:R-:W-:Y:S01]  /*1d880*/  R2UR UR5, R192 ;  /* 0x00000000c00572ca */ /* 0x000fe200000e0000 */
[----:B------:R-:W-:Y:S01]  /*1d890*/  ULDC.64 UR6, c[0x0][0xaa0] ;  /* 0x0002a80000067ab9 */ /* 0x000fe20000000a00 */
[----:B0-----:R-:W-:Y:S01]  /*1d8a0*/  IMAD R4, R229, 0x20, R227 ;  /* 0x00000020e5047824 */ /* 0x001fe200078e02e3 */
[----:B------:R-:W-:Y:S01]  /*1d8b0*/  ULDC.64 UR8, c[0x0][0xaf0] ;  /* 0x0002bc0000087ab9 */ /* 0x000fe20000000a00 */
[----:B------:R-:W-:Y:S01]  /*1d8c0*/  IMAD R2, R20, UR6, RZ ;  /* 0x0000000614027c24 */ /* 0x000fe2000f8e02ff */
[----:B------:R-:W-:Y:S03]  /*1d8d0*/  BSSY B1, `(.L_x_1635) ;  /* 0x0000040000017945 */ /* 0x000fe60003800000 */
[C---:B------:R-:W-:Y:S02]  /*1d8e0*/  IMAD R5, R11.reuse, UR7, R2 ;  /* 0x000000070b057c24 */ /* 0x040fe4000f8e0202 */
[----:B------:R-:W-:Y:S01]  /*1d8f0*/  IMAD.WIDE.U32 R2, R11, UR6, RZ ;  /* 0x000000060b027c25 */ /* 0x000fe2000f8e00ff */
[----:B------:R-:W-:-:S03]  /*1d900*/  ULDC.64 UR6, c[0x0][0xae8] ;  /* 0x0002ba0000067ab9 */ /* 0x000fc60000000a00 */
[----:B------:R-:W-:Y:S02]  /*1d910*/  VIADD R9, R4, UR5 ;  /* 0x0000000504097c36 */ /* 0x000fe40008000000 */
[----:B------:R-:W-:Y:S02]  /*1d920*/  IMAD.IADD R3, R3, 0x1, R5 ;  /* 0x0000000103037824 */ /* 0x000fe400078e0205 */
[----:B------:R-:W-:Y:S02]  /*1d930*/  IMAD.MOV.U32 R5, RZ, RZ, R9 ;  /* 0x000000ffff057224 */ /* 0x000fe400078e0009 */
[----:B------:R-:W-:Y:S01]  /*1d940*/  IMAD.WIDE.U32 R2, R194, UR6, R2 ;  /* 0x00000006c2027c25 */ /* 0x000fe2000f8e0002 */
[----:B-1----:R-:W-:-:S03]  /*1d950*/  ISETP.NE.AND P0, PT, R13, 0x1, PT ;  /* 0x000000010d00780c */ /* 0x002fc60003f05270 */
[----:B------:R-:W-:Y:S01]  /*1d960*/  IMAD R3, R194, UR7, R3 ;  /* 0x00000007c2037c24 */ /* 0x000fe2000f8e0203 */
[----:B------:R-:W-:Y:S01]  /*1d970*/  ULDC.64 UR6, c[0x0][0xae0] ;  /* 0x0002b80000067ab9 */ /* 0x000fe20000000a00 */
[----:B------:R-:W-:Y:S02]  /*1d980*/  VIADD R8, R227, UR5 ;  /* 0x00000005e3087c36 */ /* 0x000fe40008000000 */
[----:B------:R-:W-:-:S06]  /*1d990*/  IMAD.WIDE.U32 R2, R21, UR8, R2 ;  /* 0x0000000815027c25 */ /* 0x000fcc000f8e0002 */
[----:B------:R-:W0:Y:S08]  /*1d9a0*/  @P0 LDC R6, c[0x0][0xbec] ;  /* 0x0002fb00ff060b82 */ /* 0x000e300000000800 */
[----:B------:R-:W1:Y:S01]  /*1d9b0*/  @P0 LDC R7, c[0x0][0xbf0] ;  /* 0x0002fc00ff070b82 */ /* 0x000e620000000800 */
[----:B0-----:R-:W-:-:S04]  /*1d9c0*/  @P0 IMAD.HI.U32 R4, R9, R6, RZ ;  /* 0x0000000609040227 */ /* 0x001fc800078e00ff */
[----:B------:R-:W-:Y:S01]  /*1d9d0*/  IMAD R6, R22, UR8, RZ ;  /* 0x0000000816067c24 */ /* 0x000fe2000f8e02ff */
[----:B-1----:R-:W-:-:S03]  /*1d9e0*/  @P0 SHF.R.U32.HI R5, RZ, R7, R4 ;  /* 0x00000007ff050219 */ /* 0x002fc60000011604 */
[----:B------:R-:W-:Y:S01]  /*1d9f0*/  IMAD R7, R21, UR9, R6 ;  /* 0x0000000915077c24 */ /* 0x000fe2000f8e0206 */
[--C-:B------:R-:W-:Y:S01]  /*1da00*/  SHF.R.S32.HI R4, RZ, 0x1f, R5.reuse ;  /* 0x0000001fff047819 */ /* 0x100fe20000011405 */
[----:B------:R-:W-:Y:S02]  /*1da10*/  IMAD.MOV R6, RZ, RZ, -R5 ;  /* 0x000000ffff067224 */ /* 0x000fe400078e0a05 */
[----:B------:R-:W-:Y:S02]  /*1da20*/  IMAD.IADD R3, R3, 0x1, R7 ;  /* 0x0000000103037824 */ /* 0x000fe400078e0207 */
[----:B------:R-:W-:Y:S02]  /*1da30*/  IMAD R4, R4, UR6, RZ ;  /* 0x0000000604047c24 */ /* 0x000fe4000f8e02ff */
[----:B------:R-:W-:Y:S02]  /*1da40*/  IMAD R7, R13, R6, R9 ;  /* 0x000000060d077224 */ /* 0x000fe400078e0209 */
[----:B------:R-:W-:-:S02]  /*1da50*/  IMAD R9, R5, UR7, R4 ;  /* 0x0000000705097c24 */ /* 0x000fc4000f8e0204 */
[----:B------:R-:W-:Y:S01]  /*1da60*/  IMAD.WIDE.U32 R2, R5, UR6, R2 ;  /* 0x0000000605027c25 */ /* 0x000fe2000f8e0002 */
[----:B------:R-:W-:Y:S01]  /*1da70*/  SHF.R.S32.HI R4, RZ, 0x1f, R7 ;  /* 0x0000001fff047819 */ /* 0x000fe20000011407 */
[----:B------:R-:W-:Y:S02]  /*1da80*/  ULDC.64 UR6, c[0x0][0xad8] ;  /* 0x0002b60000067ab9 */ /* 0x000fe40000000a00 */
[----:B------:R-:W-:Y:S02]  /*1da90*/  IMAD.IADD R3, R3, 0x1, R9 ;  /* 0x0000000103037824 */ /* 0x000fe400078e0209 */
[----:B------:R-:W-:Y:S02]  /*1daa0*/  IMAD R6, R4, UR6, RZ ;  /* 0x0000000604067c24 */ /* 0x000fe4000f8e02ff */
[----:B------:R-:W-:Y:S02]  /*1dab0*/  IMAD R13, R0, R13, RZ ;  /* 0x0000000d000d7224 */ /* 0x000fe400078e02ff */
        /* <DEDUP_REMOVED lines=33> */
.L_x_1636:
[----:B------:R-:W-:Y:S05]  /*1dcd0*/  BSYNC B1 ;  /* 0x0000000000017941 */ /* 0x000fea0003800000 */
.L_x_1635:
[----:B--2---:R2:W4:Y:S01]  /*1dce0*/  SHFL.IDX PT, R0, R5, 0x1, 0x181f ;  /* 0x00381f0005007f89 */ /* 0x00452200000e0000 */
[----:B------:R-:W-:Y:S03]  /*1dcf0*/  BSSY B1, `(.L_x_1637) ;  /* 0x0000010000017945 */ /* 0x000fe60003800000 */
[----:B-1-3--:R2:W1:Y:S01]  /*1dd00*/  SHFL.IDX PT, R2, R4, 0x1, 0x181f ;  /* 0x00381f0004027f89 */ /* 0x00a46200000e0000 */
[----:B------:R-:W-:Y:S05]  /*1dd10*/  @P0 BRA `(.L_x_1638) ;  /* 0x0000000000340947 */ /* 0x000fea0003800000 */
[----:B------:R-:W-:Y:S02]  /*1dd20*/  ULDC UR5, c[0x0][0xac8] ;  /* 0x0002b20000057ab9 */ /* 0x000fe40000000800 */
        /* <DEDUP_REMOVED lines=12> */
.L_x_1638:
[----:B------:R-:W-:Y:S05]  /*1ddf0*/  BSYNC B1 ;  /* 0x0000000000017941 */ /* 0x000fea0003800000 */
.L_x_1637:
[----:B----4-:R4:W0:Y:S01]  /*1de00*/  SHFL.IDX PT, R0, R5, 0x2, 0x181f ;  /* 0x00581f0005007f89 */ /* 0x01082200000e0000 */
        /* <DEDUP_REMOVED lines=16> */
.L_x_1640:
[----:B------:R-:W-:Y:S05]  /*1df10*/  BSYNC B1 ;  /* 0x0000000000017941 */ /* 0x000fea0003800000 */
.L_x_1639:
[----:B0-----:R-:W-:Y:S01]  /*1df20*/  VIADD R0, R8, 0x60 ;  /* 0x0000006008007836 */ /* 0x001fe20000000000 */
[----:B--2-4-:R-:W0:Y:S04]  /*1df30*/  SHFL.IDX PT, R5, R5, 0x3, 0x181f ;  /* 0x00781f0005057f89 */ /* 0x014e2800000e0000 */
[----:B------:R-:W-:Y:S01]  /*1df40*/  ISETP.GE.AND P0, PT, R0, R13, PT ;  /* 0x0000000d0000720c */ /* 0x000fe20003f06270 */
[----:B-1-3--:R1:W2:-:S12]  /*1df50*/  SHFL.IDX PT, R2, R4, 0x3, 0x181f ;  /* 0x00781f0004027f89 */ /* 0x00a29800000e0000 */
[----:B-1----:R-:W-:Y:S05]  /*1df60*/  @P0 BRA `(.L_x_1629) ;  /* 0x0000000000340947 */ /* 0x002fea0003800000 */
[----:B------:R-:W-:Y:S02]  /*1df70*/  ULDC UR5, c[0x0][0xac8] ;  /* 0x0002b20000057ab9 */ /* 0x000fe40000000800 */
        /* <DEDUP_REMOVED lines=12> */
.L_x_1629:
[----:B------:R-:W-:Y:S05]  /*1e040*/  BSYNC B0 ;  /* 0x0000000000007941 */ /* 0x000fea0003800000 */
.L_x_1619:
[----:B------:R-:W-:Y:S02]  /*1e050*/  ULDC UR5, c[0x0][0xc3c] ;  /* 0x00030f0000057ab9 */ /* 0x000fe40000000800 */
[----:B------:R-:W-:-:S06]  /*1e060*/  UISETP.GE.AND UP0, UPT, UR44, UR5, UPT ;  /* 0x000000052c00728c */ /* 0x000fcc000bf06270 */
[----:B------:R-:W-:-:S13]  /*1e070*/  PLOP3.LUT P0, PT, PT, PT, UP0, 0x80, 0x0 ;  /* 0x000000000000781c */ /* 0x000fda0003f0f008 */
[----:B------:R-:W-:Y:S05]  /*1e080*/  @!P0 BRA `(.L_x_1641) ;  /* 0xfffffe30009c8947 */ /* 0x000fea000383ffff */
[----:B------:R-:W-:Y:S05]  /*1e090*/  EXIT ;  /* 0x000000000000794d */ /* 0x000fea0003800000 */
.L_x_1464:
        /* <DEDUP_REMOVED lines=14> */
[----:B0-----:R0:W-:Y:S01]  /*1e180*/  STL.128 [R1+0x2d0], R4 ;  /* 0x0002d00401007387 */ /* 0x0011e20000100c00 */
[----:B------:R-:W-:Y:S06]  /*1e190*/  BAR.ARV 0x4, 0x180 ;  /* 0x0106000000007b1d */ /* 0x000fec0000002000 */
[----:B------:R-:W-:Y:S05]  /*1e1a0*/  BRA `(.L_x_1643) ;  /* 0x0000000c00b47947 */ /* 0x000fea0003800000 */
.L_x_1642:
[----:B------:R-:W0:Y:S01]  /*1e1b0*/  S2R R0, SR_TID.X ;  /* 0x0000000000007919 */ /* 0x000e220000002100 */
[----:B------:R-:W-:Y:S01]  /*1e1c0*/  ULDC UR4, c[0x0][0xc3c] ;  /* 0x00030f0000047ab9 */ /* 0x000fe20000000800 */
[----:B------:R-:W1:Y:S01]  /*1e1d0*/  S2UR UR6, SR_CTAID.X ;  /* 0x00000000000679c3 */ /* 0x000e620000002500 */
[----:B------:R-:W-:Y:S01]  /*1e1e0*/  ULDC UR5, c[0x0][0xc38] ;  /* 0x00030e0000057ab9 */ /* 0x000fe20000000800 */
[----:B0-----:R-:W-:-:S04]  /*1e1f0*/  LOP3.LUT R0, R0, 0x1f, RZ, 0xc0, !PT ;  /* 0x0000001f00007812 */ /* 0x001fc800078ec0ff */
[----:B------:R-:W-:-:S04]  /*1e200*/  ISETP.NE.AND P0, PT, R0, 0x1f, PT ;  /* 0x0000001f0000780c */ /* 0x000fc80003f05270 */
[----:B------:R-:W-:-:S13]  /*1e210*/  ISETP.GE.OR P1, PT, R0, UR4, !P0 ;  /* 0x0000000400007c0c */ /* 0x000fda000c726670 */
[----:B------:R-:W0:Y:S08]  /*1e220*/  @!P1 LDC.64 R2, c[0x0][0xc80] ;  /* 0x00032000ff029b82 */ /* 0x000e300000000a00 */
[----:B------:R-:W2:Y:S01]  /*1e230*/  @!P1 LDC.64 R4, c[0x0][0xc78] ;  /* 0x00031e00ff049b82 */ /* 0x000ea20000000a00 */
[----:B0-----:R-:W-:-:S05]  /*1e240*/  @!P1 IMAD.WIDE.U32 R2, R0, 0x4, R2 ;  /* 0x0000000400029825 */ /* 0x001fca00078e0002 */
[----:B------:R2:W3:Y:S02]  /*1e250*/  @!P1 LDG.E R6, desc[UR60][R2.64] ;  /* 0x0000003c02069981 */ /* 0x0004e4000c1e1900 */
[----:B--2---:R-:W-:-:S04]  /*1e260*/  @!P1 IMAD.WIDE.U32 R2, R0, 0x4, R4 ;  /* 0x0000000400029825 */ /* 0x004fc800078e0004 */
[----:B------:R-:W-:-:S06]  /*1e270*/  IMAD.MOV.U32 R5, RZ, RZ, RZ ;  /* 0x000000ffff057224 */ /* 0x000fcc00078e00ff */
        /* <DEDUP_REMOVED lines=31> */
.L_x_1646:
        /* <DEDUP_REMOVED lines=39> */
.L_x_1644:
        /* <DEDUP_REMOVED lines=10> */
[----:B------:R-:W-:-:S06]  /*1e780*/  VIADD R8, R10, 0xffffffff ;  /* 0xffffffff0a087836 */ /* 0x000fcc0000000000 */
[----:B------:R3:W4:Y:S02]  /*1e790*/  SHFL.IDX PT, R8, R3, R8, 0x1f ;  /* 0x00001f0803087589 */ /* 0x00072400000e0000 */
.L_x_1647:
[----:B---34-:R-:W-:Y:S01]  /*1e7a0*/  IMAD R3, R8, UR5, R9 ;  /* 0x0000000508037c24 */ /* 0x018fe2000f8e0209 */
[----:B-1----:R-:W-:Y:S01]  /*1e7b0*/  ISETP.NE.AND P0, PT, R7, 0x1, PT ;  /* 0x000000010700780c */ /* 0x002fe20003f05270 */
[----:B------:R-:W-:-:S03]  /*1e7c0*/  VIADD R13, R10, UR4 ;  /* 0x000000040a0d7c36 */ /* 0x000fc60008000000 */
[----:B------:R1:W-:Y:S01]  /*1e7d0*/  STL [R1+0x2d0], R3 ;  /* 0x0002d00301007387 */ /* 0x0003e20000100800 */
[----:B0-----:R-:W-:-:S03]  /*1e7e0*/  IADD3 R5, -R3, UR6, RZ ;  /* 0x0000000603057c10 */ /* 0x001fc6000fffe1ff */
[----:B------:R1:W-:Y:S05]  /*1e7f0*/  STL [R1+0x2dc], R13 ;  /* 0x0002dc0d01007387 */ /* 0x0003ea0000100800 */
[----:B------:R-:W-:Y:S05]  /*1e800*/  @!P0 BRA `(.L_x_1648) ;  /* 0x0000000000e08947 */ /* 0x000fea0003800000 */
[----:B--2---:R-:W-:Y:S01]  /*1e810*/  IABS R6, R4 ;  /* 0x0000000400067213 */ /* 0x004fe20000000000 */
[----:B------:R-:W-:Y:S01]  /*1e820*/  IMAD.MOV.U32 R2, RZ, RZ, RZ ;  /* 0x000000ffff027224 */ /* 0x000fe200078e00ff */
[----:B------:R-:W-:Y:S02]  /*1e830*/  IABS R8, R7 ;  /* 0x0000000700087213 */ /* 0x000fe40000000000 */
[----:B------:R-:W0:Y:S08]  /*1e840*/  I2F.RP R9, R6 ;  /* 0x0000000600097306 */ /* 0x000e300000209400 */
[----:B------:R-:W-:Y:S08]  /*1e850*/  I2F.RP R12, R8 ;  /* 0x00000008000c7306 */ /* 0x000ff00000209400 */
[----:B0-----:R-:W1:Y:S02]  /*1e860*/  MUFU.RCP R9, R9 ;  /* 0x0000000900097308 */ /* 0x001e640000001000 */
[----:B-1----:R-:W-:-:S06]  /*1e870*/  VIADD R3, R9, 0xffffffe ;  /* 0x0ffffffe09037836 */ /* 0x002fcc0000000000 */
[----:B------:R-:W0:Y:S02]  /*1e880*/  F2I.FTZ.U32.TRUNC.NTZ R3, R3 ;  /* 0x0000000300037305 */ /* 0x000e24000021f000 */
[----:B0-----:R-:W-:-:S04]  /*1e890*/  IMAD.MOV R11, RZ, RZ, -R3 ;  /* 0x000000ffff0b7224 */ /* 0x001fc800078e0a03 */
[----:B------:R-:W-:-:S04]  /*1e8a0*/  IMAD R11, R11, R6, RZ ;  /* 0x000000060b0b7224 */ /* 0x000fc800078e02ff */
[----:B------:R-:W-:Y:S01]  /*1e8b0*/  IMAD.HI.U32 R10, R3, R11, R2 ;  /* 0x0000000b030a7227 */ /* 0x000fe200078e0002 */
[----:B------:R-:W-:Y:S01]  /*1e8c0*/  IABS R11, R5 ;  /* 0x00000005000b7213 */ /* 0x000fe20000000000 */
[----:B------:R-:W0:Y:S01]  /*1e8d0*/  MUFU.RCP R2, R12 ;  /* 0x0000000c00027308 */ /* 0x000e220000001000 */
[----:B------:R-:W-:-:S03]  /*1e8e0*/  IABS R3, R4 ;  /* 0x0000000400037213 */ /* 0x000fc60000000000 */
[----:B------:R-:W-:-:S04]  /*1e8f0*/  IMAD.HI.U32 R9, R10, R11, RZ ;  /* 0x0000000b0a097227 */ /* 0x000fc800078e00ff */
[----:B------:R-:W-:-:S04]  /*1e900*/  IMAD.MOV R14, RZ, RZ, -R3 ;  /* 0x000000ffff0e7224 */ /* 0x000fc800078e0a03 */
[----:B------:R-:W-:Y:S02]  /*1e910*/  IMAD R11, R9, R14, R11 ;  /* 0x0000000e090b7224 */ /* 0x000fe400078e020b */
[----:B0-----:R-:W-:-:S03]  /*1e920*/  VIADD R3, R2, 0xffffffe ;  /* 0x0ffffffe02037836 */ /* 0x001fc60000000000 */
[----:B------:R-:W-:Y:S01]  /*1e930*/  ISETP.GT.U32.AND P1, PT, R6, R11, PT ;  /* 0x0000000b0600720c */ /* 0x000fe20003f24070 */
[----:B------:R-:W-:Y:S02]  /*1e940*/  IMAD.MOV.U32 R2, RZ, RZ, RZ ;  /* 0x000000ffff027224 */ /* 0x000fe400078e00ff */
[----:B------:R-:W0:Y:S10]  /*1e950*/  F2I.FTZ.U32.TRUNC.NTZ R3, R3 ;  /* 0x0000000300037305 */ /* 0x000e34000021f000 */
[----:B------:R-:W-:-:S02]  /*1e960*/  @!P1 IMAD.IADD R11, R11, 0x1, -R6 ;  /* 0x000000010b0b9824 */ /* 0x000fc400078e0a06 */
[----:B------:R-:W-:Y:S01]  /*1e970*/  @!P1 VIADD R9, R9, 0x1 ;  /* 0x0000000109099836 */ /* 0x000fe20000000000 */
[----:B------:R-:W-:Y:S02]  /*1e980*/  ISETP.NE.AND P1, PT, R4, RZ, PT ;  /* 0x000000ff0400720c */ /* 0x000fe40003f25270 */
[----:B------:R-:W-:Y:S01]  /*1e990*/  ISETP.GE.U32.AND P0, PT, R11, R6, PT ;  /* 0x000000060b00720c */ /* 0x000fe20003f06070 */
[----:B0-----:R-:W-:-:S04]  /*1e9a0*/  IMAD.MOV R11, RZ, RZ, -R3 ;  /* 0x000000ffff0b7224 */ /* 0x001fc800078e0a03 */
[----:B------:R-:W-:-:S04]  /*1e9b0*/  IMAD R11, R11, R8, RZ ;  /* 0x000000080b0b7224 */ /* 0x000fc800078e02ff */
[----:B------:R-:W-:Y:S01]  /*1e9c0*/  IMAD.HI.U32 R6, R3, R11, R2 ;  /* 0x0000000b03067227 */ /* 0x000fe200078e0002 */
[----:B------:R-:W-:-:S03]  /*1e9d0*/  LOP3.LUT R2, R5, R4, RZ, 0x3c, !PT ;  /* 0x0000000405027212 */ /* 0x000fc600078e3cff */
[----:B------:R-:W-:Y:S01]  /*1e9e0*/  @P0 VIADD R9, R9, 0x1 ;  /* 0x0000000109090836 */ /* 0x000fe20000000000 */
[----:B------:R-:W-:Y:S02]  /*1e9f0*/  ISETP.GE.AND P2, PT, R2, RZ, PT ;  /* 0x000000ff0200720c */ /* 0x000fe40003f46270 */
[----:B------:R-:W-:-:S05]  /*1ea00*/  IABS R2, R7 ;  /* 0x0000000700027213 */ /* 0x000fca0000000000 */
[----:B------:R-:W-:-:S06]  /*1ea10*/  IMAD.MOV R2, RZ, RZ, -R2 ;  /* 0x000000ffff027224 */ /* 0x000fcc00078e0a02 */
[----:B------:R-:W-:Y:S01]  /*1ea20*/  @!P2 IMAD.MOV R9, RZ, RZ, -R9 ;  /* 0x000000ffff09a224 */ /* 0x000fe200078e0a09 */
[----:B------:R-:W-:-:S04]  /*1ea30*/  @!P1 LOP3.LUT R9, RZ, R4, RZ, 0x33, !PT ;  /* 0x00000004ff099212 */ /* 0x000fc800078e33ff */
[----:B------:R-:W-:-:S05]  /*1ea40*/  IABS R3, R9 ;  /* 0x0000000900037213 */ /* 0x000fca0000000000 */
        /* <DEDUP_REMOVED lines=12> */
[--C-:B------:R-:W-:Y:S02]  /*1eb10*/  IMAD.MOV R2, RZ, RZ, -R6.reuse ;  /* 0x000000ffff027224 */ /* 0x100fe400078e0a06 */
[C---:B------:R-:W-:Y:S02]  /*1eb20*/  IMAD R6, R7.reuse, 0x1000000, R6 ;  /* 0x0100000007067824 */ /* 0x040fe400078e0206 */
[--C-:B------:R-:W-:Y:S02]  /*1eb30*/  IMAD R7, R7, R2, R9.reuse ;  /* 0x0000000207077224 */ /* 0x100fe400078e0209 */
[----:B------:R-:W-:Y:S02]  /*1eb40*/  IMAD.MOV R2, RZ, RZ, -R9 ;  /* 0x000000ffff027224 */ /* 0x000fe400078e0a09 */
[----:B------:R-:W-:Y:S02]  /*1eb50*/  IMAD R3, R7, 0x10000, R6 ;  /* 0x0001000007037824 */ /* 0x000fe400078e0206 */
[----:B------:R-:W-:-:S03]  /*1eb60*/  IMAD R2, R4, R2, R5 ;  /* 0x0000000204027224 */ /* 0x000fc600078e0205 */
[----:B------:R0:W-:Y:S01]  /*1eb70*/  STL [R1+0x2d8], R3 ;  /* 0x0002d80301007387 */ /* 0x0001e20000100800 */
[----:B------:R-:W-:Y:S05]  /*1eb80*/  BRA `(.L_x_1649) ;  /* 0x0000000000f47947 */ /* 0x000fea0003800000 */
.L_x_1648:
[----:B-1----:R-:W0:Y:S02]  /*1eb90*/  LDC.64 R2, c[0x0][0xc90] ;  /* 0x00032400ff027b82 */ /* 0x002e240000000a00 */
[----:B0-----:R-:W-:-:S05]  /*1eba0*/  IMAD.WIDE R2, R13, 0x4, R2 ;  /* 0x000000040d027825 */ /* 0x001fca00078e0202 */
[----:B------:R0:W2:Y:S02]  /*1ebb0*/  LDG.E R7, desc[UR60][R2.64] ;  /* 0x0000003c02077981 */ /* 0x0000a4000c1e1900 */
        /* <DEDUP_REMOVED lines=29> */
[----:B------:R-:W-:-:S04]  /*1ed90*/  VIADDMNMX R7, R10, UR5, R7, PT ;  /* 0x000000050a077c46 */ /* 0x000fc8000b800107 */
[-C--:B------:R-:W-:Y:S02]  /*1eda0*/  IABS R9, R7.reuse ;  /* 0x0000000700097213 */ /* 0x080fe40000000000 */
        /* <DEDUP_REMOVED lines=11> */
[----:B------:R-:W-:Y:S02]  /*1ee60*/  LOP3.LUT R3, R5, R7, RZ, 0x3c, !PT ;  /* 0x0000000705037212 */ /* 0x000fe400078e3cff */
[----:B------:R-:W-:Y:S01]  /*1ee70*/  IADD3 R5, R8, 0x1000000, R5 ;  /* 0x0100000008057810 */ /* 0x000fe20007ffe005 */
        /* <DEDUP_REMOVED lines=10> */
[----:B------:R-:W-:Y:S01]  /*1ef20*/  @!P1 LOP3.LUT R2, RZ, R7, RZ, 0x33, !PT ;  /* 0x00000007ff029212 */ /* 0x000fe200078e33ff */
[----:B------:R-:W-:-:S04]  /*1ef30*/  IMAD.MOV R7, RZ, RZ, -R7 ;  /* 0x000000ffff077224 */ /* 0x000fc800078e0a07 */
[----:B------:R-:W-:-:S05]  /*1ef40*/  IMAD R3, R2, R7, R5 ;  /* 0x0000000702037224 */ /* 0x000fca00078e0205 */
[----:B------:R1:W-:Y:S02]  /*1ef50*/  STL [R1+0x2d8], R3 ;  /* 0x0002d80301007387 */ /* 0x0003e40000100800 */
.L_x_1649:
[----:B01----:R-:W-:-:S05]  /*1ef60*/  LOP3.LUT R3, RZ, R2, RZ, 0x33, !PT ;  /* 0x00000002ff037212 */ /* 0x003fca00078e33ff */
[----:B------:R-:W-:-:S05]  /*1ef70*/  IMAD.IADD R2, R4, 0x1, R3 ;  /* 0x0000000104027824 */ /* 0x000fca00078e0203 */
[----:B------:R1:W-:Y:S01]  /*1ef80*/  STL [R1+0x2d4], R2 ;  /* 0x0002d40201007387 */ /* 0x0003e20000100800 */
[----:B------:R-:W-:Y:S05]  /*1ef90*/  BRA `(.L_x_1650) ;  /* 0x0000000000107947 */ /* 0x000fea0003800000 */
.L_x_1645:
[----:B------:R-:W-:Y:S01]  /*1efa0*/  IMAD.U32 R2, RZ, RZ, UR6 ;  /* 0x00000006ff027e24 */ /* 0x000fe2000f8e00ff */
[----:B------:R0:W-:Y:S04]  /*1efb0*/  STL [R1+0x2d4], RZ ;  /* 0x0002d4ff01007387 */ /* 0x0001e80000100800 */
[----:B------:R0:W-:Y:S04]  /*1efc0*/  STL [R1+0x2d8], RZ ;  /* 0x0002d8ff01007387 */ /* 0x0001e80000100800 */
[----:B------:R0:W-:Y:S02]  /*1efd0*/  STL [R1+0x2d0], R2 ;  /* 0x0002d00201007387 */ /* 0x0001e40000100800 */
.L_x_1650:
[----:B------:R-:W2:Y:S04]  /*1efe0*/  LDL R4, [R1+0x2d0] ;  /* 0x0002d00001047983 */ /* 0x000ea80000100800 */
        /* <DEDUP_REMOVED lines=9> */
.L_x_1643:
[----:B--2---:R-:W2:Y:S01]  /*1f080*/  LDL R0, [R1+0x2dc] ;  /* 0x0002dc0001007983 */ /* 0x004ea20000100800 */
[----:B------:R-:W-:-:S03]  /*1f090*/  ULDC UR4, c[0x0][0xc3c] ;  /* 0x00030f0000047ab9 */ /* 0x000fc60000000800 */
[----:B------:R3:W-:Y:S04]  /*1f0a0*/  STL [R1+0x2e0], RZ ;  /* 0x0002e0ff01007387 */ /* 0x0007e80000100800 */
[----:B------:R3:W-:Y:S01]  /*1f0b0*/  STL [R1+0x32c], RZ ;  /* 0x00032cff01007387 */ /* 0x0007e20000100800 */
[----:B--2---:R-:W-:Y:S01]  /*1f0c0*/  ISETP.GE.AND P0, PT, R0, UR4, PT ;  /* 0x0000000400007c0c */ /* 0x004fe2000bf06270 */
[----:B------:R-:W-:-:S05]  /*1f0d0*/  IMAD.MOV.U32 R0, RZ, RZ, 0x1 ;  /* 0x00000001ff007424 */ /* 0x000fca00078e00ff */
[----:B------:R3:W-:Y:S07]  /*1f0e0*/  STL [R1+0x2e4], R0 ;  /* 0x0002e40001007387 */ /* 0x0007ee0000100800 */
[----:B------:R-:W-:Y:S05]  /*1f0f0*/  @P0 BRA `(.L_x_1651) ;  /* 0x0000008000840947 */ /* 0x000fea0003800000 */
[----:B0-----:R-:W0:Y:S01]  /*1f100*/  S2R R6, SR_TID.X ;  /* 0x0000000000067919 */ /* 0x001e220000002100 */
[----:B------:R-:W2:Y:S01]  /*1f110*/  S2UR UR5, SR_CgaCtaId ;  /* 0x00000000000579c3 */ /* 0x000ea20000008800 */
[----:B------:R-:W-:Y:S01]  /*1f120*/  UMOV UR4, 0x400 ;  /* 0x0000040000047882 */ /* 0x000fe20000000000 */
[----:B------:R-:W-:Y:S01]  /*1f130*/  BSSY B8, `(.L_x_1651) ;  /* 0x000081d000087945 */ /* 0x000fe20003800000 */
[----:B------:R-:W-:Y:S01]  /*1f140*/  STL [R1+0x32c], RZ ;  /* 0x00032cff01007387 */ /* 0x000fe20000100800 */
[----:B------:R-:W-:Y:S01]  /*1f150*/  ULDC.64 UR36, c[0x0][0x198] ;  /* 0x0000660000247ab9 */ /* 0x000fe20000000a00 */
[----:B------:R-:W-:Y:S02]  /*1f160*/  ULDC UR38, c[0x0][0xc] ;  /* 0x0000030000267ab9 */ /* 0x000fe40000000800 */
[----:B------:R-:W-:Y:S04]  /*1f170*/  STL [R1+0x2ec], RZ ;  /* 0x0002ecff01007387 */ /* 0x000fe80000100800 */
[----:B------:R-:W-:Y:S01]  /*1f180*/  STL [R1+0x2e0], RZ ;  /* 0x0002e0ff01007387 */ /* 0x000fe20000100800 */
[----:B--2---:R-:W-:-:S06]  /*1f190*/  ULEA UR4, UR5, UR4, 0x18 ;  /* 0x0000000405047291 */ /* 0x004fcc000f8ec03f */
[----:B------:R-:W-:Y:S01]  /*1f1a0*/  IMAD.U32 R19, RZ, RZ, UR4 ;  /* 0x00000004ff137e24 */ /* 0x000fe2000f8e00ff */
[C---:B0-----:R-:W-:Y:S01]  /*1f1b0*/  LOP3.LUT R5, R6.reuse, 0x7f, RZ, 0xc0, !PT ;  /* 0x0000007f06057812 */ /* 0x041fe200078ec0ff */
[----:B---3--:R-:W-:-:S05]  /*1f1c0*/  IMAD.SHL.U32 R0, R6, 0x8, RZ ;  /* 0x0000000806007824 */ /* 0x008fca00078e00ff */
[C---:B-1----:R-:W-:Y:S02]  /*1f1d0*/  LOP3.LUT R2, R0.reuse, 0x1f8, RZ, 0xc0, !PT ;  /* 0x000001f800027812 */ /* 0x042fe400078ec0ff */
[----:B------:R-:W-:Y:S02]  /*1f1e0*/  LOP3.LUT R0, R0, 0x38, RZ, 0xc0, !PT ;  /* 0x0000003800007812 */ /* 0x000fe400078ec0ff */
[----:B------:R-:W-:Y:S01]  /*1f1f0*/  LOP3.LUT R3, R2, 0x38, R6, 0x78, !PT ;  /* 0x0000003802037812 */ /* 0x000fe200078e7806 */
[----:B------:R-:W-:-:S05]  /*1f200*/  IMAD.SHL.U32 R2, R5, 0x8, RZ ;  /* 0x0000000805027824 */ /* 0x000fca00078e00ff */
[----:B------:R-:W-:Y:S01]  /*1f210*/  LOP3.LUT R4, R3, 0x200, R2, 0xf8, !PT ;  /* 0x0000020003047812 */ /* 0x000fe200078ef802 */
[----:B------:R-:W-:Y:S01]  /*1f220*/  IMAD.SHL.U32 R2, R6, 0x10, RZ ;  /* 0x0000001006027824 */ /* 0x000fe200078e00ff */
[----:B------:R-:W-:-:S04]  /*1f230*/  SHF.R.U32.HI R3, RZ, 0x3, R5 ;  /* 0x00000003ff037819 */ /* 0x000fc80000011605 */
[----:B------:R-:W-:Y:S01]  /*1f240*/  LOP3.LUT R5, R3, 0x70, R2, 0xf8, !PT ;  /* 0x0000007003057812 */ /* 0x000fe200078ef802 */
[----:B------:R-:W-:Y:S02]  /*1f250*/  IMAD R3, R4, 0x2, R19 ;  /* 0x0000000204037824 */ /* 0x000fe400078e0213 */
[----:B------:R-:W-:-:S03]  /*1f260*/  IMAD.MOV.U32 R2, RZ, RZ, 0x1 ;  /* 0x00000001ff027424 */ /* 0x000fc600078e00ff */
[----:B------:R0:W-:Y:S04]  /*1f270*/  STL [R1+0x2f8], R3 ;  /* 0x0002f80301007387 */ /* 0x0001e80000100800 */
[----:B------:R1:W-:Y:S01]  /*1f280*/  STL [R1+0x2f0], R2 ;  /* 0x0002f00201007387 */ /* 0x0003e20000100800 */
[----:B0-----:R-:W-:Y:S01]  /*1f290*/  IMAD.MOV.U32 R3, RZ, RZ, 0x1 ;  /* 0x00000001ff037424 */ /* 0x001fe200078e00ff */
[----:B-1----:R-:W-:-:S04]  /*1f2a0*/  LOP3.LUT R2, R0, 0x40, RZ, 0xfc, !PT ;  /* 0x0000004000027812 */ /* 0x002fc800078efcff */
[----:B------:R0:W-:Y:S01]  /*1f2b0*/  STL [R1+0x2e4], R3 ;  /* 0x0002e40301007387 */ /* 0x0001e20000100800 */
[----:B------:R-:W-:-:S07]  /*1f2c0*/  LOP3.LUT R0, R0, 0x80, RZ, 0xfc, !PT ;  /* 0x0000008000007812 */ /* 0x000fce00078efcff */
.L_x_1817:
[----:B--2---:R-:W2:Y:S01]  /*1f2d0*/  LDL R14, [R1+0x2dc] ;  /* 0x0002dc00010e7983 */ /* 0x004ea20000100800 */
[----:B------:R-:W-:Y:S05]  /*1f2e0*/  YIELD ;  /* 0x0000000000007946 */ /* 0x000fea0003800000 */
[----:B------:R-:W-:Y:S01]  /*1f2f0*/  ULDC.64 UR4, c[0x0][0xa28] ;  /* 0x00028a0000047ab9 */ /* 0x000fe20000000a00 */
[----:B01----:R-:W-:Y:S02]  /*1f300*/  CS2R R6, SRZ ;  /* 0x0000000000067805 */ /* 0x003fe4000001ff00 */
[----:B------:R-:W-:Y:S01]  /*1f310*/  ISETP.NE.U32.AND P0, PT, RZ, UR4, PT ;  /* 0x00000004ff007c0c */ /* 0x000fe2000bf05070 */
[----:B------:R-:W1:Y:S01]  /*1f320*/  LDC.64 R12, c[0x0][0xa00] ;  /* 0x00028000ff0c7b82 */ /* 0x000e620000000a00 */
[----:B------:R-:W-:Y:S01]  /*1f330*/  ULDC.64 UR6, c[0x0][0xa08] ;  /* 0x0002820000067ab9 */ /* 0x000fe20000000a00 */
[----:B------:R-:W-:Y:S01]  /*1f340*/  ULDC.64 UR8, c[0x0][0xa10] ;  /* 0x0002840000087ab9 */ /* 0x000fe20000000a00 */
[----:B------:R-:W-:Y:S01]  /*1f350*/  ISETP.NE.AND.EX P0, PT, RZ, UR5, PT, P0 ;  /* 0x00000005ff007c0c */ /* 0x000fe2000bf05300 */
[----:B------:R-:W-:-:S04]  /*1f360*/  ULDC.64 UR4, c[0x0][0xa18] ;  /* 0x0002860000047ab9 */ /* 0x000fc80000000a00 */
[----:B------:R-:W3:Y:S08]  /*1f370*/  LDC.64 R4, c[0x0][0xa08] ;  /* 0x00028200ff047b82 */ /* 0x000ef00000000a00 */
[----:B0-----:R-:W2:Y:S02]  /*1f380*/  @P0 LDC.64 R2, c[0x0][0xa28] ;  /* 0x00028a00ff020b82 */ /* 0x001ea40000000a00 */
[----:B--2---:R-:W-:-:S05]  /*1f390*/  @P0 IMAD.WIDE R2, R14, 0x4, R2 ;  /* 0x000000040e020825 */ /* 0x004fca00078e0202 */
[----:B------:R0:W5:Y:S01]  /*1f3a0*/  @P0 LDG.E R6, desc[UR60][R2.64] ;  /* 0x0000003c02060981 */ /* 0x000162000c1e1900 */
[----:B------:R-:W-:Y:S01]  /*1f3b0*/  ISETP.NE.U32.AND P0, PT, RZ, UR4, PT ;  /* 0x00000004ff007c0c */ /* 0x000fe2000bf05070 */
[----:B-1----:R-:W-:Y:S01]  /*1f3c0*/  IMAD.WIDE R12, R14, 0x4, R12 ;  /* 0x000000040e0c7825 */ /* 0x002fe200078e020c */
[----:B------:R-:W-:Y:S02]  /*1f3d0*/  ISETP.NE.U32.AND P2, PT, RZ, UR6, PT ;  /* 0x00000006ff007c0c */ /* 0x000fe4000bf45070 */
[----:B------:R-:W-:Y:S01]  /*1f3e0*/  ISETP.NE.AND.EX P0, PT, RZ, UR5, PT, P0 ;  /* 0x00000005ff007c0c */ /* 0x000fe2000bf05300 */
[----:B------:R-:W-:Y:S01]  /*1f3f0*/  ULDC.64 UR4, c[0x0][0xa00] ;  /* 0x0002800000047ab9 */ /* 0x000fe20000000a00 */
[----:B------:R-:W-:Y:S01]  /*1f400*/  ISETP.NE.U32.AND P4, PT, RZ, UR8, PT ;  /* 0x00000008ff007c0c */ /* 0x000fe2000bf85070 */
[----:B------:R-:W-:Y:S01]  /*1f410*/  IMAD.MOV.U32 R8, RZ, RZ, RZ ;  /* 0x000000ffff087224 */ /* 0x000fe200078e00ff */
[----:B------:R-:W-:Y:S01]  /*1f420*/  ISETP.NE.U32.AND P1, PT, RZ, UR4, PT ;  /* 0x00000004ff007c0c */ /* 0x000fe2000bf25070 */
[----:B0-----:R-:W0:Y:S01]  /*1f430*/  LDC.64 R2, c[0x0][0xa10] ;  /* 0x00028400ff027b82 */ /* 0x001e220000000a00 */
[----:B------:R-:W-:-:S02]  /*1f440*/  IMAD.MOV.U32 R0, RZ, RZ, RZ ;  /* 0x000000ffff007224 */ /* 0x000fc400078e00ff */
[----:B------:R-:W-:Y:S01]  /*1f450*/  ISETP.NE.AND.EX P3, PT, RZ, UR5, PT, P1 ;  /* 0x00000005ff007c0c */ /* 0x000fe2000bf65310 */
[----:B---3--:R-:W-:-:S04]  /*1f460*/  IMAD.WIDE R4, R14, 0x4, R4 ;  /* 0x000000040e047825 */ /* 0x008fc800078e0204 */
[----:B------:R-:W1:Y:S01]  /*1f470*/  @P0 LDC.64 R10, c[0x0][0xa18] ;  /* 0x00028600ff0a0b82 */ /* 0x000e620000000a00 */
[----:B------:R-:W-:Y:S01]  /*1f480*/  ULDC UR4, c[0x0][0x288] ;  /* 0x0000a20000047ab9 */ /* 0x000fe20000000800 */
[----:B------:R-:W-:Y:S02]  /*1f490*/  ISETP.NE.AND.EX P1, PT, RZ, UR7, PT, P2 ;  /* 0x00000007ff007c0c */ /* 0x000fe4000bf25320 */
[----:B------:R-:W-:-:S04]  /*1f4a0*/  ISETP.NE.AND.EX P2, PT, RZ, UR9, PT, P4 ;  /* 0x00000009ff007c0c */ /* 0x000fc8000bf45340 */
[----:B------:R-:W2:Y:S07]  /*1f4b0*/  @P3 LDG.E R7, desc[UR60][R12.64] ;  /* 0x0000003c0c073981 */ /* 0x000eae000c1e1900 */
[----:B------:R3:W5:Y:S01]  /*1f4c0*/  @P1 LDG.E R8, desc[UR60][R4.64] ;  /* 0x0000003c04081981 */ /* 0x000762000c1e1900 */
[----:B0-----:R-:W-:-:S05]  /*1f4d0*/  IMAD.WIDE R2, R14, 0x4, R2 ;  /* 0x000000040e027825 */ /* 0x001fca00078e0202 */
[----:B------:R3:W5:Y:S01]  /*1f4e0*/  @P2 LDG.E R0, desc[UR60][R2.64] ;  /* 0x0000003c02002981 */ /* 0x000762000c1e1900 */
[----:B-1----:R-:W-:-:S03]  /*1f4f0*/  @P0 IMAD.WIDE R10, R14, 0x4, R10 ;  /* 0x000000040e0a0825 */ /* 0x002fc600078e020a */
[----:B--2---:R0:W-:Y:S02]  /*1f500*/  STL [R1+0x31c], R7 ;  /* 0x00031c0701007387 */ /* 0x0041e40000100800 */
[----:B0-----:R-:W-:Y:S01]  /*1f510*/  IMAD.U32 R7, RZ, RZ, UR4 ;  /* 0x00000004ff077e24 */ /* 0x001fe2000f8e00ff */
[----:B------:R-:W-:-:S05]  /*1f520*/  ULDC.64 UR4, c[0x0][0x418] ;  /* 0x0001060000047ab9 */ /* 0x000fca0000000a00 */
[----:B------:R-:W2:Y:S01]  /*1f530*/  @P0 LDG.E R7, desc[UR60][R10.64] ;  /* 0x0000003c0a070981 */ /* 0x000ea2000c1e1900 */
[----:B------:R-:W-:-:S03]  /*1f540*/  UISETP.NE.U32.AND UP0, UPT, UR4, URZ, UPT ;  /* 0x0000003f0400728c */ /* 0x000fc6000bf05070 */
[----:B------:R-:W-:Y:S01]  /*1f550*/  ULDC UR4, c[0x0][0x424] ;  /* 0x0001090000047ab9 */ /* 0x000fe20000000800 */
[----:B------:R-:W-:-:S03]  /*1f560*/  UISETP.NE.AND.EX UP0, UPT, UR5, URZ, UPT, UP0 ;  /* 0x0000003f0500728c */ /* 0x000fc6000bf05300 */
[----:B------:R-:W-:Y:S01]  /*1f570*/  ULDC UR5, c[0x0][0x2f0] ;  /* 0x0000bc0000057ab9 */ /* 0x000fe20000000800 */
[----:B------:R-:W-:Y:S01]  /*1f580*/  USEL UR4, UR4, 0x1, UP0 ;  /* 0x0000000104047887 */ /* 0x000fe20008000000 */
[----:B--2---:R0:W-:Y:S04]  /*1f590*/  STL [R1+0x314], R7 ;  /* 0x0003140701007387 */ /* 0x0041e80000100800 */
[----:B------:R3:W5:Y:S01]  /*1f5a0*/  LDL R15, [R1+0x314] ;  /* 0x00031400010f7983 */ /* 0x0007620000100800 */
[----:B------:R-:W-:-:S03]  /*1f5b0*/  UIMAD UR4, UR4, UR5, URZ ;  /* 0x00000005040472a4 */ /* 0x000fc6000f8e023f */
[----:B------:R-:W-:Y:S02]  /*1f5c0*/  ULDC UR5, c[0x0][0x348] ;  /* 0x0000d20000057ab9 */ /* 0x000fe40000000800 */
[----:B------:R-:W-:Y:S02]  /*1f5d0*/  IMAD.U32 R10, RZ, RZ, UR5 ;  /* 0x00000005ff0a7e24 */ /* 0x000fe4000f8e00ff */
[----:B0-----:R-:W-:Y:S01]  /*1f5e0*/  IMAD.U32 R7, RZ, RZ, UR4 ;  /* 0x00000004ff077e24 */ /* 0x001fe2000f8e00ff */
[----:B---3--:R-:W-:Y:S06]  /*1f5f0*/  @P0 BRA `(.L_x_1652) ;  /* 0x0000000000140947 */ /* 0x008fec0003800000 */
[----:B------:R-:W-:Y:S05]  /*1f600*/  @!P3 BRA `(.L_x_1652) ;  /* 0x000000000010b947 */ /* 0x000fea0003800000 */
[----:B------:R-:W2:Y:S04]  /*1f610*/  LDG.E R9, desc[UR60][R12.64] ;  /* 0x0000003c0c097981 */ /* 0x000ea8000c1e1900 */
[----:B------:R-:W2:Y:S02]  /*1f620*/  LDG.E R12, desc[UR60][R12.64+0x4] ;  /* 0x0000043c0c0c7981 */ /* 0x000ea4000c1e1900 */
[----:B--2--5:R-:W-:-:S05]  /*1f630*/  IMAD.IADD R15, R12, 0x1, -R9 ;  /* 0x000000010c0f7824 */ /* 0x024fca00078e0a09 */
[----:B------:R0:W-:Y:S02]  /*1f640*/  STL [R1+0x314], R15 ;  /* 0x0003140f01007387 */ /* 0x0001e40000100800 */
.L_x_1652:
[----:B------:R-:W2:Y:S01]  /*1f650*/  LDL.LU R11, [R1+0x2d8] ;  /* 0x0002d800010b7983 */ /* 0x000ea20000300800 */
[----:B-----5:R-:W-:Y:S01]  /*1f660*/  IMAD.IADD R8, R8, 0x1, R6 ;  /* 0x0000000108087824 */ /* 0x020fe200078e0206 */
[----:B------:R-:W-:Y:S02]  /*1f670*/  ULDC.64 UR4, c[0x0][0xa20] ;  /* 0x0002880000047ab9 */ /* 0x000fe40000000a00 */
[----:B------:R-:W-:Y:S02]  /*1f680*/  ISETP.NE.U32.AND P0, PT, RZ, UR4, PT ;  /* 0x00000004ff007c0c */ /* 0x000fe4000bf05070 */
[----:B------:R1:W-:Y:S02]  /*1f690*/  STL [R1+0x2e8], R8 ;  /* 0x0002e80801007387 */ /* 0x0003e40000100800 */
[----:B------:R-:W-:Y:S02]  /*1f6a0*/  ISETP.NE.AND.EX P0, PT, RZ, UR5, PT, P0 ;  /* 0x00000005ff007c0c */ /* 0x000fe4000bf05300 */
[----:B--2---:R-:W-:-:S02]  /*1f6b0*/  LOP3.LUT R17, R11, 0xff000000, RZ, 0xc0, !PT ;  /* 0xff0000000b117812 */ /* 0x004fc400078ec0ff */
[C---:B------:R-:W-:Y:S02]  /*1f6c0*/  LOP3.LUT R9, R11.reuse, 0xff0000, RZ, 0xc0, !PT ;  /* 0x00ff00000b097812 */ /* 0x040fe400078ec0ff */
[----:B------:R-:W-:Y:S02]  /*1f6d0*/  SHF.R.U32.HI R17, RZ, 0x8, R17 ;  /* 0x00000008ff117819 */ /* 0x000fe40000011611 */
[----:B------:R-:W-:Y:S02]  /*1f6e0*/  LOP3.LUT R16, R11, 0xffff, RZ, 0xc0, !PT ;  /* 0x0000ffff0b107812 */ /* 0x000fe400078ec0ff */
[----:B------:R-:W-:-:S03]  /*1f6f0*/  LEA.HI R17, R9, R17, RZ, 0x10 ;  /* 0x0000001109117211 */ /* 0x000fc600078f80ff */
[----:B-1----:R-:W-:Y:S05]  /*1f700*/  @!P0 BRA `(.L_x_1653) ;  /* 0x0000000000108947 */ /* 0x002fea0003800000 */
[----:B------:R-:W1:Y:S02]  /*1f710*/  LDC.64 R4, c[0x0][0xa20] ;  /* 0x00028800ff047b82 */ /* 0x000e640000000a00 */
[----:B-1----:R-:W-:-:S05]  /*1f720*/  IMAD.WIDE R4, R14, 0x4, R4 ;  /* 0x000000040e047825 */ /* 0x002fca00078e0204 */
[----:B------:R1:W5:Y:S01]  /*1f730*/  LDG.E R7, desc[UR60][R4.64] ;  /* 0x0000003c04077981 */ /* 0x000362000c1e1900 */
[----:B------:R-:W-:Y:S05]  /*1f740*/  BRA `(.L_x_1654) ;  /* 0x0000000000107947 */ /* 0x000fea0003800000 */
.L_x_1653:
[----:B------:R-:W-:Y:S05]  /*1f750*/  @!P1 BRA `(.L_x_1654) ;  /* 0x00000000000c9947 */ /* 0x000fea0003800000 */
[----:B------:R-:W2:Y:S04]  /*1f760*/  LDG.E R7, desc[UR60][R4.64] ;  /* 0x0000003c04077981 */ /* 0x000ea8000c1e1900 */
[----:B------:R-:W2:Y:S02]  /*1f770*/  LDG.E R4, desc[UR60][R4.64+0x4] ;  /* 0x0000043c04047981 */ /* 0x000ea4000c1e1900 */
[----:B--2---:R-:W-:-:S07]  /*1f780*/  IMAD.IADD R7, R4, 0x1, -R7 ;  /* 0x0000000104077824 */ /* 0x004fce00078e0a07 */
.L_x_1654:
[----:B------:R-:W2:Y:S04]  /*1f790*/  LDL.LU R8, [R1+0x2d4] ;  /* 0x0002d40001087983 */ /* 0x000ea80000300800 */
[----:B-1----:R-:W3:Y:S04]  /*1f7a0*/  @P2 LDG.E R4, desc[UR60][R2.64] ;  /* 0x0000003c02042981 */ /* 0x002ee8000c1e1900 */
[----:B------:R1:W3:Y:S01]  /*1f7b0*/  @P2 LDG.E R2, desc[UR60][R2.64+0x4] ;  /* 0x0000043c02022981 */ /* 0x0002e2000c1e1900 */
[----:B-----5:R-:W-:Y:S01]  /*1f7c0*/  IMAD.IADD R9, R7, 0x1, -R6 ;  /* 0x0000000107097824 */ /* 0x020fe200078e0a06 */
[----:B-1----:R-:W1:Y:S02]  /*1f7d0*/  LDC R3, c[0x0][0x448] ;  /* 0x00011200ff037b82 */ /* 0x002e640000000800 */
[----:B-1----:R-:W-:-:S13]  /*1f7e0*/  ISETP.NE.AND P1, PT, R3, 0x1, PT ;  /* 0x000000010300780c */ /* 0x002fda0003f25270 */
[----:B------:R-:W1:Y:S08]  /*1f7f0*/  @P1 LDC R3, c[0x0][0x44c] ;  /* 0x00011300ff031b82 */ /* 0x000e700000000800 */
[----:B------:R-:W4:Y:S01]  /*1f800*/  @P1 LDC R5, c[0x0][0x450] ;  /* 0x00011400ff051b82 */ /* 0x000f220000000800 */
[----:B--2---:R-:W-:-:S04]  /*1f810*/  IMAD.SHL.U32 R12, R8, 0x80, RZ ;  /* 0x00000080080c7824 */ /* 0x004fc800078e00ff */
[----:B------:R-:W-:Y:S01]  /*1f820*/  VIADD R7, R12, 0x7f ;  /* 0x0000007f0c077836 */ /* 0x000fe20000000000 */
[----:B------:R2:W-:Y:S01]  /*1f830*/  STL [R1+0x300], R12 ;  /* 0x0003000c01007387 */ /* 0x0005e20000100800 */
[----:B---3--:R-:W-:Y:S02]  /*1f840*/  @P2 IMAD.IADD R10, R2, 0x1, -R4 ;  /* 0x00000001020a2824 */ /* 0x008fe400078e0a04 */
[----:B-1----:R-:W-:-:S04]  /*1f850*/  @P1 IMAD.HI.U32 R2, R7, R3, RZ ;  /* 0x0000000307021227 */ /* 0x002fc800078e00ff */
[----:B------:R-:W-:Y:S01]  /*1f860*/  IMAD.IADD R6, R9, 0x1, R10 ;  /* 0x0000000109067824 */ /* 0x000fe200078e020a */
[----:B----4-:R-:W-:-:S03]  /*1f870*/  @P1 SHF.R.U32.HI R7, RZ, R5, R2 ;  /* 0x00000005ff071219 */ /* 0x010fc60000011602 */
[C---:B------:R-:W-:Y:S01]  /*1f880*/  VIADD R2, R6.reuse, 0x5f ;  /* 0x0000005f06027836 */ /* 0x040fe20000000000 */
[----:B------:R-:W-:-:S03]  /*1f890*/  IADD3 R21, R6, 0x1, -R15 ;  /* 0x0000000106157810 */ /* 0x000fc60007ffe80f */
[----:B------:R-:W-:-:S04]  /*1f8a0*/  IMAD.HI R2, R2, 0x2aaaaaab, RZ ;  /* 0x2aaaaaab02027827 */ /* 0x000fc800078e02ff */
[----:B------:R-:W-:Y:S01]  /*1f8b0*/  IMAD.IADD R7, R21, 0x1, R7 ;  /* 0x0000000115077824 */ /* 0x000fe200078e0207 */
[----:B------:R-:W-:-:S04]  /*1f8c0*/  SHF.R.U32.HI R3, RZ, 0x1f, R2 ;  /* 0x0000001fff037819 */ /* 0x000fc80000011602 */
[----:B------:R-:W-:Y:S02]  /*1f8d0*/  LEA.HI.SX32 R11, R2, R3, 0x1c ;  /* 0x00000003020b7211 */ /* 0x000fe400078fe2ff */
[----:B------:R-:W1:Y:S03]  /*1f8e0*/  LDC.64 R2, c[0x0][0x9e0] ;  /* 0x00027800ff027b82 */ /* 0x000e660000000a00 */
[----:B------:R2:W-:Y:S01]  /*1f8f0*/  STL [R1+0x330], R11 ;  /* 0x0003300b01007387 */ /* 0x0005e20000100800 */
[----:B-1----:R-:W-:Y:S01]  /*1f900*/  ISETP.GE.AND P3, PT, R3, 0x1, PT ;  /* 0x000000010300780c */ /* 0x002fe20003f66270 */
        /* <DEDUP_REMOVED lines=13> */
.L_x_1657:
[----:B------:R-:W-:-:S13]  /*1f9e0*/  ISETP.NE.AND P0, PT, R3, 0x1, PT ;  /* 0x000000010300780c */ /* 0x000fda0003f05270 */
[----:B------:R-:W1:Y:S02]  /*1f9f0*/  @P0 LDC.64 R4, c[0x0][0x9e8] ;  /* 0x00027a00ff040b82 */ /* 0x000e640000000a00 */
[----:B-1----:R-:W-:-:S05]  /*1fa00*/  @P0 IMAD.HI.U32 R4, R2, R4, RZ ;  /* 0x0000000402040227 */ /* 0x002fca00078e00ff */
[----:B------:R-:W-:-:S07]  /*1fa10*/  @P0 SHF.R.U32.HI R2, RZ, R5, R4 ;  /* 0x00000005ff020219 */ /* 0x000fce0000011604 */
.L_x_1658:
[----:B------:R-:W-:Y:S05]  /*1fa20*/  BSYNC B0 ;  /* 0x0000000000007941 */ /* 0x000fea0003800000 */
.L_x_1656:
[----:B------:R-:W-:-:S05]  /*1fa30*/  IMAD R2, R2, R3, R3 ;  /* 0x0000000302027224 */ /* 0x000fca00078e0203 */
[----:B------:R-:W-:-:S07]  /*1fa40*/  VIMNMX R8, R8, R2, PT ;  /* 0x0000000208087248 */ /* 0x000fce0003fe0100 */
.L_x_1655:
[----:B------:R-:W1:Y:S01]  /*1fa50*/  @P1 LDC R4, c[0x0][0x44c] ;  /* 0x00011300ff041b82 */ /* 0x000e620000000800 */
[----:B------:R-:W-:Y:S01]  /*1fa60*/  VIADD R8, R8, 0x5f ;  /* 0x0000005f08087836 */ /* 0x000fe20000000000 */
[----:B------:R-:W-:Y:S01]  /*1fa70*/  ULDC UR4, c[0x0][0x9dc] ;  /* 0x0002770000047ab9 */ /* 0x000fe20000000800 */
[----:B------:R-:W-:Y:S02]  /*1fa80*/  IMAD.MOV.U32 R2, RZ, RZ, R12 ;  /* 0x000000ffff027224 */ /* 0x000fe400078e000c */
[----:B------:R-:W-:-:S03]  /*1fa90*/  IMAD.HI R8, R8, 0x2aaaaaab, RZ ;  /* 0x2aaaaaab08087827 */ /* 0x000fc600078e02ff */
[----:B------:R-:W2:Y:S01]  /*1faa0*/  @P1 LDC R5, c[0x0][0x450] ;  /* 0x00011400ff051b82 */ /* 0x000ea20000000800 */
[----:B------:R-:W-:Y:S01]  /*1fab0*/  IMAD.IADD R20, R6, 0x1, -R15 ;  /* 0x0000000106147824 */ /* 0x000fe200078e0a0f */
[----:B------:R-:W-:-:S04]  /*1fac0*/  SHF.R.U32.HI R7, RZ, 0x1f, R8 ;  /* 0x0000001fff077819 */ /* 0x000fc80000011608 */
[----:B------:R-:W-:-:S04]  /*1fad0*/  LEA.HI.SX32 R7, R8, R7, 0x1c ;  /* 0x0000000708077211 */ /* 0x000fc800078fe2ff */
[----:B------:R-:W-:Y:S01]  /*1fae0*/  VIMNMX R7, R11, R7, PT ;  /* 0x000000070b077248 */ /* 0x000fe20003fe0100 */
[----:B-1----:R-:W-:-:S05]  /*1faf0*/  @P1 IMAD.HI.U32 R4, R12, R4, RZ ;  /* 0x000000040c041227 */ /* 0x002fca00078e00ff */
[----:B--2---:R-:W-:-:S05]  /*1fb00*/  @P1 SHF.R.U32.HI R2, RZ, R5, R4 ;  /* 0x00000005ff021219 */ /* 0x004fca0000011604 */
[----:B------:R-:W-:-:S04]  /*1fb10*/  IMAD.IADD R2, R20, 0x1, R2 ;  /* 0x0000000114027824 */ /* 0x000fc800078e0202 */
[----:B------:R-:W-:Y:S01]  /*1fb20*/  VIADD R6, R2, -UR4 ;  /* 0x8000000402067c36 */ /* 0x000fe20008000000 */
[----:B------:R-:W-:Y:S06]  /*1fb30*/  @!P3 BRA `(.L_x_1659) ;  /* 0x000000000044b947 */ /* 0x000fec0003800000 */
[----:B------:R-:W-:Y:S01]  /*1fb40*/  ISETP.GT.AND P0, PT, R2, -0x1, PT ;  /* 0xffffffff0200780c */ /* 0x000fe20003f04270 */
[----:B------:R-:W-:-:S12]  /*1fb50*/  BSSY B0, `(.L_x_1660) ;  /* 0x000000d000007945 */ /* 0x000fd80003800000 */
        /* <DEDUP_REMOVED lines=8> */
.L_x_1661:
[----:B------:R-:W-:-:S13]  /*1fbe0*/  ISETP.NE.AND P0, PT, R3, 0x1, PT ;  /* 0x000000010300780c */ /* 0x000fda0003f05270 */
[----:B------:R-:W1:Y:S02]  /*1fbf0*/  @P0 LDC.64 R4, c[0x0][0x9e8] ;  /* 0x00027a00ff040b82 */ /* 0x000e640000000a00 */
[----:B-1----:R-:W-:-:S05]  /*1fc00*/  @P0 IMAD.HI.U32 R4, R2, R4, RZ ;  /* 0x0000000402040227 */ /* 0x002fca00078e00ff */
[----:B------:R-:W-:-:S07]  /*1fc10*/  @P0 SHF.R.U32.HI R2, RZ, R5, R4 ;  /* 0x00000005ff020219 */ /* 0x000fce0000011604 */
.L_x_1662:
[----:B------:R-:W-:Y:S05]  /*1fc20*/  BSYNC B0 ;  /* 0x0000000000007941 */ /* 0x000fea0003800000 */
.L_x_1660:
[----:B------:R-:W-:-:S05]  /*1fc30*/  IMAD R2, R2, R3, RZ ;  /* 0x0000000302027224 */ /* 0x000fca00078e02ff */
[----:B------:R-:W-:-:S07]  /*1fc40*/  VIMNMX R6, R6, R2, !PT ;  /* 0x0000000206067248 */ /* 0x000fce0007fe0100 */
.L_x_1659:
[----:B------:R-:W-:Y:S01]  /*1fc50*/  IMAD.HI R6, R6, 0x2aaaaaab, RZ ;  /* 0x2aaaaaab06067827 */ /* 0x000fe200078e02ff */
[----:B------:R-:W-:Y:S01]  /*1fc60*/  LOP3.LUT R12, R17, 0xff, RZ, 0xc0, !PT ;  /* 0x000000ff110c7812 */ /* 0x000fe200078ec0ff */
[----:B------:R-:W-:Y:S01]  /*1fc70*/  BSSY B0, `(.L_x_1663) ;  /* 0x0000027000007945 */ /* 0x000fe20003800000 */
[----:B------:R-:W-:Y:S01]  /*1fc80*/  SHF.R.U32.HI R17, RZ, 0x10, R17 ;  /* 0x00000010ff117819 */ /* 0x000fe20000011611 */
[----:B------:R-:W-:Y:S01]  /*1fc90*/  IMAD.MOV.U32 R2, RZ, RZ, RZ ;  /* 0x000000ffff027224 */ /* 0x000fe200078e00ff */
[----:B------:R-:W-:Y:S01]  /*1fca0*/  SHF.R.U32.HI R4, RZ, 0x1f, R6 ;  /* 0x0000001fff047819 */ /* 0x000fe20000011606 */
[----:B------:R1:W-:Y:S03]  /*1fcb0*/  STL [R1+0x328], R12 ;  /* 0x0003280c01007387 */ /* 0x0003e60000100800 */
[----:B------:R-:W-:-:S04]  /*1fcc0*/  LEA.HI.SX32 R4, R6, R4, 0x1c ;  /* 0x0000000406047211 */ /* 0x000fc800078fe2ff */
[----:B------:R-:W-:-:S04]  /*1fcd0*/  VIMNMX R4, RZ, R4, !PT ;  /* 0x00000004ff047248 */ /* 0x000fc80007fe0100 */
[----:B------:R-:W-:-:S13]  /*1fce0*/  ISETP.GT.AND P0, PT, R7, R4, PT ;  /* 0x000000040700720c */ /* 0x000fda0003f04270 */
[----:B-1----:R-:W-:Y:S05]  /*1fcf0*/  @!P0 BRA `(.L_x_1664) ;  /* 0x0000000000788947 */ /* 0x002fea0003800000 */
[----:B------:R-:W-:Y:S01]  /*1fd00*/  ISETP.NE.AND P0, PT, R17, RZ, PT ;  /* 0x000000ff1100720c */ /* 0x000fe20003f05270 */
[----:B------:R-:W-:-:S03]  /*1fd10*/  ULDC UR4, c[0x0][0x9f0] ;  /* 0x00027c0000047ab9 */ /* 0x000fc60000000800 */
[----:B------:R-:W-:-:S04]  /*1fd20*/  SEL R5, R17, UR4, P0 ;  /* 0x0000000411057c07 */ /* 0x000fc80008000000 */
[----:B------:R-:W-:Y:S02]  /*1fd30*/  IABS R6, R5 ;  /* 0x0000000500067213 */ /* 0x000fe40000000000 */
[----:B------:R-:W-:Y:S02]  /*1fd40*/  IADD3 R8, R5, -0x1, R7 ;  /* 0xffffffff05087810 */ /* 0x000fe40007ffe007 */
[----:B------:R-:W1:Y:S03]  /*1fd50*/  I2F.RP R2, R6 ;  /* 0x0000000600027306 */ /* 0x000e660000209400 */
[----:B------:R-:W-:-:S05]  /*1fd60*/  IMAD.IADD R8, R8, 0x1, -R4 ;  /* 0x0000000108087824 */ /* 0x000fca00078e0a04 */
        /* <DEDUP_REMOVED lines=10> */
[----:B------:R-:W-:-:S03]  /*1fe10*/  IABS R3, R8 ;  /* 0x0000000800037213 */ /* 0x000fc60000000000 */
        /* <DEDUP_REMOVED lines=12> */
.L_x_1664:
[----:B------:R-:W-:Y:S05]  /*1fee0*/  BSYNC B0 ;  /* 0x0000000000007941 */ /* 0x000fea0003800000 */
.L_x_1663:
[-C--:B------:R-:W-:Y:S01]  /*1fef0*/  IMAD R4, R12, R2.reuse, R4 ;  /* 0x000000020c047224 */ /* 0x080fe200078e0204 */
[----:B------:R-:W-:Y:S04]  /*1ff00*/  BSSY B0, `(.L_x_1665) ;  /* 0x000015f000007945 */ /* 0x000fe80003800000 */
[C---:B------:R-:W-:Y:S01]  /*1ff10*/  VIADDMNMX R7, R4.reuse, R2, R7, PT ;  /* 0x0000000204077246 */ /* 0x040fe20003800107 */
[----:B------:R-:W-:-:S04]  /*1ff20*/  IMAD R2, R4, 0x60, -R9 ;  /* 0x0000006004027824 */ /* 0x000fc800078e0a09 */
[----:B------:R-:W-:Y:S01]  /*1ff30*/  IMAD R9, R7, 0x60, -R9 ;  /* 0x0000006007097824 */ /* 0x000fe200078e0a09 */
[----:B------:R-:W-:-:S04]  /*1ff40*/  VIMNMX R2, RZ, R2, !PT ;  /* 0x00000002ff027248 */ /* 0x000fc80007fe0100 */
[----:B------:R-:W-:Y:S01]  /*1ff50*/  VIMNMX R10, R9, R10, PT ;  /* 0x0000000a090a7248 */ /* 0x000fe20003fe0100 */
[----:B------:R-:W-:-:S03]  /*1ff60*/  IMAD.WIDE.U32 R4, R2, -0x55555555, RZ ;  /* 0xaaaaaaab02047825 */ /* 0x000fc600078e00ff */
[----:B------:R-:W-:Y:S02]  /*1ff70*/  ISETP.GT.AND P0, PT, R10, R2, PT ;  /* 0x000000020a00720c */ /* 0x000fe40003f04270 */
[----:B------:R-:W-:-:S05]  /*1ff80*/  SHF.R.U32.HI R3, RZ, 0x6, R5 ;  /* 0x00000006ff037819 */ /* 0x000fca0000011605 */
[----:B------:R-:W-:-:S06]  /*1ff90*/  IMAD.MOV.U32 R9, RZ, RZ, R3 ;  /* 0x000000ffff097224 */ /* 0x000fcc00078e0003 */
[----:B------:R-:W-:-:S04]  /*1ffa0*/  @P0 VIADD R2, R10, 0x5f ;  /* 0x0000005f0a020836 */ /* 0x000fc80000000000 */
[----:B------:R-:W-:-:S05]  /*1ffb0*/  @P0 IMAD.HI R2, R2, 0x2aaaaaab, RZ ;  /* 0x2aaaaaab02020827 */ /* 0x000fca00078e02ff */
        /* <DEDUP_REMOVED lines=12> */
.L_x_1857:
[----:B--2---:R-:W-:Y:S02]  /*20080*/  ISETP.NE.AND P0, PT, R14, RZ, PT ;  /* 0x000000ff0e00720c */ /* 0x004fe40003f05270 */
[----:B------:R-:W-:-:S11]  /*20090*/  PLOP3.LUT P6, PT, PT, PT, PT, 0x8, 0x0 ;  /* 0x000000000000781c */ /* 0x000fd60003fce170 */
[----:B------:R-:W-:Y:S05]  /*200a0*/  @P0 BRA `(.L_x_1668) ;  /* 0x00000000000c0947 */ /* 0x000fea0003800000 */
[----:B------:R-:W-:-:S03]  /*200b0*/  UMOV UR4, 0xffffffff ;  /* 0xffffffff00047882 */ /* 0x000fc60000000000 */
[----:B------:R-:W-:Y:S05]  /*200c0*/  BRA.DIV UR4, `(.L_x_1669) ;  /* 0x0000008204647947 */ /* 0x000fea000b800000 */
[----:B------:R-:W-:-:S13]  /*200d0*/  ELECT P6, URZ, PT ;  /* 0x00000000003f782f */ /* 0x000fda00038c0000 */
.L_x_1668:
        /* <DEDUP_REMOVED lines=9> */
.L_x_1860:
[----:B------:R-:W-:Y:S05]  /*20170*/  BSYNC B1 ;  /* 0x0000000000017941 */ /* 0x000fea0003800000 */
.L_x_1670:
[----:B------:R-:W-:Y:S04]  /*20180*/  BSSY B1, `(.L_x_1672) ;  /* 0x000008e000017945 */ /* 0x000fe80003800000 */
[----:B------:R-:W-:Y:S05]  /*20190*/  @!P6 BRA `(.L_x_1673) ;  /* 0x000000080030e947 */ /* 0x000fea0003800000 */
[----:B------:R-:W2:Y:S04]  /*201a0*/  LDL R7, [R1+0x2ec] ;  /* 0x0002ec0001077983 */ /* 0x000ea80000100800 */
[----:B------:R-:W3:Y:S01]  /*201b0*/  LDL R6, [R1+0x2f0] ;  /* 0x0002f00001067983 */ /* 0x000ee20000100800 */
[----:B------:R-:W4:Y:S01]  /*201c0*/  S2R R5, SR_TID.X ;  /* 0x0000000000057919 */ /* 0x000f220000002100 */
[----:B------:R-:W-:Y:S01]  /*201d0*/  BSSY B2, `(.L_x_1674) ;  /* 0x0000007000027945 */ /* 0x000fe20003800000 */
[----:B----4-:R-:W-:-:S04]  /*201e0*/  LOP3.LUT R5, R5, 0x7f, RZ, 0xc0, !PT ;  /* 0x0000007f05057812 */ /* 0x010fc800078ec0ff */
[----:B------:R-:W-:Y:S01]  /*201f0*/  ISETP.NE.AND P1, PT, R5, RZ, PT ;  /* 0x000000ff0500720c */ /* 0x000fe20003f25270 */
[----:B--2---:R-:W-:Y:S01]  /*20200*/  IMAD R7, R7, 0x8, R19 ;  /* 0x0000000807077824 */ /* 0x004fe200078e0213 */
[----:B---3--:R-:W-:-:S04]  /*20210*/  SHF.L.U32 R10, R6, 0x1f, RZ ;  /* 0x0000001f060a7819 */ /* 0x008fc800000006ff */
[----:B------:R-:W2:Y:S02]  /*20220*/  SYNCS.PHASECHK.TRANS64.TRYWAIT P0, [R7+URZ+0x308a0], R10 ;  /* 0x0308a00a070075a7 */ /* 0x000ea4000800017f */
[----:B--2---:R-:W-:Y:S05]  /*20230*/  @!P0 BRA `(.L_x_1675) ;  /* 0x00000080003c8947 */ /* 0x004fea0003800000 */
.L_x_1861:
[----:B------:R-:W-:Y:S05]  /*20240*/  BSYNC B2 ;  /* 0x0000000000027941 */ /* 0x000fea0003800000 */
.L_x_1674:
[----:B------:R-:W-:Y:S04]  /*20250*/  BSSY B2, `(.L_x_1676) ;  /* 0x0000009000027945 */ /* 0x000fe80003800000 */
[----:B------:R-:W-:Y:S05]  /*20260*/  @P1 BRA `(.L_x_1677) ;  /* 0x00000000001c1947 */ /* 0x000fea0003800000 */
[----:B-1----:R-:W1:Y:S02]  /*20270*/  S2R R4, SR_TID.X ;  /* 0x0000000000047919 */ /* 0x002e640000002100 */
[----:B-1----:R-:W-:Y:S01]  /*20280*/  LOP3.LUT R5, R4, 0x1f, RZ, 0xc0, !PT ;  /* 0x0000001f04057812 */ /* 0x002fe200078ec0ff */
[----:B------:R-:W-:-:S03]  /*20290*/  IMAD.MOV.U32 R4, RZ, RZ, 0x9000 ;  /* 0x00009000ff047424 */ /* 0x000fc600078e00ff */
[----:B------:R-:W-:Y:S01]  /*202a0*/  ISETP.NE.AND P0, PT, R5, RZ, PT ;  /* 0x000000ff0500720c */ /* 0x000fe20003f05270 */
[----:B------:R3:W-:-:S12]  /*202b0*/  SYNCS.ARRIVE.TRANS64 RZ, [R7+URZ+0x30890], R4 ;  /* 0x0308900407ff79a7 */ /* 0x0007d8000800003f */
[----:B---3--:R-:W-:Y:S05]  /*202c0*/  @!P0 BRA `(.L_x_1677) ;  /* 0x0000000000048947 */ /* 0x008fea0003800000 */
[----:B------:R-:W-:Y:S01]  /*202d0*/  BPT.TRAP 0x1 ;  /* 0x000000040000795c */ /* 0x000fe20000300000 */
.L_x_1677:
[----:B------:R-:W-:Y:S05]  /*202e0*/  BSYNC B2 ;  /* 0x0000000000027941 */ /* 0x000fea0003800000 */
.L_x_1676:
        /* <DEDUP_REMOVED lines=13> */
.L_x_1678:
        /* <DEDUP_REMOVED lines=16> */
.L_x_1679:
        /* <DEDUP_REMOVED lines=16> */
.L_x_1680:
        /* <DEDUP_REMOVED lines=10> */
[----:B------:R-:W1:Y:S01]  /*20660*/  SYNCS.PHASECHK.TRANS64.TRYWAIT P0, [R7+URZ+0x308c0], R10 ;  /* 0x0308c00a070075a7 */ /* 0x000e62000800017f */
[----:B------:R-:W-:Y:S04]  /*20670*/  BSSY B2, `(.L_x_1681) ;  /* 0x0000002000027945 */ /* 0x000fe80003800000 */
[----:B-1----:R-:W-:Y:S05]  /*20680*/  @!P0 BRA `(.L_x_1682) ;  /* 0x0000007c003c8947 */ /* 0x002fea0003800000 */
.L_x_1862:
[----:B------:R-:W-:Y:S05]  /*20690*/  BSYNC B2 ;  /* 0x0000000000027941 */ /* 0x000fea0003800000 */
.L_x_1681:
[----:B------:R-:W-:Y:S01]  /*206a0*/  BSSY B2, `(.L_x_1683) ;  /* 0x000000b000027945 */ /* 0x000fe20003800000 */
[----:B-12---:R-:W-:Y:S02]  /*206b0*/  IMAD.MOV.U32 R10, RZ, RZ, 0x0 ;  /* 0x00000000ff0a7424 */ /* 0x006fe400078e00ff */
        /* <DEDUP_REMOVED lines=9> */
.L_x_1684:
[----:B------:R-:W-:Y:S05]  /*20750*/  BSYNC B2 ;  /* 0x0000000000027941 */ /* 0x000fea0003800000 */
.L_x_1683:
[----:B------:R-:W-:Y:S01]  /*20760*/  R2UR UR10, R14 ;  /* 0x000000000e0a72ca */ /* 0x000fe200000e0000 */
[----:B------:R-:W-:Y:S01]  /*20770*/  UIADD3 UR4, UP0, UR36, 0x670, URZ ;  /* 0x0000067024047890 */ /* 0x000fe2000ff1e03f */
[----:B------:R-:W-:Y:S01]  /*20780*/  R2UR UR6, R10 ;  /* 0x000000000a0672ca */ /* 0x000fe200000e0000 */
[----:B------:R-:W-:Y:S01]  /*20790*/  VIADD R7, R7, 0x308b0 ;  /* 0x000308b007077836 */ /* 0x000fe20000000000 */
[----:B------:R-:W-:Y:S01]  /*207a0*/  R2UR UR7, R11 ;  /* 0x000000000b0772ca */ /* 0x000fe200000e0000 */
[----:B------:R-:W-:Y:S01]  /*207b0*/  VIADD R4, R6, 0x400 ;  /* 0x0000040006047836 */ /* 0x000fe20000000000 */
[----:B------:R-:W-:Y:S01]  /*207c0*/  PLOP3.LUT P0, PT, PT, PT, PT, 0x80, 0x0 ;  /* 0x000000000000781c */ /* 0x000fe20003f0f070 */
[----:B------:R-:W-:-:S12]  /*207d0*/  UIADD3.X UR5, URZ, UR37, URZ, UP0, !UPT ;  /* 0x000000253f057290 */ /* 0x000fd800087fe43f */
.L_x_1685:
        /* <DEDUP_REMOVED lines=10> */
[----:B------:R-:W-:Y:S01]  /*20880*/  R2UR UR10, R13 ;  /* 0x000000000d0a72ca */ /* 0x000fe200000e0000 */
[----:B------:R-:W-:Y:S01]  /*20890*/  VIADD R4, R6, 0x3400 ;  /* 0x0000340006047836 */ /* 0x000fe20000000000 */
[----:B------:R-:W-:Y:S02]  /*208a0*/  R2UR UR6, R10 ;  /* 0x000000000a0672ca */ /* 0x000fe400000e0000 */
[----:B------:R-:W-:Y:S02]  /*208b0*/  R2UR UR7, R11 ;  /* 0x000000000b0772ca */ /* 0x000fe400000e0000 */
[----:B------:R-:W-:-:S13]  /*208c0*/  PLOP3.LUT P0, PT, PT, PT, PT, 0x80, 0x0 ;  /* 0x000000000000781c */ /* 0x000fda0003f0f070 */
.L_x_1686:
        /* <DEDUP_REMOVED lines=15> */
.L_x_1687:
        /* <DEDUP_REMOVED lines=10> */
.L_x_1673:
[----:B------:R-:W-:Y:S05]  /*20a60*/  BSYNC B1 ;  /* 0x0000000000017941 */ /* 0x000fea0003800000 */
.L_x_1672:
        /* <DEDUP_REMOVED lines=13> */
.L_x_1704:
[----:B------:R-:W-:Y:S05]  /*20b40*/  YIELD ;  /* 0x0000000000007946 */ /* 0x000fea0003800000 */
[----:B------:R-:W-:Y:S04]  /*20b50*/  BSSY B1, `(.L_x_1688) ;  /* 0x000008d000017945 */ /* 0x000fe80003800000 */
[----:B--2---:R-:W-:Y:S05]  /*20b60*/  @!P6 BRA `(.L_x_1689) ;  /* 0x00000008002ce947 */ /* 0x004fea0003800000 */
[----:B------:R-:W2:Y:S04]  /*20b70*/  LDL R6, [R1+0x2ec] ;  /* 0x0002ec0001067983 */ /* 0x000ea80000100800 */
[----:B------:R-:W3:Y:S01]  /*20b80*/  LDL R5, [R1+0x2f0] ;  /* 0x0002f00001057983 */ /* 0x000ee20000100800 */
[----:B-1----:R-:W1:Y:S01]  /*20b90*/  S2R R4, SR_TID.X ;  /* 0x0000000000047919 */ /* 0x002e620000002100 */
[----:B------:R-:W-:Y:S01]  /*20ba0*/  BSSY B2, `(.L_x_1690) ;  /* 0x0000007000027945 */ /* 0x000fe20003800000 */
[----:B-1----:R-:W-:-:S04]  /*20bb0*/  LOP3.LUT R4, R4, 0x7f, RZ, 0xc0, !PT ;  /* 0x0000007f04047812 */ /* 0x002fc800078ec0ff */
[----:B------:R-:W-:Y:S01]  /*20bc0*/  ISETP.NE.AND P2, PT, R4, RZ, PT ;  /* 0x000000ff0400720c */ /* 0x000fe20003f45270 */
[----:B--2---:R-:W-:Y:S01]  /*20bd0*/  IMAD R8, R6, 0x8, R19 ;  /* 0x0000000806087824 */ /* 0x004fe200078e0213 */
[----:B---3--:R-:W-:-:S04]  /*20be0*/  SHF.L.U32 R7, R5, 0x1f, RZ ;  /* 0x0000001f05077819 */ /* 0x008fc800000006ff */
[----:B------:R-:W1:Y:S02]  /*20bf0*/  SYNCS.PHASECHK.TRANS64.TRYWAIT P1, [R8+URZ+0x308a0], R7 ;  /* 0x0308a007080075a7 */ /* 0x000e64000802017f */
[----:B-1----:R-:W-:Y:S05]  /*20c00*/  @!P1 BRA `(.L_x_1691) ;  /* 0x0000007400f09947 */ /* 0x002fea0003800000 */
.L_x_1863:
[----:B------:R-:W-:Y:S05]  /*20c10*/  BSYNC B2 ;  /* 0x0000000000027941 */ /* 0x000fea0003800000 */
.L_x_1690:
[----:B------:R-:W-:Y:S04]  /*20c20*/  BSSY B2, `(.L_x_1692) ;  /* 0x0000009000027945 */ /* 0x000fe80003800000 */
[----:B------:R-:W-:Y:S05]  /*20c30*/  @P2 BRA `(.L_x_1693) ;  /* 0x00000000001c2947 */ /* 0x000fea0003800000 */
[----:B------:R-:W2:Y:S02]  /*20c40*/  S2R R4, SR_TID.X ;  /* 0x0000000000047919 */ /* 0x000ea40000002100 */
[----:B--2---:R-:W-:Y:S01]  /*20c50*/  LOP3.LUT R5, R4, 0x1f, RZ, 0xc0, !PT ;  /* 0x0000001f04057812 */ /* 0x004fe200078ec0ff */
[----:B------:R-:W-:-:S03]  /*20c60*/  IMAD.MOV.U32 R4, RZ, RZ, 0x9000 ;  /* 0x00009000ff047424 */ /* 0x000fc600078e00ff */
[----:B------:R-:W-:Y:S01]  /*20c70*/  ISETP.NE.AND P1, PT, R5, RZ, PT ;  /* 0x000000ff0500720c */ /* 0x000fe20003f25270 */
[----:B------:R2:W-:-:S12]  /*20c80*/  SYNCS.ARRIVE.TRANS64 RZ, [R8+URZ+0x30890], R4 ;  /* 0x0308900408ff79a7 */ /* 0x0005d8000800003f */
[----:B--2---:R-:W-:Y:S05]  /*20c90*/  @!P1 BRA `(.L_x_1693) ;  /* 0x0000000000049947 */ /* 0x004fea0003800000 */
[----:B------:R-:W-:Y:S01]  /*20ca0*/  BPT.TRAP 0x1 ;  /* 0x000000040000795c */ /* 0x000fe20000300000 */
.L_x_1693:
[----:B------:R-:W-:Y:S05]  /*20cb0*/  BSYNC B2 ;  /* 0x0000000000027941 */ /* 0x000fea0003800000 */
.L_x_1692:
[----:B------:R-:W2:Y:S01]  /*20cc0*/  LDL R4, [R1+0x2ec] ;  /* 0x0002ec0001047983 */ /* 0x000ea20000100800 */
[----:B------:R-:W-:Y:S01]  /*20cd0*/  IMAD.MOV.U32 R12, RZ, RZ, RZ ;  /* 0x000000ffff0c7224 */ /* 0x000fe200078e00ff */
        /* <DEDUP_REMOVED lines=10> */
.L_x_1694:
        /* <DEDUP_REMOVED lines=10> */
[----:B------:R-:W-:Y:S01]  /*20e20*/  IMAD.MOV.U32 R14, RZ, RZ, 0x40 ;  /* 0x00000040ff0e7424 */ /* 0x000fe200078e00ff */
[----:B------:R-:W-:Y:S01]  /*20e30*/  PLOP3.LUT P1, PT, PT, PT, PT, 0x80, 0x0 ;  /* 0x000000000000781c */ /* 0x000fe20003f2f070 */
[----:B------:R-:W-:Y:S01]  /*20e40*/  VIADD R10, R6, 0x21400 ;  /* 0x00021400060a7836 */ /* 0x000fe20000000000 */
[----:B------:R-:W-:Y:S01]  /*20e50*/  UMOV UR6, 0x0 ;  /* 0x0000000000067882 */ /* 0x000fe20000000000 */
[----:B------:R-:W-:Y:S01]  /*20e60*/  UMOV UR7, 0x12f00000 ;  /* 0x12f0000000077882 */ /* 0x000fe20000000000 */
[----:B------:R-:W-:-:S15]  /*20e70*/  R2UR UR10, R14 ;  /* 0x000000000e0a72ca */ /* 0x000fde00000e0000 */
.L_x_1695:
        /* <DEDUP_REMOVED lines=16> */
.L_x_1696:
        /* <DEDUP_REMOVED lines=10> */
[----:B------:R-:W2:Y:S01]  /*21020*/  SYNCS.PHASECHK.TRANS64.TRYWAIT P1, [R8+URZ+0x308c0], R7 ;  /* 0x0308c007080075a7 */ /* 0x000ea2000802017f */
[----:B------:R-:W-:Y:S04]  /*21030*/  BSSY B2, `(.L_x_1697) ;  /* 0x0000002000027945 */ /* 0x000fe80003800000 */
[----:B--2---:R-:W-:Y:S05]  /*21040*/  @!P1 BRA `(.L_x_1698) ;  /* 0x0000007000f49947 */ /* 0x004fea0003800000 */
.L_x_1864:
[----:B------:R-:W-:Y:S05]  /*21050*/  BSYNC B2 ;  /* 0x0000000000027941 */ /* 0x000fea0003800000 */
.L_x_1697:
[----:B------:R-:W-:Y:S01]  /*21060*/  BSSY B2, `(.L_x_1699) ;  /* 0x000000b000027945 */ /* 0x000fe20003800000 */
[----:B------:R-:W-:Y:S02]  /*21070*/  IMAD.MOV.U32 R10, RZ, RZ, 0x0 ;  /* 0x00000000ff0a7424 */ /* 0x000fe400078e00ff */
[----:B------:R-:W-:Y:S01]  /*21080*/  IMAD.MOV.U32 R11, RZ, RZ, 0x12f00000 ;  /* 0x12f00000ff0b7424 */ /* 0x000fe200078e00ff */
[----:B------:R-:W-:Y:S06]  /*21090*/  @P2 BRA `(.L_x_1700) ;  /* 0x00000000001c2947 */ /* 0x000fec0003800000 */
[----:B------:R-:W0:Y:S02]  /*210a0*/  S2R R4, SR_TID.X ;  /* 0x0000000000047919 */ /* 0x000e240000002100 */
[----:B0-----:R-:W-:Y:S01]  /*210b0*/  LOP3.LUT R15, R4, 0x1f, RZ, 0xc0, !PT ;  /* 0x0000001f040f7812 */ /* 0x001fe200078ec0ff */
[----:B------:R-:W-:-:S03]  /*210c0*/  IMAD.MOV.U32 R4, RZ, RZ, 0x9000 ;  /* 0x00009000ff047424 */ /* 0x000fc600078e00ff */
[----:B------:R-:W-:Y:S01]  /*210d0*/  ISETP.NE.AND P1, PT, R15, RZ, PT ;  /* 0x000000ff0f00720c */ /* 0x000fe20003f25270 */
[----:B------:R3:W-:-:S12]  /*210e0*/  SYNCS.ARRIVE.TRANS64 RZ, [R8+URZ+0x308b0], R4 ;  /* 0x0308b00408ff79a7 */ /* 0x0007d8000800003f */
[----:B---3--:R-:W-:Y:S05]  /*210f0*/  @!P1 BRA `(.L_x_1700) ;  /* 0x0000000000049947 */ /* 0x008fea0003800000 */
[----:B------:R-:W-:Y:S01]  /*21100*/  BPT.TRAP 0x1 ;  /* 0x000000040000795c */ /* 0x000fe20000300000 */
.L_x_1700:
[----:B------:R-:W-:Y:S05]  /*21110*/  BSYNC B2 ;  /* 0x0000000000027941 */ /* 0x000fea0003800000 */
.L_x_1699:
[----:B------:R-:W-:Y:S01]  /*21120*/  R2UR UR10, R12 ;  /* 0x000000000c0a72ca */ /* 0x000fe200000e0000 */
[----:B------:R-:W-:Y:S01]  /*21130*/  UIADD3 UR4, UP0, UR36, 0x670, URZ ;  /* 0x0000067024047890 */ /* 0x000fe2000ff1e03f */
[----:B------:R-:W-:Y:S01]  /*21140*/  R2UR UR6, R10 ;  /* 0x000000000a0672ca */ /* 0x000fe200000e0000 */
[----:B-12---:R-:W-:Y:S01]  /*21150*/  VIADD R8, R8, 0x308b0 ;  /* 0x000308b008087836 */ /* 0x006fe20000000000 */
[----:B------:R-:W-:Y:S01]  /*21160*/  R2UR UR7, R11 ;  /* 0x000000000b0772ca */ /* 0x000fe200000e0000 */
[----:B------:R-:W-:Y:S01]  /*21170*/  VIADD R4, R6, 0x400 ;  /* 0x0000040006047836 */ /* 0x000fe20000000000 */
[----:B------:R-:W-:Y:S01]  /*21180*/  PLOP3.LUT P1, PT, PT, PT, PT, 0x80, 0x0 ;  /* 0x000000000000781c */ /* 0x000fe20003f2f070 */
[----:B------:R-:W-:-:S12]  /*21190*/  UIADD3.X UR5, URZ, UR37, URZ, UP0, !UPT ;  /* 0x000000253f057290 */ /* 0x000fd800087fe43f */
.L_x_1701:
        /* <DEDUP_REMOVED lines=15> */
.L_x_1702:
        /* <DEDUP_REMOVED lines=15> */
.L_x_1703:
        /* <DEDUP_REMOVED lines=10> */
.L_x_1689:
[----:B------:R-:W-:Y:S05]  /*21420*/  BSYNC B1 ;  /* 0x0000000000017941 */ /* 0x000fea0003800000 */
.L_x_1688:
        /* <DEDUP_REMOVED lines=8> */
[----:B---3--:R-:W-:-:S03]  /*214b0*/  LOP3.LUT R7, R7, R5, RZ, 0x3c, !PT ;  /* 0x0000000507077212 */ /* 0x008fc600078e3cff */
[----:B------:R2:W-:Y:S04]  /*214c0*/  STL [R1+0x2ec], R4 ;  /* 0x0002ec0401007387 */ /* 0x0005e80000100800 */
[----:B------:R2:W-:Y:S01]  /*214d0*/  STL [R1+0x2f0], R7 ;  /* 0x0002f00701007387 */ /* 0x0005e20000100800 */
[----:B------:R-:W-:Y:S05]  /*214e0*/  @P2 BRA `(.L_x_1704) ;  /* 0xfffffff400942947 */ /* 0x000fea000383ffff */
.L_x_1666:
[----:B------:R-:W-:Y:S05]  /*214f0*/  BSYNC B0 ;  /* 0x0000000000007941 */ /* 0x000fea0003800000 */
.L_x_1665:
[----:B--2---:R-:W2:Y:S01]  /*21500*/  LDL R7, [R1+0x300] ;  /* 0x0003000001077983 */ /* 0x004ea20000100800 */
[----:B------:R-:W3:Y:S01]  /*21510*/  LDC R0, c[0x0][0x448] ;  /* 0x00011200ff007b82 */ /* 0x000ee20000000800 */
[----:B------:R-:W-:Y:S07]  /*21520*/  @!P0 WARPSYNC.ALL ;  /* 0x0000000000008948 */ /* 0x000fee0003800000 */
[----:B------:R-:W-:Y:S01]  /*21530*/  @!P0 BAR.SYNC.DEFER_BLOCKING 0xc, 0x180 ;  /* 0x0306000000008b1d */ /* 0x000fe20000010000 */
[----:B---3--:R-:W-:-:S13]  /*21540*/  ISETP.NE.AND P1, PT, R0, 0x1, PT ;  /* 0x000000010000780c */ /* 0x008fda0003f25270 */
[----:B------:R-:W3:Y:S08]  /*21550*/  @P1 LDC R0, c[0x0][0x44c] ;  /* 0x00011300ff001b82 */ /* 0x000ef00000000800 */
[----:B------:R-:W4:Y:S01]  /*21560*/  @P1 LDC R3, c[0x0][0x450] ;  /* 0x00011400ff031b82 */ /* 0x000f220000000800 */
[----:B--2---:R-:W-:-:S04]  /*21570*/  VIADD R2, R7, 0x7f ;  /* 0x0000007f07027836 */ /* 0x004fc80000000000 */
[----:B---3--:R-:W-:-:S05]  /*21580*/  @P1 IMAD.HI.U32 R0, R2, R0, RZ ;  /* 0x0000000002001227 */ /* 0x008fca00078e00ff */
[----:B----4-:R-:W-:-:S05]  /*21590*/  @P1 SHF.R.U32.HI R2, RZ, R3, R0 ;  /* 0x00000003ff021219 */ /* 0x010fca0000011600 */
[----:B------:R-:W-:Y:S02]  /*215a0*/  IMAD.IADD R0, R21, 0x1, R2 ;  /* 0x0000000115007824 */ /* 0x000fe400078e0202 */
[----:B------:R-:W2:Y:S02]  /*215b0*/  LDC.64 R2, c[0x0][0x9e0] ;  /* 0x00027800ff027b82 */ /* 0x000ea40000000a00 */
[----:B--2---:R-:W-:Y:S01]  /*215c0*/  ISETP.GE.AND P2, PT, R3, 0x1, PT ;  /* 0x000000010300780c */ /* 0x004fe20003f46270 */
[----:B------:R-:W-:-:S12]  /*215d0*/  IMAD.IADD R2, R0, 0x1, R2 ;  /* 0x0000000100027824 */ /* 0x000fd800078e0202 */
[----:B------:R-:W-:Y:S05]  /*215e0*/  @!P2 BRA `(.L_x_1705) ;  /* 0x000000000048a947 */ /* 0x000fea0003800000 */
[C---:B------:R-:W-:Y:S01]  /*215f0*/  ISETP.GT.AND P0, PT, R0.reuse, RZ, PT ;  /* 0x000000ff0000720c */ /* 0x040fe20003f04270 */
[----:B------:R-:W-:Y:S01]  /*21600*/  BSSY B0, `(.L_x_1706) ;  /* 0x000000e000007945 */ /* 0x000fe20003800000 */
[----:B------:R-:W-:-:S11]  /*21610*/  VIADD R6, R0, 0xffffffff ;  /* 0xffffffff00067836 */ /* 0x000fd60000000000 */
[----:B------:R-:W-:Y:S05]  /*21620*/  @P0 BRA `(.L_x_1707) ;  /* 0x00000000001c0947 */ /* 0x000fea0003800000 */
[----:B------:R-:W-:Y:S01]  /*21630*/  ISETP.NE.AND P0, PT, R3, 0x1, PT ;  /* 0x000000010300780c */ /* 0x000fe20003f05270 */
[----:B------:R-:W-:-:S12]  /*21640*/  IMAD.MOV R0, RZ, RZ, -R0 ;  /* 0x000000ffff007224 */ /* 0x000fd800078e0a00 */
[----:B-1----:R-:W1:Y:S02]  /*21650*/  @P0 LDC.64 R4, c[0x0][0x9e8] ;  /* 0x00027a00ff040b82 */ /* 0x002e640000000a00 */
[----:B-1----:R-:W-:-:S05]  /*21660*/  @P0 IMAD.HI.U32 R4, R0, R4, RZ ;  /* 0x0000000400040227 */ /* 0x002fca00078e00ff */
[----:B------:R-:W-:-:S04]  /*21670*/  @P0 SHF.R.U32.HI R0, RZ, R5, R4 ;  /* 0x00000005ff000219 */ /* 0x000fc80000011604 */
[----:B------:R-:W-:Y:S01]  /*21680*/  LOP3.LUT R6, RZ, R0, RZ, 0x33, !PT ;  /* 0x00000000ff067212 */ /* 0x000fe200078e33ff */
[----:B------:R-:W-:Y:S06]  /*21690*/  BRA `(.L_x_1708) ;  /* 0x0000000000107947 */ /* 0x000fec0003800000 */
.L_x_1707:
[----:B------:R-:W-:-:S13]  /*216a0*/  ISETP.NE.AND P0, PT, R3, 0x1, PT ;  /* 0x000000010300780c */ /* 0x000fda0003f05270 */
[----:B-1----:R-:W1:Y:S02]  /*216b0*/  @P0 LDC.64 R4, c[0x0][0x9e8] ;  /* 0x00027a00ff040b82 */ /* 0x002e640000000a00 */
[----:B-1----:R-:W-:-:S05]  /*216c0*/  @P0 IMAD.HI.U32 R4, R6, R4, RZ ;  /* 0x0000000406040227 */ /* 0x002fca00078e00ff */
[----:B------:R-:W-:-:S07]  /*216d0*/  @P0 SHF.R.U32.HI R6, RZ, R5, R4 ;  /* 0x00000005ff060219 */ /* 0x000fce0000011604 */
.L_x_1708:
[----:B------:R-:W-:Y:S05]  /*216e0*/  BSYNC B0 ;  /* 0x0000000000007941 */ /* 0x000fea0003800000 */
.L_x_1706:
[----:B------:R-:W-:-:S05]  /*216f0*/  IMAD R6, R6, R3, R3 ;  /* 0x0000000306067224 */ /* 0x000fca00078e0203 */
[----:B------:R-:W-:-:S07]  /*21700*/  VIMNMX R2, R2, R6, PT ;  /* 0x0000000602027248 */ /* 0x000fce0003fe0100 */
.L_x_1705:
[----:B------:R-:W2:Y:S01]  /*21710*/  LDL R6, [R1+0x330] ;  /* 0x0003300001067983 */ /* 0x000ea20000100800 */
[----:B-1----:R-:W1:Y:S01]  /*21720*/  @P1 LDC R4, c[0x0][0x44c] ;  /* 0x00011300ff041b82 */ /* 0x002e620000000800 */
[----:B------:R-:W-:Y:S01]  /*21730*/  VIADD R2, R2, 0x5f ;  /* 0x0000005f02027836 */ /* 0x000fe20000000000 */
[----:B------:R-:W-:Y:S01]  /*21740*/  ULDC UR4, c[0x0][0x9dc] ;  /* 0x0002770000047ab9 */ /* 0x000fe20000000800 */
[----:B------:R-:W-:Y:S02]  /*21750*/  IMAD.MOV.U32 R0, RZ, RZ, R7 ;  /* 0x000000ffff007224 */ /* 0x000fe400078e0007 */
[----:B------:R-:W-:-:S03]  /*21760*/  IMAD.HI R2, R2, 0x2aaaaaab, RZ ;  /* 0x2aaaaaab02027827 */ /* 0x000fc600078e02ff */
[----:B------:R-:W3:Y:S01]  /*21770*/  @P1 LDC R5, c[0x0][0x450] ;  /* 0x00011400ff051b82 */ /* 0x000ee20000000800 */
[----:B-1----:R-:W-:-:S05]  /*21780*/  @P1 IMAD.HI.U32 R4, R7, R4, RZ ;  /* 0x0000000407041227 */ /* 0x002fca00078e00ff */
[----:B---3--:R-:W-:Y:S02]  /*21790*/  @P1 SHF.R.U32.HI R0, RZ, R5, R4 ;  /* 0x00000005ff001219 */ /* 0x008fe40000011604 */
[----:B------:R-:W-:-:S03]  /*217a0*/  SHF.R.U32.HI R4, RZ, 0x1f, R2 ;  /* 0x0000001fff047819 */ /* 0x000fc60000011602 */
[----:B------:R-:W-:Y:S01]  /*217b0*/  IMAD.IADD R0, R20, 0x1, R0 ;  /* 0x0000000114007824 */ /* 0x000fe200078e0200 */
[----:B------:R-:W-:-:S03]  /*217c0*/  LEA.HI.SX32 R7, R2, R4, 0x1c ;  /* 0x0000000402077211 */ /* 0x000fc600078fe2ff */
[----:B------:R-:W-:Y:S02]  /*217d0*/  VIADD R2, R0, -UR4 ;  /* 0x8000000400027c36 */ /* 0x000fe40008000000 */
[----:B------:R1:W-:Y:S01]  /*217e0*/  STL [R1+0x334], R7 ;  /* 0x0003340701007387 */ /* 0x0003e20000100800 */
[----:B--2---:R-:W-:Y:S01]  /*217f0*/  VIMNMX R6, R6, R7, PT ;  /* 0x0000000706067248 */ /* 0x004fe20003fe0100 */
[----:B-1----:R-:W-:Y:S06]  /*21800*/  @!P2 BRA `(.L_x_1709) ;  /* 0x000000000044a947 */ /* 0x002fec0003800000 */
        /* <DEDUP_REMOVED lines=10> */
.L_x_1711:
[----:B------:R-:W-:-:S13]  /*218b0*/  ISETP.NE.AND P0, PT, R3, 0x1, PT ;  /* 0x000000010300780c */ /* 0x000fda0003f05270 */
[----:B------:R-:W1:Y:S02]  /*218c0*/  @P0 LDC.64 R4, c[0x0][0x9e8] ;  /* 0x00027a00ff040b82 */ /* 0x000e640000000a00 */
[----:B-1----:R-:W-:-:S05]  /*218d0*/  @P0 IMAD.HI.U32 R4, R0, R4, RZ ;  /* 0x0000000400040227 */ /* 0x002fca00078e00ff */
[----:B------:R-:W-:-:S07]  /*218e0*/  @P0 SHF.R.U32.HI R0, RZ, R5, R4 ;  /* 0x00000005ff000219 */ /* 0x000fce0000011604 */
.L_x_1712:
[----:B------:R-:W-:Y:S05]  /*218f0*/  BSYNC B0 ;  /* 0x0000000000007941 */ /* 0x000fea0003800000 */
.L_x_1710:
[----:B------:R-:W-:-:S05]  /*21900*/  IMAD R0, R0, R3, RZ ;  /* 0x0000000300007224 */ /* 0x000fca00078e02ff */
[----:B------:R-:W-:-:S07]  /*21910*/  VIMNMX R2, R2, R0, !PT ;  /* 0x0000000002027248 */ /* 0x000fce0007fe0100 */
.L_x_1709:
[----:B------:R-:W-:Y:S01]  /*21920*/  IMAD.HI R2, R2, 0x2aaaaaab, RZ ;  /* 0x2aaaaaab02027827 */ /* 0x000fe200078e02ff */
[----:B------:R-:W-:Y:S01]  /*21930*/  ISETP.NE.AND P1, PT, R17, RZ, PT ;  /* 0x000000ff1100720c */ /* 0x000fe20003f25270 */
[----:B------:R1:W-:Y:S01]  /*21940*/  STL [R1+0x310], RZ ;  /* 0x000310ff01007387 */ /* 0x0003e20000100800 */
[----:B------:R-:W-:Y:S02]  /*21950*/  BSSY B0, `(.L_x_1713) ;  /* 0x0000024000007945 */ /* 0x000fe40003800000 */
[----:B------:R-:W-:-:S04]  /*21960*/  SHF.R.U32.HI R0, RZ, 0x1f, R2 ;  /* 0x0000001fff007819 */ /* 0x000fc80000011602 */
[----:B------:R-:W-:-:S04]  /*21970*/  LEA.HI.SX32 R0, R2, R0, 0x1c ;  /* 0x0000000002007211 */ /* 0x000fc800078fe2ff */
[----:B------:R-:W-:Y:S01]  /*21980*/  VIMNMX R8, RZ, R0, !PT ;  /* 0x00000000ff087248 */ /* 0x000fe20007fe0100 */
[----:B------:R-:W2:Y:S03]  /*21990*/  @!P1 LDC R17, c[0x0][0x9f0] ;  /* 0x00027c00ff119b82 */ /* 0x000ea60000000800 */
[----:B------:R-:W-:Y:S01]  /*219a0*/  ISETP.GT.AND P0, PT, R6, R8, PT ;  /* 0x000000080600720c */ /* 0x000fe20003f04270 */
[----:B------:R1:W-:-:S12]  /*219b0*/  STL [R1+0x30c], R8 ;  /* 0x00030c0801007387 */ /* 0x0003d80000100800 */
[----:B-1----:R-:W-:Y:S05]  /*219c0*/  @!P0 BRA `(.L_x_1714) ;  /* 0x0000000000708947 */ /* 0x002fea0003800000 */
[----:B--2---:R-:W-:-:S04]  /*219d0*/  IABS R0, R17 ;  /* 0x0000001100007213 */ /* 0x004fc80000000000 */
[----:B------:R-:W1:Y:S08]  /*219e0*/  I2F.RP R2, R0 ;  /* 0x0000000000027306 */ /* 0x000e700000209400 */
[----:B-1----:R-:W1:Y:S02]  /*219f0*/  MUFU.RCP R2, R2 ;  /* 0x0000000200027308 */ /* 0x002e640000001000 */
[----:B-1----:R-:W-:-:S06]  /*21a00*/  VIADD R2, R2, 0xffffffe ;  /* 0x0ffffffe02027836 */ /* 0x002fcc0000000000 */
[----:B------:R-:W1:Y:S02]  /*21a10*/  F2I.FTZ.U32.TRUNC.NTZ R3, R2 ;  /* 0x0000000200037305 */ /* 0x000e64000021f000 */
[----:B-1----:R-:W-:-:S04]  /*21a20*/  IMAD.MOV R2, RZ, RZ, -R3 ;  /* 0x000000ffff027224 */ /* 0x002fc800078e0a03 */
[----:B------:R-:W-:Y:S02]  /*21a30*/  IMAD R4, R2, R0, RZ ;  /* 0x0000000002047224 */ /* 0x000fe400078e02ff */
[----:B------:R-:W-:-:S04]  /*21a40*/  IMAD.MOV.U32 R2, RZ, RZ, RZ ;  /* 0x000000ffff027224 */ /* 0x000fc800078e00ff */
[----:B------:R-:W-:Y:S01]  /*21a50*/  IMAD.HI.U32 R7, R3, R4, R2 ;  /* 0x0000000403077227 */ /* 0x000fe200078e0002 */
[----:B------:R-:W-:Y:S02]  /*21a60*/  IADD3 R4, R17, -0x1, R6 ;  /* 0xffffffff11047810 */ /* 0x000fe40007ffe006 */
[----:B------:R-:W-:-:S03]  /*21a70*/  IABS R2, R17 ;  /* 0x0000001100027213 */ /* 0x000fc60000000000 */
[----:B------:R-:W-:Y:S02]  /*21a80*/  IMAD.IADD R4, R4, 0x1, -R8 ;  /* 0x0000000104047824 */ /* 0x000fe400078e0a08 */
[----:B------:R-:W-:-:S03]  /*21a90*/  IMAD.MOV R2, RZ, RZ, -R2 ;  /* 0x000000ffff027224 */ /* 0x000fc600078e0a02 */
[----:B------:R-:W-:Y:S01]  /*21aa0*/  IABS R3, R4 ;  /* 0x0000000400037213 */ /* 0x000fe20000000000 */
[----:B------:R-:W-:Y:S01]  /*21ab0*/  IMAD.MOV.U32 R5, RZ, RZ, R2 ;  /* 0x000000ffff057224 */ /* 0x000fe200078e0002 */
        /* <DEDUP_REMOVED lines=13> */
.L_x_1714:
[----:B------:R-:W-:Y:S05]  /*21b90*/  BSYNC B0 ;  /* 0x0000000000007941 */ /* 0x000fea0003800000 */
.L_x_1713:
[----:B------:R-:W3:Y:S04]  /*21ba0*/  LDL R0, [R1+0x310] ;  /* 0x0003100001007983 */ /* 0x000ee80000100800 */
[----:B-1----:R-:W3:Y:S01]  /*21bb0*/  LDL R2, [R1+0x328] ;  /* 0x0003280001027983 */ /* 0x002ee20000100800 */
[----:B------:R-:W-:Y:S01]  /*21bc0*/  BSSY B7, `(.L_x_1715) ;  /* 0x0000456000077945 */ /* 0x000fe20003800000 */
[----:B---3--:R-:W-:-:S05]  /*21bd0*/  IMAD R2, R2, R0, R8 ;  /* 0x0000000002027224 */ /* 0x008fca00078e0208 */
[----:B------:R-:W-:Y:S01]  /*21be0*/  VIADDMNMX R0, R2, R0, R6, PT ;  /* 0x0000000002007246 */ /* 0x000fe20003800106 */
[----:B------:R1:W-:Y:S03]  /*21bf0*/  STL [R1+0x2fc], R2 ;  /* 0x0002fc0201007387 */ /* 0x0003e60000100800 */
[----:B------:R-:W-:Y:S01]  /*21c00*/  ISETP.GT.AND P0, PT, R0, R2, PT ;  /* 0x000000020000720c */ /* 0x000fe20003f04270 */
[----:B------:R1:W-:-:S12]  /*21c10*/  STL [R1+0x318], R0 ;  /* 0x0003180001007387 */ /* 0x0003d80000100800 */
[----:B-1----:R-:W-:Y:S05]  /*21c20*/  @P0 BRA `(.L_x_1716) ;  /* 0x0000000000480947 */ /* 0x002fea0003800000 */
[----:B------:R-:W1:Y:S02]  /*21c30*/  S2R R0, SR_TID.X ;  /* 0x0000000000007919 */ /* 0x000e640000002100 */
[----:B-1----:R-:W-:-:S04]  /*21c40*/  LOP3.LUT R0, R0, 0x7f, RZ, 0xc0, !PT ;  /* 0x0000007f00007812 */ /* 0x002fc800078ec0ff */
[----:B------:R-:W-:-:S13]  /*21c50*/  ISETP.NE.AND P0, PT, R0, RZ, PT ;  /* 0x000000ff0000720c */ /* 0x000fda0003f05270 */
[----:B------:R-:W-:Y:S05]  /*21c60*/  @P0 BRA `(.L_x_1717) ;  /* 0x00000044002c0947 */ /* 0x000fea0003800000 */
[----:B------:R-:W1:Y:S01]  /*21c70*/  S2R R3, SR_LANEID ;  /* 0x0000000000037919 */ /* 0x000e620000000000 */
[----:B------:R-:W-:Y:S01]  /*21c80*/  VOTEU.ANY UR4, UPT, PT ;  /* 0x0000000000047886 */ /* 0x000fe200038e0100 */
[----:B------:R-:W3:Y:S01]  /*21c90*/  LDC.64 R4, c[0x0][0xc60] ;  /* 0x00031800ff047b82 */ /* 0x000ee20000000a00 */
[----:B------:R-:W1:Y:S08]  /*21ca0*/  FLO.U32 R0, UR4 ;  /* 0x0000000400007d00 */ /* 0x000e7000080e0000 */
[----:B------:R-:W3:Y:S01]  /*21cb0*/  POPC R2, UR4 ;  /* 0x0000000400027d09 */ /* 0x000ee20008000000 */
[----:B-1----:R-:W-:-:S13]  /*21cc0*/  ISETP.EQ.U32.AND P0, PT, R0, R3, PT ;  /* 0x000000030000720c */ /* 0x002fda0003f02070 */
[----:B---3--:R-:W3:Y:S01]  /*21cd0*/  @P0 ATOMG.E.ADD.STRONG.GPU PT, R5, desc[UR60][R4.64], R2 ;  /* 0x00000002040509a8 */ /* 0x008ee200081ee1fc */
[----:B------:R-:W1:Y:S02]  /*21ce0*/  S2R R3, SR_LTMASK ;  /* 0x0000000000037919 */ /* 0x000e640000003900 */
[----:B-1----:R-:W-:-:S06]  /*21cf0*/  LOP3.LUT R3, R3, UR4, RZ, 0xc0, !PT ;  /* 0x0000000403037c12 */ /* 0x002fcc000f8ec0ff */
[----:B------:R-:W1:Y:S01]  /*21d00*/  POPC R3, R3 ;  /* 0x0000000300037309 */ /* 0x000e620000000000 */
[----:B---3--:R-:W1:Y:S02]  /*21d10*/  SHFL.IDX PT, R0, R5, R0, 0x1f ;  /* 0x00001f0005007589 */ /* 0x008e6400000e0000 */
[----:B-1----:R-:W-:-:S05]  /*21d20*/  IADD3 R0, R0, UR38, R3 ;  /* 0x0000002600007c10 */ /* 0x002fca000fffe003 */
[----:B------:R4:W-:Y:S01]  /*21d30*/  STL [R1+0x2d0], R0 ;  /* 0x0002d00001007387 */ /* 0x0009e20000100800 */
[----:B------:R-:W-:Y:S05]  /*21d40*/  BRA `(.L_x_1717) ;  /* 0x0000004000f47947 */ /* 0x000fea0003800000 */
.L_x_1716:
        /* <DEDUP_REMOVED lines=19> */
[----:B012---:R-:W-:Y:S05]  /*21e80*/  CALL.ABS.NOINC R2 ;  /* 0x0000000002007343 */ /* 0x007fea0003c00000 */
.L_x_1719:
[----:B------:R-:W-:Y:S05]  /*21e90*/  BSYNC B6 ;  /* 0x0000000000067941 */ /* 0x000fea0003800000 */
.L_x_1718:
[----:B------:R-:W-:Y:S01]  /*21ea0*/  VIADD R0, R19, 0x400 ;  /* 0x0000040013007836 */ /* 0x000fe20000000000 */
[----:B------:R-:W-:Y:S04]  /*21eb0*/  BSSY B6, `(.L_x_1720) ;  /* 0x0000022000067945 */ /* 0x000fe80003800000 */
[----:B------:R-:W-:-:S13]  /*21ec0*/  LOP3.LUT P0, RZ, R0, 0x3ff, RZ, 0xc0, !PT ;  /* 0x000003ff00ff7812 */ /* 0x000fda000780c0ff */
[----:B------:R-:W-:Y:S05]  /*21ed0*/  @!P0 BRA `(.L_x_1721) ;  /* 0x00000000007c8947 */ /* 0x000fea0003800000 */
[----:B--2---:R-:W-:Y:S01]  /*21ee0*/  MOV R17, 0x0 ;  /* 0x0000000000117802 */ /* 0x004fe20000000f00 */
[----:B------:R-:W-:Y:S01]  /*21ef0*/  ULDC.64 UR6, c[0x4][0xa8] ;  /* 0x01002a0000067ab9 */ /* 0x000fe20000000a00 */
[----:B------:R-:W-:Y:S01]  /*21f00*/  ULDC.64 UR8, c[0x4][0xb0] ;  /* 0x01002c0000087ab9 */ /* 0x000fe20000000a00 */
[----:B------:R-:W-:Y:S01]  /*21f10*/  ULDC.64 UR4, c[0x4][0x38] ;  /* 0x01000e0000047ab9 */ /* 0x000fe20000000a00 */
[----:B------:R1:W2:Y:S01]  /*21f20*/  LDC.64 R2, c[0x4][R17] ;  /* 0x0100000011027b82 */ /* 0x0002a20000000a00 */
        /* <DEDUP_REMOVED lines=8> */
[----:B-1----:R-:W-:-:S07]  /*21fb0*/  IMAD.MOV.U32 R13, RZ, RZ, RZ ;  /* 0x000000ffff0d7224 */ /* 0x002fce00078e00ff */
[----:B------:R-:W-:-:S07]  /*21fc0*/  LEPC R20, `(.L_x_1722) ;  /* 0x000000001014794e */ /* 0x000fce0000000000 */
[----:B0-2---:R-:W-:Y:S05]  /*21fd0*/  CALL.ABS.NOINC R2 ;  /* 0x0000000002007343 */ /* 0x005fea0003c00000 */
.L_x_1722:
        /* <DEDUP_REMOVED lines=15> */
.L_x_1721:
[----:B------:R-:W-:Y:S05]  /*220d0*/  BSYNC B6 ;  /* 0x0000000000067941 */ /* 0x000fea0003800000 */
.L_x_1720:
[----:B------:R-:W3:Y:S01]  /*220e0*/  LDL R0, [R1+0x2dc] ;  /* 0x0002dc0001007983 */ /* 0x000ee20000100800 */
[----:B------:R-:W-:Y:S02]  /*220f0*/  ULDC.64 UR4, c[0x0][0x9f8] ;  /* 0x00027e0000047ab9 */ /* 0x000fe40000000a00 */
[----:B------:R-:W-:Y:S01]  /*22100*/  ISETP.NE.U32.AND P0, PT, RZ, UR4, PT ;  /* 0x00000004ff007c0c */ /* 0x000fe2000bf05070 */
[----:B--2---:R-:W2:Y:S03]  /*22110*/  LDL R17, [R1+0x318] ;  /* 0x0003180001117983 */ /* 0x004ea60000100800 */
[----:B------:R-:W-:Y:S01]  /*22120*/  ISETP.NE.AND.EX P0, PT, RZ, UR5, PT, P0 ;  /* 0x00000005ff007c0c */ /* 0x000fe2000bf05300 */
[----:B------:R-:W-:-:S12]  /*22130*/  ULDC.64 UR4, c[0x0][0xa08] ;  /* 0x0002820000047ab9 */ /* 0x000fd80000000a00 */
[----:B------:R-:W1:Y:S01]  /*22140*/  @P0 LDC.64 R2, c[0x0][0x9f8] ;  /* 0x00027e00ff020b82 */ /* 0x000e620000000a00 */
[----:B---3--:R-:W-:Y:S02]  /*22150*/  IMAD.MOV.U32 R7, RZ, RZ, R0 ;  /* 0x000000ffff077224 */ /* 0x008fe400078e0000 */
[----:B-1----:R-:W-:-:S05]  /*22160*/  @P0 IMAD.WIDE R2, R0, 0x4, R2 ;  /* 0x0000000400020825 */ /* 0x002fca00078e0202 */
[----:B------:R1:W3:Y:S01]  /*22170*/  @P0 LDG.E R7, desc[UR60][R2.64] ;  /* 0x0000003c02070981 */ /* 0x0002e2000c1e1900 */
[----:B--2---:R-:W-:Y:S01]  /*22180*/  VIADD R0, R17, 0xffffffff ;  /* 0xffffffff11007836 */ /* 0x004fe20000000000 */
[----:B-1----:R-:W1:Y:S02]  /*22190*/  LDC.64 R2, c[0x0][0x418] ;  /* 0x00010600ff027b82 */ /* 0x002e640000000a00 */
[----:B-1----:R-:W-:Y:S01]  /*221a0*/  LOP3.LUT P0, RZ, R2, UR4, RZ, 0xfc, !PT ;  /* 0x0000000402ff7c12 */ /* 0x002fe2000f80fcff */
[----:B------:R-:W-:-:S03]  /*221b0*/  UMOV UR4, 0xffffffff ;  /* 0xffffffff00047882 */ /* 0x000fc60000000000 */
[----:B------:R-:W-:Y:S02]  /*221c0*/  LOP3.LUT P0, RZ, R3, UR5, RZ, 0xfc, P0 ;  /* 0x0000000503ff7c12 */ /* 0x000fe4000800fcff */
[----:B---3--:R-:W-:Y:S01]  /*221d0*/  SHF.R.S32.HI R8, RZ, 0x1f, R7 ;  /* 0x0000001fff087819 */ /* 0x008fe20000011407 */
[----:B------:R1:W-:Y:S01]  /*221e0*/  STL [R1+0x2d8], R7 ;  /* 0x0002d80701007387 */ /* 0x0003e20000100800 */
[----:B------:R-:W-:-:S03]  /*221f0*/  SEL R17, R7, RZ, !P0 ;  /* 0x000000ff07117207 */ /* 0x000fc60004000000 */
[----:B------:R1:W-:Y:S01]  /*22200*/  STL [R1+0x2f4], R8 ;  /* 0x0002f40801007387 */ /* 0x0003e20000100800 */
[----:B------:R-:W-:Y:S05]  /*22210*/  BRA.DIV UR4, `(.L_x_1723) ;  /* 0x0000006204947947 */ /* 0x000fea000b800000 */
[----:B------:R-:W2:Y:S02]  /*22220*/  S2R R4, SR_TID.X ;  /* 0x0000000000047919 */ /* 0x000ea40000002100 */
[----:B--2---:R-:W-:-:S04]  /*22230*/  SHF.R.U32.HI R4, RZ, 0x5, R4 ;  /* 0x00000005ff047819 */ /* 0x004fc80000011604 */
[----:B------:R-:W-:-:S05]  /*22240*/  LOP3.LUT R4, R4, 0x3, RZ, 0xc0, !PT ;  /* 0x0000000304047812 */ /* 0x000fca00078ec0ff */
[----:B------:R2:W3:Y:S02]  /*22250*/  SHFL.IDX PT, R14, R4, RZ, 0x1f ;  /* 0x00001fff040e7589 */ /* 0x0004e400000e0000 */
.L_x_1867:
        /* <DEDUP_REMOVED lines=9> */
.L_x_1870:
[----:B------:R-:W-:Y:S05]  /*222f0*/  @!P6 BRA `(.L_x_1724) ;  /* 0x000000040028e947 */ /* 0x000fea0003800000 */
[----:B------:R-:W-:-:S04]  /*22300*/  ISETP.NE.U32.AND P0, PT, R2, RZ, PT ;  /* 0x000000ff0200720c */ /* 0x000fc80003f05070 */
[----:B------:R-:W-:-:S13]  /*22310*/  ISETP.NE.AND.EX P0, PT, R3, RZ, PT, P0 ;  /* 0x000000ff0300720c */ /* 0x000fda0003f05300 */
[----:B------:R-:W-:Y:S05]  /*22320*/  @!P0 BRA `(.L_x_1726) ;  /* 0x0000000000508947 */ /* 0x000fea0003800000 */
[----:B------:R-:W3:Y:S01]  /*22330*/  LDC R6, c[0x0][0x43c] ;  /* 0x00010f00ff067b82 */ /* 0x000ee20000000800 */
[----:B------:R-:W-:Y:S01]  /*22340*/  IMAD.MOV.U32 R9, RZ, RZ, R0 ;  /* 0x000000ffff097224 */ /* 0x000fe200078e0000 */
[----:B------:R-:W-:-:S03]  /*22350*/  ULDC.64 UR4, c[0x0][0x428] ;  /* 0x00010a0000047ab9 */ /* 0x000fc60000000a00 */
[----:B------:R-:W-:Y:S01]  /*22360*/  IMAD.MOV.U32 R0, RZ, RZ, R9 ;  /* 0x000000ffff007224 */ /* 0x000fe200078e0009 */
[----:B---3--:R-:W-:-:S13]  /*22370*/  ISETP.NE.AND P0, PT, R6, 0x1, PT ;  /* 0x000000010600780c */ /* 0x008fda0003f05270 */
[----:B--2---:R-:W2:Y:S02]  /*22380*/  @P0 LDC.64 R4, c[0x0][0x440] ;  /* 0x00011000ff040b82 */ /* 0x004ea40000000a00 */
[----:B--2---:R-:W-:-:S05]  /*22390*/  @P0 IMAD.HI.U32 R4, R9, R4, RZ ;  /* 0x0000000409040227 */ /* 0x004fca00078e00ff */
        /* <DEDUP_REMOVED lines=13> */
.L_x_1726:
[----:B------:R-:W4:Y:S04]  /*22470*/  LDL R0, [R1+0x2e0] ;  /* 0x0002e00001007983 */ /* 0x000f280000100800 */
[----:B---3--:R-:W3:Y:S01]  /*22480*/  LDL R2, [R1+0x2e4] ;  /* 0x0002e40001027983 */ /* 0x008ee20000100800 */
[----:B----4-:R-:W-:Y:S01]  /*22490*/  IMAD R0, R0, 0x8, R19 ;  /* 0x0000000800007824 */ /* 0x010fe200078e0213 */
[----:B---3--:R-:W-:-:S04]  /*224a0*/  SHF.L.U32 R2, R2, 0x1f, RZ ;  /* 0x0000001f02027819 */ /* 0x008fc800000006ff */
[----:B------:R-:W3:Y:S02]  /*224b0*/  SYNCS.PHASECHK.TRANS64.TRYWAIT P0, [R0+URZ+0x30840], R2 ;  /* 0x03084002000075a7 */ /* 0x000ee4000800017f */
[----:B---3--:R-:W-:Y:S05]  /*224c0*/  @!P0 BRA `(.L_x_1727) ;  /* 0x00000060003c8947 */ /* 0x008fea0003800000 */
.L_x_1871:
        /* <DEDUP_REMOVED lines=11> */
.L_x_1728:
[----:B--2---:R-:W2:Y:S04]  /*22580*/  LDL R4, [R1+0x2e0] ;  /* 0x0002e00001047983 */ /* 0x004ea80000100800 */
[----:B------:R-:W4:Y:S04]  /*22590*/  LDL R3, [R1+0x2d4] ;  /* 0x0002d40001037983 */ /* 0x000f280000100800 */
        /* <DEDUP_REMOVED lines=13> */
[----:B--2---:R-:W-:Y:S01]  /*22670*/  IMAD R0, R4, 0x9000, R19 ;  /* 0x0000900004007824 */ /* 0x004fe200078e0213 */
[----:B----4-:R-:W-:-:S04]  /*22680*/  R2UR UR11, R3 ;  /* 0x00000000030b72ca */ /* 0x010fc800000e0000 */
        /* <DEDUP_REMOVED lines=10> */
[----:B--2---:R-:W-:Y:S01]  /*22730*/  UMOV UR8, UR15 ;  /* 0x0000000f00087c82 */ /* 0x004fe20008000000 */
[----:B------:R-:W-:Y:S02]  /*22740*/  UMOV UR10, UR17 ;  /* 0x00000011000a7c82 */ /* 0x000fe40008000000 */
[----:B------:R2:W-:Y:S02]  /*22750*/  UTMALDG.4D [UR8], [UR4], desc[UR6] ;  /* 0x00000608040075b4 */ /* 0x0005e40008019000 */
[----:B--2---:R-:W-:Y:S01]  /*22760*/  UMOV UR8, UR16 ;  /* 0x0000001000087c82 */ /* 0x004fe20008000000 */
[----:B------:R-:W-:-:S02]  /*22770*/  UMOV UR10, UR14 ;  /* 0x0000000e000a7c82 */ /* 0x000fc40008000000 */
[----:B------:R3:W-:Y:S02]  /*22780*/  UTMALDG.4D [UR8], [UR4], desc[UR6] ;  /* 0x00000608040075b4 */ /* 0x0007e40008019000 */
[----:B---3--:R-:W-:Y:S01]  /*22790*/  NOP ;  /* 0x0000000000007918 */ /* 0x008fe20000000000 */
.L_x_1724:
[----:B------:R-:W3:Y:S01]  /*227a0*/  LDL.LU R3, [R1+0x31c] ;  /* 0x00031c0001037983 */ /* 0x000ee20000300800 */
[----:B------:R-:W-:Y:S05]  /*227b0*/  WARPSYNC.ALL ;  /* 0x0000000000007948 */ /* 0x000fea0003800000 */
[----:B------:R-:W-:Y:S01]  /*227c0*/  ULDC.64 UR4, c[0x0][0x298] ;  /* 0x0000a60000047ab9 */ /* 0x000fe20000000a00 */
[----:B------:R-:W-:Y:S01]  /*227d0*/  BSSY B6, `(.L_x_1729) ;  /* 0x000001c000067945 */ /* 0x000fe20003800000 */
[----:B------:R-:W-:Y:S01]  /*227e0*/  BAR.SYNC.DEFER_BLOCKING 0x8, 0x180 ;  /* 0x0206000000007b1d */ /* 0x000fe20000010000 */
[----:B---3--:R-:W-:Y:S01]  /*227f0*/  SHF.R.S32.HI R0, RZ, 0x1f, R3 ;  /* 0x0000001fff007819 */ /* 0x008fe20000011403 */
[----:B--2---:R-:W-:-:S04]  /*22800*/  IMAD.WIDE.U32 R4, R3, UR4, RZ ;  /* 0x0000000403047c25 */ /* 0x004fc8000f8e00ff */
        /* <DEDUP_REMOVED lines=12> */
[----:B--2---:R-:W-:Y:S02]  /*228d0*/  IMAD.U32 R4, RZ, RZ, UR4 ;  /* 0x00000004ff047e24 */ /* 0x004fe4000f8e00ff */
[----:B------:R-:W2:Y:S01]  /*228e0*/  LDC.64 R2, c[0x4][R2] ;  /* 0x0100000002027b82 */ /* 0x000ea20000000a00 */
[----:B------:R-:W-:Y:S02]  /*228f0*/  IMAD.U32 R5, RZ, RZ, UR5 ;  /* 0x00000005ff057e24 */ /* 0x000fe4000f8e00ff */
[----:B------:R-:W-:Y:S02]  /*22900*/  IMAD.U32 R6, RZ, RZ, UR6 ;  /* 0x00000006ff067e24 */ /* 0x000fe4000f8e00ff */
[----:B-1----:R-:W-:-:S02]  /*22910*/  IMAD.U32 R7, RZ, RZ, UR7 ;  /* 0x00000007ff077e24 */ /* 0x002fc4000f8e00ff */
[----:B------:R-:W-:Y:S02]  /*22920*/  IMAD.U32 R10, RZ, RZ, UR8 ;  /* 0x00000008ff0a7e24 */ /* 0x000fe4000f8e00ff */
[----:B------:R-:W-:Y:S02]  /*22930*/  IMAD.U32 R11, RZ, RZ, UR9 ;  /* 0x00000009ff0b7e24 */ /* 0x000fe4000f8e00ff */
[----:B------:R-:W-:Y:S02]  /*22940*/  IMAD.MOV.U32 R8, RZ, RZ, 0x70 ;  /* 0x00000070ff087424 */ /* 0x000fe400078e00ff */
[----:B------:R-:W-:Y:S02]  /*22950*/  IMAD.MOV.U32 R12, RZ, RZ, 0x1 ;  /* 0x00000001ff0c7424 */ /* 0x000fe400078e00ff */
[----:B------:R-:W-:-:S07]  /*22960*/  IMAD.MOV.U32 R13, RZ, RZ, RZ ;  /* 0x000000ffff0d7224 */ /* 0x000fce00078e00ff */
[----:B------:R-:W-:-:S07]  /*22970*/  LEPC R20, `(.L_x_1730) ;  /* 0x000000001014794e */ /* 0x000fce0000000000 */
[----:B0-2---:R-:W-:Y:S05]  /*22980*/  CALL.ABS.NOINC R2 ;  /* 0x0000000002007343 */ /* 0x005fea0003c00000 */
.L_x_1730:
[----:B------:R-:W-:Y:S05]  /*22990*/  BSYNC B6 ;  /* 0x0000000000067941 */ /* 0x000fea0003800000 */
.L_x_1729:
[----:B--2---:R-:W2:Y:S01]  /*229a0*/  LDL.LU R0, [R1+0x31c] ;  /* 0x00031c0001007983 */ /* 0x004ea20000300800 */
[----:B------:R-:W-:Y:S01]  /*229b0*/  ULDC.64 UR6, c[0x0][0xa00] ;  /* 0x0002800000067ab9 */ /* 0x000fe20000000a00 */
[----:B-1----:R-:W1:Y:S02]  /*229c0*/  LDC R7, c[0x0][0x448] ;  /* 0x00011200ff077b82 */ /* 0x002e640000000800 */
[----:B------:R-:W2:Y:S04]  /*229d0*/  LDL.LU.64 R2, [R1+0x320] ;  /* 0x0003200001027983 */ /* 0x000ea80000300a00 */
[----:B------:R-:W3:Y:S04]  /*229e0*/  LDL R6, [R1+0x2dc] ;  /* 0x0002dc0001067983 */ /* 0x000ee80000100800 */
[----:B------:R-:W4:Y:S01]  /*229f0*/  LDL R9, [R1+0x300] ;  /* 0x0003000001097983 */ /* 0x000f220000100800 */
[----:B------:R-:W-:Y:S01]  /*22a00*/  ISETP.NE.U32.AND P0, PT, RZ, UR6, PT ;  /* 0x00000006ff007c0c */ /* 0x000fe2000bf05070 */
[----:B------:R-:W-:-:S03]  /*22a10*/  ULDC.64 UR4, c[0x0][0x2d8] ;  /* 0x0000b60000047ab9 */ /* 0x000fc60000000a00 */
[----:B------:R-:W-:Y:S01]  /*22a20*/  ISETP.NE.AND.EX P0, PT, RZ, UR7, PT, P0 ;  /* 0x00000007ff007c0c */ /* 0x000fe2000bf05300 */
[----:B------:R-:W0:Y:S01]  /*22a30*/  S2R R5, SR_TID.X ;  /* 0x0000000000057919 */ /* 0x000e220000002100 */
[----:B------:R-:W-:Y:S01]  /*22a40*/  ULDC.64 UR6, c[0x0][0x280] ;  /* 0x0000a00000067ab9 */ /* 0x000fe20000000a00 */
[----:B------:R-:W1:Y:S01]  /*22a50*/  S2R R10, SR_TID.X ;  /* 0x00000000000a7919 */ /* 0x000e620000002100 */
[----:B0-----:R-:W-:-:S04]  /*22a60*/  LOP3.LUT R5, R5, 0x7f, RZ, 0xc0, !PT ;  /* 0x0000007f05057812 */ /* 0x001fc800078ec0ff */
[----:B------:R-:W-:Y:S01]  /*22a70*/  SHF.R.U32.HI R5, RZ, 0x3, R5 ;  /* 0x00000003ff057819 */ /* 0x000fe20000011605 */
[----:B-1----:R-:W-:-:S05]  /*22a80*/  IMAD.SHL.U32 R10, R10, 0x8, RZ ;  /* 0x000000080a0a7824 */ /* 0x002fca00078e00ff */
[----:B------:R-:W-:-:S04]  /*22a90*/  LOP3.LUT R10, R10, 0x38, RZ, 0xc0, !PT ;  /* 0x000000380a0a7812 */ /* 0x000fc800078ec0ff */
[C---:B------:R-:W-:Y:S02]  /*22aa0*/  LOP3.LUT R11, R10.reuse, 0x40, RZ, 0xfc, !PT ;  /* 0x000000400a0b7812 */ /* 0x040fe400078efcff */
[----:B------:R-:W-:Y:S01]  /*22ab0*/  LOP3.LUT R10, R10, 0x80, RZ, 0xfc, !PT ;  /* 0x000000800a0a7812 */ /* 0x000fe200078efcff */
[----:B--2---:R-:W-:Y:S01]  /*22ac0*/  IMAD.MOV.U32 R3, RZ, RZ, R0 ;  /* 0x000000ffff037224 */ /* 0x004fe200078e0000 */
[----:B---3--:R-:W-:-:S04]  /*22ad0*/  SHF.R.S32.HI R0, RZ, 0x1f, R6 ;  /* 0x0000001fff007819 */ /* 0x008fc80000011406 */
[----:B------:R-:W-:Y:S02]  /*22ae0*/  SEL R4, R0, RZ, !P0 ;  /* 0x000000ff00047207 */ /* 0x000fe40004000000 */
[----:B------:R-:W-:Y:S02]  /*22af0*/  SEL R0, R6, RZ, !P0 ;  /* 0x000000ff06007207 */ /* 0x000fe40004000000 */
[----:B------:R-:W0:Y:S01]  /*22b00*/  S2R R6, SR_TID.X ;  /* 0x0000000000067919 */ /* 0x000e220000002100 */
[----:B------:R-:W-:Y:S01]  /*22b10*/  ISETP.NE.AND P0, PT, R7, 0x1, PT ;  /* 0x000000010700780c */ /* 0x000fe20003f05270 */
[----:B------:R-:W-:-:S04]  /*22b20*/  IMAD.WIDE.U32 R2, R16, UR4, R2 ;  /* 0x0000000410027c25 */ /* 0x000fc8000f8e0002 */
[----:B------:R-:W-:Y:S01]  /*22b30*/  IMAD R3, R16, UR5, R3 ;  /* 0x0000000510037c24 */ /* 0x000fe2000f8e0203 */
[----:B------:R-:W-:Y:S02]  /*22b40*/  ULDC.64 UR4, c[0x0][0x2e0] ;  /* 0x0000b80000047ab9 */ /* 0x000fe40000000a00 */
[----:B------:R-:W-:Y:S02]  /*22b50*/  IMAD R4, R4, UR4, RZ ;  /* 0x0000000404047c24 */ /* 0x000fe4000f8e02ff */
[----:B0-----:R-:W-:-:S03]  /*22b60*/  IMAD.SHL.U32 R8, R6, 0x10, RZ ;  /* 0x0000001006087824 */ /* 0x001fc600078e00ff */
[----:B------:R-:W0:Y:S02]  /*22b70*/  @P0 LDC R6, c[0x0][0x450] ;  /* 0x00011400ff060b82 */ /* 0x000e240000000800 */
[----:B------:R-:W-:-:S06]  /*22b80*/  LOP3.LUT R8, R5, 0x70, R8, 0xf8, !PT ;  /* 0x0000007005087812 */ /* 0x000fcc00078ef808 */
[----:B------:R-:W1:Y:S01]  /*22b90*/  @P0 LDC R5, c[0x0][0x44c] ;  /* 0x00011300ff050b82 */ /* 0x000e620000000800 */
[----:B------:R-:W-:-:S04]  /*22ba0*/  IMAD.WIDE.U32 R2, R0, UR4, R2 ;  /* 0x0000000400027c25 */ /* 0x000fc8000f8e0002 */
[----:B------:R-:W-:Y:S01]  /*22bb0*/  IMAD R0, R0, UR5, R4 ;  /* 0x0000000500007c24 */ /* 0x000fe2000f8e0204 */
[----:B------:R-:W-:Y:S01]  /*22bc0*/  ULDC.64 UR4, c[0x0][0x2d0] ;  /* 0x0000b40000047ab9 */ /* 0x000fe20000000a00 */
[----:B----4-:R-:W-:Y:S02]  /*22bd0*/  IMAD.IADD R4, R8, 0x1, R9 ;  /* 0x0000000108047824 */ /* 0x010fe400078e0209 */
        /* <DEDUP_REMOVED lines=29> */
[----:B------:R-:W2:Y:S04]  /*22db0*/  LDL.LU R9, [R1+0x300] ;  /* 0x0003000001097983 */ /* 0x000ea80000300800 */
[----:B------:R-:W3:Y:S01]  /*22dc0*/  LDL.LU R8, [R1+0x314] ;  /* 0x0003140001087983 */ /* 0x000ee20000300800 */
[----:B------:R-:W0:Y:S02]  /*22dd0*/  S2R R6, SR_TID.X ;  /* 0x0000000000067919 */ /* 0x000e240000002100 */
[----:B0-----:R-:W-:-:S04]  /*22de0*/  LOP3.LUT R6, R6, 0x7f, RZ, 0xc0, !PT ;  /* 0x0000007f06067812 */ /* 0x001fc800078ec0ff */
[----:B------:R-:W-:-:S05]  /*22df0*/  SHF.R.U32.HI R6, RZ, 0x3, R6 ;  /* 0x00000003ff067819 */ /* 0x000fca0000011606 */
[----:B--2---:R-:W-:Y:S02]  /*22e00*/  IMAD.IADD R0, R6, 0x1, R9 ;  /* 0x0000000106007824 */ /* 0x004fe400078e0209 */
[----:B------:R-:W0:Y:S01]  /*22e10*/  S2R R6, SR_TID.X ;  /* 0x0000000000067919 */ /* 0x000e220000002100 */
[----:B---3--:R-:W-:Y:S02]  /*22e20*/  IMAD R2, R8, R7, RZ ;  /* 0x0000000708027224 */ /* 0x008fe400078e02ff */
[----:B------:R-:W1:Y:S01]  /*22e30*/  SHFL.IDX PT, R7, R4, RZ, 0x181f ;  /* 0x00181fff04077589 */ /* 0x000e6200000e0000 */
[C---:B------:R-:W-:Y:S02]  /*22e40*/  VIADD R5, R0.reuse, 0x10 ;  /* 0x0000001000057836 */ /* 0x040fe40000000000 */
[----:B------:R-:W-:-:S03]  /*22e50*/  ISETP.GE.AND P4, PT, R0, R2, PT ;  /* 0x000000020000720c */ /* 0x000fc60003f86270 */
[----:B------:R-:W-:Y:S02]  /*22e60*/  ISETP.GE.AND P3, PT, R5, R2, PT ;  /* 0x000000020500720c */ /* 0x000fe40003f66270 */
[----:B------:R-:W-:Y:S01]  /*22e70*/  SHFL.IDX PT, R5, R4, 0x1, 0x181f ;  /* 0x00381f0004057f89 */ /* 0x000fe200000e0000 */
[----:B0-----:R-:W-:-:S03]  /*22e80*/  IMAD.SHL.U32 R11, R6, 0x8, RZ ;  /* 0x00000008060b7824 */ /* 0x001fc600078e00ff */
[----:B------:R-:W0:Y:S02]  /*22e90*/  SHFL.IDX PT, R6, R3, RZ, 0x181f ;  /* 0x00181fff03067589 */ /* 0x000e2400000e0000 */
[----:B------:R-:W-:Y:S02]  /*22ea0*/  LOP3.LUT R11, R11, 0x38, RZ, 0xc0, !PT ;  /* 0x000000380b0b7812 */ /* 0x000fe400078ec0ff */
[----:B------:R-:W2:Y:S02]  /*22eb0*/  SHFL.IDX PT, R9, R3, 0x1, 0x181f ;  /* 0x00381f0003097f89 */ /* 0x000ea400000e0000 */
[----:B-1----:R-:W-:-:S05]  /*22ec0*/  @!P4 LEA R7, P5, R11, R7, 0x1 ;  /* 0x000000070b07c211 */ /* 0x002fca00078a08ff */
[----:B0-----:R-:W-:-:S05]  /*22ed0*/  @!P4 IMAD.X R6, RZ, RZ, R6, P5 ;  /* 0x000000ffff06c224 */ /* 0x001fca00028e0606 */
[----:B------:R-:W-:-:S04]  /*22ee0*/  @!P4 LOP3.LUT R7, R7, R6, RZ, 0x3c, !PT ;  /* 0x000000060707c212 */ /* 0x000fc800078e3cff */
[----:B------:R-:W-:Y:S02]  /*22ef0*/  @!P4 LOP3.LUT R6, R7, R6, RZ, 0x3c, !PT ;  /* 0x000000060706c212 */ /* 0x000fe400078e3cff */
[----:B------:R-:W-:Y:S02]  /*22f00*/  @!P3 LEA R8, P5, R11, R5, 0x1 ;  /* 0x000000050b08b211 */ /* 0x000fe400078a08ff */
[----:B------:R-:W-:-:S03]  /*22f10*/  @!P4 LOP3.LUT R7, R7, R6, RZ, 0x3c, !PT ;  /* 0x000000060707c212 */ /* 0x000fc600078e3cff */
[----:B--2---:R-:W-:Y:S02]  /*22f20*/  @!P3 IMAD.X R5, RZ, RZ, R9, P5 ;  /* 0x000000ffff05b224 */ /* 0x004fe400028e0609 */
        /* <DEDUP_REMOVED lines=65> */
.L_x_1888:
[----:B------:R-:W-:Y:S01]  /*23340*/  VIADD R0, R0, 0x70 ;  /* 0x0000007000007836 */ /* 0x000fe20000000000 */
[----:B------:R-:W-:Y:S04]  /*23350*/  BSSY B0, `(.L_x_1732) ;  /* 0x000000e000007945 */ /* 0x000fe80003800000 */
[----:B------:R-:W-:-:S13]  /*23360*/  ISETP.GE.AND P3, PT, R0, R2, PT ;  /* 0x000000020000720c */ /* 0x000fda0003f66270 */
[----:B------:R-:W-:Y:S05]  /*23370*/  @P3 BRA `(.L_x_1733) ;  /* 0x00000000002c3947 */ /* 0x000fea0003800000 */
[----:B0-----:R-:W0:Y:S02]  /*23380*/  S2R R4, SR_TID.X ;  /* 0x0000000000047919 */ /* 0x001e240000002100 */
        /* <DEDUP_REMOVED lines=10> */
.L_x_1733:
[----:B------:R-:W-:Y:S05]  /*23430*/  BSYNC B0 ;  /* 0x0000000000007941 */ /* 0x000fea0003800000 */
.L_x_1732:
[----:B------:R-:W-:Y:S01]  /*23440*/  NOP ;  /* 0x0000000000007918 */ /* 0x000fe20000000000 */
[----:B------:R-:W-:Y:S01]  /*23450*/  PLOP3.LUT P0, PT, PT, PT, PT, 0x80, 0x0 ;  /* 0x000000000000781c */ /* 0x000fe20003f0f070 */
[----:B------:R-:W-:-:S12]  /*23460*/  VIADD R11, R19, 0x30800 ;  /* 0x00030800130b7836 */ /* 0x000fd80000000000 */
.L_x_1734:
        /* <DEDUP_REMOVED lines=18> */
.L_x_1889:
[----:B------:R-:W-:Y:S05]  /*23590*/  BSYNC B0 ;  /* 0x0000000000007941 */ /* 0x000fea0003800000 */
.L_x_1735:
[----:B------:R-:W4:Y:S04]  /*235a0*/  LDL R2, [R1+0x318] ;  /* 0x0003180001027983 */ /* 0x000f280000100800 */
[----:B0-----:R-:W5:Y:S01]  /*235b0*/  LDL R4, [R1+0x2fc] ;  /* 0x0002fc0001047983 */ /* 0x001f620000100800 */
[----:B------:R-:W-:Y:S01]  /*235c0*/  BSSY B0, `(.L_x_1737) ;  /* 0x000024d000007945 */ /* 0x000fe20003800000 */
[----:B----4-:R-:W-:-:S05]  /*235d0*/  VIADD R0, R2, 0xfffffffe ;  /* 0xfffffffe02007836 */ /* 0x010fca0000000000 */
[----:B-----5:R-:W-:-:S13]  /*235e0*/  ISETP.GE.AND P0, PT, R0, R4, PT ;  /* 0x000000040000720c */ /* 0x020fda0003f06270 */
[----:B------:R-:W-:Y:S05]  /*235f0*/  @!P0 BRA `(.L_x_1738) ;  /* 0x0000002400248947 */ /* 0x000fea0003800000 */
[----:B--2---:R-:W2:Y:S04]  /*23600*/  LDL.LU R3, [R1+0x328] ;  /* 0x0003280001037983 */ /* 0x004ea80000300800 */
[----:B---3--:R-:W3:Y:S04]  /*23610*/  LDL.LU R7, [R1+0x310] ;  /* 0x0003100001077983 */ /* 0x008ee80000300800 */
[----:B------:R-:W4:Y:S04]  /*23620*/  LDL.LU R2, [R1+0x334] ;  /* 0x0003340001027983 */ /* 0x000f280000300800 */
[----:B------:R-:W5:Y:S04]  /*23630*/  LDL.LU R6, [R1+0x30c] ;  /* 0x00030c0001067983 */ /* 0x000f680000300800 */
[----:B-1----:R-:W5:Y:S01]  /*23640*/  LDL.LU R5, [R1+0x330] ;  /* 0x0003300001057983 */ /* 0x002f620000300800 */
[----:B------:R-:W-:Y:S01]  /*23650*/  LOP3.LUT R10, RZ, R4, RZ, 0x33, !PT ;  /* 0x00000004ff0a7212 */ /* 0x000fe200078e33ff */
[----:B------:R-:W-:Y:S01]  /*23660*/  BSSY B2, `(.L_x_1739) ;  /* 0x00000cb000027945 */ /* 0x000fe20003800000 */
[----:B--2---:R-:W-:-:S04]  /*23670*/  VIADD R3, R3, 0x1 ;  /* 0x0000000103037836 */ /* 0x004fc80000000000 */
[----:B---3--:R-:W-:Y:S01]  /*23680*/  IMAD R3, R3, R7, RZ ;  /* 0x0000000703037224 */ /* 0x008fe200078e02ff */
[----:B----4-:R-:W-:-:S04]  /*23690*/  LOP3.LUT R2, RZ, R2, RZ, 0x33, !PT ;  /* 0x00000002ff027212 */ /* 0x010fc800078e33ff */
        /* <DEDUP_REMOVED lines=44> */
.L_x_1743:
[----:B------:R-:W-:Y:S01]  /*23960*/  IMAD R3, R8, 0x8, R19 ;  /* 0x0000000808037824 */ /* 0x000fe200078e0213 */
[----:B------:R-:W-:Y:S01]  /*23970*/  SHF.L.U32 R2, R9, 0x1f, RZ ;  /* 0x0000001f09027819 */ /* 0x000fe200000006ff */
[----:B------:R-:W-:Y:S03]  /*23980*/  BSSY B3, `(.L_x_1744) ;  /* 0x0000003000037945 */ /* 0x000fe60003800000 */
[----:B------:R-:W1:Y:S02]  /*23990*/  SYNCS.PHASECHK.TRANS64.TRYWAIT P0, [R3+URZ+0x30840], R2 ;  /* 0x03084002030075a7 */ /* 0x000e64000800017f */
[----:B-1----:R-:W-:Y:S05]  /*239a0*/  @!P0 BRA `(.L_x_1745) ;  /* 0x0000005800208947 */ /* 0x002fea0003800000 */
.L_x_1890:
[----:B------:R-:W-:Y:S05]  /*239b0*/  BSYNC B3 ;  /* 0x0000000000037941 */ /* 0x000fea0003800000 */
.L_x_1744:
        /* <DEDUP_REMOVED lines=12> */
.L_x_1747:
[----:B------:R-:W-:Y:S05]  /*23a80*/  BSYNC B3 ;  /* 0x0000000000037941 */ /* 0x000fea0003800000 */
.L_x_1746:
        /* <DEDUP_REMOVED lines=12> */
.L_x_1748:
        /* <DEDUP_REMOVED lines=16> */
.L_x_1749:
        /* <DEDUP_REMOVED lines=16> */
.L_x_1750:
        /* <DEDUP_REMOVED lines=17> */
.L_x_1891:
[----:B------:R-:W-:Y:S05]  /*23e60*/  BSYNC B3 ;  /* 0x0000000000037941 */ /* 0x000fea0003800000 */
.L_x_1751:
[----:B------:R1:W5:Y:S01]  /*23e70*/  LDL R6, [R1+0x2e0] ;  /* 0x0002e00001067983 */ /* 0x0003620000100800 */
[----:B------:R-:W-:Y:S01]  /*23e80*/  BSSY B3, `(.L_x_1753) ;  /* 0x000000c000037945 */ /* 0x000fe20003800000 */
[----:B------:R-:W-:Y:S02]  /*23e90*/  IMAD.MOV.U32 R12, RZ, RZ, 0x0 ;  /* 0x00000000ff0c7424 */ /* 0x000fe400078e00ff */
[----:B------:R-:W-:Y:S01]  /*23ea0*/  IMAD.MOV.U32 R13, RZ, RZ, 0x14f00000 ;  /* 0x14f00000ff0d7424 */ /* 0x000fe200078e00ff */
[----:B------:R-:W-:Y:S06]  /*23eb0*/  @P1 BRA `(.L_x_1754) ;  /* 0x0000000000201947 */ /* 0x000fec0003800000 */
[----:B------:R-:W2:Y:S01]  /*23ec0*/  S2R R5, SR_TID.X ;  /* 0x0000000000057919 */ /* 0x000ea20000002100 */
[----:B0----5:R-:W-:Y:S02]  /*23ed0*/  IMAD R2, R6, 0x8, R19 ;  /* 0x0000000806027824 */ /* 0x021fe400078e0213 */
[----:B------:R-:W-:-:S04]  /*23ee0*/  IMAD.MOV.U32 R3, RZ, RZ, 0x9000 ;  /* 0x00009000ff037424 */ /* 0x000fc800078e00ff */
[----:B------:R3:W-:Y:S01]  /*23ef0*/  SYNCS.ARRIVE.TRANS64 RZ, [R2+URZ+0x30850], R3 ;  /* 0x0308500302ff79a7 */ /* 0x0007e2000800003f */
[----:B--2---:R-:W-:-:S04]  /*23f00*/  LOP3.LUT R5, R5, 0x1f, RZ, 0xc0, !PT ;  /* 0x0000001f05057812 */ /* 0x004fc800078ec0ff */
[----:B------:R-:W-:-:S13]  /*23f10*/  ISETP.NE.AND P0, PT, R5, RZ, PT ;  /* 0x000000ff0500720c */ /* 0x000fda0003f05270 */
[----:B---3--:R-:W-:Y:S05]  /*23f20*/  @!P0 BRA `(.L_x_1754) ;  /* 0x0000000000048947 */ /* 0x008fea0003800000 */
[----:B------:R-:W-:Y:S01]  /*23f30*/  BPT.TRAP 0x1 ;  /* 0x000000040000795c */ /* 0x000fe20000300000 */
.L_x_1754:
[----:B------:R-:W-:Y:S05]  /*23f40*/  BSYNC B3 ;  /* 0x0000000000037941 */ /* 0x000fea0003800000 */
.L_x_1753:
[----:B------:R-:W2:Y:S04]  /*23f50*/  LDL R5, [R1+0x2e8] ;  /* 0x0002e80001057983 */ /* 0x000ea80000100800 */
[----:B0-----:R-:W2:Y:S01]  /*23f60*/  LDL.LU R3, [R1+0x2d4] ;  /* 0x0002d40001037983 */ /* 0x001ea20000300800 */
[----:B------:R-:W-:Y:S01]  /*23f70*/  R2UR UR10, R14 ;  /* 0x000000000e0a72ca */ /* 0x000fe200000e0000 */
[--C-:B-----5:R-:W-:Y:S01]  /*23f80*/  IMAD R2, R6, 0x8, R19.reuse ;  /* 0x0000000806027824 */ /* 0x120fe200078e0213 */
        /* <DEDUP_REMOVED lines=9> */
.L_x_1755:
        /* <DEDUP_REMOVED lines=15> */
.L_x_1756:
        /* <DEDUP_REMOVED lines=15> */
.L_x_1757:
        /* <DEDUP_REMOVED lines=12> */
.L_x_1742:
[----:B------:R-:W-:Y:S05]  /*242c0*/  BSYNC B1 ;  /* 0x0000000000017941 */ /* 0x000fea0003800000 */
.L_x_1741:
[----:B0-----:R-:W2:Y:S04]  /*242d0*/  LDL.LU R0, [R1+0x318] ;  /* 0x0003180001007983 */ /* 0x001ea80000300800 */
[----:B------:R0:W-:Y:S04]  /*242e0*/  STL [R1+0x2e0], R8 ;  /* 0x0002e00801007387 */ /* 0x0001e80000100800 */
[----:B------:R0:W-:Y:S02]  /*242f0*/  STL [R1+0x2e4], R9 ;  /* 0x0002e40901007387 */ /* 0x0001e40000100800 */
[----:B0-2---:R-:W-:-:S07]  /*24300*/  VIADD R0, R0, 0xfffffffd ;  /* 0xfffffffd00007836 */ /* 0x005fce0000000000 */
.L_x_1740:
[----:B------:R-:W-:Y:S05]  /*24310*/  BSYNC B2 ;  /* 0x0000000000027941 */ /* 0x000fea0003800000 */
.L_x_1739:
[----:B------:R-:W-:-:S05]  /*24320*/  VIADD R10, R10, 0xfffffffe ;  /* 0xfffffffe0a0a7836 */ /* 0x000fca0000000000 */
[----:B------:R-:W-:-:S13]  /*24330*/  ISETP.NE.AND P0, PT, R10, R7, PT ;  /* 0x000000070a00720c */ /* 0x000fda0003f05270 */
[----:B------:R-:W-:Y:S05]  /*24340*/  @!P0 BRA `(.L_x_1738) ;  /* 0x0000001400d08947 */ /* 0x000fea0003800000 */
[----:B------:R-:W-:-:S07]  /*24350*/  IMAD.MOV.U32 R9, RZ, RZ, R17 ;  /* 0x000000ffff097224 */ /* 0x000fce00078e0011 */
.L_x_1792:
        /* <DEDUP_REMOVED lines=10> */
[----:B0-----:R-:W-:Y:S06]  /*24400*/  @!P1 BRA `(.L_x_1759) ;  /* 0x0000000800b09947 */ /* 0x001fec0003800000 */
        /* <DEDUP_REMOVED lines=24> */
.L_x_1760:
[----:B------:R-:W-:Y:S01]  /*24590*/  IMAD R3, R4, 0x8, R19 ;  /* 0x0000000804037824 */ /* 0x000fe200078e0213 */
[----:B------:R-:W-:Y:S01]  /*245a0*/  SHF.L.U32 R2, R5, 0x1f, RZ ;  /* 0x0000001f05027819 */ /* 0x000fe200000006ff */
[----:B------:R-:W-:Y:S03]  /*245b0*/  BSSY B2, `(.L_x_1761) ;  /* 0x0000003000027945 */ /* 0x000fe60003800000 */
[----:B------:R-:W2:Y:S02]  /*245c0*/  SYNCS.PHASECHK.TRANS64.TRYWAIT P0, [R3+URZ+0x30840], R2 ;  /* 0x03084002030075a7 */ /* 0x000ea4000800017f */
[----:B--2---:R-:W-:Y:S05]  /*245d0*/  @!P0 BRA `(.L_x_1762) ;  /* 0x0000004c003c8947 */ /* 0x004fea0003800000 */
.L_x_1892:
[----:B------:R-:W-:Y:S05]  /*245e0*/  BSYNC B2 ;  /* 0x0000000000027941 */ /* 0x000fea0003800000 */
.L_x_1761:
[----:B------:R-:W3:Y:S01]  /*245f0*/  S2R R7, SR_TID.X ;  /* 0x0000000000077919 */ /* 0x000ee20000002100 */
[----:B------:R-:W-:Y:S01]  /*24600*/  BSSY B2, `(.L_x_1763) ;  /* 0x000000b000027945 */ /* 0x000fe20003800000 */
[----:B---3--:R-:W-:-:S04]  /*24610*/  LOP3.LUT R7, R7, 0x7f, RZ, 0xc0, !PT ;  /* 0x0000007f07077812 */ /* 0x008fc800078ec0ff */
[----:B------:R-:W-:-:S13]  /*24620*/  ISETP.NE.AND P1, PT, R7, RZ, PT ;  /* 0x000000ff0700720c */ /* 0x000fda0003f25270 */
        /* <DEDUP_REMOVED lines=8> */
.L_x_1764:
[----:B------:R-:W-:Y:S05]  /*246b0*/  BSYNC B2 ;  /* 0x0000000000027941 */ /* 0x000fea0003800000 */
.L_x_1763:
[----:B--2---:R-:W2:Y:S01]  /*246c0*/  LDL R2, [R1+0x2e8] ;  /* 0x0002e80001027983 */ /* 0x004ea20000100800 */
        /* <DEDUP_REMOVED lines=11> */
.L_x_1765:
        /* <DEDUP_REMOVED lines=16> */
.L_x_1766:
        /* <DEDUP_REMOVED lines=16> */
.L_x_1767:
        /* <DEDUP_REMOVED lines=17> */
.L_x_1893:
[----:B------:R-:W-:Y:S05]  /*24a90*/  BSYNC B2 ;  /* 0x0000000000027941 */ /* 0x000fea0003800000 */
.L_x_1768:
[----:B------:R-:W-:Y:S01]  /*24aa0*/  BSSY B2, `(.L_x_1770) ;  /* 0x000000b000027945 */ /* 0x000fe20003800000 */
[----:B------:R-:W-:Y:S02]  /*24ab0*/  IMAD.MOV.U32 R12, RZ, RZ, 0x0 ;  /* 0x00000000ff0c7424 */ /* 0x000fe400078e00ff */
[----:B------:R-:W-:Y:S01]  /*24ac0*/  IMAD.MOV.U32 R13, RZ, RZ, 0x14f00000 ;  /* 0x14f00000ff0d7424 */ /* 0x000fe200078e00ff */
[----:B------:R-:W-:Y:S06]  /*24ad0*/  @P1 BRA `(.L_x_1771) ;  /* 0x00000000001c1947 */ /* 0x000fec0003800000 */
[----:B------:R-:W2:Y:S01]  /*24ae0*/  S2R R7, SR_TID.X ;  /* 0x0000000000077919 */ /* 0x000ea20000002100 */
[----:B0-----:R-:W-:-:S04]  /*24af0*/  IMAD.MOV.U32 R3, RZ, RZ, 0x9000 ;  /* 0x00009000ff037424 */ /* 0x001fc800078e00ff */
[----:B------:R3:W-:Y:S01]  /*24b00*/  SYNCS.ARRIVE.TRANS64 RZ, [R2+URZ+0x50], R3 ;  /* 0x0000500302ff79a7 */ /* 0x0007e2000800003f */
[----:B--2---:R-:W-:-:S04]  /*24b10*/  LOP3.LUT R7, R7, 0x1f, RZ, 0xc0, !PT ;  /* 0x0000001f07077812 */ /* 0x004fc800078ec0ff */
[----:B------:R-:W-:-:S13]  /*24b20*/  ISETP.NE.AND P0, PT, R7, RZ, PT ;  /* 0x000000ff0700720c */ /* 0x000fda0003f05270 */
[----:B---3--:R-:W-:Y:S05]  /*24b30*/  @!P0 BRA `(.L_x_1771) ;  /* 0x0000000000048947 */ /* 0x008fea0003800000 */
[----:B------:R-:W-:Y:S01]  /*24b40*/  BPT.TRAP 0x1 ;  /* 0x000000040000795c */ /* 0x000fe20000300000 */
.L_x_1771:
[----:B------:R-:W-:Y:S05]  /*24b50*/  BSYNC B2 ;  /* 0x0000000000027941 */ /* 0x000fea0003800000 */
.L_x_1770:
        /* <DEDUP_REMOVED lines=13> */
.L_x_1772:
        /* <DEDUP_REMOVED lines=15> */
.L_x_1773:
        /* <DEDUP_REMOVED lines=15> */
.L_x_1774:
        /* <DEDUP_REMOVED lines=12> */
.L_x_1759:
[----:B------:R-:W-:Y:S05]  /*24ed0*/  BSYNC B1 ;  /* 0x0000000000017941 */ /* 0x000fea0003800000 */
.L_x_1758:
[----:B------:R-:W-:Y:S01]  /*24ee0*/  VIADD R3, R4, 0x1 ;  /* 0x0000000104037836 */ /* 0x000fe20000000000 */
[----:B------:R-:W-:Y:S01]  /*24ef0*/  LOP3.LUT P1, RZ, R18, 0x1, RZ, 0xc0, !PT ;  /* 0x0000000112ff7812 */ /* 0x000fe2000782c0ff */
[----:B------:R-:W-:Y:S01]  /*24f00*/  BSSY B1, `(.L_x_1775) ;  /* 0x00000b4000017945 */ /* 0x000fe20003800000 */
[----:B0-----:R-:W-:Y:S02]  /*24f10*/  VIADD R6, R0, 0xffffffff ;  /* 0xffffffff00067836 */ /* 0x001fe40000000000 */
[----:B------:R-:W-:-:S04]  /*24f20*/  ISETP.NE.AND P0, PT, R3, 0x2, PT ;  /* 0x000000020300780c */ /* 0x000fc80003f05270 */
[----:B------:R-:W-:Y:S02]  /*24f30*/  SEL R2, RZ, 0x1, P0 ;  /* 0x00000001ff027807 */ /* 0x000fe40000000000 */
[----:B------:R-:W-:Y:S02]  /*24f40*/  SEL R12, R3, RZ, P0 ;  /* 0x000000ff030c7207 */ /* 0x000fe40000000000 */
[----:B------:R-:W-:-:S03]  /*24f50*/  LOP3.LUT R10, R5, R2, RZ, 0x3c, !PT ;  /* 0x00000002050a7212 */ /* 0x000fc600078e3cff */
        /* <DEDUP_REMOVED lines=9> */
[----:B------:R-:W3:Y:S01]  /*24ff0*/  LDC R8, c[0x0][0x43c] ;  /* 0x00010f00ff087b82 */ /* 0x000ee20000000800 */
[----:B------:R-:W-:Y:S02]  /*25000*/  ULDC.64 UR6, c[0x0][0x428] ;  /* 0x00010a0000067ab9 */ /* 0x000fe40000000a00 */
[----:B------:R-:W4:Y:S01]  /*25010*/  LDL R13, [R1+0x2d8] ;  /* 0x0002d800010d7983 */ /* 0x000f220000100800 */
[----:B---3--:R-:W-:-:S13]  /*25020*/  ISETP.NE.AND P0, PT, R8, 0x1, PT ;  /* 0x000000010800780c */ /* 0x008fda0003f05270 */
[----:B------:R-:W3:Y:S02]  /*25030*/  @P0 LDC.64 R2, c[0x0][0x440] ;  /* 0x00011000ff020b82 */ /* 0x000ee40000000a00 */
[----:B---3--:R-:W-:-:S04]  /*25040*/  @P0 IMAD.HI.U32 R7, R6, R2, RZ ;  /* 0x0000000206070227 */ /* 0x008fc800078e00ff */
[----:B------:R-:W-:Y:S01]  /*25050*/  IMAD.MOV.U32 R2, RZ, RZ, R6 ;  /* 0x000000ffff027224 */ /* 0x000fe200078e0006 */
[----:B------:R-:W-:-:S04]  /*25060*/  @P0 SHF.R.U32.HI R2, RZ, R3, R7 ;  /* 0x00000003ff020219 */ /* 0x000fc80000011607 */
[--C-:B------:R-:W-:Y:S01]  /*25070*/  SHF.R.S32.HI R3, RZ, 0x1f, R2.reuse ;  /* 0x0000001fff037819 */ /* 0x100fe20000011402 */
[----:B------:R-:W-:-:S04]  /*25080*/  IMAD.MOV R7, RZ, RZ, -R2 ;  /* 0x000000ffff077224 */ /* 0x000fc800078e0a02 */
[----:B------:R-:W-:Y:S02]  /*25090*/  IMAD R7, R8, R7, R6 ;  /* 0x0000000708077224 */ /* 0x000fe400078e0206 */
[----:B--2---:R-:W-:-:S04]  /*250a0*/  IMAD R8, R14, UR6, RZ ;  /* 0x000000060e087c24 */ /* 0x004fc8000f8e02ff */
[C---:B----4-:R-:W-:Y:S02]  /*250b0*/  IMAD R8, R13.reuse, UR7, R8 ;  /* 0x000000070d087c24 */ /* 0x050fe4000f8e0208 */
[----:B------:R-:W-:-:S04]  /*250c0*/  IMAD.WIDE.U32 R2, R13, UR6, R2 ;  /* 0x000000060d027c25 */ /* 0x000fc8000f8e0002 */
[----:B------:R-:W-:Y:S01]  /*250d0*/  IMAD.IADD R3, R8, 0x1, R3 ;  /* 0x0000000108037824 */ /* 0x000fe200078e0203 */
[----:B------:R-:W-:-:S04]  /*250e0*/  LEA R8, P0, R2, UR4, 0x2 ;  /* 0x0000000402087c11 */ /* 0x000fc8000f8010ff */
[----:B------:R-:W-:-:S06]  /*250f0*/  LEA.HI.X R9, R2, UR5, R3, 0x2, P0 ;  /* 0x0000000502097c11 */ /* 0x000fcc00080f1403 */
[----:B------:R2:W5:Y:S03]  /*25100*/  LDG.E R9, desc[UR60][R8.64] ;  /* 0x0000003c08097981 */ /* 0x000566000c1e1900 */
.L_x_1777:
[----:B------:R-:W-:Y:S01]  /*25110*/  IMAD R2, R12, 0x8, R19 ;  /* 0x000000080c027824 */ /* 0x000fe200078e0213 */
[----:B------:R-:W-:Y:S01]  /*25120*/  SHF.L.U32 R3, R10, 0x1f, RZ ;  /* 0x0000001f0a037819 */ /* 0x000fe200000006ff */
[----:B------:R-:W-:Y:S03]  /*25130*/  BSSY B2, `(.L_x_1778) ;  /* 0x0000003000027945 */ /* 0x000fe60003800000 */
[----:B------:R-:W3:Y:S02]  /*25140*/  SYNCS.PHASECHK.TRANS64.TRYWAIT P0, [R2+URZ+0x30840], R3 ;  /* 0x03084003020075a7 */ /* 0x000ee4000800017f */
[----:B---3--:R-:W-:Y:S05]  /*25150*/  @!P0 BRA `(.L_x_1779) ;  /* 0x0000004000848947 */ /* 0x008fea0003800000 */
.L_x_1894:
[----:B------:R-:W-:Y:S05]  /*25160*/  BSYNC B2 ;  /* 0x0000000000027941 */ /* 0x000fea0003800000 */
.L_x_1778:
[----:B--2---:R-:W2:Y:S01]  /*25170*/  S2R R8, SR_TID.X ;  /* 0x0000000000087919 */ /* 0x004ea20000002100 */
[----:B------:R-:W-:Y:S01]  /*25180*/  BSSY B2, `(.L_x_1780) ;  /* 0x000000b000027945 */ /* 0x000fe20003800000 */
[----:B--2---:R-:W-:-:S04]  /*25190*/  LOP3.LUT R8, R8, 0x7f, RZ, 0xc0, !PT ;  /* 0x0000007f08087812 */ /* 0x004fc800078ec0ff */
[----:B------:R-:W-:-:S13]  /*251a0*/  ISETP.NE.AND P1, PT, R8, RZ, PT ;  /* 0x000000ff0800720c */ /* 0x000fda0003f25270 */
[----:B------:R-:W-:Y:S05]  /*251b0*/  @P1 BRA `(.L_x_1781) ;  /* 0x00000000001c1947 */ /* 0x000fea0003800000 */
[----:B------:R-:W2:Y:S01]  /*251c0*/  S2R R8, SR_TID.X ;  /* 0x0000000000087919 */ /* 0x000ea20000002100 */
[----:B---3--:R-:W-:-:S04]  /*251d0*/  IMAD.MOV.U32 R3, RZ, RZ, 0x9000 ;  /* 0x00009000ff037424 */ /* 0x008fc800078e00ff */
[----:B------:R4:W-:Y:S01]  /*251e0*/  SYNCS.ARRIVE.TRANS64 RZ, [R2+URZ+0x30830], R3 ;  /* 0x0308300302ff79a7 */ /* 0x0009e2000800003f */
[----:B--2---:R-:W-:-:S04]  /*251f0*/  LOP3.LUT R8, R8, 0x1f, RZ, 0xc0, !PT ;  /* 0x0000001f08087812 */ /* 0x004fc800078ec0ff */
[----:B------:R-:W-:-:S13]  /*25200*/  ISETP.NE.AND P0, PT, R8, RZ, PT ;  /* 0x000000ff0800720c */ /* 0x000fda0003f05270 */
[----:B----4-:R-:W-:Y:S05]  /*25210*/  @!P0 BRA `(.L_x_1781) ;  /* 0x0000000000048947 */ /* 0x010fea0003800000 */
[----:B------:R-:W-:Y:S01]  /*25220*/  BPT.TRAP 0x1 ;  /* 0x000000040000795c */ /* 0x000fe20000300000 */
.L_x_1781:
[----:B------:R-:W-:Y:S05]  /*25230*/  BSYNC B2 ;  /* 0x0000000000027941 */ /* 0x000fea0003800000 */
.L_x_1780:
        /* <DEDUP_REMOVED lines=13> */
[----:B0-----:R-:W-:-:S07]  /*25310*/  VIADD R10, R8, 0x1e400 ;  /* 0x0001e400080a7836 */ /* 0x001fce0000000000 */
.L_x_1782:
        /* <DEDUP_REMOVED lines=16> */
.L_x_1783:
        /* <DEDUP_REMOVED lines=16> */
.L_x_1784:
        /* <DEDUP_REMOVED lines=15> */
.L_x_1895:
[----:B------:R-:W-:Y:S05]  /*25610*/  BSYNC B2 ;  /* 0x0000000000027941 */ /* 0x000fea0003800000 */
.L_x_1785:
[----:B------:R-:W-:Y:S01]  /*25620*/  BSSY B2, `(.L_x_1787) ;  /* 0x000000b000027945 */ /* 0x000fe20003800000 */
[----:B------:R-:W-:Y:S02]  /*25630*/  IMAD.MOV.U32 R12, RZ, RZ, 0x0 ;  /* 0x00000000ff0c7424 */ /* 0x000fe400078e00ff */
[----:B------:R-:W-:Y:S01]  /*25640*/  IMAD.MOV.U32 R13, RZ, RZ, 0x14f00000 ;  /* 0x14f00000ff0d7424 */ /* 0x000fe200078e00ff */
[----:B------:R-:W-:Y:S06]  /*25650*/  @P1 BRA `(.L_x_1788) ;  /* 0x00000000001c1947 */ /* 0x000fec0003800000 */
[----:B------:R-:W2:Y:S02]  /*25660*/  S2R R3, SR_TID.X ;  /* 0x0000000000037919 */ /* 0x000ea40000002100 */
[----:B--2---:R-:W-:Y:S01]  /*25670*/  LOP3.LUT R8, R3, 0x1f, RZ, 0xc0, !PT ;  /* 0x0000001f03087812 */ /* 0x004fe200078ec0ff */
[----:B------:R-:W-:-:S03]  /*25680*/  IMAD.MOV.U32 R3, RZ, RZ, 0x9000 ;  /* 0x00009000ff037424 */ /* 0x000fc600078e00ff */
[----:B------:R-:W-:Y:S01]  /*25690*/  ISETP.NE.AND P0, PT, R8, RZ, PT ;  /* 0x000000ff0800720c */ /* 0x000fe20003f05270 */
[----:B------:R2:W-:-:S12]  /*256a0*/  SYNCS.ARRIVE.TRANS64 RZ, [R2+URZ+0x50], R3 ;  /* 0x0000500302ff79a7 */ /* 0x0005d8000800003f */
[----:B--2---:R-:W-:Y:S05]  /*256b0*/  @!P0 BRA `(.L_x_1788) ;  /* 0x0000000000048947 */ /* 0x004fea0003800000 */
[----:B------:R-:W-:Y:S01]  /*256c0*/  BPT.TRAP 0x1 ;  /* 0x000000040000795c */ /* 0x000fe20000300000 */
.L_x_1788:
[----:B------:R-:W-:Y:S05]  /*256d0*/  BSYNC B2 ;  /* 0x0000000000027941 */ /* 0x000fea0003800000 */
.L_x_1787:
        /* <DEDUP_REMOVED lines=12> */
.L_x_1789:
        /* <DEDUP_REMOVED lines=15> */
.L_x_1790:
        /* <DEDUP_REMOVED lines=15> */
.L_x_1791:
        /* <DEDUP_REMOVED lines=12> */
.L_x_1776:
[----:B------:R-:W-:Y:S05]  /*25a40*/  BSYNC B1 ;  /* 0x0000000000017941 */ /* 0x000fea0003800000 */
.L_x_1775:
[----:B------:R-:W3:Y:S01]  /*25a50*/  LDL R2, [R1+0x2fc] ;  /* 0x0002fc0001027983 */ /* 0x000ee20000100800 */
[----:B------:R-:W-:Y:S01]  /*25a60*/  VIADD R0, R0, 0xfffffffe ;  /* 0xfffffffe00007836 */ /* 0x000fe20000000000 */
[----:B---3--:R-:W-:-:S13]  /*25a70*/  ISETP.GT.AND P0, PT, R6, R2, PT ;  /* 0x000000020600720c */ /* 0x008fda0003f04270 */
[----:B------:R-:W-:Y:S05]  /*25a80*/  @P0 BRA `(.L_x_1792) ;  /* 0xffffffe800340947 */ /* 0x000fea000383ffff */
.L_x_1738:
[----:B------:R-:W-:Y:S05]  /*25a90*/  BSYNC B0 ;  /* 0x0000000000007941 */ /* 0x000fea0003800000 */
.L_x_1737:
        /* <DEDUP_REMOVED lines=8> */
[----:B------:R-:W2:Y:S02]  /*25b20*/  FLO.U32 R0, UR4 ;  /* 0x0000000400007d00 */ /* 0x000ea400080e0000 */
        /* <DEDUP_REMOVED lines=8> */
[----:B------:R2:W-:Y:S02]  /*25bb0*/  STL [R1+0x2d0], R0 ;  /* 0x0002d00001007387 */ /* 0x0005e40000100800 */
.L_x_1794:
[----:B------:R-:W-:Y:S05]  /*25bc0*/  BSYNC B0 ;  /* 0x0000000000007941 */ /* 0x000fea0003800000 */
.L_x_1793:
[----:B------:R-:W-:Y:S01]  /*25bd0*/  LOP3.LUT P0, RZ, R18, 0x1, RZ, 0xc0, !PT ;  /* 0x0000000112ff7812 */ /* 0x000fe2000780c0ff */
[----:B------:R-:W-:-:S12]  /*25be0*/  BSSY B0, `(.L_x_1795) ;  /* 0x000004a000007945 */ /* 0x000fd80003800000 */
[----:B------:R-:W-:Y:S05]  /*25bf0*/  @!P0 BRA `(.L_x_1796) ;  /* 0x0000000400208947 */ /* 0x000fea0003800000 */
[----:B--2---:R-:W2:Y:S04]  /*25c00*/  LDL R0, [R1+0x2e0] ;  /* 0x0002e00001007983 */ /* 0x004ea80000100800 */
[----:B------:R-:W4:Y:S01]  /*25c10*/  LDL R2, [R1+0x2e4] ;  /* 0x0002e40001027983 */ /* 0x000f220000100800 */
[----:B------:R-:W-:Y:S01]  /*25c20*/  BSSY B1, `(.L_x_1797) ;  /* 0x0000006000017945 */ /* 0x000fe20003800000 */
[----:B------:R-:W-:Y:S01]  /*25c30*/  ISETP.NE.AND P1, PT, R3, RZ, PT ;  /* 0x000000ff0300720c */ /* 0x000fe20003f25270 */
[----:B--2---:R-:W-:Y:S01]  /*25c40*/  IMAD R0, R0, 0x8, R19 ;  /* 0x0000000800007824 */ /* 0x004fe200078e0213 */
[----:B----4-:R-:W-:-:S04]  /*25c50*/  SHF.L.U32 R2, R2, 0x1f, RZ ;  /* 0x0000001f02027819 */ /* 0x010fc800000006ff */
[----:B------:R-:W2:Y:S02]  /*25c60*/  SYNCS.PHASECHK.TRANS64.TRYWAIT P0, [R0+URZ+0x30860], R2 ;  /* 0x03086002000075a7 */ /* 0x000ea4000800017f */
[----:B--2---:R-:W-:Y:S05]  /*25c70*/  @!P0 BRA `(.L_x_1798) ;  /* 0x0000003400e48947 */ /* 0x004fea0003800000 */
.L_x_1896:
[----:B------:R-:W-:Y:S05]  /*25c80*/  BSYNC B1 ;  /* 0x0000000000017941 */ /* 0x000fea0003800000 */
.L_x_1797:
[----:B------:R-:W-:Y:S04]  /*25c90*/  BSSY B1, `(.L_x_1799) ;  /* 0x0000009000017945 */ /* 0x000fe80003800000 */
[----:B------:R-:W-:Y:S05]  /*25ca0*/  @P1 BRA `(.L_x_1800) ;  /* 0x00000000001c1947 */ /* 0x000fea0003800000 */
[----:B------:R-:W4:Y:S01]  /*25cb0*/  S2R R3, SR_TID.X ;  /* 0x0000000000037919 */ /* 0x000f220000002100 */
[----:B--2---:R-:W-:-:S04]  /*25cc0*/  IMAD.MOV.U32 R2, RZ, RZ, 0x9000 ;  /* 0x00009000ff027424 */ /* 0x004fc800078e00ff */
[----:B------:R2:W-:Y:S01]  /*25cd0*/  SYNCS.ARRIVE.TRANS64 RZ, [R0+URZ+0x30850], R2 ;  /* 0x0308500200ff79a7 */ /* 0x0005e2000800003f */
[----:B----4-:R-:W-:-:S04]  /*25ce0*/  LOP3.LUT R3, R3, 0x1f, RZ, 0xc0, !PT ;  /* 0x0000001f03037812 */ /* 0x010fc800078ec0ff */
[----:B------:R-:W-:-:S13]  /*25cf0*/  ISETP.NE.AND P0, PT, R3, RZ, PT ;  /* 0x000000ff0300720c */ /* 0x000fda0003f05270 */
[----:B--2---:R-:W-:Y:S05]  /*25d00*/  @!P0 BRA `(.L_x_1800) ;  /* 0x0000000000048947 */ /* 0x004fea0003800000 */
[----:B------:R-:W-:Y:S01]  /*25d10*/  BPT.TRAP 0x1 ;  /* 0x000000040000795c */ /* 0x000fe20000300000 */
.L_x_1800:
[----:B------:R-:W-:Y:S05]  /*25d20*/  BSYNC B1 ;  /* 0x0000000000017941 */ /* 0x000fea0003800000 */
.L_x_1799:
[----:B--2---:R-:W2:Y:S04]  /*25d30*/  LDL R2, [R1+0x2e0] ;  /* 0x0002e00001027983 */ /* 0x004ea80000100800 */
[----:B------:R-:W4:Y:S04]  /*25d40*/  LDL.LU R4, [R1+0x2e8] ;  /* 0x0002e80001047983 */ /* 0x000f280000300800 */
[----:B------:R-:W4:Y:S01]  /*25d50*/  LDL.LU R3, [R1+0x2d4] ;  /* 0x0002d40001037983 */ /* 0x000f220000300800 */
[----:B------:R-:W-:Y:S01]  /*25d60*/  UIADD3 UR4, UP0, UR36, 0x470, URZ ;  /* 0x0000047024047890 */ /* 0x000fe2000ff1e03f */
[----:B------:R-:W-:Y:S01]  /*25d70*/  PLOP3.LUT P0, PT, PT, PT, PT, 0x80, 0x0 ;  /* 0x000000000000781c */ /* 0x000fe20003f0f070 */
[----:B------:R-:W-:Y:S01]  /*25d80*/  VIADD R0, R0, 0x30850 ;  /* 0x0003085000007836 */ /* 0x000fe20000000000 */
[----:B------:R-:W-:Y:S01]  /*25d90*/  UMOV UR6, 0x0 ;  /* 0x0000000000067882 */ /* 0x000fe20000000000 */
[----:B------:R-:W-:Y:S01]  /*25da0*/  UIADD3.X UR5, URZ, UR37, URZ, UP0, !UPT ;  /* 0x000000253f057290 */ /* 0x000fe200087fe43f */
[----:B------:R-:W-:Y:S01]  /*25db0*/  UMOV UR7, 0x14f00000 ;  /* 0x14f0000000077882 */ /* 0x000fe20000000000 */
[----:B------:R-:W-:Y:S01]  /*25dc0*/  UMOV UR10, URZ ;  /* 0x0000003f000a7c82 */ /* 0x000fe20008000000 */
[----:B--2---:R-:W-:-:S02]  /*25dd0*/  IMAD R2, R2, 0x9000, R19 ;  /* 0x0000900002027824 */ /* 0x004fc400078e0213 */
[----:B----4-:R-:W-:Y:S02]  /*25de0*/  IMAD R3, R3, 0x60, R4 ;  /* 0x0000006003037824 */ /* 0x010fe400078e0204 */
[----:B------:R-:W-:-:S07]  /*25df0*/  VIADD R4, R2, 0x400 ;  /* 0x0000040002047836 */ /* 0x000fce0000000000 */
.L_x_1801:
        /* <DEDUP_REMOVED lines=15> */
.L_x_1802:
        /* <DEDUP_REMOVED lines=15> */
.L_x_1803:
        /* <DEDUP_REMOVED lines=9> */
[----:B----4-:R-:W-:Y:S05]  /*26070*/  @P0 BRA.U.ANY `(.L_x_1803) ;  /* 0xfffffffd00d80947 */ /* 0x010fea000393ffff */
.L_x_1796:
[----:B------:R-:W-:Y:S05]  /*26080*/  BSYNC B0 ;  /* 0x0000000000007941 */ /* 0x000fea0003800000 */
.L_x_1795:
[----:B-1----:R-:W2:Y:S04]  /*26090*/  LDL.LU R5, [R1+0x2e0] ;  /* 0x0002e00001057983 */ /* 0x002ea80000300800 */
[----:B------:R-:W4:Y:S01]  /*260a0*/  LDL.LU R4, [R1+0x2e4] ;  /* 0x0002e40001047983 */ /* 0x000f220000300800 */
[----:B--2---:R-:W-:-:S05]  /*260b0*/  VIADD R0, R5, 0x1 ;  /* 0x0000000105007836 */ /* 0x004fca0000000000 */
[----:B------:R-:W-:-:S04]  /*260c0*/  ISETP.NE.AND P0, PT, R0, 0x2, PT ;  /* 0x000000020000780c */ /* 0x000fc80003f05270 */
[----:B------:R-:W-:Y:S02]  /*260d0*/  SEL R2, RZ, 0x1, P0 ;  /* 0x00000001ff027807 */ /* 0x000fe40000000000 */
[----:B------:R-:W-:Y:S02]  /*260e0*/  SEL R0, R0, RZ, P0 ;  /* 0x000000ff00007207 */ /* 0x000fe40000000000 */
[----:B----4-:R-:W-:-:S03]  /*260f0*/  LOP3.LUT R4, R4, R2, RZ, 0x3c, !PT ;  /* 0x0000000204047212 */ /* 0x010fc600078e3cff */
[----:B------:R1:W-:Y:S04]  /*26100*/  STL [R1+0x2e0], R0 ;  /* 0x0002e00001007387 */ /* 0x0003e80000100800 */
[----:B------:R1:W-:Y:S02]  /*26110*/  STL [R1+0x2e4], R4 ;  /* 0x0002e40401007387 */ /* 0x0003e40000100800 */
.L_x_1717:
[----:B------:R-:W-:Y:S05]  /*26120*/  BSYNC B7 ;  /* 0x0000000000077941 */ /* 0x000fea0003800000 */
.L_x_1715:
[----:B------:R-:W-:-:S13]  /*26130*/  LOP3.LUT P0, RZ, R18, 0x2, RZ, 0xc0, !PT ;  /* 0x0000000212ff7812 */ /* 0x000fda000780c0ff */
[----:B------:R-:W-:Y:S05]  /*26140*/  @!P0 BRA `(.L_x_1804) ;  /* 0x0000000000288947 */ /* 0x000fea0003800000 */
[----:B------:R-:W-:Y:S05]  /*26150*/  WARPSYNC.ALL ;  /* 0x0000000000007948 */ /* 0x000fea0003800000 */
[----:B------:R-:W5:Y:S08]  /*26160*/  S2UR UR5, SR_CgaCtaId ;  /* 0x00000000000579c3 */ /* 0x000f700000008800 */
[----:B------:R-:W-:Y:S06]  /*26170*/  BAR.SYNC.DEFER_BLOCKING 0x5, 0x180 ;  /* 0x0146000000007b1d */ /* 0x000fec0000010000 */
[----:B------:R-:W-:-:S02]  /*26180*/  UMOV UR4, 0x400 ;  /* 0x0000040000047882 */ /* 0x000fc40000000000 */
[----:B-----5:R-:W-:-:S06]  /*26190*/  ULEA UR4, UR5, UR4, 0x18 ;  /* 0x0000000405047291 */ /* 0x020fcc000f8ec03f */
[----:B------:R-:W-:-:S05]  /*261a0*/  IMAD.U32 R19, RZ, RZ, UR4 ;  /* 0x00000004ff137e24 */ /* 0x000fca000f8e00ff */
[----:B-1-3--:R-:W1:Y:S04]  /*261b0*/  LDS.128 R4, [R19+0x308d0] ;  /* 0x0308d00013047984 */ /* 0x00ae680000000c00 */
[----:B-1----:R1:W-:Y:S01]  /*261c0*/  STL.128 [R1+0x2d0], R4 ;  /* 0x0002d00401007387 */ /* 0x0023e20000100c00 */
[----:B------:R-:W-:Y:S06]  /*261d0*/  BAR.ARV 0x4, 0x180 ;  /* 0x0106000000007b1d */ /* 0x000fec0000002000 */
[----:B------:R-:W-:Y:S05]  /*261e0*/  BRA `(.L_x_1805) ;  /* 0x0000001000347947 */ /* 0x000fea0003800000 */
.L_x_1804:
[----:B-1--4-:R-:W1:Y:S01]  /*261f0*/  S2R R0, SR_TID.X ;  /* 0x0000000000007919 */ /* 0x012e620000002100 */
[----:B------:R-:W-:Y:S01]  /*26200*/  UMOV UR4, 0xffffffff ;  /* 0xffffffff00047882 */ /* 0x000fe20000000000 */
[----:B-1----:R-:W-:-:S04]  /*26210*/  LOP3.LUT R16, R0, 0x1f, RZ, 0xc0, !PT ;  /* 0x0000001f00107812 */ /* 0x002fc800078ec0ff */
[----:B------:R-:W-:Y:S01]  /*26220*/  ISETP.NE.AND P0, PT, R16, 0x1f, PT ;  /* 0x0000001f1000780c */ /* 0x000fe20003f05270 */
[----:B------:R-:W-:-:S12]  /*26230*/  BRA.DIV UR4, `(.L_x_1806) ;  /* 0x0000003204887947 */ /* 0x000fd8000b800000 */
[----:B------:R-:W4:Y:S01]  /*26240*/  LDL R3, [R1+0x2dc] ;  /* 0x0002dc0001037983 */ /* 0x000f220000100800 */
[----:B------:R-:W-:-:S03]  /*26250*/  ULDC UR4, c[0x0][0xc3c] ;  /* 0x00030f0000047ab9 */ /* 0x000fc60000000800 */
[----:B------:R-:W0:Y:S01]  /*26260*/  LDL.LU R2, [R1+0x2d0] ;  /* 0x0002d00001027983 */ /* 0x000e220000300800 */
[----:B----4-:R-:W-:-:S05]  /*26270*/  IMAD.IADD R0, R3, 0x1, R16 ;  /* 0x0000000103007824 */ /* 0x010fca00078e0210 */
[----:B------:R-:W-:Y:S01]  /*26280*/  ISETP.GE.OR P1, PT, R0, UR4, !P0 ;  /* 0x0000000400007c0c */ /* 0x000fe2000c726670 */
[----:B0--3--:R-:W-:-:S12]  /*26290*/  IMAD.MOV.U32 R10, RZ, RZ, R2 ;  /* 0x000000ffff0a7224 */ /* 0x009fd800078e0002 */
[----:B------:R-:W0:Y:S08]  /*262a0*/  @!P1 LDC.64 R2, c[0x0][0xc80] ;  /* 0x00032000ff029b82 */ /* 0x000e300000000a00 */
[----:B------:R-:W1:Y:S01]  /*262b0*/  @!P1 LDC.64 R6, c[0x0][0xc78] ;  /* 0x00031e00ff069b82 */ /* 0x000e620000000a00 */
[----:B0-----:R-:W-:-:S05]  /*262c0*/  @!P1 IMAD.WIDE R2, R0, 0x4, R2 ;  /* 0x0000000400029825 */ /* 0x001fca00078e0202 */
[----:B------:R1:W3:Y:S02]  /*262d0*/  @!P1 LDG.E R8, desc[UR60][R2.64] ;  /* 0x0000003c02089981 */ /* 0x0002e4000c1e1900 */
[----:B-1----:R-:W-:-:S06]  /*262e0*/  @!P1 IMAD.WIDE R2, R0, 0x4, R6 ;  /* 0x0000000400029825 */ /* 0x002fcc00078e0206 */
[----:B------:R-:W4:Y:S01]  /*262f0*/  @!P1 LDG.E R2, desc[UR60][R2.64] ;  /* 0x0000003c02029981 */ /* 0x000f22000c1e1900 */
[----:B------:R-:W-:Y:S02]  /*26300*/  IMAD.MOV.U32 R4, RZ, RZ, RZ ;  /* 0x000000ffff047224 */ /* 0x000fe400078e00ff */
[----:B------:R-:W-:Y:S01]  /*26310*/  IMAD.MOV.U32 R6, RZ, RZ, RZ ;  /* 0x000000ffff067224 */ /* 0x000fe200078e00ff */
[C---:B------:R-:W-:Y:S02]  /*26320*/  ISETP.GE.U32.AND P2, PT, R16.reuse, 0x2, PT ;  /* 0x000000021000780c */ /* 0x040fe40003f46070 */
[C---:B------:R-:W-:Y:S02]  /*26330*/  ISETP.GE.U32.AND P3, PT, R16.reuse, 0x4, PT ;  /* 0x000000041000780c */ /* 0x040fe40003f66070 */
[C---:B------:R-:W-:Y:S02]  /*26340*/  ISETP.GE.U32.AND P4, PT, R16.reuse, 0x8, PT ;  /* 0x000000081000780c */ /* 0x040fe40003f86070 */
[----:B------:R-:W-:Y:S01]  /*26350*/  ISETP.GE.U32.AND P5, PT, R16, 0x10, PT ;  /* 0x000000101000780c */ /* 0x000fe20003fa6070 */
[----:B------:R-:W-:Y:S04]  /*26360*/  SHFL.IDX PT, R5, R10, RZ, 0x1f ;  /* 0x00001fff0a057589 */ /* 0x000fe800000e0000 */
[----:B------:R-:W-:Y:S01]  /*26370*/  SHFL.IDX PT, R0, R10, 0x1, 0x1f ;  /* 0x00201f000a007f89 */ /* 0x000fe200000e0000 */
[----:B---3--:R-:W-:-:S02]  /*26380*/  @!P1 IMAD.MOV.U32 R4, RZ, RZ, R8 ;  /* 0x000000ffff049224 */ /* 0x008fc400078e0008 */
[----:B----4-:R-:W-:-:S04]  /*26390*/  @!P1 IMAD.MOV.U32 R6, RZ, RZ, R2 ;  /* 0x000000ffff069224 */ /* 0x010fc800078e0002 */
[----:B------:R-:W-:-:S05]  /*263a0*/  IMAD R2, R6, R4, RZ ;  /* 0x0000000406027224 */ /* 0x000fca00078e02ff */
[----:B------:R-:W0:Y:S01]  /*263b0*/  SHFL.UP PT, R3, R2, 0x1, RZ ;  /* 0x0420000002037989 */ /* 0x000e2200000e00ff */
[----:B------:R-:W-:-:S04]  /*263c0*/  ISETP.NE.AND P1, PT, R16, RZ, PT ;  /* 0x000000ff1000720c */ /* 0x000fc80003f25270 */
        /* <DEDUP_REMOVED lines=14> */
[----:B------:R0:W1:Y:S01]  /*264b0*/  SHFL.IDX PT, R9, R7, 0x1f, 0x1f ;  /* 0x03e01f0007097f89 */ /* 0x00006200000e0000 */
[----:B------:R-:W-:-:S07]  /*264c0*/  IMAD.MOV.U32 R8, RZ, RZ, RZ ;  /* 0x000000ffff087224 */ /* 0x000fce00078e00ff */
.L_x_1906:
[----:B------:R-:W-:Y:S02]  /*264d0*/  ULDC UR4, c[0x0][0xc38] ;  /* 0x00030e0000047ab9 */ /* 0x000fe40000000800 */
[----:B------:R-:W-:-:S04]  /*264e0*/  IMAD.U32 R2, RZ, RZ, UR4 ;  /* 0x00000004ff027e24 */ /* 0x000fc8000f8e00ff */
[----:B-1----:R-:W-:-:S04]  /*264f0*/  IMAD R9, R9, R2, RZ ;  /* 0x0000000209097224 */ /* 0x002fc800078e02ff */
[----:B------:R-:W-:-:S05]  /*26500*/  IMAD.IADD R0, R0, 0x1, R9 ;  /* 0x0000000100007824 */ /* 0x000fca00078e0209 */
[----:B------:R-:W-:-:S13]  /*26510*/  ISETP.GT.AND P6, PT, R0, R5, PT ;  /* 0x000000050000720c */ /* 0x000fda0003fc4270 */
[----:B------:R-:W-:Y:S05]  /*26520*/  @P6 BRA `(.L_x_1807) ;  /* 0x0000000000ac6947 */ /* 0x000fea0003800000 */
.L_x_1810:
[----:B------:R-:W3:Y:S01]  /*26530*/  LDL.LU R3, [R1+0x2dc] ;  /* 0x0002dc0001037983 */ /* 0x000ee20000300800 */
[----:B------:R-:W1:Y:S01]  /*26540*/  LDC R2, c[0x0][0xc3c] ;  /* 0x00030f00ff027b82 */ /* 0x000e620000000800 */
[----:B---3--:R-:W-:-:S05]  /*26550*/  VIADD R3, R3, 0x1f ;  /* 0x0000001f03037836 */ /* 0x008fca0000000000 */
        /* <DEDUP_REMOVED lines=8> */
[----:B---3--:R-:W1:Y:S02]  /*265e0*/  @!P6 LDC.64 R2, c[0x0][0xc80] ;  /* 0x00032000ff02eb82 */ /* 0x008e640000000a00 */
[----:B-1----:R-:W-:-:S05]  /*265f0*/  @!P6 IMAD.WIDE R2, R6, 0x4, R2 ;  /* 0x000000040602e825 */ /* 0x002fca00078e0202 */
[----:B------:R1:W3:Y:S02]  /*26600*/  @!P6 LDG.E R4, desc[UR60][R2.64] ;  /* 0x0000003c0204e981 */ /* 0x0002e4000c1e1900 */
[----:B-1----:R-:W1:Y:S02]  /*26610*/  @!P6 LDC.64 R2, c[0x0][0xc78] ;  /* 0x00031e00ff02eb82 */ /* 0x002e640000000a00 */
[----:B-1----:R-:W-:-:S04]  /*26620*/  @!P6 IMAD.WIDE R2, R6, 0x4, R2 ;  /* 0x000000040602e825 */ /* 0x002fc800078e0202 */
[----:B------:R-:W-:-:S06]  /*26630*/  IMAD.MOV.U32 R6, RZ, RZ, RZ ;  /* 0x000000ffff067224 */ /* 0x000fcc00078e00ff */
[----:B------:R-:W3:Y:S01]  /*26640*/  @!P6 LDG.E R6, desc[UR60][R2.64] ;  /* 0x0000003c0206e981 */ /* 0x000ee2000c1e1900 */
[----:B------:R-:W-:Y:S01]  /*26650*/  UMOV UR4, 0xffffffff ;  /* 0xffffffff00047882 */ /* 0x000fe20000000000 */
[----:B---3--:R-:W-:Y:S02]  /*26660*/  IMAD R2, R6, R4, RZ ;  /* 0x0000000406027224 */ /* 0x008fe400078e02ff */
        /* <DEDUP_REMOVED lines=17> */
.L_x_1914:
[----:B------:R-:W-:Y:S02]  /*26780*/  ULDC UR4, c[0x0][0xc38] ;  /* 0x00030e0000047ab9 */ /* 0x000fe40000000800 */
[----:B------:R-:W-:-:S04]  /*26790*/  IMAD.U32 R2, RZ, RZ, UR4 ;  /* 0x00000004ff027e24 */ /* 0x000fc8000f8e00ff */
[----:B-1----:R-:W-:-:S04]  /*267a0*/  IMAD R9, R9, R2, RZ ;  /* 0x0000000209097224 */ /* 0x002fc800078e02ff */
[----:B------:R-:W-:-:S05]  /*267b0*/  IMAD.IADD R0, R9, 0x1, R0 ;  /* 0x0000000109007824 */ /* 0x000fca00078e0200 */
[----:B------:R-:W-:-:S13]  /*267c0*/  ISETP.GT.AND P6, PT, R0, R5, PT ;  /* 0x000000050000720c */ /* 0x000fda0003fc4270 */
[----:B------:R-:W-:Y:S05]  /*267d0*/  @!P6 BRA `(.L_x_1810) ;  /* 0xfffffffc0054e947 */ /* 0x000fea000383ffff */
.L_x_1807:
[----:B------:R-:W-:Y:S01]  /*267e0*/  IMAD.IADD R9, R0, 0x1, -R9 ;  /* 0x0000000100097824 */ /* 0x000fe200078e0a09 */
[----:B------:R-:W-:-:S03]  /*267f0*/  UMOV UR4, 0xffffffff ;  /* 0xffffffff00047882 */ /* 0x000fc60000000000 */
[----:B------:R-:W-:-:S05]  /*26800*/  IMAD R0, R7, R2, R9 ;  /* 0x0000000207007224 */ /* 0x000fca00078e0209 */
[----:B------:R-:W-:Y:S01]  /*26810*/  ISETP.GT.AND P6, PT, R0, R5, PT ;  /* 0x000000050000720c */ /* 0x000fe20003fc4270 */
[----:B------:R-:W-:-:S12]  /*26820*/  BRA.DIV UR4, `(.L_x_1811) ;  /* 0x0000003604447947 */ /* 0x000fd8000b800000 */
[----:B------:R-:W3:Y:S01]  /*26830*/  LDL.LU R10, [R1+0x2dc] ;  /* 0x0002dc00010a7983 */ /* 0x000ee20000300800 */
[----:B------:R-:W-:-:S04]  /*26840*/  VOTE.ANY R0, PT, !P6 ;  /* 0x0000000000007806 */ /* 0x000fc800070e0100 */
[----:B------:R-:W1:Y:S02]  /*26850*/  POPC R3, R0 ;  /* 0x0000000000037309 */ /* 0x000e640000000000 */
[----:B-1----:R1:W4:Y:S04]  /*26860*/  SHFL.IDX PT, R4, R4, R3, 0x1f ;  /* 0x00001f0304047589 */ /* 0x00232800000e0000 */
[----:B------:R1:W0:Y:S01]  /*26870*/  SHFL.IDX PT, R6, R6, R3, 0x1f ;  /* 0x00001f0306067589 */ /* 0x00022200000e0000 */
[----:B---3--:R-:W-:-:S05]  /*26880*/  IMAD.IADD R10, R3, 0x1, R10 ;  /* 0x00000001030a7824 */ /* 0x008fca00078e020a */
[----:B0---4-:R1:W-:Y:S02]  /*26890*/  STL [R1+0x2dc], R10 ;  /* 0x0002dc0a01007387 */ /* 0x0113e40000100800 */
.L_x_1919:
[----:B------:R-:W-:-:S13]  /*268a0*/  ISETP.NE.AND P0, PT, R0, RZ, PT ;  /* 0x000000ff0000720c */ /* 0x000fda0003f05270 */
[----:B------:R-:W-:Y:S05]  /*268b0*/  @!P0 BRA `(.L_x_1812) ;  /* 0x0000000000148947 */ /* 0x000fea0003800000 */
[----:B------:R-:W-:Y:S01]  /*268c0*/  UMOV UR4, 0xffffffff ;  /* 0xffffffff00047882 */ /* 0x000fe20000000000 */
[----:B-1----:R-:W-:Y:S02]  /*268d0*/  VIADD R3, R3, 0xffffffff ;  /* 0xffffffff03037836 */ /* 0x002fe40000000000 */
[----:B------:R-:W-:Y:S05]  /*268e0*/  BRA.DIV UR4, `(.L_x_1813) ;  /* 0x00000036047c7947 */ /* 0x000fea000b800000 */
[----:B------:R1:W3:Y:S02]  /*268f0*/  SHFL.IDX PT, R3, R7, R3, 0x1f ;  /* 0x00001f0307037589 */ /* 0x0002e400000e0000 */
.L_x_1922:
[----:B---3--:R-:W-:-:S07]  /*26900*/  IMAD.MOV.U32 R8, RZ, RZ, R3 ;  /* 0x000000ffff087224 */ /* 0x008fce00078e0003 */
.L_x_1812:
[----:B------:R-:W-:Y:S01]  /*26910*/  ISETP.NE.AND P0, PT, R6, 0x1, PT ;  /* 0x000000010600780c */ /* 0x000fe20003f05270 */
[----:B------:R-:W-:-:S05]  /*26920*/  IMAD R0, R8, R2, R9 ;  /* 0x0000000208007224 */ /* 0x000fca00078e0209 */
[----:B------:R3:W-:Y:S02]  /*26930*/  STL [R1+0x2d0], R0 ;  /* 0x0002d00001007387 */ /* 0x0007e40000100800 */
[----:B---3--:R-:W-:-:S05]  /*26940*/  IMAD.IADD R0, R5, 0x1, -R0 ;  /* 0x0000000105007824 */ /* 0x008fca00078e0a00 */
[----:B------:R-:W-:Y:S05]  /*26950*/  @!P0 BRA `(.L_x_1814) ;  /* 0x0000000000e48947 */ /* 0x000fea0003800000 */
[----:B------:R-:W-:-:S04]  /*26960*/  IABS R5, R4 ;  /* 0x0000000400057213 */ /* 0x000fc80000000000 */
[----:B------:R-:W3:Y:S08]  /*26970*/  I2F.RP R2, R5 ;  /* 0x0000000500027306 */ /* 0x000ef00000209400 */
[----:B---3--:R-:W3:Y:S02]  /*26980*/  MUFU.RCP R2, R2 ;  /* 0x0000000200027308 */ /* 0x008ee40000001000 */
[----:B---3--:R-:W-:-:S06]  /*26990*/  VIADD R2, R2, 0xffffffe ;  /* 0x0ffffffe02027836 */ /* 0x008fcc0000000000 */
[----:B-1----:R-:W1:Y:S02]  /*269a0*/  F2I.FTZ.U32.TRUNC.NTZ R3, R2 ;  /* 0x0000000200037305 */ /* 0x002e64000021f000 */
[----:B-1----:R-:W-:-:S04]  /*269b0*/  IMAD.MOV R2, RZ, RZ, -R3 ;  /* 0x000000ffff027224 */ /* 0x002fc800078e0a03 */
        /* <DEDUP_REMOVED lines=14> */
[----:B------:R-:W1:Y:S07]  /*26aa0*/  I2F.RP R2, R5 ;  /* 0x0000000500027306 */ /* 0x000e6e0000209400 */
[----:B------:R-:W-:Y:S01]  /*26ab0*/  @P0 VIADD R8, R8, 0x1 ;  /* 0x0000000108080836 */ /* 0x000fe20000000000 */
[----:B-1----:R-:W1:Y:S02]  /*26ac0*/  MUFU.RCP R2, R2 ;  /* 0x0000000200027308 */ /* 0x002e640000001000 */
[----:B-1----:R-:W-:-:S06]  /*26ad0*/  VIADD R2, R2, 0xffffffe ;  /* 0x0ffffffe02027836 */ /* 0x002fcc0000000000 */
[----:B------:R-:W1:Y:S02]  /*26ae0*/  F2I.FTZ.U32.TRUNC.NTZ R3, R2 ;  /* 0x0000000200037305 */ /* 0x000e64000021f000 */
[----:B-1----:R-:W-:-:S04]  /*26af0*/  IMAD.MOV R2, RZ, RZ, -R3 ;  /* 0x000000ffff027224 */ /* 0x002fc800078e0a03 */
        /* <DEDUP_REMOVED lines=31> */
.L_x_1814:
[----:B-1----:R-:W3:Y:S01]  /*26cf0*/  LDL R3, [R1+0x2dc] ;  /* 0x0002dc0001037983 */ /* 0x002ee20000100800 */
[----:B------:R-:W3:Y:S02]  /*26d00*/  LDC.64 R6, c[0x0][0xc90] ;  /* 0x00032400ff067b82 */ /* 0x000ee40000000a00 */
[----:B---3--:R-:W-:-:S05]  /*26d10*/  IMAD.WIDE R6, R3, 0x4, R6 ;  /* 0x0000000403067825 */ /* 0x008fca00078e0206 */
[----:B------:R-:W3:Y:S02]  /*26d20*/  LDG.E R3, desc[UR60][R6.64] ;  /* 0x0000003c06037981 */ /* 0x000ee4000c1e1900 */
[----:B---3--:R-:W-:-:S05]  /*26d30*/  IMAD R5, R4, R3, RZ ;  /* 0x0000000304057224 */ /* 0x008fca00078e02ff */
[----:B------:R-:W-:-:S04]  /*26d40*/  IABS R8, R5 ;  /* 0x0000000500087213 */ /* 0x000fc80000000000 */
        /* <DEDUP_REMOVED lines=27> */
[----:B------:R-:W-:-:S04]  /*26f00*/  VIADDMNMX R8, R8, R2, R3, PT ;  /* 0x0000000208087246 */ /* 0x000fc80003800103 */
[----:B------:R-:W-:-:S04]  /*26f10*/  IABS R9, R8 ;  /* 0x0000000800097213 */ /* 0x000fc80000000000 */
[----:B------:R-:W1:Y:S08]  /*26f20*/  I2F.RP R2, R9 ;  /* 0x0000000900027306 */ /* 0x000e700000209400 */
[----:B-1----:R-:W1:Y:S02]  /*26f30*/  MUFU.RCP R2, R2 ;  /* 0x0000000200027308 */ /* 0x002e640000001000 */
[----:B-1----:R-:W-:-:S06]  /*26f40*/  VIADD R2, R2, 0xffffffe ;  /* 0x0ffffffe02027836 */ /* 0x002fcc0000000000 */
[----:B------:R1:W3:Y:S02]  /*26f50*/  F2I.FTZ.U32.TRUNC.NTZ R3, R2 ;  /* 0x0000000200037305 */ /* 0x0002e4000021f000 */
[----:B-1----:R-:W-:Y:S02]  /*26f60*/  IMAD.MOV.U32 R2, RZ, RZ, RZ ;  /* 0x000000ffff027224 */ /* 0x002fe400078e00ff */
[----:B---3--:R-:W-:-:S04]  /*26f70*/  IMAD.MOV R0, RZ, RZ, -R3 ;  /* 0x000000ffff007224 */ /* 0x008fc800078e0a03 */
        /* <DEDUP_REMOVED lines=12> */
[----:B------:R-:W-:Y:S02]  /*27040*/  LOP3.LUT R0, R6, R8, RZ, 0x3c, !PT ;  /* 0x0000000806007212 */ /* 0x000fe400078e3cff */
[----:B------:R-:W-:Y:S02]  /*27050*/  IADD3 R6, R7, 0x1000000, R6 ;  /* 0x0100000007067810 */ /* 0x000fe40007ffe006 */
[----:B------:R-:W-:-:S07]  /*27060*/  ISETP.GE.AND P2, PT, R0, RZ, PT ;  /* 0x000000ff0000720c */ /* 0x000fce0003f46270 */
[----:B------:R-:W-:-:S04]  /*27070*/  @P0 VIADD R2, R2, 0x1 ;  /* 0x0000000102020836 */ /* 0x000fc80000000000 */
[----:B------:R-:W-:-:S04]  /*27080*/  IMAD.MOV.U32 R0, RZ, RZ, R2 ;  /* 0x000000ffff007224 */ /* 0x000fc800078e0002 */
[----:B------:R-:W-:Y:S01]  /*27090*/  @!P2 IMAD.MOV R0, RZ, RZ, -R0 ;  /* 0x000000ffff00a224 */ /* 0x000fe200078e0a00 */
[----:B------:R-:W-:Y:S01]  /*270a0*/  @!P1 LOP3.LUT R0, RZ, R8, RZ, 0x33, !PT ;  /* 0x00000008ff009212 */ /* 0x000fe200078e33ff */
[----:B------:R-:W-:-:S04]  /*270b0*/  IMAD.MOV R8, RZ, RZ, -R8 ;  /* 0x000000ffff087224 */ /* 0x000fc800078e0a08 */
[----:B------:R-:W-:-:S05]  /*270c0*/  IMAD R2, R0, R8, R6 ;  /* 0x0000000800027224 */ /* 0x000fca00078e0206 */
[----:B------:R3:W-:Y:S02]  /*270d0*/  STL [R1+0x2d8], R2 ;  /* 0x0002d80201007387 */ /* 0x0007e40000100800 */
.L_x_1815:
[----:B------:R-:W-:-:S05]  /*270e0*/  LOP3.LUT R0, RZ, R0, RZ, 0x33, !PT ;  /* 0x00000000ff007212 */ /* 0x000fca00078e33ff */
[----:B------:R-:W-:-:S05]  /*270f0*/  IMAD.IADD R0, R4, 0x1, R0 ;  /* 0x0000000104007824 */ /* 0x000fca00078e0200 */
[----:B------:R4:W-:Y:S01]  /*27100*/  STL [R1+0x2d4], R0 ;  /* 0x0002d40001007387 */ /* 0x0009e20000100800 */
[----:B------:R-:W-:Y:S05]  /*27110*/  BRA `(.L_x_1816) ;  /* 0x0000000000287947 */ /* 0x000fea0003800000 */
.L_x_1808:
[----:B------:R-:W-:Y:S01]  /*27120*/  UMOV UR4, URZ ;  /* 0x0000003f00047c82 */ /* 0x000fe20008000000 */
[----:B------:R-:W-:Y:S01]  /*27130*/  UMOV UR5, URZ ;  /* 0x0000003f00057c82 */ /* 0x000fe20008000000 */
[----:B------:R-:W-:Y:S01]  /*27140*/  ULDC UR6, c[0x0][0xc3c] ;  /* 0x00030f0000067ab9 */ /* 0x000fe20000000800 */
[----:B------:R-:W-:Y:S01]  /*27150*/  IMAD.U32 R3, RZ, RZ, UR4 ;  /* 0x00000004ff037e24 */ /* 0x000fe2000f8e00ff */
[----:B------:R1:W-:Y:S01]  /*27160*/  STL [R1+0x2d0], R5 ;  /* 0x0002d00501007387 */ /* 0x0003e20000100800 */
[----:B------:R-:W-:Y:S02]  /*27170*/  IMAD.U32 R2, RZ, RZ, UR5 ;  /* 0x00000005ff027e24 */ /* 0x000fe4000f8e00ff */
[----:B------:R-:W-:Y:S01]  /*27180*/  IMAD.U32 R0, RZ, RZ, UR6 ;  /* 0x00000006ff007e24 */ /* 0x000fe2000f8e00ff */
[----:B------:R1:W-:Y:S04]  /*27190*/  STL [R1+0x2d4], R3 ;  /* 0x0002d40301007387 */ /* 0x0003e80000100800 */
[----:B------:R1:W-:Y:S04]  /*271a0*/  STL [R1+0x2dc], R0 ;  /* 0x0002dc0001007387 */ /* 0x0003e80000100800 */
[----:B------:R1:W-:Y:S02]  /*271b0*/  STL [R1+0x2d8], R2 ;  /* 0x0002d80201007387 */ /* 0x0003e40000100800 */
.L_x_1816:
[----:B-1-3--:R-:W0:Y:S04]  /*271c0*/  LDL R2, [R1+0x2dc] ;  /* 0x0002dc0001027983 */ /* 0x00ae280000100800 */
[----:B------:R-:W3:Y:S04]  /*271d0*/  LDL R3, [R1+0x2d8] ;  /* 0x0002d80001037983 */ /* 0x000ee80000100800 */
[----:B------:R-:W5:Y:S04]  /*271e0*/  LDL R4, [R1+0x2d0] ;  /* 0x0002d00001047983 */ /* 0x000f680000100800 */
[----:B------:R-:W5:Y:S01]  /*271f0*/  LDL R5, [R1+0x2d4] ;  /* 0x0002d40001057983 */ /* 0x000f620000100800 */
[----:B----4-:R-:W1:Y:S01]  /*27200*/  S2R R0, SR_TID.X ;  /* 0x0000000000007919 */ /* 0x010e620000002100 */
[----:B------:R-:W-:Y:S05]  /*27210*/  WARPSYNC.ALL ;  /* 0x0000000000007948 */ /* 0x000fea0003800000 */
[----:B-1----:R-:W-:Y:S01]  /*27220*/  LOP3.LUT R0, R0, 0x1f, RZ, 0xc0, !PT ;  /* 0x0000001f00007812 */ /* 0x002fe200078ec0ff */
[----:B------:R-:W-:Y:S03]  /*27230*/  BAR.SYNC.DEFER_BLOCKING 0x4, 0x180 ;  /* 0x0106000000007b1d */ /* 0x000fe60000010000 */
[----:B------:R-:W-:-:S13]  /*27240*/  ISETP.NE.AND P0, PT, R0, RZ, PT ;  /* 0x000000ff0000720c */ /* 0x000fda0003f05270 */
[----:B------:R-:W1:Y:S01]  /*27250*/  @!P0 S2R R0, SR_CgaCtaId ;  /* 0x0000000000008919 */ /* 0x000e620000008800 */
[----:B0-----:R-:W-:Y:S01]  /*27260*/  IMAD.MOV.U32 R7, RZ, RZ, R2 ;  /* 0x000000ffff077224 */ /* 0x001fe200078e0002 */
[----:B------:R-:W-:Y:S01]  /*27270*/  @!P0 MOV R2, 0x400 ;  /* 0x0000040000028802 */ /* 0x000fe20000000f00 */
[----:B---3--:R-:W-:-:S03]  /*27280*/  IMAD.MOV.U32 R6, RZ, RZ, R3 ;  /* 0x000000ffff067224 */ /* 0x008fc600078e0003 */
[----:B-1----:R-:W-:-:S05]  /*27290*/  @!P0 LEA R19, R0, R2, 0x18 ;  /* 0x0000000200138211 */ /* 0x002fca00078ec0ff */
[----:B-----5:R0:W-:Y:S01]  /*272a0*/  @!P0 STS.128 [R19+0x308d0], R4 ;  /* 0x0308d00413008388 */ /* 0x0201e20000000c00 */
[----:B------:R-:W-:Y:S06]  /*272b0*/  BAR.ARV 0x5, 0x180 ;  /* 0x0146000000007b1d */ /* 0x000fec0000002000 */
.L_x_1805:
[----:B----4-:R-:W3:Y:S01]  /*272c0*/  LDL R0, [R1+0x2dc] ;  /* 0x0002dc0001007983 */ /* 0x010ee20000100800 */
[----:B------:R-:W-:Y:S02]  /*272d0*/  ULDC UR4, c[0x0][0xc3c] ;  /* 0x00030f0000047ab9 */ /* 0x000fe40000000800 */
[----:B---3--:R-:W-:-:S13]  /*272e0*/  ISETP.GE.AND P0, PT, R0, UR4, PT ;  /* 0x0000000400007c0c */ /* 0x008fda000bf06270 */
[----:B------:R-:W-:Y:S05]  /*272f0*/  @!P0 BRA `(.L_x_1817) ;  /* 0xffffff7c00f48947 */ /* 0x000fea000383ffff */
[----:B------:R-:W-:Y:S05]  /*27300*/  BSYNC B8 ;  /* 0x0000000000087941 */ /* 0x000fea0003800000 */
.L_x_1651:
[----:B---3--:R-:W3:Y:S01]  /*27310*/  LDL.LU R0, [R1+0x32c] ;  /* 0x00032c0001007983 */ /* 0x008ee20000300800 */
[----:B------:R-:W-:Y:S01]  /*27320*/  BSSY B0, `(.L_x_1818) ;  /* 0x000000b000007945 */ /* 0x000fe20003800000 */
[----:B01----:R-:W0:Y:S01]  /*27330*/  S2R R5, SR_CgaCtaId ;  /* 0x0000000000057919 */ /* 0x003e220000008800 */
        /* <DEDUP_REMOVED lines=9> */
.L_x_1923:
[----:B------:R-:W-:Y:S05]  /*273d0*/  BSYNC B0 ;  /* 0x0000000000007941 */ /* 0x000fea0003800000 */
.L_x_1818:
[----:B------:R-:W-:-:S03]  /*273e0*/  UMOV UR4, 0xffffffff ;  /* 0xffffffff00047882 */ /* 0x000fc60000000000 */
[----:B------:R-:W-:Y:S05]  /*273f0*/  BRA.DIV UR4, `(.L_x_1820) ;  /* 0x0000002a04f87947 */ /* 0x000fea000b800000 */
[----:B------:R-:W1:Y:S02]  /*27400*/  S2R R2, SR_TID.X ;  /* 0x0000000000027919 */ /* 0x000e640000002100 */
[----:B-1----:R-:W-:-:S04]  /*27410*/  SHF.R.U32.HI R2, RZ, 0x5, R2 ;  /* 0x00000005ff027819 */ /* 0x002fc80000011602 */
[----:B------:R-:W-:-:S05]  /*27420*/  LOP3.LUT R2, R2, 0x3, RZ, 0xc0, !PT ;  /* 0x0000000302027812 */ /* 0x000fca00078ec0ff */
[----:B------:R1:W3:Y:S02]  /*27430*/  SHFL.IDX PT, R14, R2, RZ, 0x1f ;  /* 0x00001fff020e7589 */ /* 0x0002e400000e0000 */
.L_x_1926:
[----:B---3--:R-:W-:Y:S01]  /*27440*/  ISETP.NE.AND P0, PT, R14, RZ, PT ;  /* 0x000000ff0e00720c */ /* 0x008fe20003f05270 */
[----:B------:R-:W-:-:S12]  /*27450*/  BSSY B0, `(.L_x_1821) ;  /* 0x0000029000007945 */ /* 0x000fd80003800000 */
[----:B------:R-:W-:Y:S05]  /*27460*/  @P0 BRA `(.L_x_1822) ;  /* 0x00000000009c0947 */ /* 0x000fea0003800000 */
[----:B------:R-:W-:-:S03]  /*27470*/  UMOV UR4, 0xffffffff ;  /* 0xffffffff00047882 */ /* 0x000fc60000000000 */
[----:B------:R-:W-:Y:S05]  /*27480*/  BRA.DIV UR4, `(.L_x_1823) ;  /* 0x0000002e04087947 */ /* 0x000fea000b800000 */
[----:B------:R-:W-:-:S13]  /*27490*/  ELECT P6, URZ, PT ;  /* 0x00000000003f782f */ /* 0x000fda00038c0000 */
.L_x_1929:
[----:B------:R-:W-:Y:S05]  /*274a0*/  @!P6 BRA `(.L_x_1822) ;  /* 0x00000000008ce947 */ /* 0x000fea0003800000 */
[----:B-1----:R-:W3:Y:S02]  /*274b0*/  LDL R2, [R1+0x304] ;  /* 0x0003040001027983 */ /* 0x002ee40000100800 */
[----:B---3--:R-:W-:-:S13]  /*274c0*/  R2UR UR4, R2 ;  /* 0x00000000020472ca */ /* 0x008fda00000e0000 */
[----:B------:R-:W-:-:S06]  /*274d0*/  ULOP3.LUT UR4, UR4, 0x2, URZ, 0xfc, !UPT ;  /* 0x0000000204047892 */ /* 0x000fcc000f8efc3f */
[----:B------:R-:W-:-:S05]  /*274e0*/  IMAD.U32 R2, RZ, RZ, UR4 ;  /* 0x00000004ff027e24 */ /* 0x000fca000f8e00ff */
[----:B------:R-:W-:-:S13]  /*274f0*/  ISETP.NE.AND P2, PT, R2, 0x3, PT ;  /* 0x000000030200780c */ /* 0x000fda0003f45270 */
[----:B------:R-:W-:Y:S05]  /*27500*/  @!P2 BRA `(.L_x_1824) ;  /* 0x000000000004a947 */ /* 0x000fea0003800000 */
[----:B------:R-:W-:Y:S01]  /*27510*/  BPT.TRAP 0x1 ;  /* 0x000000040000795c */ /* 0x000fe20000300000 */
.L_x_1824:
[----:B0-----:R-:W3:Y:S04]  /*27520*/  LDL R3, [R1+0x2e0] ;  /* 0x0002e00001037983 */ /* 0x001ee80000100800 */
[----:B------:R-:W4:Y:S01]  /*27530*/  LDL.LU R7, [R1+0x2e4] ;  /* 0x0002e40001077983 */ /* 0x000f220000300800 */
[----:B------:R-:W-:-:S04]  /*27540*/  VIADD R2, R0, 0x30840 ;  /* 0x0003084000027836 */ /* 0x000fc80000000000 */
[C---:B---3--:R-:W-:Y:S02]  /*27550*/  IMAD R6, R3.reuse, 0x8, R2 ;  /* 0x0000000803067824 */ /* 0x048fe400078e0202 */
[----:B------:R-:W-:Y:S01]  /*27560*/  VIADD R3, R3, 0x1 ;  /* 0x0000000103037836 */ /* 0x000fe20000000000 */
[----:B----4-:R-:W-:-:S04]  /*27570*/  SHF.L.U32 R5, R7, 0x1f, RZ ;  /* 0x0000001f07057819 */ /* 0x010fc800000006ff */
        /* <DEDUP_REMOVED lines=8> */
.L_x_1930:
[----:B------:R-:W1:Y:S02]  /*27600*/  SYNCS.PHASECHK.TRANS64.TRYWAIT P0, [R7+URZ], R2 ;  /* 0x00000002070075a7 */ /* 0x000e64000800017f */
[----:B-1----:R-:W-:Y:S05]  /*27610*/  @!P0 BRA `(.L_x_1826) ;  /* 0x0000002800d88947 */ /* 0x002fea0003800000 */
.L_x_1931:
[----:B------:R-:W-:Y:S05]  /*27620*/  @!P2 BRA `(.L_x_1827) ;  /* 0x000000000004a947 */ /* 0x000fea0003800000 */
[----:B------:R-:W-:Y:S01]  /*27630*/  BPT.TRAP 0x1 ;  /* 0x000000040000795c */ /* 0x000fe20000300000 */
.L_x_1827:
[----:B------:R-:W3:Y:S01]  /*27640*/  LDL.LU R4, [R1+0x2e0] ;  /* 0x0002e00001047983 */ /* 0x000ee20000300800 */
[----:B------:R-:W-:-:S04]  /*27650*/  VIADD R0, R0, 0x30860 ;  /* 0x0003086000007836 */ /* 0x000fc80000000000 */
[----:B---3--:R-:W-:-:S04]  /*27660*/  IMAD R4, R4, 0x8, R0 ;  /* 0x0000000804047824 */ /* 0x008fc800078e0200 */
[----:B------:R-:W3:Y:S02]  /*27670*/  SYNCS.PHASECHK.TRANS64.TRYWAIT P0, [R4+URZ], R5 ;  /* 0x00000005040075a7 */ /* 0x000ee4000800017f */
[----:B---3--:R-:W-:Y:S05]  /*27680*/  @!P0 BRA `(.L_x_1828) ;  /* 0x0000002800d08947 */ /* 0x008fea0003800000 */
.L_x_1932:
[----:B------:R-:W-:-:S07]  /*27690*/  IMAD R3, R3, 0x8, R0 ;  /* 0x0000000803037824 */ /* 0x000fce00078e0200 */
.L_x_1829:
[----:B----4-:R4:W0:Y:S02]  /*276a0*/  SYNCS.PHASECHK.TRANS64.TRYWAIT P0, [R3+URZ], R2 ;  /* 0x00000002030075a7 */ /* 0x010824000800017f */
[----:B0-----:R-:W-:Y:S05]  /*276b0*/  @!P0 NANOSLEEP.SYNCS 0x989680 ;  /* 0x009896800000895d */ /* 0x001fea0003900000 */
[----:B------:R-:W0:Y:S02]  /*276c0*/  @!P0 SYNCS.PHASECHK.TRANS64 P0, [R3+URZ], R2 ;  /* 0x00000002030085a7 */ /* 0x000e24000800007f */
[----:B0-----:R-:W-:Y:S05]  /*276d0*/  @!P0 BRA `(.L_x_1829) ;  /* 0xfffffffc00f08947 */ /* 0x001fea000383ffff */
.L_x_1822:
[----:B------:R-:W-:Y:S05]  /*276e0*/  BSYNC B0 ;  /* 0x0000000000007941 */ /* 0x000fea0003800000 */
.L_x_1821:
[----:B------:R-:W-:Y:S05]  /*276f0*/  EXIT ;  /* 0x000000000000794d */ /* 0x000fea0003800000 */
.L_x_1482:
[----:B0-----:R0:W1:Y:S02]  /*27700*/  SYNCS.PHASECHK.TRANS64.TRYWAIT P0, [R50+URZ+0x308b0], R9 ;  /* 0x0308b009320075a7 */ /* 0x001064000800017f */
[----:B-1----:R-:W-:Y:S05]  /*27710*/  @!P0 NANOSLEEP.SYNCS 0x989680 ;  /* 0x009896800000895d */ /* 0x002fea0003900000 */
[----:B------:R-:W1:Y:S02]  /*27720*/  @!P0 SYNCS.PHASECHK.TRANS64 P0, [R50+URZ+0x308b0], R9 ;  /* 0x0308b009320085a7 */ /* 0x000e64000800007f */
[----:B-1----:R-:W-:Y:S05]  /*27730*/  @!P0 BRA `(.L_x_1482) ;  /* 0xfffffffc00f08947 */ /* 0x002fea000383ffff */
[----:B------:R-:W-:Y:S05]  /*27740*/  BRA `(.L_x_1830) ;  /* 0xfffffdc800507947 */ /* 0x000fea000383ffff */
.L_x_1504:
[----:B------:R-:W-:Y:S02]  /*27750*/  IMAD.MOV.U32 R13, RZ, RZ, R0 ;  /* 0x000000ffff0d7224 */ /* 0x000fe400078e0000 */
[----:B------:R-:W-:Y:S02]  /*27760*/  IMAD.MOV.U32 R12, RZ, RZ, RZ ;  /* 0x000000ffff0c7224 */ /* 0x000fe400078e00ff */
[----:B------:R-:W-:Y:S02]  /*27770*/  IMAD.MOV.U32 R11, RZ, RZ, 0x1c1f ;  /* 0x00001c1fff0b7424 */ /* 0x000fe400078e00ff */
[----:B------:R-:W-:-:S07]  /*27780*/  IMAD.MOV.U32 R15, RZ, RZ, -0x1 ;  /* 0xffffffffff0f7424 */ /* 0x000fce00078e00ff */
[----:B------:R-:W-:Y:S05]  /*27790*/  WARPSYNC.COLLECTIVE R15, `(.L_x_1831) ;  /* 0x000000000f087348 */ /* 0x000fea0003c00000 */
[----:B------:R0:W1:Y:S02]  /*277a0*/  SHFL.IDX P6, R14, R13, R12, R11 ;  /* 0x0000000c0d0e7389 */ /* 0x00006400000c000b */
[----:B01----:R-:W-:Y:S01]  /*277b0*/  ENDCOLLECTIVE ;  /* 0x000000000000791b */ /* 0x003fe20003800000 */
.L_x_1831:
[----:B------:R-:W-:Y:S02]  /*277c0*/  IMAD.MOV.U32 R13, RZ, RZ, R4 ;  /* 0x000000ffff0d7224 */ /* 0x000fe400078e0004 */
[----:B------:R-:W-:-:S07]  /*277d0*/  IMAD.MOV.U32 R3, RZ, RZ, R14 ;  /* 0x000000ffff037224 */ /* 0x000fce00078e000e */
[----:B------:R-:W-:Y:S05]  /*277e0*/  WARPSYNC.COLLECTIVE R15, `(.L_x_1832) ;  /* 0x000000000f087348 */ /* 0x000fea0003c00000 */
[----:B------:R0:W1:Y:S02]  /*277f0*/  SHFL.IDX P6, R14, R13, R12, R11 ;  /* 0x0000000c0d0e7389 */ /* 0x00006400000c000b */
[----:B01----:R-:W-:Y:S01]  /*27800*/  ENDCOLLECTIVE ;  /* 0x000000000000791b */ /* 0x003fe20003800000 */
.L_x_1832:
[----:B------:R-:W-:Y:S02]  /*27810*/  IMAD.MOV.U32 R13, RZ, RZ, R7 ;  /* 0x000000ffff0d7224 */ /* 0x000fe400078e0007 */
[----:B------:R-:W-:-:S07]  /*27820*/  IMAD.MOV.U32 R2, RZ, RZ, R14 ;  /* 0x000000ffff027224 */ /* 0x000fce00078e000e */
[----:B------:R-:W-:Y:S05]  /*27830*/  WARPSYNC.COLLECTIVE R15, `(.L_x_1833) ;  /* 0x000000000f087348 */ /* 0x000fea0003c00000 */
[----:B------:R0:W1:Y:S02]  /*27840*/  SHFL.IDX P6, R14, R13, R12, R11 ;  /* 0x0000000c0d0e7389 */ /* 0x00006400000c000b */
[----:B01----:R-:W-:Y:S01]  /*27850*/  ENDCOLLECTIVE ;  /* 0x000000000000791b */ /* 0x003fe20003800000 */
.L_x_1833:
[----:B------:R-:W-:Y:S02]  /*27860*/  IMAD.MOV.U32 R13, RZ, RZ, R6 ;  /* 0x000000ffff0d7224 */ /* 0x000fe400078e0006 */
[----:B------:R-:W-:-:S07]  /*27870*/  IMAD.MOV.U32 R5, RZ, RZ, R14 ;  /* 0x000000ffff057224 */ /* 0x000fce00078e000e */
[----:B------:R-:W-:Y:S05]  /*27880*/  WARPSYNC.COLLECTIVE R15, `(.L_x_1834) ;  /* 0x000000000f087348 */ /* 0x000fea0003c00000 */
[----:B------:R0:W1:Y:S02]  /*27890*/  SHFL.IDX P6, R14, R13, R12, R11 ;  /* 0x0000000c0d0e7389 */ /* 0x00006400000c000b */
[----:B01----:R-:W-:Y:S01]  /*278a0*/  ENDCOLLECTIVE ;  /* 0x000000000000791b */ /* 0x003fe20003800000 */
.L_x_1834:
[----:B------:R-:W-:Y:S05]  /*278b0*/  BRA `(.L_x_1835) ;  /* 0xfffffde000447947 */ /* 0x000fea000383ffff */
.L_x_1507:
[----:B------:R-:W-:Y:S01]  /*278c0*/  BSSY B1, `(.L_x_1836) ;  /* 0x0000008000017945 */ /* 0x000fe20003800000 */
[----:B------:R-:W-:Y:S02]  /*278d0*/  IMAD.MOV.U32 R13, RZ, RZ, R0 ;  /* 0x000000ffff0d7224 */ /* 0x000fe400078e0000 */
[----:B------:R-:W-:Y:S02]  /*278e0*/  IMAD.MOV.U32 R12, RZ, RZ, 0x1 ;  /* 0x00000001ff0c7424 */ /* 0x000fe400078e00ff */
[----:B------:R-:W-:Y:S02]  /*278f0*/  IMAD.MOV.U32 R11, RZ, RZ, 0x1c1f ;  /* 0x00001c1fff0b7424 */ /* 0x000fe400078e00ff */
[----:B------:R-:W-:-:S07]  /*27900*/  IMAD.MOV.U32 R15, RZ, RZ, -0x1 ;  /* 0xffffffffff0f7424 */ /* 0x000fce00078e00ff */
[----:B0---4-:R-:W-:Y:S05]  /*27910*/  WARPSYNC.COLLECTIVE R15, `(.L_x_1837) ;  /* 0x000000000f087348 */ /* 0x011fea0003c00000 */
[----:B----4-:R1:W2:Y:S02]  /*27920*/  SHFL.IDX P6, R14, R13, R12, R11 ;  /* 0x0000000c0d0e7389 */ /* 0x0102a400000c000b */
[----:B012---:R-:W-:Y:S01]  /*27930*/  ENDCOLLECTIVE ;  /* 0x000000000000791b */ /* 0x007fe20003800000 */
.L_x_1837:
[----:B------:R-:W-:Y:S05]  /*27940*/  BSYNC B1 ;  /* 0x0000000000017941 */ /* 0x000fea0003800000 */
.L_x_1836:
[----:B------:R-:W-:Y:S02]  /*27950*/  IMAD.MOV.U32 R13, RZ, RZ, R4 ;  /* 0x000000ffff0d7224 */ /* 0x000fe400078e0004 */
[----:B------:R-:W-:Y:S02]  /*27960*/  IMAD.MOV.U32 R12, RZ, RZ, 0x1 ;  /* 0x00000001ff0c7424 */ /* 0x000fe400078e00ff */
[----:B------:R-:W-:Y:S02]  /*27970*/  IMAD.MOV.U32 R11, RZ, RZ, 0x1c1f ;  /* 0x00001c1fff0b7424 */ /* 0x000fe400078e00ff */
[----:B------:R-:W-:Y:S02]  /*27980*/  IMAD.MOV.U32 R15, RZ, RZ, -0x1 ;  /* 0xffffffffff0f7424 */ /* 0x000fe400078e00ff */
[----:B------:R-:W-:-:S07]  /*27990*/  IMAD.MOV.U32 R5, RZ, RZ, R14 ;  /* 0x000000ffff057224 */ /* 0x000fce00078e000e */
[----:B------:R-:W-:Y:S05]  /*279a0*/  WARPSYNC.COLLECTIVE R15, `(.L_x_1838) ;  /* 0x000000000f087348 */ /* 0x000fea0003c00000 */
[----:B------:R0:W1:Y:S02]  /*279b0*/  SHFL.IDX P6, R14, R13, R12, R11 ;  /* 0x0000000c0d0e7389 */ /* 0x00006400000c000b */
[----:B01----:R-:W-:Y:S01]  /*279c0*/  ENDCOLLECTIVE ;  /* 0x000000000000791b */ /* 0x003fe20003800000 */
.L_x_1838:
[----:B------:R-:W-:Y:S02]  /*279d0*/  IMAD.MOV.U32 R13, RZ, RZ, R7 ;  /* 0x000000ffff0d7224 */ /* 0x000fe400078e0007 */
[----:B------:R-:W-:-:S07]  /*279e0*/  IMAD.MOV.U32 R4, RZ, RZ, R14 ;  /* 0x000000ffff047224 */ /* 0x000fce00078e000e */
[----:B------:R-:W-:Y:S05]  /*279f0*/  WARPSYNC.COLLECTIVE R15, `(.L_x_1839) ;  /* 0x000000000f087348 */ /* 0x000fea0003c00000 */
[----:B------:R0:W1:Y:S02]  /*27a00*/  SHFL.IDX P6, R14, R13, R12, R11 ;  /* 0x0000000c0d0e7389 */ /* 0x00006400000c000b */
[----:B01----:R-:W-:Y:S01]  /*27a10*/  ENDCOLLECTIVE ;  /* 0x000000000000791b */ /* 0x003fe20003800000 */
.L_x_1839:
[----:B------:R-:W-:Y:S02]  /*27a20*/  IMAD.MOV.U32 R13, RZ, RZ, R6 ;  /* 0x000000ffff0d7224 */ /* 0x000fe400078e0006 */
[----:B------:R-:W-:-:S07]  /*27a30*/  IMAD.MOV.U32 R7, RZ, RZ, R14 ;  /* 0x000000ffff077224 */ /* 0x000fce00078e000e */
[----:B------:R-:W-:Y:S05]  /*27a40*/  WARPSYNC.COLLECTIVE R15, `(.L_x_1840) ;  /* 0x000000000f087348 */ /* 0x000fea0003c00000 */
[----:B------:R0:W1:Y:S02]  /*27a50*/  SHFL.IDX P6, R14, R13, R12, R11 ;  /* 0x0000000c0d0e7389 */ /* 0x00006400000c000b */
[----:B01----:R-:W-:Y:S01]  /*27a60*/  ENDCOLLECTIVE ;  /* 0x000000000000791b */ /* 0x003fe20003800000 */
.L_x_1840:
[----:B------:R-:W-:Y:S01]  /*27a70*/  IMAD.MOV.U32 R6, RZ, RZ, R14 ;  /* 0x000000ffff067224 */ /* 0x000fe200078e000e */
[----:B------:R-:W-:Y:S06]  /*27a80*/  BRA `(.L_x_1841) ;  /* 0xfffffde400f47947 */ /* 0x000fec000383ffff */
.L_x_1510:
[----:B0-----:R-:W-:-:S04]  /*27a90*/  IMAD.U32 R5, RZ, RZ, UR37 ;  /* 0x00000025ff057e24 */ /* 0x001fc8000f8e00ff */
[----:B------:R0:W1:Y:S03]  /*27aa0*/  SYNCS.PHASECHK.TRANS64.TRYWAIT P0, [R5+URZ+0x30800], R4 ;  /* 0x03080004050075a7 */ /* 0x000066000800017f */
[----:B-1----:R-:W-:Y:S05]  /*27ab0*/  @!P0 NANOSLEEP.SYNCS 0x989680 ;  /* 0x009896800000895d */ /* 0x002fea0003900000 */
[----:B------:R-:W1:Y:S02]  /*27ac0*/  @!P0 SYNCS.PHASECHK.TRANS64 P0, [R5+URZ+0x30800], R4 ;  /* 0x03080004050085a7 */ /* 0x000e64000800007f */
[----:B-1----:R-:W-:Y:S05]  /*27ad0*/  @!P0 BRA `(.L_x_1510) ;  /* 0xfffffffc00ec8947 */ /* 0x002fea000383ffff */
[----:B------:R-:W-:Y:S05]  /*27ae0*/  BRA `(.L_x_1842) ;  /* 0xfffffdf0001c7947 */ /* 0x000fea000383ffff */
.L_x_1534:
[----:B------:R-:W-:Y:S02]  /*27af0*/  IMAD.MOV.U32 R13, RZ, RZ, R4 ;  /* 0x000000ffff0d7224 */ /* 0x000fe400078e0004 */
[----:B------:R-:W-:Y:S02]  /*27b00*/  IMAD.MOV.U32 R12, RZ, RZ, RZ ;  /* 0x000000ffff0c7224 */ /* 0x000fe400078e00ff */
[----:B------:R-:W-:Y:S02]  /*27b10*/  IMAD.MOV.U32 R11, RZ, RZ, 0x1c1f ;  /* 0x00001c1fff0b7424 */ /* 0x000fe400078e00ff */
[----:B------:R-:W-:-:S07]  /*27b20*/  IMAD.MOV.U32 R15, RZ, RZ, -0x1 ;  /* 0xffffffffff0f7424 */ /* 0x000fce00078e00ff */
[----:B------:R-:W-:Y:S05]  /*27b30*/  WARPSYNC.COLLECTIVE R15, `(.L_x_1843) ;  /* 0x000000000f087348 */ /* 0x000fea0003c00000 */
[----:B------:R0:W1:Y:S02]  /*27b40*/  SHFL.IDX P6, R14, R13, R12, R11 ;  /* 0x0000000c0d0e7389 */ /* 0x00006400000c000b */
[----:B01----:R-:W-:Y:S01]  /*27b50*/  ENDCOLLECTIVE ;  /* 0x000000000000791b */ /* 0x003fe20003800000 */
.L_x_1843:
[----:B------:R-:W-:Y:S02]  /*27b60*/  IMAD.MOV.U32 R13, RZ, RZ, R0 ;  /* 0x000000ffff0d7224 */ /* 0x000fe400078e0000 */
[----:B------:R-:W-:-:S07]  /*27b70*/  IMAD.MOV.U32 R3, RZ, RZ, R14 ;  /* 0x000000ffff037224 */ /* 0x000fce00078e000e */
[----:B------:R-:W-:Y:S05]  /*27b80*/  WARPSYNC.COLLECTIVE R15, `(.L_x_1844) ;  /* 0x000000000f087348 */ /* 0x000fea0003c00000 */
[----:B------:R0:W1:Y:S02]  /*27b90*/  SHFL.IDX P6, R14, R13, R12, R11 ;  /* 0x0000000c0d0e7389 */ /* 0x00006400000c000b */
[----:B01----:R-:W-:Y:S01]  /*27ba0*/  ENDCOLLECTIVE ;  /* 0x000000000000791b */ /* 0x003fe20003800000 */
.L_x_1844:
[----:B------:R-:W-:Y:S02]  /*27bb0*/  IMAD.MOV.U32 R13, RZ, RZ, R9 ;  /* 0x000000ffff0d7224 */ /* 0x000fe400078e0009 */
[----:B------:R-:W-:-:S07]  /*27bc0*/  IMAD.MOV.U32 R2, RZ, RZ, R14 ;  /* 0x000000ffff027224 */ /* 0x000fce00078e000e */
[----:B------:R-:W-:Y:S05]  /*27bd0*/  WARPSYNC.COLLECTIVE R15, `(.L_x_1845) ;  /* 0x000000000f087348 */ /* 0x000fea0003c00000 */
[----:B------:R0:W1:Y:S02]  /*27be0*/  SHFL.IDX P6, R14, R13, R12, R11 ;  /* 0x0000000c0d0e7389 */ /* 0x00006400000c000b */
[----:B01----:R-:W-:Y:S01]  /*27bf0*/  ENDCOLLECTIVE ;  /* 0x000000000000791b */ /* 0x003fe20003800000 */
.L_x_1845:
[----:B------:R-:W-:Y:S02]  /*27c00*/  IMAD.MOV.U32 R13, RZ, RZ, R8 ;  /* 0x000000ffff0d7224 */ /* 0x000fe400078e0008 */
[----:B------:R-:W-:-:S07]  /*27c10*/  IMAD.MOV.U32 R5, RZ, RZ, R14 ;  /* 0x000000ffff057224 */ /* 0x000fce00078e000e */
[----:B------:R-:W-:Y:S05]  /*27c20*/  WARPSYNC.COLLECTIVE R15, `(.L_x_1846) ;  /* 0x000000000f087348 */ /* 0x000fea0003c00000 */
[----:B------:R0:W1:Y:S02]  /*27c30*/  SHFL.IDX P6, R14, R13, R12, R11 ;  /* 0x0000000c0d0e7389 */ /* 0x00006400000c000b */
[----:B01----:R-:W-:Y:S01]  /*27c40*/  ENDCOLLECTIVE ;  /* 0x000000000000791b */ /* 0x003fe20003800000 */
.L_x_1846:
[----:B------:R-:W-:Y:S02]  /*27c50*/  IMAD.MOV.U32 R12, RZ, RZ, R2 ;  /* 0x000000ffff0c7224 */ /* 0x000fe400078e0002 */
[----:B------:R-:W-:Y:S01]  /*27c60*/  IMAD.MOV.U32 R13, RZ, RZ, R3 ;  /* 0x000000ffff0d7224 */ /* 0x000fe200078e0003 */
[----:B------:R-:W-:Y:S06]  /*27c70*/  BRA `(.L_x_1847) ;  /* 0xfffffe1400e87947 */ /* 0x000fec000383ffff */
.L_x_1537:
[----:B------:R-:W-:Y:S01]  /*27c80*/  BSSY B1, `(.L_x_1848) ;  /* 0x0000008000017945 */ /* 0x000fe20003800000 */
[----:B------:R-:W-:Y:S02]  /*27c90*/  IMAD.MOV.U32 R13, RZ, RZ, R4 ;  /* 0x000000ffff0d7224 */ /* 0x000fe400078e0004 */
[----:B------:R-:W-:Y:S02]  /*27ca0*/  IMAD.MOV.U32 R12, RZ, RZ, 0x1 ;  /* 0x00000001ff0c7424 */ /* 0x000fe400078e00ff */
[----:B------:R-:W-:Y:S02]  /*27cb0*/  IMAD.MOV.U32 R11, RZ, RZ, 0x1c1f ;  /* 0x00001c1fff0b7424 */ /* 0x000fe400078e00ff */
[----:B------:R-:W-:-:S07]  /*27cc0*/  IMAD.MOV.U32 R15, RZ, RZ, -0x1 ;  /* 0xffffffffff0f7424 */ /* 0x000fce00078e00ff */
[----:B------:R-:W-:Y:S05]  /*27cd0*/  WARPSYNC.COLLECTIVE R15, `(.L_x_1849) ;  /* 0x000000000f087348 */ /* 0x000fea0003c00000 */
[----:B------:R0:W1:Y:S02]  /*27ce0*/  SHFL.IDX P6, R14, R13, R12, R11 ;  /* 0x0000000c0d0e7389 */ /* 0x00006400000c000b */
[----:B01----:R-:W-:Y:S01]  /*27cf0*/  ENDCOLLECTIVE ;  /* 0x000000000000791b */ /* 0x003fe20003800000 */
.L_x_1849:
[----:B------:R-:W-:Y:S05]  /*27d00*/  BSYNC B1 ;  /* 0x0000000000017941 */ /* 0x000fea0003800000 */
.L_x_1848:
        /* <DEDUP_REMOVED lines=8> */
.L_x_1850:
[----:B------:R-:W-:Y:S02]  /*27d90*/  IMAD.MOV.U32 R13, RZ, RZ, R9 ;  /* 0x000000ffff0d7224 */ /* 0x000fe400078e0009 */
[----:B------:R-:W-:-:S07]  /*27da0*/  IMAD.MOV.U32 R2, RZ, RZ, R14 ;  /* 0x000000ffff027224 */ /* 0x000fce00078e000e */
[----:B------:R-:W-:Y:S05]  /*27db0*/  WARPSYNC.COLLECTIVE R15, `(.L_x_1851) ;  /* 0x000000000f087348 */ /* 0x000fea0003c00000 */
[----:B------:R0:W1:Y:S02]  /*27dc0*/  SHFL.IDX P6, R14, R13, R12, R11 ;  /* 0x0000000c0d0e7389 */ /* 0x00006400000c000b */
[----:B01----:R-:W-:Y:S01]  /*27dd0*/  ENDCOLLECTIVE ;  /* 0x000000000000791b */ /* 0x003fe20003800000 */
.L_x_1851:
[----:B------:R-:W-:Y:S02]  /*27de0*/  IMAD.MOV.U32 R13, RZ, RZ, R8 ;  /* 0x000000ffff0d7224 */ /* 0x000fe400078e0008 */
[----:B------:R-:W-:-:S07]  /*27df0*/  IMAD.MOV.U32 R5, RZ, RZ, R14 ;  /* 0x000000ffff057224 */ /* 0x000fce00078e000e */
[----:B------:R-:W-:Y:S05]  /*27e00*/  WARPSYNC.COLLECTIVE R15, `(.L_x_1852) ;  /* 0x000000000f087348 */ /* 0x000fea0003c00000 */
[----:B------:R0:W1:Y:S02]  /*27e10*/  SHFL.IDX P6, R14, R13, R12, R11 ;  /* 0x0000000c0d0e7389 */ /* 0x00006400000c000b */
[----:B01----:R-:W-:Y:S01]  /*27e20*/  ENDCOLLECTIVE ;  /* 0x000000000000791b */ /* 0x003fe20003800000 */
.L_x_1852:
[----:B------:R-:W-:Y:S05]  /*27e30*/  BRA `(.L_x_1853) ;  /* 0xfffffe1c00207947 */ /* 0x000fea000383ffff */
.L_x_1540:
[----:B0-----:R-:W-:-:S04]  /*27e40*/  IMAD.U32 R61, RZ, RZ, UR37 ;  /* 0x00000025ff3d7e24 */ /* 0x001fc8000f8e00ff */
[----:B------:R0:W1:Y:S03]  /*27e50*/  SYNCS.PHASECHK.TRANS64.TRYWAIT P0, [R61+URZ+0x30800], R60 ;  /* 0x0308003c3d0075a7 */ /* 0x000066000800017f */
[----:B-1----:R-:W-:Y:S05]  /*27e60*/  @!P0 NANOSLEEP.SYNCS 0x989680 ;  /* 0x009896800000895d */ /* 0x002fea0003900000 */
[----:B------:R-:W1:Y:S02]  /*27e70*/  @!P0 SYNCS.PHASECHK.TRANS64 P0, [R61+URZ+0x30800], R60 ;  /* 0x0308003c3d0085a7 */ /* 0x000e64000800007f */
[----:B-1----:R-:W-:Y:S05]  /*27e80*/  @!P0 BRA `(.L_x_1540) ;  /* 0xfffffffc00ec8947 */ /* 0x002fea000383ffff */
[----:B------:R-:W-:Y:S05]  /*27e90*/  BRA `(.L_x_1854) ;  /* 0xfffffe2000b47947 */ /* 0x000fea000383ffff */
.L_x_1554:
[----:B-1----:R1:W2:Y:S02]  /*27ea0*/  SYNCS.PHASECHK.TRANS64.TRYWAIT P2, [R9+URZ+0x30830], R0 ;  /* 0x03083000090075a7 */ /* 0x0022a4000804017f */
[----:B--2---:R-:W-:Y:S05]  /*27eb0*/  @!P2 NANOSLEEP.SYNCS 0x989680 ;  /* 0x009896800000a95d */ /* 0x004fea0003900000 */
[----:B------:R-:W2:Y:S02]  /*27ec0*/  @!P2 SYNCS.PHASECHK.TRANS64 P2, [R9+URZ+0x30830], R0 ;  /* 0x030830000900a5a7 */ /* 0x000ea4000804007f */
[----:B--2---:R-:W-:Y:S05]  /*27ed0*/  @!P2 BRA `(.L_x_1554) ;  /* 0xfffffffc00f0a947 */ /* 0x004fea000383ffff */
[----:B------:R-:W-:Y:S05]  /*27ee0*/  BRA `(.L_x_1553) ;  /* 0xfffffe4c00fc7947 */ /* 0x000fea000383ffff */
.L_x_1570:
[----:B-1----:R-:W-:-:S04]  /*27ef0*/  IMAD.U32 R10, RZ, RZ, UR7 ;  /* 0x00000007ff0a7e24 */ /* 0x002fc8000f8e00ff */
[----:B------:R1:W2:Y:S03]  /*27f00*/  SYNCS.PHASECHK.TRANS64.TRYWAIT P2, [R10+URZ+0x30830], R9 ;  /* 0x030830090a0075a7 */ /* 0x0002a6000804017f */
[----:B--2---:R-:W-:Y:S05]  /*27f10*/  @!P2 NANOSLEEP.SYNCS 0x989680 ;  /* 0x009896800000a95d */ /* 0x004fea0003900000 */
[----:B------:R-:W2:Y:S02]  /*27f20*/  @!P2 SYNCS.PHASECHK.TRANS64 P2, [R10+URZ+0x30830], R9 ;  /* 0x030830090a00a5a7 */ /* 0x000ea4000804007f */
[----:B--2---:R-:W-:Y:S05]  /*27f30*/  @!P2 BRA `(.L_x_1570) ;  /* 0xfffffffc00eca947 */ /* 0x004fea000383ffff */
[----:B------:R-:W-:Y:S05]  /*27f40*/  BRA `(.L_x_1569) ;  /* 0xfffffe8000a07947 */ /* 0x000fea000383ffff */
.L_x_1574:
[----:B01----:R-:W-:-:S04]  /*27f50*/  IMAD.U32 R9, RZ, RZ, UR6 ;  /* 0x00000006ff097e24 */ /* 0x003fc8000f8e00ff */
[----:B------:R0:W1:Y:S03]  /*27f60*/  SYNCS.PHASECHK.TRANS64.TRYWAIT P2, [R9+URZ+0x30850], R8 ;  /* 0x03085008090075a7 */ /* 0x000066000804017f */
[----:B-1----:R-:W-:Y:S05]  /*27f70*/  @!P2 NANOSLEEP.SYNCS 0x989680 ;  /* 0x009896800000a95d */ /* 0x002fea0003900000 */
[----:B------:R-:W1:Y:S02]  /*27f80*/  @!P2 SYNCS.PHASECHK.TRANS64 P2, [R9+URZ+0x30850], R8 ;  /* 0x030850080900a5a7 */ /* 0x000e64000804007f */
[----:B-1----:R-:W-:Y:S05]  /*27f90*/  @!P2 BRA `(.L_x_1574) ;  /* 0xfffffffc00eca947 */ /* 0x002fea000383ffff */
[----:B------:R-:W-:Y:S05]  /*27fa0*/  BRA `(.L_x_1573) ;  /* 0xfffffe8c00387947 */ /* 0x000fea000383ffff */
.L_x_1591:
[----:B-1----:R-:W-:-:S04]  /*27fb0*/  IMAD.U32 R13, RZ, RZ, UR6 ;  /* 0x00000006ff0d7e24 */ /* 0x002fc8000f8e00ff */
[----:B------:R1:W2:Y:S03]  /*27fc0*/  SYNCS.PHASECHK.TRANS64.TRYWAIT P2, [R13+URZ+0x30830], R0 ;  /* 0x030830000d0075a7 */ /* 0x0002a6000804017f */
[----:B--2---:R-:W-:Y:S05]  /*27fd0*/  @!P2 NANOSLEEP.SYNCS 0x989680 ;  /* 0x009896800000a95d */ /* 0x004fea0003900000 */
[----:B------:R-:W2:Y:S02]  /*27fe0*/  @!P2 SYNCS.PHASECHK.TRANS64 P2, [R13+URZ+0x30830], R0 ;  /* 0x030830000d00a5a7 */ /* 0x000ea4000804007f */
[----:B--2---:R-:W-:Y:S05]  /*27ff0*/  @!P2 BRA `(.L_x_1591) ;  /* 0xfffffffc00eca947 */ /* 0x004fea000383ffff */
[----:B------:R-:W-:Y:S05]  /*28000*/  BRA `(.L_x_1590) ;  /* 0xfffffeb800e47947 */ /* 0x000fea000383ffff */
.L_x_1595:
[----:B-1----:R-:W-:-:S04]  /*28010*/  IMAD.U32 R2, RZ, RZ, UR10 ;  /* 0x0000000aff027e24 */ /* 0x002fc8000f8e00ff */
[----:B------:R1:W2:Y:S03]  /*28020*/  SYNCS.PHASECHK.TRANS64.TRYWAIT P2, [R2+URZ+0x30850], R0 ;  /* 0x03085000020075a7 */ /* 0x0002a6000804017f */
[----:B--2---:R-:W-:Y:S05]  /*28030*/  @!P2 NANOSLEEP.SYNCS 0x989680 ;  /* 0x009896800000a95d */ /* 0x004fea0003900000 */
[----:B------:R-:W2:Y:S02]  /*28040*/  @!P2 SYNCS.PHASECHK.TRANS64 P2, [R2+URZ+0x30850], R0 ;  /* 0x030850000200a5a7 */ /* 0x000ea4000804007f */
[----:B--2---:R-:W-:Y:S05]  /*28050*/  @!P2 BRA `(.L_x_1595) ;  /* 0xfffffffc00eca947 */ /* 0x004fea000383ffff */
[----:B------:R-:W-:Y:S05]  /*28060*/  BRA `(.L_x_1594) ;  /* 0xfffffec4007c7947 */ /* 0x000fea000383ffff */
.L_x_1601:
[----:B-1----:R-:W-:-:S04]  /*28070*/  IMAD.U32 R13, RZ, RZ, UR6 ;  /* 0x00000006ff0d7e24 */ /* 0x002fc8000f8e00ff */
[----:B------:R1:W2:Y:S03]  /*28080*/  SYNCS.PHASECHK.TRANS64.TRYWAIT P2, [R13+URZ+0x30830], R0 ;  /* 0x030830000d0075a7 */ /* 0x0002a6000804017f */
[----:B--2---:R-:W-:Y:S05]  /*28090*/  @!P2 NANOSLEEP.SYNCS 0x989680 ;  /* 0x009896800000a95d */ /* 0x004fea0003900000 */
[----:B------:R-:W2:Y:S02]  /*280a0*/  @!P2 SYNCS.PHASECHK.TRANS64 P2, [R13+URZ+0x30830], R0 ;  /* 0x030830000d00a5a7 */ /* 0x000ea4000804007f */
[----:B--2---:R-:W-:Y:S05]  /*280b0*/  @!P2 BRA `(.L_x_1601) ;  /* 0xfffffffc00eca947 */ /* 0x004fea000383ffff */
[----:B------:R-:W-:Y:S05]  /*280c0*/  BRA `(.L_x_1600) ;  /* 0xfffffedc00c87947 */ /* 0x000fea000383ffff */
.L_x_1605:
[----:B-1----:R-:W-:-:S04]  /*280d0*/  IMAD.U32 R2, RZ, RZ, UR10 ;  /* 0x0000000aff027e24 */ /* 0x002fc8000f8e00ff */
[----:B------:R1:W2:Y:S03]  /*280e0*/  SYNCS.PHASECHK.TRANS64.TRYWAIT P2, [R2+URZ+0x30850], R0 ;  /* 0x03085000020075a7 */ /* 0x0002a6000804017f */
[----:B--2---:R-:W-:Y:S05]  /*280f0*/  @!P2 NANOSLEEP.SYNCS 0x989680 ;  /* 0x009896800000a95d */ /* 0x004fea0003900000 */
[----:B------:R-:W2:Y:S02]  /*28100*/  @!P2 SYNCS.PHASECHK.TRANS64 P2, [R2+URZ+0x30850], R0 ;  /* 0x030850000200a5a7 */ /* 0x000ea4000804007f */
[----:B--2---:R-:W-:Y:S05]  /*28110*/  @!P2 BRA `(.L_x_1605) ;  /* 0xfffffffc00eca947 */ /* 0x004fea000383ffff */
[----:B------:R-:W-:Y:S05]  /*28120*/  BRA `(.L_x_1604) ;  /* 0xfffffee800607947 */ /* 0x000fea000383ffff */
.L_x_1618:
[----:B-1----:R-:W-:-:S04]  /*28130*/  IMAD.U32 R5, RZ, RZ, UR5 ;  /* 0x00000005ff057e24 */ /* 0x002fc8000f8e00ff */
[----:B------:R1:W2:Y:S03]  /*28140*/  SYNCS.PHASECHK.TRANS64.TRYWAIT P0, [R5+URZ+0x30850], R4 ;  /* 0x03085004050075a7 */ /* 0x0002a6000800017f */
[----:B--2---:R-:W-:Y:S05]  /*28150*/  @!P0 NANOSLEEP.SYNCS 0x989680 ;  /* 0x009896800000895d */ /* 0x004fea0003900000 */
[----:B------:R-:W2:Y:S02]  /*28160*/  @!P0 SYNCS.PHASECHK.TRANS64 P0, [R5+URZ+0x30850], R4 ;  /* 0x03085004050085a7 */ /* 0x000ea4000800007f */
[----:B--2---:R-:W-:Y:S05]  /*28170*/  @!P0 BRA `(.L_x_1618) ;  /* 0xfffffffc00ec8947 */ /* 0x004fea000383ffff */
[----:B------:R-:W-:Y:S05]  /*28180*/  BRA `(.L_x_1617) ;  /* 0xffffff18009c7947 */ /* 0x000fea000383ffff */
.L_x_1667:
[----:B------:R-:W1:Y:S01]  /*28190*/  S2R R6, SR_TID.X ;  /* 0x0000000000067919 */ /* 0x000e620000002100 */
[----:B------:R-:W-:Y:S01]  /*281a0*/  BSSY B1, `(.L_x_1855) ;  /* 0x000000a000017945 */ /* 0x000fe20003800000 */
[----:B------:R-:W-:Y:S02]  /*281b0*/  IMAD.MOV.U32 R12, RZ, RZ, RZ ;  /* 0x000000ffff0c7224 */ /* 0x000fe400078e00ff */
[----:B------:R-:W-:Y:S02]  /*281c0*/  IMAD.MOV.U32 R11, RZ, RZ, 0x1f ;  /* 0x0000001fff0b7424 */ /* 0x000fe400078e00ff */
[----:B0-----:R-:W-:Y:S01]  /*281d0*/  IMAD.MOV.U32 R15, RZ, RZ, -0x1 ;  /* 0xffffffffff0f7424 */ /* 0x001fe200078e00ff */
[----:B-1----:R-:W-:-:S04]  /*281e0*/  SHF.R.U32.HI R6, RZ, 0x5, R6 ;  /* 0x00000005ff067819 */ /* 0x002fc80000011606 */
[----:B------:R-:W-:-:S05]  /*281f0*/  LOP3.LUT R6, R6, 0x3, RZ, 0xc0, !PT ;  /* 0x0000000306067812 */ /* 0x000fca00078ec0ff */
[----:B------:R-:W-:-:S07]  /*28200*/  IMAD.MOV.U32 R13, RZ, RZ, R6 ;  /* 0x000000ffff0d7224 */ /* 0x000fce00078e0006 */
[----:B------:R-:W-:Y:S05]  /*28210*/  WARPSYNC.COLLECTIVE R15, `(.L_x_1856) ;  /* 0x000000000f087348 */ /* 0x000fea0003c00000 */
[----:B------:R0:W1:Y:S02]  /*28220*/  SHFL.IDX P6, R14, R13, R12, R11 ;  /* 0x0000000c0d0e7389 */ /* 0x00006400000c000b */
[----:B01----:R-:W-:Y:S01]  /*28230*/  ENDCOLLECTIVE ;  /* 0x000000000000791b */ /* 0x003fe20003800000 */
.L_x_1856:
[----:B------:R-:W-:Y:S05]  /*28240*/  BSYNC B1 ;  /* 0x0000000000017941 */ /* 0x000fea0003800000 */
.L_x_1855:
[----:B------:R-:W-:Y:S05]  /*28250*/  BRA `(.L_x_1857) ;  /* 0xffffff7c00887947 */ /* 0x000fea000383ffff */
.L_x_1669:
[----:B------:R-:W-:Y:S01]  /*28260*/  BSSY B1, `(.L_x_1858) ;  /* 0x0000006000017945 */ /* 0x000fe20003800000 */
[----:B0-----:R-:W-:-:S07]  /*28270*/  IMAD.MOV.U32 R15, RZ, RZ, -0x1 ;  /* 0xffffffffff0f7424 */ /* 0x001fce00078e00ff */
[----:B-1----:R-:W-:Y:S05]  /*28280*/  WARPSYNC.COLLECTIVE R15, `(.L_x_1859) ;  /* 0x000000000f0c7348 */ /* 0x002fea0003c00000 */
[----:B------:R-:W-:Y:S02]  /*28290*/  ELECT P6, UR62, PT ;  /* 0x00000000003e782f */ /* 0x000fe400038c0000 */
[----:B------:R-:W-:Y:S01]  /*282a0*/  MOV R14, UR62 ;  /* 0x0000003e000e7c02 */ /* 0x000fe20008000f00 */
[----:B-1----:R-:W-:Y:S10]  /*282b0*/  ENDCOLLECTIVE ;  /* 0x000000000000791b */ /* 0x002ff40003800000 */
.L_x_1859:
[----:B------:R-:W-:Y:S05]  /*282c0*/  BSYNC B1 ;  /* 0x0000000000017941 */ /* 0x000fea0003800000 */
.L_x_1858:
[----:B------:R-:W-:Y:S05]  /*282d0*/  BRA `(.L_x_1668) ;  /* 0xffffff7c00807947 */ /* 0x000fea000383ffff */
.L_x_1671:
[----:B-1----:R1:W2:Y:S02]  /*282e0*/  SYNCS.PHASECHK.TRANS64.TRYWAIT P0, [R19+URZ+0x30820], R4 ;  /* 0x03082004130075a7 */ /* 0x0022a4000800017f */
[----:B--2---:R-:W-:Y:S05]  /*282f0*/  @!P0 NANOSLEEP.SYNCS 0x989680 ;  /* 0x009896800000895d */ /* 0x004fea0003900000 */
[----:B------:R-:W2:Y:S02]  /*28300*/  @!P0 SYNCS.PHASECHK.TRANS64 P0, [R19+URZ+0x30820], R4 ;  /* 0x03082004130085a7 */ /* 0x000ea4000800007f */
[----:B--2---:R-:W-:Y:S05]  /*28310*/  @!P0 BRA `(.L_x_1671) ;  /* 0xfffffffc00f08947 */ /* 0x004fea000383ffff */
[----:B------:R-:W-:Y:S05]  /*28320*/  BRA `(.L_x_1860) ;  /* 0xffffff7c00907947 */ /* 0x000fea000383ffff */
.L_x_1675:
[----:B--2---:R2:W3:Y:S02]  /*28330*/  SYNCS.PHASECHK.TRANS64.TRYWAIT P0, [R7+URZ+0x308a0], R10 ;  /* 0x0308a00a070075a7 */ /* 0x0044e4000800017f */
[----:B---3--:R-:W-:Y:S05]  /*28340*/  @!P0 NANOSLEEP.SYNCS 0x989680 ;  /* 0x009896800000895d */ /* 0x008fea0003900000 */
[----:B------:R-:W3:Y:S02]  /*28350*/  @!P0 SYNCS.PHASECHK.TRANS64 P0, [R7+URZ+0x308a0], R10 ;  /* 0x0308a00a070085a7 */ /* 0x000ee4000800007f */
[----:B---3--:R-:W-:Y:S05]  /*28360*/  @!P0 BRA `(.L_x_1675) ;  /* 0xfffffffc00f08947 */ /* 0x008fea000383ffff */
[----:B------:R-:W-:Y:S05]  /*28370*/  BRA `(.L_x_1861) ;  /* 0xffffff7c00b07947 */ /* 0x000fea000383ffff */
.L_x_1682:
[----:B-1----:R1:W3:Y:S02]  /*28380*/  SYNCS.PHASECHK.TRANS64.TRYWAIT P0, [R7+URZ+0x308c0], R10 ;  /* 0x0308c00a070075a7 */ /* 0x0022e4000800017f */
[----:B---3--:R-:W-:Y:S05]  /*28390*/  @!P0 NANOSLEEP.SYNCS 0x989680 ;  /* 0x009896800000895d */ /* 0x008fea0003900000 */
[----:B------:R-:W3:Y:S02]  /*283a0*/  @!P0 SYNCS.PHASECHK.TRANS64 P0, [R7+URZ+0x308c0], R10 ;  /* 0x0308c00a070085a7 */ /* 0x000ee4000800007f */
[----:B---3--:R-:W-:Y:S05]  /*283b0*/  @!P0 BRA `(.L_x_1682) ;  /* 0xfffffffc00f08947 */ /* 0x008fea000383ffff */
[----:B------:R-:W-:Y:S05]  /*283c0*/  BRA `(.L_x_1862) ;  /* 0xffffff8000b07947 */ /* 0x000fea000383ffff */
.L_x_1691:
[----:B-1----:R1:W2:Y:S02]  /*283d0*/  SYNCS.PHASECHK.TRANS64.TRYWAIT P1, [R8+URZ+0x308a0], R7 ;  /* 0x0308a007080075a7 */ /* 0x0022a4000802017f */
[----:B--2---:R-:W-:Y:S05]  /*283e0*/  @!P1 NANOSLEEP.SYNCS 0x989680 ;  /* 0x009896800000995d */ /* 0x004fea0003900000 */
[----:B------:R-:W2:Y:S02]  /*283f0*/  @!P1 SYNCS.PHASECHK.TRANS64 P1, [R8+URZ+0x308a0], R7 ;  /* 0x0308a007080095a7 */ /* 0x000ea4000802007f */
[----:B--2---:R-:W-:Y:S05]  /*28400*/  @!P1 BRA `(.L_x_1691) ;  /* 0xfffffffc00f09947 */ /* 0x004fea000383ffff */
[----:B------:R-:W-:Y:S05]  /*28410*/  BRA `(.L_x_1863) ;  /* 0xffffff8400fc7947 */ /* 0x000fea000383ffff */
.L_x_1698:
[----:B--2---:R2:W3:Y:S02]  /*28420*/  SYNCS.PHASECHK.TRANS64.TRYWAIT P1, [R8+URZ+0x308c0], R7 ;  /* 0x0308c007080075a7 */ /* 0x0044e4000802017f */
[----:B---3--:R-:W-:Y:S05]  /*28430*/  @!P1 NANOSLEEP.SYNCS 0x989680 ;  /* 0x009896800000995d */ /* 0x008fea0003900000 */
[----:B------:R-:W3:Y:S02]  /*28440*/  @!P1 SYNCS.PHASECHK.TRANS64 P1, [R8+URZ+0x308c0], R7 ;  /* 0x0308c007080095a7 */ /* 0x000ee4000802007f */
[----:B---3--:R-:W-:Y:S05]  /*28450*/  @!P1 BRA `(.L_x_1698) ;  /* 0xfffffffc00f09947 */ /* 0x008fea000383ffff */
[----:B------:R-:W-:Y:S05]  /*28460*/  BRA `(.L_x_1864) ;  /* 0xffffff8800f87947 */ /* 0x000fea000383ffff */
.L_x_1723:
[----:B------:R-:W2:Y:S01]  /*28470*/  S2R R4, SR_TID.X ;  /* 0x0000000000047919 */ /* 0x000ea20000002100 */
[----:B------:R-:W-:Y:S01]  /*28480*/  BSSY B0, `(.L_x_1865) ;  /* 0x000000a000007945 */ /* 0x000fe20003800000 */
[----:B------:R-:W-:Y:S02]  /*28490*/  IMAD.MOV.U32 R12, RZ, RZ, RZ ;  /* 0x000000ffff0c7224 */ /* 0x000fe400078e00ff */
[----:B------:R-:W-:Y:S02]  /*284a0*/  IMAD.MOV.U32 R11, RZ, RZ, 0x1f ;  /* 0x0000001fff0b7424 */ /* 0x000fe400078e00ff */
[----:B0-----:R-:W-:Y:S01]  /*284b0*/  IMAD.MOV.U32 R15, RZ, RZ, -0x1 ;  /* 0xffffffffff0f7424 */ /* 0x001fe200078e00ff */
[----:B--2---:R-:W-:-:S04]  /*284c0*/  SHF.R.U32.HI R4, RZ, 0x5, R4 ;  /* 0x00000005ff047819 */ /* 0x004fc80000011604 */
[----:B------:R-:W-:-:S05]  /*284d0*/  LOP3.LUT R4, R4, 0x3, RZ, 0xc0, !PT ;  /* 0x0000000304047812 */ /* 0x000fca00078ec0ff */
[----:B------:R-:W-:-:S07]  /*284e0*/  IMAD.MOV.U32 R13, RZ, RZ, R4 ;  /* 0x000000ffff0d7224 */ /* 0x000fce00078e0004 */
[----:B-1----:R-:W-:Y:S05]  /*284f0*/  WARPSYNC.COLLECTIVE R15, `(.L_x_1866) ;  /* 0x000000000f087348 */ /* 0x002fea0003c00000 */
[----:B------:R0:W2:Y:S02]  /*28500*/  SHFL.IDX P6, R14, R13, R12, R11 ;  /* 0x0000000c0d0e7389 */ /* 0x0000a400000c000b */
[----:B012---:R-:W-:Y:S01]  /*28510*/  ENDCOLLECTIVE ;  /* 0x000000000000791b */ /* 0x007fe20003800000 */
.L_x_1866:
[----:B------:R-:W-:Y:S05]  /*28520*/  BSYNC B0 ;  /* 0x0000000000007941 */ /* 0x000fea0003800000 */
.L_x_1865:
[----:B------:R-:W-:Y:S05]  /*28530*/  BRA `(.L_x_1867) ;  /* 0xffffff9c00487947 */ /* 0x000fea000383ffff */
.L_x_1725:
[----:B------:R-:W-:Y:S01]  /*28540*/  BSSY B0, `(.L_x_1868) ;  /* 0x0000006000007945 */ /* 0x000fe20003800000 */
[----:B0-----:R-:W-:-:S07]  /*28550*/  IMAD.MOV.U32 R15, RZ, RZ, -0x1 ;  /* 0xffffffffff0f7424 */ /* 0x001fce00078e00ff */
[----:B-12---:R-:W-:Y:S05]  /*28560*/  WARPSYNC.COLLECTIVE R15, `(.L_x_1869) ;  /* 0x000000000f0c7348 */ /* 0x006fea0003c00000 */
[----:B------:R-:W-:Y:S02]  /*28570*/  ELECT P6, UR62, PT ;  /* 0x00000000003e782f */ /* 0x000fe400038c0000 */
[----:B------:R-:W-:Y:S01]  /*28580*/  MOV R14, UR62 ;  /* 0x0000003e000e7c02 */ /* 0x000fe20008000f00 */
[----:B-12---:R-:W-:Y:S10]  /*28590*/  ENDCOLLECTIVE ;  /* 0x000000000000791b */ /* 0x006ff40003800000 */
.L_x_1869:
[----:B------:R-:W-:Y:S05]  /*285a0*/  BSYNC B0 ;  /* 0x0000000000007941 */ /* 0x000fea0003800000 */
.L_x_1868:
[----:B------:R-:W-:Y:S05]  /*285b0*/  BRA `(.L_x_1870) ;  /* 0xffffff9c004c7947 */ /* 0x000fea000383ffff */
.L_x_1727:
[----:B---3--:R3:W4:Y:S02]  /*285c0*/  SYNCS.PHASECHK.TRANS64.TRYWAIT P0, [R0+URZ+0x30840], R2 ;  /* 0x03084002000075a7 */ /* 0x008724000800017f */
[----:B----4-:R-:W-:Y:S05]  /*285d0*/  @!P0 NANOSLEEP.SYNCS 0x989680 ;  /* 0x009896800000895d */ /* 0x010fea0003900000 */
[----:B------:R-:W4:Y:S02]  /*285e0*/  @!P0 SYNCS.PHASECHK.TRANS64 P0, [R0+URZ+0x30840], R2 ;  /* 0x03084002000085a7 */ /* 0x000f24000800007f */
[----:B----4-:R-:W-:Y:S05]  /*285f0*/  @!P0 BRA `(.L_x_1727) ;  /* 0xfffffffc00f08947 */ /* 0x010fea000383ffff */
[----:B------:R-:W-:Y:S05]  /*28600*/  BRA `(.L_x_1871) ;  /* 0xffffff9c00b07947 */ /* 0x000fea000383ffff */
.L_x_1731:
[----:B------:R-:W2:Y:S01]  /*28610*/  LDL.LU R11, [R1+0x314] ;  /* 0x00031400010b7983 */ /* 0x000ea20000300800 */
[----:B------:R-:W-:Y:S01]  /*28620*/  IMAD.MOV.U32 R13, RZ, RZ, R3 ;  /* 0x000000ffff0d7224 */ /* 0x000fe200078e0003 */
[----:B------:R-:W-:Y:S01]  /*28630*/  LOP3.LUT R5, R5, 0x7f, RZ, 0xc0, !PT ;  /* 0x0000007f05057812 */ /* 0x000fe200078ec0ff */
[----:B------:R-:W-:Y:S02]  /*28640*/  IMAD.MOV.U32 R12, RZ, RZ, RZ ;  /* 0x000000ffff0c7224 */ /* 0x000fe400078e00ff */
[----:B------:R-:W-:Y:S01]  /*28650*/  IMAD.MOV.U32 R15, RZ, RZ, -0x1 ;  /* 0xffffffffff0f7424 */ /* 0x000fe200078e00ff */
        /* <DEDUP_REMOVED lines=9> */
.L_x_1872:
[----:B------:R-:W-:Y:S02]  /*286f0*/  IMAD.MOV.U32 R13, RZ, RZ, R4 ;  /* 0x000000ffff0d7224 */ /* 0x000fe400078e0004 */
[----:B------:R-:W-:-:S07]  /*28700*/  IMAD.MOV.U32 R6, RZ, RZ, R14 ;  /* 0x000000ffff067224 */ /* 0x000fce00078e000e */
[----:B------:R-:W-:Y:S05]  /*28710*/  WARPSYNC.COLLECTIVE R15, `(.L_x_1873) ;  /* 0x000000000f087348 */ /* 0x000fea0003c00000 */
[----:B------:R0:W1:Y:S02]  /*28720*/  SHFL.IDX P6, R14, R13, R12, R11 ;  /* 0x0000000c0d0e7389 */ /* 0x00006400000c000b */
[----:B01----:R-:W-:Y:S01]  /*28730*/  ENDCOLLECTIVE ;  /* 0x000000000000791b */ /* 0x003fe20003800000 */
.L_x_1873:
[----:B------:R-:W-:Y:S02]  /*28740*/  IMAD.MOV.U32 R13, RZ, RZ, R3 ;  /* 0x000000ffff0d7224 */ /* 0x000fe400078e0003 */
[----:B------:R-:W-:Y:S02]  /*28750*/  IMAD.MOV.U32 R12, RZ, RZ, 0x1 ;  /* 0x00000001ff0c7424 */ /* 0x000fe400078e00ff */
[----:B------:R-:W-:-:S07]  /*28760*/  IMAD.MOV.U32 R7, RZ, RZ, R14 ;  /* 0x000000ffff077224 */ /* 0x000fce00078e000e */
[----:B------:R-:W-:Y:S05]  /*28770*/  WARPSYNC.COLLECTIVE R15, `(.L_x_1874) ;  /* 0x000000000f087348 */ /* 0x000fea0003c00000 */
[----:B------:R0:W1:Y:S02]  /*28780*/  SHFL.IDX P6, R14, R13, R12, R11 ;  /* 0x0000000c0d0e7389 */ /* 0x00006400000c000b */
[----:B01----:R-:W-:Y:S01]  /*28790*/  ENDCOLLECTIVE ;  /* 0x000000000000791b */ /* 0x003fe20003800000 */
.L_x_1874:
[----:B------:R-:W-:-:S05]  /*287a0*/  @!P3 LEA R7, P5, R8, R7, 0x1 ;  /* 0x000000070807b211 */ /* 0x000fca00078a08ff */
[----:B------:R-:W-:-:S05]  /*287b0*/  @!P3 IMAD.X R6, RZ, RZ, R6, P5 ;  /* 0x000000ffff06b224 */ /* 0x000fca00028e0606 */
[----:B------:R-:W-:Y:S01]  /*287c0*/  @!P3 LOP3.LUT R7, R7, R6, RZ, 0x3c, !PT ;  /* 0x000000060707b212 */ /* 0x000fe200078e3cff */
[----:B------:R-:W-:-:S03]  /*287d0*/  IMAD.MOV.U32 R13, RZ, RZ, R4 ;  /* 0x000000ffff0d7224 */ /* 0x000fc600078e0004 */
[----:B------:R-:W-:-:S04]  /*287e0*/  @!P3 LOP3.LUT R6, R7, R6, RZ, 0x3c, !PT ;  /* 0x000000060706b212 */ /* 0x000fc800078e3cff */
[----:B------:R-:W-:Y:S01]  /*287f0*/  @!P3 LOP3.LUT R7, R7, R6, RZ, 0x3c, !PT ;  /* 0x000000060707b212 */ /* 0x000fe200078e3cff */
[----:B------:R-:W-:-:S07]  /*28800*/  IMAD.MOV.U32 R9, RZ, RZ, R14 ;  /* 0x000000ffff097224 */ /* 0x000fce00078e000e */
[----:B------:R-:W-:Y:S05]  /*28810*/  WARPSYNC.COLLECTIVE R15, `(.L_x_1875) ;  /* 0x000000000f087348 */ /* 0x000fea0003c00000 */
[----:B------:R0:W1:Y:S02]  /*28820*/  SHFL.IDX P6, R14, R13, R12, R11 ;  /* 0x0000000c0d0e7389 */ /* 0x00006400000c000b */
[----:B01----:R-:W-:Y:S01]  /*28830*/  ENDCOLLECTIVE ;  /* 0x000000000000791b */ /* 0x003fe20003800000 */
.L_x_1875:
[----:B------:R-:W-:Y:S01]  /*28840*/  @!PT LDS RZ, [RZ] ;  /* 0x00000000fffff984 */ /* 0x000fe20000000800 */
[----:B------:R-:W-:Y:S01]  /*28850*/  @!PT LDS RZ, [RZ] ;  /* 0x00000000fffff984 */ /* 0x000fe20000000800 */
[----:B------:R-:W-:Y:S01]  /*28860*/  @!PT LDS RZ, [RZ] ;  /* 0x00000000fffff984 */ /* 0x000fe20000000800 */
[----:B------:R0:W-:Y:S04]  /*28870*/  @!P3 LDGSTS.E.BYPASS.LTC128B.128 [R10+0x12400], desc[UR60][R6.64], !P2 ;  /* 0x12400000060abfae */ /* 0x0001e8000d101d7c */
[----:B------:R0:W-:Y:S04]  /*28880*/  @!P3 LDGSTS.E.BYPASS.LTC128B.128 [R10+0x16400], desc[UR60][R6.64+0x80], !P1 ;  /* 0x16400080060abfae */ /* 0x0001e8000c901d7c */
[----:B------:R0:W-:Y:S01]  /*28890*/  @!P3 LDGSTS.E.BYPASS.LTC128B.128 [R10+0x1a400], desc[UR60][R6.64+0x100], !P0 ;  /* 0x1a400100060abfae */ /* 0x0001e2000c101d7c */
[----:B------:R-:W-:Y:S01]  /*288a0*/  ISETP.GE.AND P3, PT, R5, R2, PT ;  /* 0x000000020500720c */ /* 0x000fe20003f66270 */
[----:B------:R-:W-:-:S02]  /*288b0*/  IMAD.MOV.U32 R13, RZ, RZ, R3 ;  /* 0x000000ffff0d7224 */ /* 0x000fc400078e0003 */
[----:B------:R-:W-:Y:S02]  /*288c0*/  IMAD.MOV.U32 R12, RZ, RZ, 0x2 ;  /* 0x00000002ff0c7424 */ /* 0x000fe400078e00ff */
[----:B------:R-:W-:-:S08]  /*288d0*/  IMAD.MOV.U32 R5, RZ, RZ, R14 ;  /* 0x000000ffff057224 */ /* 0x000fd000078e000e */
[----:B0-----:R-:W-:Y:S05]  /*288e0*/  WARPSYNC.COLLECTIVE R15, `(.L_x_1876) ;  /* 0x000000000f087348 */ /* 0x001fea0003c00000 */
[----:B------:R1:W2:Y:S02]  /*288f0*/  SHFL.IDX P6, R14, R13, R12, R11 ;  /* 0x0000000c0d0e7389 */ /* 0x0002a400000c000b */
[----:B012---:R-:W-:Y:S01]  /*28900*/  ENDCOLLECTIVE ;  /* 0x000000000000791b */ /* 0x007fe20003800000 */
.L_x_1876:
[----:B------:R-:W-:-:S05]  /*28910*/  @!P3 LEA R8, P5, R8, R5, 0x1 ;  /* 0x000000050808b211 */ /* 0x000fca00078a08ff */
[----:B------:R-:W-:Y:S02]  /*28920*/  @!P3 IMAD.X R5, RZ, RZ, R9, P5 ;  /* 0x000000ffff05b224 */ /* 0x000fe400028e0609 */
[----:B------:R-:W0:Y:S01]  /*28930*/  S2R R9, SR_TID.X ;  /* 0x0000000000097919 */ /* 0x000e220000002100 */
[----:B------:R-:W-:Y:S02]  /*28940*/  @!P3 IMAD.MOV.U32 R6, RZ, RZ, R8 ;  /* 0x000000ffff06b224 */ /* 0x000fe400078e0008 */
[----:B------:R-:W-:Y:S02]  /*28950*/  @!P3 IMAD.MOV.U32 R7, RZ, RZ, R5 ;  /* 0x000000ffff07b224 */ /* 0x000fe400078e0005 */
[----:B------:R-:W-:Y:S02]  /*28960*/  IMAD.MOV.U32 R13, RZ, RZ, R4 ;  /* 0x000000ffff0d7224 */ /* 0x000fe400078e0004 */
[----:B------:R-:W-:Y:S01]  /*28970*/  VIADD R5, R0, 0x20 ;  /* 0x0000002000057836 */ /* 0x000fe20000000000 */
[----:B------:R-:W-:Y:S01]  /*28980*/  @!PT LDS RZ, [RZ] ;  /* 0x00000000fffff984 */ /* 0x000fe20000000800 */
[----:B------:R-:W-:Y:S01]  /*28990*/  @!PT LDS RZ, [RZ] ;  /* 0x00000000fffff984 */ /* 0x000fe20000000800 */
[----:B------:R-:W-:Y:S01]  /*289a0*/  @!PT LDS RZ, [RZ] ;  /* 0x00000000fffff984 */ /* 0x000fe20000000800 */
[----:B------:R1:W-:Y:S04]  /*289b0*/  @!P3 LDGSTS.E.BYPASS.LTC128B.128 [R10+0x12c00], desc[UR60][R6.64], !P2 ;  /* 0x12c00000060abfae */ /* 0x0003e8000d101d7c */
[----:B------:R1:W-:Y:S01]  /*289c0*/  @!P3 LDGSTS.E.BYPASS.LTC128B.128 [R10+0x16c00], desc[UR60][R6.64+0x80], !P1 ;  /* 0x16c00080060abfae */ /* 0x0003e2000c901d7c */
[----:B------:R-:W-:-:S07]  /*289d0*/  IMAD.MOV.U32 R8, RZ, RZ, R14 ;  /* 0x000000ffff087224 */ /* 0x000fce00078e000e */
[----:B01----:R-:W-:Y:S05]  /*289e0*/  WARPSYNC.COLLECTIVE R15, `(.L_x_1877) ;  /* 0x000000000f087348 */ /* 0x003fea0003c00000 */
[----:B------:R2:W3:Y:S02]  /*289f0*/  SHFL.IDX P6, R14, R13, R12, R11 ;  /* 0x0000000c0d0e7389 */ /* 0x0004e400000c000b */
[----:B0123--:R-:W-:Y:S01]  /*28a00*/  ENDCOLLECTIVE ;  /* 0x000000000000791b */ /* 0x00ffe20003800000 */
.L_x_1877:
[----:B------:R-:W-:Y:S01]  /*28a10*/  @!PT LDS RZ, [RZ] ;  /* 0x00000000fffff984 */ /* 0x000fe20000000800 */
[----:B------:R-:W-:Y:S01]  /*28a20*/  @!PT LDS RZ, [RZ] ;  /* 0x00000000fffff984 */ /* 0x000fe20000000800 */
[----:B------:R-:W-:Y:S01]  /*28a30*/  @!PT LDS RZ, [RZ] ;  /* 0x00000000fffff984 */ /* 0x000fe20000000800 */
[----:B------:R0:W-:Y:S01]  /*28a40*/  @!P3 LDGSTS.E.BYPASS.LTC128B.128 [R10+0x1ac00], desc[UR60][R6.64+0x100], !P0 ;  /* 0x1ac00100060abfae */ /* 0x0001e2000c101d7c */
[----:B------:R-:W-:Y:S01]  /*28a50*/  ISETP.GE.AND P3, PT, R5, R2, PT ;  /* 0x000000020500720c */ /* 0x000fe20003f66270 */
[----:B------:R-:W-:Y:S02]  /*28a60*/  IMAD.MOV.U32 R13, RZ, RZ, R3 ;  /* 0x000000ffff0d7224 */ /* 0x000fe400078e0003 */
[----:B------:R-:W-:Y:S02]  /*28a70*/  IMAD.MOV.U32 R12, RZ, RZ, 0x3 ;  /* 0x00000003ff0c7424 */ /* 0x000fe400078e00ff */
[----:B------:R-:W-:-:S05]  /*28a80*/  IMAD.SHL.U32 R9, R9, 0x8, RZ ;  /* 0x0000000809097824 */ /* 0x000fca00078e00ff */
[----:B------:R-:W-:Y:S01]  /*28a90*/  LOP3.LUT R9, R9, 0x38, RZ, 0xc0, !PT ;  /* 0x0000003809097812 */ /* 0x000fe200078ec0ff */
[----:B0-----:R-:W-:-:S07]  /*28aa0*/  IMAD.MOV.U32 R5, RZ, RZ, R14 ;  /* 0x000000ffff057224 */ /* 0x001fce00078e000e */
[----:B------:R-:W-:Y:S05]  /*28ab0*/  WARPSYNC.COLLECTIVE R15, `(.L_x_1878) ;  /* 0x000000000f087348 */ /* 0x000fea0003c00000 */
[----:B------:R0:W1:Y:S02]  /*28ac0*/  SHFL.IDX P6, R14, R13, R12, R11 ;  /* 0x0000000c0d0e7389 */ /* 0x00006400000c000b */
[----:B01----:R-:W-:Y:S01]  /*28ad0*/  ENDCOLLECTIVE ;  /* 0x000000000000791b */ /* 0x003fe20003800000 */
.L_x_1878:
        /* <DEDUP_REMOVED lines=17> */
.L_x_1879:
[----:B------:R-:W-:Y:S02]  /*28bf0*/  IMAD.MOV.U32 R13, RZ, RZ, R3 ;  /* 0x000000ffff0d7224 */ /* 0x000fe400078e0003 */
[----:B------:R-:W-:Y:S02]  /*28c00*/  IMAD.MOV.U32 R12, RZ, RZ, 0x4 ;  /* 0x00000004ff0c7424 */ /* 0x000fe400078e00ff */
[----:B------:R-:W-:-:S07]  /*28c10*/  IMAD.MOV.U32 R5, RZ, RZ, R14 ;  /* 0x000000ffff057224 */ /* 0x000fce00078e000e */
[----:B------:R-:W-:Y:S05]  /*28c20*/  WARPSYNC.COLLECTIVE R15, `(.L_x_1880) ;  /* 0x000000000f087348 */ /* 0x000fea0003c00000 */
[----:B------:R0:W1:Y:S02]  /*28c30*/  SHFL.IDX P6, R14, R13, R12, R11 ;  /* 0x0000000c0d0e7389 */ /* 0x00006400000c000b */
[----:B01----:R-:W-:Y:S01]  /*28c40*/  ENDCOLLECTIVE ;  /* 0x000000000000791b */ /* 0x003fe20003800000 */
.L_x_1880:
        /* <DEDUP_REMOVED lines=17> */
.L_x_1881:
[----:B------:R-:W-:Y:S02]  /*28d60*/  IMAD.MOV.U32 R13, RZ, RZ, R3 ;  /* 0x000000ffff0d7224 */ /* 0x000fe400078e0003 */
[----:B------:R-:W-:Y:S02]  /*28d70*/  IMAD.MOV.U32 R12, RZ, RZ, 0x5 ;  /* 0x00000005ff0c7424 */ /* 0x000fe400078e00ff */
[----:B------:R-:W-:-:S07]  /*28d80*/  IMAD.MOV.U32 R5, RZ, RZ, R14 ;  /* 0x000000ffff057224 */ /* 0x000fce00078e000e */
[----:B------:R-:W-:Y:S05]  /*28d90*/  WARPSYNC.COLLECTIVE R15, `(.L_x_1882) ;  /* 0x000000000f087348 */ /* 0x000fea0003c00000 */
[----:B------:R0:W1:Y:S02]  /*28da0*/  SHFL.IDX P6, R14, R13, R12, R11 ;  /* 0x0000000c0d0e7389 */ /* 0x00006400000c000b */
[----:B01----:R-:W-:Y:S01]  /*28db0*/  ENDCOLLECTIVE ;  /* 0x000000000000791b */ /* 0x003fe20003800000 */
.L_x_1882:
        /* <DEDUP_REMOVED lines=17> */
.L_x_1883:
[----:B------:R-:W-:Y:S02]  /*28ed0*/  IMAD.MOV.U32 R13, RZ, RZ, R3 ;  /* 0x000000ffff0d7224 */ /* 0x000fe400078e0003 */
[----:B------:R-:W-:Y:S02]  /*28ee0*/  IMAD.MOV.U32 R12, RZ, RZ, 0x6 ;  /* 0x00000006ff0c7424 */ /* 0x000fe400078e00ff */
[----:B------:R-:W-:-:S07]  /*28ef0*/  IMAD.MOV.U32 R5, RZ, RZ, R14 ;  /* 0x000000ffff057224 */ /* 0x000fce00078e000e */
[----:B------:R-:W-:Y:S05]  /*28f00*/  WARPSYNC.COLLECTIVE R15, `(.L_x_1884) ;  /* 0x000000000f087348 */ /* 0x000fea0003c00000 */
[----:B------:R0:W1:Y:S02]  /*28f10*/  SHFL.IDX P6, R14, R13, R12, R11 ;  /* 0x0000000c0d0e7389 */ /* 0x00006400000c000b */
[----:B01----:R-:W-:Y:S01]  /*28f20*/  ENDCOLLECTIVE ;  /* 0x000000000000791b */ /* 0x003fe20003800000 */
.L_x_1884:
        /* <DEDUP_REMOVED lines=15> */
.L_x_1885:
        /* <DEDUP_REMOVED lines=8> */
.L_x_1886:
        /* <DEDUP_REMOVED lines=14> */
.L_x_1887:
[----:B------:R-:W-:Y:S01]  /*29180*/  @!PT LDS RZ, [RZ] ;  /* 0x00000000fffff984 */ /* 0x000fe20000000800 */
[----:B------:R-:W-:Y:S01]  /*29190*/  @!PT LDS RZ, [RZ] ;  /* 0x00000000fffff984 */ /* 0x000fe20000000800 */
[----:B------:R-:W-:Y:S01]  /*291a0*/  @!PT LDS RZ, [RZ] ;  /* 0x00000000fffff984 */ /* 0x000fe20000000800 */
[----:B------:R3:W-:Y:S01]  /*291b0*/  @!P4 LDGSTS.E.BYPASS.LTC128B.128 [R10+0x1d400], desc[UR60][R6.64+0x100], !P0 ;  /* 0x1d400100060acfae */ /* 0x0007e2000c101d7c */
[----:B------:R-:W-:Y:S01]  /*291c0*/  IMAD.MOV.U32 R3, RZ, RZ, R14 ;  /* 0x000000ffff037224 */ /* 0x000fe200078e000e */
[----:B------:R-:W-:Y:S06]  /*291d0*/  BRA `(.L_x_1888) ;  /* 0xffffffa000587947 */ /* 0x000fec000383ffff */
.L_x_1736:
[----:B----4-:R4:W0:Y:S02]  /*291e0*/  SYNCS.PHASECHK.TRANS64.TRYWAIT P0, [R19+URZ+0x30820], R0 ;  /* 0x03082000130075a7 */ /* 0x010824000800017f */
[----:B0-----:R-:W-:Y:S05]  /*291f0*/  @!P0 NANOSLEEP.SYNCS 0x989680 ;  /* 0x009896800000895d */ /* 0x001fea0003900000 */
[----:B------:R-:W0:Y:S02]  /*29200*/  @!P0 SYNCS.PHASECHK.TRANS64 P0, [R19+URZ+0x30820], R0 ;  /* 0x03082000130085a7 */ /* 0x000e24000800007f */
[----:B0-----:R-:W-:Y:S05]  /*29210*/  @!P0 BRA `(.L_x_1736) ;  /* 0xfffffffc00f08947 */ /* 0x001fea000383ffff */
[----:B------:R-:W-:Y:S05]  /*29220*/  BRA `(.L_x_1889) ;  /* 0xffffffa000d87947 */ /* 0x000fea000383ffff */
.L_x_1745:
[----:B-1----:R1:W2:Y:S02]  /*29230*/  SYNCS.PHASECHK.TRANS64.TRYWAIT P0, [R3+URZ+0x30840], R2 ;  /* 0x03084002030075a7 */ /* 0x0022a4000800017f */
[----:B--2---:R-:W-:Y:S05]  /*29240*/  @!P0 NANOSLEEP.SYNCS 0x989680 ;  /* 0x009896800000895d */ /* 0x004fea0003900000 */
[----:B------:R-:W2:Y:S02]  /*29250*/  @!P0 SYNCS.PHASECHK.TRANS64 P0, [R3+URZ+0x30840], R2 ;  /* 0x03084002030085a7 */ /* 0x000ea4000800007f */
[----:B--2---:R-:W-:Y:S05]  /*29260*/  @!P0 BRA `(.L_x_1745) ;  /* 0xfffffffc00f08947 */ /* 0x004fea000383ffff */
[----:B------:R-:W-:Y:S05]  /*29270*/  BRA `(.L_x_1890) ;  /* 0xffffffa400cc7947 */ /* 0x000fea000383ffff */
.L_x_1752:
[----:B0-----:R0:W1:Y:S02]  /*29280*/  SYNCS.PHASECHK.TRANS64.TRYWAIT P0, [R3+URZ+0x60], R2 ;  /* 0x00006002030075a7 */ /* 0x001064000800017f */
[----:B-1----:R-:W-:Y:S05]  /*29290*/  @!P0 NANOSLEEP.SYNCS 0x989680 ;  /* 0x009896800000895d */ /* 0x002fea0003900000 */
[----:B------:R-:W1:Y:S02]  /*292a0*/  @!P0 SYNCS.PHASECHK.TRANS64 P0, [R3+URZ+0x60], R2 ;  /* 0x00006002030085a7 */ /* 0x000e64000800007f */
[----:B-1----:R-:W-:Y:S05]  /*292b0*/  @!P0 BRA `(.L_x_1752) ;  /* 0xfffffffc00f08947 */ /* 0x002fea000383ffff */
[----:B------:R-:W-:Y:S05]  /*292c0*/  BRA `(.L_x_1891) ;  /* 0xffffffa800e47947 */ /* 0x000fea000383ffff */
.L_x_1762:
[----:B--2---:R2:W3:Y:S02]  /*292d0*/  SYNCS.PHASECHK.TRANS64.TRYWAIT P0, [R3+URZ+0x30840], R2 ;  /* 0x03084002030075a7 */ /* 0x0044e4000800017f */
[----:B---3--:R-:W-:Y:S05]  /*292e0*/  @!P0 NANOSLEEP.SYNCS 0x989680 ;  /* 0x009896800000895d */ /* 0x008fea0003900000 */
[----:B------:R-:W3:Y:S02]  /*292f0*/  @!P0 SYNCS.PHASECHK.TRANS64 P0, [R3+URZ+0x30840], R2 ;  /* 0x03084002030085a7 */ /* 0x000ee4000800007f */
[----:B---3--:R-:W-:Y:S05]  /*29300*/  @!P0 BRA `(.L_x_1762) ;  /* 0xfffffffc00f08947 */ /* 0x008fea000383ffff */
[----:B------:R-:W-:Y:S05]  /*29310*/  BRA `(.L_x_1892) ;  /* 0xffffffb000b07947 */ /* 0x000fea000383ffff */
.L_x_1769:
[----:B0-----:R0:W2:Y:S02]  /*29320*/  SYNCS.PHASECHK.TRANS64.TRYWAIT P0, [R2+URZ+0x60], R3 ;  /* 0x00006003020075a7 */ /* 0x0010a4000800017f */
[----:B--2---:R-:W-:Y:S05]  /*29330*/  @!P0 NANOSLEEP.SYNCS 0x989680 ;  /* 0x009896800000895d */ /* 0x004fea0003900000 */
[----:B------:R-:W2:Y:S02]  /*29340*/  @!P0 SYNCS.PHASECHK.TRANS64 P0, [R2+URZ+0x60], R3 ;  /* 0x00006003020085a7 */ /* 0x000ea4000800007f */
[----:B--2---:R-:W-:Y:S05]  /*29350*/  @!P0 BRA `(.L_x_1769) ;  /* 0xfffffffc00f08947 */ /* 0x004fea000383ffff */
[----:B------:R-:W-:Y:S05]  /*29360*/  BRA `(.L_x_1893) ;  /* 0xffffffb400c87947 */ /* 0x000fea000383ffff */
.L_x_1779:
[----:B---3--:R3:W4:Y:S02]  /*29370*/  SYNCS.PHASECHK.TRANS64.TRYWAIT P0, [R2+URZ+0x30840], R3 ;  /* 0x03084003020075a7 */ /* 0x008724000800017f */
[----:B----4-:R-:W-:Y:S05]  /*29380*/  @!P0 NANOSLEEP.SYNCS 0x989680 ;  /* 0x009896800000895d */ /* 0x010fea0003900000 */
[----:B------:R-:W4:Y:S02]  /*29390*/  @!P0 SYNCS.PHASECHK.TRANS64 P0, [R2+URZ+0x30840], R3 ;  /* 0x03084003020085a7 */ /* 0x000f24000800007f */
[----:B----4-:R-:W-:Y:S05]  /*293a0*/  @!P0 BRA `(.L_x_1779) ;  /* 0xfffffffc00f08947 */ /* 0x010fea000383ffff */
[----:B------:R-:W-:Y:S05]  /*293b0*/  BRA `(.L_x_1894) ;  /* 0xffffffbc00687947 */ /* 0x000fea000383ffff */
.L_x_1786:
[----:B0-----:R0:W2:Y:S02]  /*293c0*/  SYNCS.PHASECHK.TRANS64.TRYWAIT P0, [R2+URZ+0x60], R5 ;  /* 0x00006005020075a7 */ /* 0x0010a4000800017f */
[----:B--2---:R-:W-:Y:S05]  /*293d0*/  @!P0 NANOSLEEP.SYNCS 0x989680 ;  /* 0x009896800000895d */ /* 0x004fea0003900000 */
[----:B------:R-:W2:Y:S02]  /*293e0*/  @!P0 SYNCS.PHASECHK.TRANS64 P0, [R2+URZ+0x60], R5 ;  /* 0x00006005020085a7 */ /* 0x000ea4000800007f */
[----:B--2---:R-:W-:Y:S05]  /*293f0*/  @!P0 BRA `(.L_x_1786) ;  /* 0xfffffffc00f08947 */ /* 0x004fea000383ffff */
[----:B------:R-:W-:Y:S05]  /*29400*/  BRA `(.L_x_1895) ;  /* 0xffffffc000807947 */ /* 0x000fea000383ffff */
.L_x_1798:
[----:B--2---:R2:W4:Y:S02]  /*29410*/  SYNCS.PHASECHK.TRANS64.TRYWAIT P0, [R0+URZ+0x30860], R2 ;  /* 0x03086002000075a7 */ /* 0x004524000800017f */
[----:B----4-:R-:W-:Y:S05]  /*29420*/  @!P0 NANOSLEEP.SYNCS 0x989680 ;  /* 0x009896800000895d */ /* 0x010fea0003900000 */
[----:B------:R-:W4:Y:S02]  /*29430*/  @!P0 SYNCS.PHASECHK.TRANS64 P0, [R0+URZ+0x30860], R2 ;  /* 0x03086002000085a7 */ /* 0x000f24000800007f */
[----:B----4-:R-:W-:Y:S05]  /*29440*/  @!P0 BRA `(.L_x_1798) ;  /* 0xfffffffc00f08947 */ /* 0x010fea000383ffff */
[----:B------:R-:W-:Y:S05]  /*29450*/  BRA `(.L_x_1896) ;  /* 0xffffffc800087947 */ /* 0x000fea000383ffff */
.L_x_1806:
[----:B------:R-:W4:Y:S01]  /*29460*/  LDL R0, [R1+0x2d0] ;  /* 0x0002d00001007983 */ /* 0x000f220000100800 */
[----:B------:R-:W-:Y:S01]  /*29470*/  BSSY B0, `(.L_x_1897) ;  /* 0x0000008000007945 */ /* 0x000fe20003800000 */
[----:B0-----:R-:W-:Y:S02]  /*29480*/  IMAD.MOV.U32 R12, RZ, RZ, RZ ;  /* 0x000000ffff0c7224 */ /* 0x001fe400078e00ff */
[----:B------:R-:W-:Y:S02]  /*29490*/  IMAD.MOV.U32 R11, RZ, RZ, 0x1f ;  /* 0x0000001fff0b7424 */ /* 0x000fe400078e00ff */
[----:B------:R-:W-:Y:S02]  /*294a0*/  IMAD.MOV.U32 R15, RZ, RZ, -0x1 ;  /* 0xffffffffff0f7424 */ /* 0x000fe400078e00ff */
[----:B----4-:R-:W-:-:S07]  /*294b0*/  IMAD.MOV.U32 R13, RZ, RZ, R0 ;  /* 0x000000ffff0d7224 */ /* 0x010fce00078e0000 */
[----:B--23--:R-:W-:Y:S05]  /*294c0*/  WARPSYNC.COLLECTIVE R15, `(.L_x_1898) ;  /* 0x000000000f087348 */ /* 0x00cfea0003c00000 */
[----:B------:R0:W1:Y:S02]  /*294d0*/  SHFL.IDX P6, R14, R13, R12, R11 ;  /* 0x0000000c0d0e7389 */ /* 0x00006400000c000b */
[----:B0123--:R-:W-:Y:S01]  /*294e0*/  ENDCOLLECTIVE ;  /* 0x000000000000791b */ /* 0x00ffe20003800000 */
.L_x_1898:
[----:B------:R-:W-:Y:S05]  /*294f0*/  BSYNC B0 ;  /* 0x0000000000007941 */ /* 0x000fea0003800000 */
.L_x_1897:
        /* <DEDUP_REMOVED lines=9> */
.L_x_1899:
        /* <DEDUP_REMOVED lines=26> */
.L_x_1900:
        /* <DEDUP_REMOVED lines=8> */
.L_x_1901:
        /* <DEDUP_REMOVED lines=8> */
.L_x_1902:
        /* <DEDUP_REMOVED lines=8> */
.L_x_1903:
        /* <DEDUP_REMOVED lines=8> */
.L_x_1904:
        /* <DEDUP_REMOVED lines=9> */
.L_x_1905:
[----:B------:R-:W-:Y:S01]  /*299c0*/  IMAD.MOV.U32 R9, RZ, RZ, R14 ;  /* 0x000000ffff097224 */ /* 0x000fe200078e000e */
[----:B------:R-:W-:Y:S06]  /*299d0*/  BRA `(.L_x_1906) ;  /* 0xffffffc800bc7947 */ /* 0x000fec000383ffff */
.L_x_1809:
[----:B------:R-:W-:Y:S01]  /*299e0*/  BSSY B0, `(.L_x_1907) ;  /* 0x0000008000007945 */ /* 0x000fe20003800000 */
[----:B------:R-:W-:Y:S02]  /*299f0*/  IMAD.MOV.U32 R13, RZ, RZ, R2 ;  /* 0x000000ffff0d7224 */ /* 0x000fe400078e0002 */
[----:B------:R-:W-:Y:S02]  /*29a00*/  IMAD.MOV.U32 R12, RZ, RZ, 0x1 ;  /* 0x00000001ff0c7424 */ /* 0x000fe400078e00ff */
[----:B------:R-:W-:Y:S02]  /*29a10*/  IMAD.MOV.U32 R11, RZ, RZ, RZ ;  /* 0x000000ffff0b7224 */ /* 0x000fe400078e00ff */
[----:B------:R-:W-:-:S07]  /*29a20*/  IMAD.MOV.U32 R15, RZ, RZ, -0x1 ;  /* 0xffffffffff0f7424 */ /* 0x000fce00078e00ff */
[----:B0-2---:R-:W-:Y:S05]  /*29a30*/  WARPSYNC.COLLECTIVE R15, `(.L_x_1908) ;  /* 0x000000000f087348 */ /* 0x005fea0003c00000 */
[----:B------:R1:W3:Y:S02]  /*29a40*/  SHFL.UP P6, R14, R13, R12, R11 ;  /* 0x0400000c0d0e7389 */ /* 0x0002e400000c000b */
[----:B0123--:R-:W-:Y:S01]  /*29a50*/  ENDCOLLECTIVE ;  /* 0x000000000000791b */ /* 0x00ffe20003800000 */
.L_x_1908:
[----:B------:R-:W-:Y:S05]  /*29a60*/  BSYNC B0 ;  /* 0x0000000000007941 */ /* 0x000fea0003800000 */
.L_x_1907:
        /* <DEDUP_REMOVED lines=10> */
.L_x_1909:
        /* <DEDUP_REMOVED lines=8> */
.L_x_1910:
        /* <DEDUP_REMOVED lines=8> */
.L_x_1911:
        /* <DEDUP_REMOVED lines=8> */
.L_x_1912:
        /* <DEDUP_REMOVED lines=9> */
.L_x_1913:
[----:B------:R-:W-:Y:S01]  /*29d20*/  IMAD.MOV.U32 R9, RZ, RZ, R14 ;  /* 0x000000ffff097224 */ /* 0x000fe200078e000e */
[----:B------:R-:W-:Y:S06]  /*29d30*/  BRA `(.L_x_1914) ;  /* 0xffffffc800907947 */ /* 0x000fec000383ffff */
.L_x_1811:
[----:B------:R-:W-:Y:S01]  /*29d40*/  BSSY B0, `(.L_x_1915) ;  /* 0x0000006000007945 */ /* 0x000fe20003800000 */
[----:B------:R-:W-:Y:S01]  /*29d50*/  PLOP3.LUT P6, PT, P6, PT, PT, 0x8, 0x0 ;  /* 0x000000000000781c */ /* 0x000fe200037ce170 */
[----:B------:R-:W-:-:S12]  /*29d60*/  IMAD.MOV.U32 R15, RZ, RZ, -0x1 ;  /* 0xffffffffff0f7424 */ /* 0x000fd800078e00ff */
[----:B0-2---:R-:W-:Y:S05]  /*29d70*/  WARPSYNC.COLLECTIVE R15, `(.L_x_1916) ;  /* 0x000000000f087348 */ /* 0x005fea0003c00000 */
[----:B------:R-:W-:Y:S01]  /*29d80*/  VOTE.ANY R14, PT, P6 ;  /* 0x00000000000e7806 */ /* 0x000fe200030e0100 */
[----:B0-2---:R-:W-:Y:S06]  /*29d90*/  ENDCOLLECTIVE ;  /* 0x000000000000791b */ /* 0x005fec0003800000 */
.L_x_1916:
[----:B------:R-:W-:Y:S05]  /*29da0*/  BSYNC B0 ;  /* 0x0000000000007941 */ /* 0x000fea0003800000 */
.L_x_1915:
        /* <DEDUP_REMOVED lines=10> */
.L_x_1917:
[----:B------:R-:W-:Y:S02]  /*29e50*/  IMAD.MOV.U32 R13, RZ, RZ, R6 ;  /* 0x000000ffff0d7224 */ /* 0x000fe400078e0006 */
[----:B------:R-:W-:-:S07]  /*29e60*/  IMAD.MOV.U32 R4, RZ, RZ, R14 ;  /* 0x000000ffff047224 */ /* 0x000fce00078e000e */
[----:B------:R-:W-:Y:S05]  /*29e70*/  WARPSYNC.COLLECTIVE R15, `(.L_x_1918) ;  /* 0x000000000f087348 */ /* 0x000fea0003c00000 */
[----:B------:R0:W1:Y:S02]  /*29e80*/  SHFL.IDX P6, R14, R13, R12, R11 ;  /* 0x0000000c0d0e7389 */ /* 0x00006400000c000b */
[----:B01----:R-:W-:Y:S01]  /*29e90*/  ENDCOLLECTIVE ;  /* 0x000000000000791b */ /* 0x003fe20003800000 */
.L_x_1918:
[----:B------:R-:W-:Y:S02]  /*29ea0*/  IMAD.MOV.U32 R6, RZ, RZ, R14 ;  /* 0x000000ffff067224 */ /* 0x000fe400078e000e */
[----:B------:R-:W-:-:S05]  /*29eb0*/  IMAD.IADD R10, R3, 0x1, R10 ;  /* 0x00000001030a7824 */ /* 0x000fca00078e020a */
[----:B------:R0:W-:Y:S01]  /*29ec0*/  STL [R1+0x2dc], R10 ;  /* 0x0002dc0a01007387 */ /* 0x0001e20000100800 */
[----:B------:R-:W-:Y:S05]  /*29ed0*/  BRA `(.L_x_1919) ;  /* 0xffffffc800707947 */ /* 0x000fea000383ffff */
.L_x_1813:
[----:B------:R-:W-:Y:S01]  /*29ee0*/  BSSY B0, `(.L_x_1920) ;  /* 0x0000008000007945 */ /* 0x000fe20003800000 */
[----:B------:R-:W-:Y:S02]  /*29ef0*/  IMAD.MOV.U32 R13, RZ, RZ, R7 ;  /* 0x000000ffff0d7224 */ /* 0x000fe400078e0007 */
[----:B------:R-:W-:Y:S02]  /*29f00*/  IMAD.MOV.U32 R12, RZ, RZ, R3 ;  /* 0x000000ffff0c7224 */ /* 0x000fe400078e0003 */
[----:B------:R-:W-:Y:S02]  /*29f10*/  IMAD.MOV.U32 R11, RZ, RZ, 0x1f ;  /* 0x0000001fff0b7424 */ /* 0x000fe400078e00ff */
[----:B------:R-:W-:-:S07]  /*29f20*/  IMAD.MOV.U32 R15, RZ, RZ, -0x1 ;  /* 0xffffffffff0f7424 */ /* 0x000fce00078e00ff */
[----:B0-2---:R-:W-:Y:S05]  /*29f30*/  WARPSYNC.COLLECTIVE R15, `(.L_x_1921) ;  /* 0x000000000f087348 */ /* 0x005fea0003c00000 */
[----:B------:R1:W3:Y:S02]  /*29f40*/  SHFL.IDX P6, R14, R13, R12, R11 ;  /* 0x0000000c0d0e7389 */ /* 0x0002e400000c000b */
[----:B0123--:R-:W-:Y:S01]  /*29f50*/  ENDCOLLECTIVE ;  /* 0x000000000000791b */ /* 0x00ffe20003800000 */
.L_x_1921:
[----:B------:R-:W-:Y:S05]  /*29f60*/  BSYNC B0 ;  /* 0x0000000000007941 */ /* 0x000fea0003800000 */
.L_x_1920:
[----:B------:R-:W-:Y:S01]  /*29f70*/  IMAD.MOV.U32 R3, RZ, RZ, R14 ;  /* 0x000000ffff037224 */ /* 0x000fe200078e000e */
[----:B------:R-:W-:Y:S06]  /*29f80*/  BRA `(.L_x_1922) ;  /* 0xffffffc8005c7947 */ /* 0x000fec000383ffff */
.L_x_1819:
[----:B0-----:R0:W1:Y:S02]  /*29f90*/  SYNCS.PHASECHK.TRANS64.TRYWAIT P0, [R0+URZ+0x30820], R3 ;  /* 0x03082003000075a7 */ /* 0x001064000800017f */
[----:B-1----:R-:W-:Y:S05]  /*29fa0*/  @!P0 NANOSLEEP.SYNCS 0x989680 ;  /* 0x009896800000895d */ /* 0x002fea0003900000 */
[----:B------:R-:W1:Y:S02]  /*29fb0*/  @!P0 SYNCS.PHASECHK.TRANS64 P0, [R0+URZ+0x30820], R3 ;  /* 0x03082003000085a7 */ /* 0x000e64000800007f */
[----:B-1----:R-:W-:Y:S05]  /*29fc0*/  @!P0 BRA `(.L_x_1819) ;  /* 0xfffffffc00f08947 */ /* 0x002fea000383ffff */
[----:B------:R-:W-:Y:S05]  /*29fd0*/  BRA `(.L_x_1923) ;  /* 0xffffffd000fc7947 */ /* 0x000fea000383ffff */
.L_x_1820:
        /* <DEDUP_REMOVED lines=11> */
.L_x_1925:
[----:B------:R-:W-:Y:S05]  /*2a090*/  BSYNC B0 ;  /* 0x0000000000007941 */ /* 0x000fea0003800000 */
.L_x_1924:
[----:B------:R-:W-:Y:S05]  /*2a0a0*/  BRA `(.L_x_1926) ;  /* 0xffffffd000e47947 */ /* 0x000fea000383ffff */
.L_x_1823:
[----:B------:R-:W-:Y:S01]  /*2a0b0*/  BSSY B1, `(.L_x_1927) ;  /* 0x0000006000017945 */ /* 0x000fe20003800000 */
[----:B------:R-:W-:-:S07]  /*2a0c0*/  IMAD.MOV.U32 R15, RZ, RZ, -0x1 ;  /* 0xffffffffff0f7424 */ /* 0x000fce00078e00ff */
[----:B012---:R-:W-:Y:S05]  /*2a0d0*/  WARPSYNC.COLLECTIVE R15, `(.L_x_1928) ;  /* 0x000000000f0c7348 */ /* 0x007fea0003c00000 */
[----:B------:R-:W-:Y:S02]  /*2a0e0*/  ELECT P6, UR62, PT ;  /* 0x00000000003e782f */ /* 0x000fe400038c0000 */
[----:B------:R-:W-:Y:S01]  /*2a0f0*/  MOV R14, UR62 ;  /* 0x0000003e000e7c02 */ /* 0x000fe20008000f00 */
[----:B012---:R-:W-:Y:S10]  /*2a100*/  ENDCOLLECTIVE ;  /* 0x000000000000791b */ /* 0x007ff40003800000 */
.L_x_1928:
[----:B------:R-:W-:Y:S05]  /*2a110*/  BSYNC B1 ;  /* 0x0000000000017941 */ /* 0x000fea0003800000 */
.L_x_1927:
[----:B------:R-:W-:Y:S05]  /*2a120*/  BRA `(.L_x_1929) ;  /* 0xffffffd000dc7947 */ /* 0x000fea000383ffff */
.L_x_1825:
[----:B0-----:R0:W1:Y:S02]  /*2a130*/  SYNCS.PHASECHK.TRANS64.TRYWAIT P0, [R6+URZ], R5 ;  /* 0x00000005060075a7 */ /* 0x001064000800017f */
[----:B-1----:R-:W-:Y:S05]  /*2a140*/  @!P0 NANOSLEEP.SYNCS 0x989680 ;  /* 0x009896800000895d */ /* 0x002fea0003900000 */
[----:B------:R-:W1:Y:S02]  /*2a150*/  @!P0 SYNCS.PHASECHK.TRANS64 P0, [R6+URZ], R5 ;  /* 0x00000005060085a7 */ /* 0x000e64000800007f */
[----:B-1----:R-:W-:Y:S05]  /*2a160*/  @!P0 BRA `(.L_x_1825) ;  /* 0xfffffffc00f08947 */ /* 0x002fea000383ffff */
[----:B------:R-:W-:Y:S05]  /*2a170*/  BRA `(.L_x_1930) ;  /* 0xffffffd400207947 */ /* 0x000fea000383ffff */
.L_x_1826:
[----:B-1----:R1:W3:Y:S02]  /*2a180*/  SYNCS.PHASECHK.TRANS64.TRYWAIT P0, [R7+URZ], R2 ;  /* 0x00000002070075a7 */ /* 0x0022e4000800017f */
[----:B---3--:R-:W-:Y:S05]  /*2a190*/  @!P0 NANOSLEEP.SYNCS 0x989680 ;  /* 0x009896800000895d */ /* 0x008fea0003900000 */
[----:B------:R-:W3:Y:S02]  /*2a1a0*/  @!P0 SYNCS.PHASECHK.TRANS64 P0, [R7+URZ], R2 ;  /* 0x00000002070085a7 */ /* 0x000ee4000800007f */
[----:B---3--:R-:W-:Y:S05]  /*2a1b0*/  @!P0 BRA `(.L_x_1826) ;  /* 0xfffffffc00f08947 */ /* 0x008fea000383ffff */
[----:B------:R-:W-:Y:S05]  /*2a1c0*/  BRA `(.L_x_1931) ;  /* 0xffffffd400147947 */ /* 0x000fea000383ffff */
.L_x_1828:
[----:B---3--:R3:W4:Y:S02]  /*2a1d0*/  SYNCS.PHASECHK.TRANS64.TRYWAIT P0, [R4+URZ], R5 ;  /* 0x00000005040075a7 */ /* 0x008724000800017f */
[----:B----4-:R-:W-:Y:S05]  /*2a1e0*/  @!P0 NANOSLEEP.SYNCS 0x989680 ;  /* 0x009896800000895d */ /* 0x010fea0003900000 */
[----:B------:R-:W4:Y:S02]  /*2a1f0*/  @!P0 SYNCS.PHASECHK.TRANS64 P0, [R4+URZ], R5 ;  /* 0x00000005040085a7 */ /* 0x000f24000800007f */
[----:B----4-:R-:W-:Y:S05]  /*2a200*/  @!P0 BRA `(.L_x_1828) ;  /* 0xfffffffc00f08947 */ /* 0x010fea000383ffff */
[----:B------:R-:W-:Y:S05]  /*2a210*/  BRA `(.L_x_1932) ;  /* 0xffffffd4001c7947 */ /* 0x000fea000383ffff */
        .type           $_ZN7cutlass13device_kernelIN5flash11enable_sm90INS1_16FlashAttnFwdSm90INS1_25CollectiveMainloopFwdSm90ILi2EN4cute5tupleIJNS5_1CILi1EEES8_S8_EEENS6_IJNS7_ILi128EEENS7_ILi96EEENS7_ILi192EEEEEELi192ENS_10bfloat16_tEfNS_4arch4Sm90ELb0ELb1ELb1ELb1ELb0ELb1ELb0ELb1ELb1ELb1ELb1ELb0EEENS1_21CollectiveEpilogueFwdINS6_IJSA_SC_SB_EEES9_SE_SG_Li256ELb1ELb1ELb1ELb0EEENS1_36VarlenDynamicPersistentTileSchedulerILi128ELi96ELi256ELi128ELb1ELb1ELb1ELb1ELb0ELb1EEEEEEEEEvNT_6ParamsE$_ZZN5flash25CollectiveMainloopFwdSm90ILi2EN4cute5tupleIJNS1_1CILi1EEES4_S4_EEENS2_IJNS3_ILi128EEENS3_ILi96EEENS3_ILi192EEEEEELi192EN7cutlass10bfloat16_tEfNSA_4arch4Sm90ELb0ELb1ELb1ELb1ELb0ELb1ELb0ELb1ELb1ELb1ELb1ELb0EE12store_kv_newINS_16FlashAttnFwdSm90ISE_NS_21CollectiveEpilogueFwdINS2_IJS6_S8_S7_EEES5_SB_SD_Li256ELb1ELb1ELb1ELb0EEENS_36VarlenDynamicPersistentTileSchedulerILi128ELi96ELi256ELi128ELb1ELb1ELb1ELb1ELb0ELb1EEEE13SharedStorageEEEbRKNSE_6ParamsENSA_25PipelineTmaAsyncNoClusterILi2ENSA_16PipelineTmaAsyncILi2EEEEESU_RNSA_13PipelineStateILj2EEEiRT_RKNS_16SeqlenInfoQKNewKILb1ELb1EEENS2_IJiiiiEEEENKUliRKT_E_clISW_EEDaiS17_,@function
        .size           $_ZN7cutlass13device_kernelIN5flash11enable_sm90INS1_16FlashAttnFwdSm90INS1_25CollectiveMainloopFwdSm90ILi2EN4cute5tupleIJNS5_1CILi1EEES8_S8_EEENS6_IJNS7_ILi128EEENS7_ILi96EEENS7_ILi192EEEEEELi192ENS_10bfloat16_tEfNS_4arch4Sm90ELb0ELb1ELb1ELb1ELb0ELb1ELb0ELb1ELb1ELb1ELb1ELb0EEENS1_21CollectiveEpilogueFwdINS6_IJSA_SC_SB_EEES9_SE_SG_Li256ELb1ELb1ELb1ELb0EEENS1_36VarlenDynamicPersistentTileSchedulerILi128ELi96ELi256ELi128ELb1ELb1ELb1ELb1ELb0ELb1EEEEEEEEEvNT_6ParamsE$_ZZN5flash25CollectiveMainloopFwdSm90ILi2EN4cute5tupleIJNS1_1CILi1EEES4_S4_EEENS2_IJNS3_ILi128EEENS3_ILi96EEENS3_ILi192EEEEEELi192EN7cutlass10bfloat16_tEfNSA_4arch4Sm90ELb0ELb1ELb1ELb1ELb0ELb1ELb0ELb1ELb1ELb1ELb1ELb0EE12store_kv_newINS_16FlashAttnFwdSm90ISE_NS_21CollectiveEpilogueFwdINS2_IJS6_S8_S7_EEES5_SB_SD_Li256ELb1ELb1ELb1ELb0EEENS_36VarlenDynamicPersistentTileSchedulerILi128ELi96ELi256ELi128ELb1ELb1ELb1ELb1ELb0ELb1EEEE13SharedStorageEEEbRKNSE_6ParamsENSA_25PipelineTmaAsyncNoClusterILi2ENSA_16PipelineTmaAsyncILi2EEEEESU_RNSA_13PipelineStateILj2EEEiRT_RKNS_16SeqlenInfoQKNewKILb1ELb1EEENS2_IJiiiiEEEENKUliRKT_E_clISW_EEDaiS17_,(.L_x_3021 - $_ZN7cutlass13device_kernelIN5flash11enable_sm90INS1_16FlashAttnFwdSm90INS1_25CollectiveMainloopFwdSm90ILi2EN4cute5tupleIJNS5_1CILi1EEES8_S8_EEENS6_IJNS7_ILi128EEENS7_ILi96EEENS7_ILi192EEEEEELi192ENS_10bfloat16_tEfNS_4arch4Sm90ELb0ELb1ELb1ELb1ELb0ELb1ELb0ELb1ELb1ELb1ELb1ELb0EEENS1_21CollectiveEpilogueFwdINS6_IJSA_SC_SB_EEES9_SE_SG_Li256ELb1ELb1ELb1ELb0EEENS1_36VarlenDynamicPersistentTileSchedulerILi128ELi96ELi256ELi128ELb1ELb1ELb1ELb1ELb0ELb1EEEEEEEEEvNT_6ParamsE$_ZZN5flash25CollectiveMainloopFwdSm90ILi2EN4cute5tupleIJNS1_1CILi1EEES4_S4_EEENS2_IJNS3_ILi128EEENS3_ILi96EEENS3_ILi192EEEEEELi192EN7cutlass10bfloat16_tEfNSA_4arch4Sm90ELb0ELb1ELb1ELb1ELb0ELb1ELb0ELb1ELb1ELb1ELb1ELb0EE12store_kv_newINS_16FlashAttnFwdSm90ISE_NS_21CollectiveEpilogueFwdINS2_IJS6_S8_S7_EEES5_SB_SD_Li256ELb1ELb1ELb1ELb0EEENS_36VarlenDynamicPersistentTileSchedulerILi128ELi96ELi256ELi128ELb1ELb1ELb1ELb1ELb0ELb1EEEE13SharedStorageEEEbRKNSE_6ParamsENSA_25PipelineTmaAsyncNoClusterILi2ENSA_16PipelineTmaAsyncILi2EEEEESU_RNSA_13PipelineStateILj2EEEiRT_RKNS_16SeqlenInfoQKNewKILb1ELb1EEENS2_IJiiiiEEEENKUliRKT_E_clISW_EEDaiS17_)
$_ZN7cutlass13device_kernelIN5flash11enable_sm90INS1_16FlashAttnFwdSm90INS1_25CollectiveMainloopFwdSm90ILi2EN4cute5tupleIJNS5_1CILi1EEES8_S8_EEENS6_IJNS7_ILi128EEENS7_ILi96EEENS7_ILi192EEEEEELi192ENS_10bfloat16_tEfNS_4arch4Sm90ELb0ELb1ELb1ELb1ELb0ELb1ELb0ELb1ELb1ELb1ELb1ELb0EEENS1_21CollectiveEpilogueFwdINS6_IJSA_SC_SB_EEES9_SE_SG_Li256ELb1ELb1ELb1ELb0EEENS1_36VarlenDynamicPersistentTileSchedulerILi128ELi96ELi256ELi128ELb1ELb1ELb1ELb1ELb0ELb1EEEEEEEEEvNT_6ParamsE$_ZZN5flash25CollectiveMainloopFwdSm90ILi2EN4cute5tupleIJNS1_1CILi1EEES4_S4_EEENS2_IJNS3_ILi128EEENS3_ILi96EEENS3_ILi192EEEEEELi192EN7cutlass10bfloat16_tEfNSA_4arch4Sm90ELb0ELb1ELb1ELb1ELb0ELb1ELb0ELb1ELb1ELb1ELb1ELb0EE12store_kv_newINS_16FlashAttnFwdSm90ISE_NS_21CollectiveEpilogueFwdINS2_IJS6_S8_S7_EEES5_SB_SD_Li256ELb1ELb1ELb1ELb0EEENS_36VarlenDynamicPersistentTileSchedulerILi128ELi96ELi256ELi128ELb1ELb1ELb1ELb1ELb0ELb1EEEE13SharedStorageEEEbRKNSE_6ParamsENSA_25PipelineTmaAsyncNoClusterILi2ENSA_16PipelineTmaAsyncILi2EEEEESU_RNSA_13PipelineStateILj2EEEiRT_RKNS_16SeqlenInfoQKNewKILb1ELb1EEENS2_IJiiiiEEEENKUliRKT_E_clISW_EEDaiS17_:
[----:B------:R-:W-:Y:S05]  /*2a220*/  YIELD ;  /* 0x0000000000007946 */ /* 0x000fea0003800000 */
[----:B------:R-:W-:Y:S02]  /*2a230*/  ULDC UR4, c[0x0][0x20] ;  /* 0x0000080000047ab9 */ /* 0x000fe40000000800 */
[----:B------:R-:W-:-:S05]  /*2a240*/  VIADD R79, R0, -UR4 ;  /* 0x80000004004f7c36 */ /* 0x000fca0008000000 */
[----:B------:R-:W2:Y:S01]  /*2a250*/  LDL.64 R8, [R79+0x8] ;  /* 0x000008004f087983 */ /* 0x000ea20000100a00 */
[----:B------:R-:W0:Y:S02]  /*2a260*/  LDC.64 R82, c[0x0][0x208] ;  /* 0x00008200ff527b82 */ /* 0x000e240000000a00 */
[----:B0-----:R-:W-:Y:S02]  /*2a270*/  R2UR UR6, R82 ;  /* 0x00000000520672ca */ /* 0x001fe400000e0000 */
[----:B------:R-:W-:-:S13]  /*2a280*/  R2UR UR7, R83 ;  /* 0x00000000530772ca */ /* 0x000fda00000e0000 */
[----:B--2---:R-:W2:Y:S01]  /*2a290*/  LD.E R10, desc[UR6][R8.64+0x174] ;  /* 0x00017406080a7980 */ /* 0x004ea2000c101900 */
[----:B------:R-:W-:Y:S01]  /*2a2a0*/  VIADD R80, R80, -UR4 ;  /* 0x8000000450507c36 */ /* 0x000fe20008000000 */
[----:B------:R-:W-:Y:S01]  /*2a2b0*/  BSSY B0, `(.L_x_1933) ;  /* 0x0000a78000007945 */ /* 0x000fe20003800000 */
[----:B--2---:R-:W-:-:S13]  /*2a2c0*/  ISETP.GE.AND P0, PT, R10, 0x1, PT ;  /* 0x000000010a00780c */ /* 0x004fda0003f06270 */
[----:B------:R-:W-:Y:S05]  /*2a2d0*/  @!P0 BRA `(.L_x_1934) ;  /* 0x0000009800ac8947 */ /* 0x000fea0003800000 */
[----:B------:R-:W2:Y:S01]  /*2a2e0*/  LDL.64 R10, [R79+0x40] ;  /* 0x000040004f0a7983 */ /* 0x000ea20000100a00 */
[C---:B------:R-:W-:Y:S02]  /*2a2f0*/  R2UR UR6, R82.reuse ;  /* 0x00000000520672ca */ /* 0x040fe400000e0000 */
[C---:B------:R-:W-:Y:S01]  /*2a300*/  R2UR UR7, R83.reuse ;  /* 0x00000000530772ca */ /* 0x040fe200000e0000 */
[----:B------:R0:W5:Y:S01]  /*2a310*/  LDL.64 R100, [R79+0x50] ;  /* 0x000050004f647983 */ /* 0x0001620000100a00 */
[----:B------:R-:W-:Y:S02]  /*2a320*/  R2UR UR4, R82 ;  /* 0x00000000520472ca */ /* 0x000fe400000e0000 */
[----:B------:R-:W-:-:S09]  /*2a330*/  R2UR UR5, R83 ;  /* 0x00000000530572ca */ /* 0x000fd200000e0000 */
[----:B------:R-:W3:Y:S04]  /*2a340*/  LD.E.U8 R8, desc[UR6][R8.64+0x190] ;  /* 0x0001900608087980 */ /* 0x000ee8000c101100 */
[----:B--2---:R-:W2:Y:S01]  /*2a350*/  LD.E.64 R96, desc[UR4][R10.64+0x10] ;  /* 0x000010040a607980 */ /* 0x004ea2000c101b00 */
[----:B------:R-:W-:-:S03]  /*2a360*/  SHF.R.S32.HI R31, RZ, 0x1f, R26 ;  /* 0x0000001fff1f7819 */ /* 0x000fc6000001141a */
[----:B------:R0:W5:Y:S04]  /*2a370*/  LD.E.64 R86, desc[UR4][R10.64+0x8] ;  /* 0x000008040a567980 */ /* 0x000168000c101b00 */
[----:B------:R0:W5:Y:S01]  /*2a380*/  LD.E.64 R84, desc[UR6][R10.64+0x18] ;  /* 0x000018060a547980 */ /* 0x000162000c101b00 */
[----:B---3--:R-:W-:Y:S01]  /*2a390*/  ISETP.NE.AND P0, PT, R8, RZ, PT ;  /* 0x000000ff0800720c */ /* 0x008fe20003f05270 */
[-C--:B--2---:R-:W-:Y:S02]  /*2a3a0*/  IMAD R13, R97, R26.reuse, RZ ;  /* 0x0000001a610d7224 */ /* 0x084fe400078e02ff */
[----:B------:R-:W-:-:S04]  /*2a3b0*/  IMAD.WIDE.U32 R68, R96, R26, RZ ;  /* 0x0000001a60447225 */ /* 0x000fc800078e00ff */
[----:B------:R-:W-:-:S04]  /*2a3c0*/  IMAD R13, R96, R31, R13 ;  /* 0x0000001f600d7224 */ /* 0x000fc800078e020d */
[----:B------:R-:W-:Y:S02]  /*2a3d0*/  IMAD.IADD R71, R69, 0x1, R13 ;  /* 0x0000000145477824 */ /* 0x000fe400078e020d */
[----:B0-----:R-:W-:Y:S05]  /*2a3e0*/  @!P0 BRA `(.L_x_1935) ;  /* 0x0000004400d08947 */ /* 0x001fea0003800000 */
[C---:B------:R-:W-:Y:S01]  /*2a3f0*/  R2UR UR8, R82.reuse ;  /* 0x00000000520872ca */ /* 0x040fe200000e0000 */
[----:B------:R0:W5:Y:S01]  /*2a400*/  LDL.64 R42, [R79+0x10] ;  /* 0x000010004f2a7983 */ /* 0x0001620000100a00 */
[C---:B------:R-:W-:Y:S02]  /*2a410*/  R2UR UR9, R83.reuse ;  /* 0x00000000530972ca */ /* 0x040fe400000e0000 */
[C---:B------:R-:W-:Y:S02]  /*2a420*/  R2UR UR4, R82.reuse ;  /* 0x00000000520472ca */ /* 0x040fe400000e0000 */
[C---:B------:R-:W-:Y:S02]  /*2a430*/  R2UR UR5, R83.reuse ;  /* 0x00000000530572ca */ /* 0x040fe400000e0000 */
[----:B------:R-:W-:Y:S02]  /*2a440*/  R2UR UR6, R82 ;  /* 0x00000000520672ca */ /* 0x000fe400000e0000 */
[----:B------:R-:W-:-:S05]  /*2a450*/  R2UR UR7, R83 ;  /* 0x00000000530772ca */ /* 0x000fca00000e0000 */
[----:B-----5:R-:W2:Y:S04]  /*2a460*/  LD.E R8, desc[UR8][R100.64+0x10] ;  /* 0x0000100864087980 */ /* 0x020ea8000c101900 */
[----:B------:R-:W3:Y:S04]  /*2a470*/  LD.E R15, desc[UR4][R100.64+0xc] ;  /* 0x00000c04640f7980 */ /* 0x000ee8000c101900 */
[----:B------:R-:W4:Y:S04]  /*2a480*/  LD.E.64 R34, desc[UR4][R100.64+0x60] ;  /* 0x0000600464227980 */ /* 0x000f28000c101b00 */
[----:B------:R-:W4:Y:S01]  /*2a490*/  LD.E.64 R10, desc[UR6][R100.64+0x80] ;  /* 0x00008006640a7980 */ /* 0x000f22000c101b00 */
[----:B------:R-:W-:-:S02]  /*2a4a0*/  R2UR UR12, R82 ;  /* 0x00000000520c72ca */ /* 0x000fc400000e0000 */
[C---:B------:R-:W-:Y:S01]  /*2a4b0*/  R2UR UR13, R83.reuse ;  /* 0x00000000530d72ca */ /* 0x040fe200000e0000 */
[----:B------:R0:W5:Y:S01]  /*2a4c0*/  LD.E.64 R36, desc[UR4][R100.64+0x58] ;  /* 0x0000580464247980 */ /* 0x000162000c101b00 */
[----:B------:R-:W-:Y:S02]  /*2a4d0*/  R2UR UR10, R82 ;  /* 0x00000000520a72ca */ /* 0x000fe400000e0000 */
[----:B------:R-:W-:Y:S01]  /*2a4e0*/  R2UR UR11, R83 ;  /* 0x00000000530b72ca */ /* 0x000fe200000e0000 */
[----:B------:R0:W5:Y:S01]  /*2a4f0*/  LD.E.64 R32, desc[UR6][R100.64+0x68] ;  /* 0x0000680664207980 */ /* 0x000162000c101b00 */
[----:B------:R-:W-:Y:S01]  /*2a500*/  BSSY B2, `(.L_x_1936) ;  /* 0x000004c000027945 */ /* 0x000fe20003800000 */
[----:B------:R-:W-:Y:S02]  /*2a510*/  CS2R R56, SRZ ;  /* 0x0000000000387805 */ /* 0x000fe4000001ff00 */
[----:B------:R-:W-:Y:S02]  /*2a520*/  CS2R R62, SRZ ;  /* 0x00000000003e7805 */ /* 0x000fe4000001ff00 */
[----:B------:R-:W-:-:S02]  /*2a530*/  CS2R R66, SRZ ;  /* 0x0000000000427805 */ /* 0x000fc4000001ff00 */
[----:B------:R0:W5:Y:S01]  /*2a540*/  LD.E.U8 R60, desc[UR12][R100.64+0x18] ;  /* 0x0000180c643c7980 */ /* 0x000162000c101100 */
        /* <DEDUP_REMOVED lines=9> */
[----:B--2---:R-:W-:Y:S01]  /*2a5e0*/  SHF.R.S32.HI R9, RZ, 0x1f, R8 ;  /* 0x0000001fff097819 */ /* 0x004fe20000011408 */
[----:B---3--:R-:W-:-:S03]  /*2a5f0*/  IMAD R15, R26, -0x60, R15 ;  /* 0xffffffa01a0f7824 */ /* 0x008fc600078e020f */
[----:B------:R-:W-:Y:S02]  /*2a600*/  LEA.HI R9, R9, R8, RZ, 0x2 ;  /* 0x0000000809097211 */ /* 0x000fe400078f10ff */
[----:B------:R-:W-:Y:S02]  /*2a610*/  VIMNMX R39, R15, 0x60, PT ;  /* 0x000000600f277848 */ /* 0x000fe40003fe0100 */
[----:B------:R-:W-:Y:S01]  /*2a620*/  SHF.R.S32.HI R14, RZ, 0x2, R9 ;  /* 0x00000002ff0e7819 */ /* 0x000fe20000011409 */
[-C--:B----4-:R-:W-:Y:S01]  /*2a630*/  IMAD R13, R35, R26.reuse, RZ ;  /* 0x0000001a230d7224 */ /* 0x090fe200078e02ff */
[----:B------:R0:W5:Y:S02]  /*2a640*/  LD.E.64 R8, desc[UR8][R100.64+0x78] ;  /* 0x0000780864087980 */ /* 0x000164000c101b00 */
[----:B------:R-:W-:Y:S01]  /*2a650*/  ISETP.GE.AND P0, PT, R14, R39, PT ;  /* 0x000000270e00720c */ /* 0x000fe20003f06270 */
[----:B------:R-:W-:Y:S02]  /*2a660*/  IMAD R11, R11, R26, RZ ;  /* 0x0000001a0b0b7224 */ /* 0x000fe400078e02ff */
[----:B------:R-:W-:-:S02]  /*2a670*/  IMAD R29, R34, R31, R13 ;  /* 0x0000001f221d7224 */ /* 0x000fc400078e020d */
[----:B------:R-:W-:Y:S02]  /*2a680*/  IMAD R31, R10, R31, R11 ;  /* 0x0000001f0a1f7224 */ /* 0x000fe400078e020b */
[-C--:B------:R-:W-:Y:S01]  /*2a690*/  IMAD.WIDE.U32 R34, R34, R26.reuse, RZ ;  /* 0x0000001a22227225 */ /* 0x080fe200078e00ff */
[----:B------:R-:W5:Y:S03]  /*2a6a0*/  LD.E.64 R100, desc[UR10][R100.64+0x88] ;  /* 0x0000880a64647980 */ /* 0x000f66000c101b00 */
[----:B------:R-:W-:Y:S01]  /*2a6b0*/  IMAD.WIDE.U32 R10, R10, R26, RZ ;  /* 0x0000001a0a0a7225 */ /* 0x000fe200078e00ff */
[----:B------:R-:W-:-:S03]  /*2a6c0*/  CS2R R12, SRZ ;  /* 0x00000000000c7805 */ /* 0x000fc6000001ff00 */
[----:B------:R-:W-:Y:S02]  /*2a6d0*/  IMAD.IADD R61, R35, 0x1, R29 ;  /* 0x00000001233d7824 */ /* 0x000fe400078e021d */
[----:B------:R-:W-:Y:S02]  /*2a6e0*/  VIADD R30, R14, 0x40 ;  /* 0x000000400e1e7836 */ /* 0x000fe40000000000 */
[----:B------:R-:W-:Y:S01]  /*2a6f0*/  IMAD.IADD R95, R11, 0x1, R31 ;  /* 0x000000010b5f7824 */ /* 0x000fe200078e021f */
[----:B0-----:R-:W-:Y:S06]  /*2a700*/  @P0 BRA `(.L_x_1937) ;  /* 0x0000000000ac0947 */ /* 0x001fec0003800000 */
[----:B-----5:R-:W-:Y:S02]  /*2a710*/  LOP3.LUT R15, R60, 0x1, RZ, 0xc0, !PT ;  /* 0x000000013c0f7812 */ /* 0x020fe400078ec0ff */
[----:B------:R-:W-:Y:S02]  /*2a720*/  CS2R R96, SRZ ;  /* 0x0000000000607805 */ /* 0x000fe4000001ff00 */
[----:B------:R-:W-:Y:S02]  /*2a730*/  LEA R28, P1, R34, R32, 0x1 ;  /* 0x00000020221c7211 */ /* 0x000fe400078208ff */
[----:B------:R-:W-:Y:S02]  /*2a740*/  CS2R R90, SRZ ;  /* 0x00000000005a7805 */ /* 0x000fe4000001ff00 */
[----:B------:R-:W-:Y:S02]  /*2a750*/  LEA R14, P2, R10, R100, 0x1 ;  /* 0x000000640a0e7211 */ /* 0x000fe400078408ff */
[----:B------:R-:W-:-:S02]  /*2a760*/  CS2R R74, SRZ ;  /* 0x00000000004a7805 */ /* 0x000fc4000001ff00 */
[----:B------:R-:W-:Y:S02]  /*2a770*/  ISETP.NE.U32.AND P0, PT, R15, 0x1, PT ;  /* 0x000000010f00780c */ /* 0x000fe40003f05070 */
[----:B------:R-:W-:Y:S02]  /*2a780*/  CS2R R66, SRZ ;  /* 0x0000000000427805 */ /* 0x000fe4000001ff00 */
[----:B------:R-:W-:Y:S02]  /*2a790*/  LEA.HI.X R29, R34, R33, R61, 0x1, P1 ;  /* 0x00000021221d7211 */ /* 0x000fe400008f0c3d */
[----:B------:R-:W-:Y:S02]  /*2a7a0*/  CS2R R62, SRZ ;  /* 0x00000000003e7805 */ /* 0x000fe4000001ff00 */
[----:B------:R-:W-:Y:S02]  /*2a7b0*/  LEA.HI.X R15, R10, R101, R95, 0x1, P2 ;  /* 0x000000650a0f7211 */ /* 0x000fe400010f0c5f */
[----:B------:R-:W-:-:S02]  /*2a7c0*/  CS2R R56, SRZ ;  /* 0x0000000000387805 */ /* 0x000fc4000001ff00 */
[----:B------:R-:W-:Y:S02]  /*2a7d0*/  R2P PR, R60, 0x3e ;  /* 0x0000003e3c007804 */ /* 0x000fe40000000000 */
[----:B------:R-:W-:Y:S02]  /*2a7e0*/  @!P0 R2UR UR4, R82 ;  /* 0x00000000520482ca */ /* 0x000fe400000e0000 */
[----:B------:R-:W-:-:S09]  /*2a7f0*/  @!P0 R2UR UR5, R83 ;  /* 0x00000000530582ca */ /* 0x000fd200000e0000 */
[C---:B------:R-:W-:Y:S02]  /*2a800*/  @P1 R2UR UR6, R82.reuse ;  /* 0x00000000520612ca */ /* 0x040fe400000e0000 */
[C---:B------:R-:W-:Y:S02]  /*2a810*/  @P1 R2UR UR7, R83.reuse ;  /* 0x00000000530712ca */ /* 0x040fe400000e0000 */
[C---:B------:R-:W-:Y:S02]  /*2a820*/  @P2 R2UR UR8, R82.reuse ;  /* 0x00000000520822ca */ /* 0x040fe400000e0000 */
[----:B------:R-:W-:Y:S02]  /*2a830*/  @P2 R2UR UR9, R83 ;  /* 0x00000000530922ca */ /* 0x000fe400000e0000 */
[----:B------:R-:W-:Y:S02]  /*2a840*/  @P3 R2UR UR10, R82 ;  /* 0x00000000520a32ca */ /* 0x000fe400000e0000 */
[----:B------:R-:W-:-:S02]  /*2a850*/  CS2R R98, SRZ ;  /* 0x0000000000627805 */ /* 0x000fc4000001ff00 */
[C---:B------:R-:W-:Y:S02]  /*2a860*/  @P3 R2UR UR11, R83.reuse ;  /* 0x00000000530b32ca */ /* 0x040fe400000e0000 */
[----:B------:R-:W-:Y:S02]  /*2a870*/  CS2R R92, SRZ ;  /* 0x00000000005c7805 */ /* 0x000fe4000001ff00 */
[----:B------:R-:W-:Y:S02]  /*2a880*/  @P4 R2UR UR12, R82 ;  /* 0x00000000520c42ca */ /* 0x000fe400000e0000 */
[----:B------:R-:W-:Y:S02]  /*2a890*/  CS2R R88, SRZ ;  /* 0x0000000000587805 */ /* 0x000fe4000001ff00 */
[----:B------:R-:W-:Y:S02]  /*2a8a0*/  @P4 R2UR UR13, R83 ;  /* 0x00000000530d42ca */ /* 0x000fe400000e0000 */
[----:B------:R-:W-:-:S02]  /*2a8b0*/  CS2R R72, SRZ ;  /* 0x0000000000487805 */ /* 0x000fc4000001ff00 */
[----:B------:R-:W-:Y:S02]  /*2a8c0*/  @P5 R2UR UR14, R82 ;  /* 0x00000000520e52ca */ /* 0x000fe400000e0000 */
[----:B------:R-:W-:Y:S02]  /*2a8d0*/  CS2R R64, SRZ ;  /* 0x0000000000407805 */ /* 0x000fe4000001ff00 */
[----:B------:R-:W-:Y:S02]  /*2a8e0*/  @P5 R2UR UR15, R83 ;  /* 0x00000000530f52ca */ /* 0x000fe400000e0000 */
[----:B------:R-:W-:Y:S01]  /*2a8f0*/  CS2R R58, SRZ ;  /* 0x00000000003a7805 */ /* 0x000fe2000001ff00 */
[----:B------:R0:W5:Y:S04]  /*2a900*/  @!P0 LD.E.64 R96, desc[UR4][R28.64] ;  /* 0x000000041c608980 */ /* 0x000168000c101b00 */
[----:B------:R0:W5:Y:S04]  /*2a910*/  @P1 LD.E.64 R90, desc[UR6][R28.64+0x20] ;  /* 0x000020061c5a1980 */ /* 0x000168000c101b00 */
[----:B------:R0:W5:Y:S04]  /*2a920*/  @P2 LD.E.64 R74, desc[UR8][R28.64+0x40] ;  /* 0x000040081c4a2980 */ /* 0x000168000c101b00 */
[----:B------:R0:W5:Y:S04]  /*2a930*/  @P3 LD.E.64 R66, desc[UR10][R28.64+0x60] ;  /* 0x0000600a1c423980 */ /* 0x000168000c101b00 */
[----:B------:R0:W5:Y:S04]  /*2a940*/  @P4 LD.E.64 R62, desc[UR12][R28.64+0x80] ;  /* 0x0000800c1c3e4980 */ /* 0x000168000c101b00 */
[----:B------:R0:W5:Y:S04]  /*2a950*/  @P5 LD.E.64 R56, desc[UR14][R28.64+0xa0] ;  /* 0x0000a00e1c385980 */ /* 0x000168000c101b00 */
[----:B------:R0:W5:Y:S04]  /*2a960*/  @!P0 LD.E.64 R98, desc[UR4][R14.64] ;  /* 0x000000040e628980 */ /* 0x000168000c101b00 */
[----:B------:R0:W5:Y:S04]  /*2a970*/  @P1 LD.E.64 R92, desc[UR6][R14.64+0x20] ;  /* 0x000020060e5c1980 */ /* 0x000168000c101b00 */
[----:B------:R0:W5:Y:S04]  /*2a980*/  @P2 LD.E.64 R88, desc[UR8][R14.64+0x40] ;  /* 0x000040080e582980 */ /* 0x000168000c101b00 */
[----:B------:R0:W5:Y:S04]  /*2a990*/  @P3 LD.E.64 R72, desc[UR10][R14.64+0x60] ;  /* 0x0000600a0e483980 */ /* 0x000168000c101b00 */
[----:B------:R0:W5:Y:S04]  /*2a9a0*/  @P4 LD.E.64 R64, desc[UR12][R14.64+0x80] ;  /* 0x0000800c0e404980 */ /* 0x000168000c101b00 */
[----:B------:R0:W5:Y:S02]  /*2a9b0*/  @P5 LD.E.64 R58, desc[UR14][R14.64+0xa0] ;  /* 0x0000a00e0e3a5980 */ /* 0x000164000c101b00 */
.L_x_1937:
[----:B------:R-:W-:Y:S05]  /*2a9c0*/  BSYNC B2 ;  /* 0x0000000000027941 */ /* 0x000fea0003800000 */
.L_x_1936:
[----:B------:R-:W-:Y:S01]  /*2a9d0*/  ISETP.GE.AND P0, PT, R30, R39, PT ;  /* 0x000000271e00720c */ /* 0x000fe20003f06270 */
[----:B------:R-:W-:Y:S01]  /*2a9e0*/  BSSY B2, `(.L_x_1938) ;  /* 0x000003c000027945 */ /* 0x000fe20003800000 */
[----:B------:R-:W-:Y:S02]  /*2a9f0*/  CS2R R30, SRZ ;  /* 0x00000000001e7805 */ /* 0x000fe4000001ff00 */
[----:B------:R-:W-:Y:S02]  /*2aa00*/  CS2R R38, SRZ ;  /* 0x0000000000267805 */ /* 0x000fe4000001ff00 */
[----:B------:R-:W-:Y:S02]  /*2aa10*/  CS2R R46, SRZ ;  /* 0x00000000002e7805 */ /* 0x000fe4000001ff00 */
[----:B------:R-:W-:Y:S02]  /*2aa20*/  CS2R R48, SRZ ;  /* 0x0000000000307805 */ /* 0x000fe4000001ff00 */
[----:B------:R-:W-:-:S02]  /*2aa30*/  CS2R R54, SRZ ;  /* 0x0000000000367805 */ /* 0x000fc4000001ff00 */
[----:B0-----:R-:W-:Y:S02]  /*2aa40*/  CS2R R14, SRZ ;  /* 0x00000000000e7805 */ /* 0x001fe4000001ff00 */
[----:B------:R-:W-:Y:S02]  /*2aa50*/  CS2R R28, SRZ ;  /* 0x00000000001c7805 */ /* 0x000fe4000001ff00 */
[----:B------:R-:W-:Y:S02]  /*2aa60*/  CS2R R40, SRZ ;  /* 0x0000000000287805 */ /* 0x000fe4000001ff00 */
[----:B------:R-:W-:Y:S02]  /*2aa70*/  CS2R R44, SRZ ;  /* 0x00000000002c7805 */ /* 0x000fe4000001ff00 */
[----:B------:R-:W-:Y:S02]  /*2aa80*/  CS2R R50, SRZ ;  /* 0x0000000000327805 */ /* 0x000fe4000001ff00 */
[----:B------:R-:W-:Y:S01]  /*2aa90*/  CS2R R52, SRZ ;  /* 0x0000000000347805 */ /* 0x000fe2000001ff00 */
[----:B------:R-:W-:Y:S06]  /*2aaa0*/  @P0 BRA `(.L_x_1939) ;  /* 0x0000000000bc0947 */ /* 0x000fec0003800000 */
[----:B-----5:R-:W-:Y:S02]  /*2aab0*/  IADD3 R35, P0, R36, R34, RZ ;  /* 0x0000002224237210 */ /* 0x020fe40007f1e0ff */
[----:B------:R-:W-:Y:S02]  /*2aac0*/  CS2R R54, SRZ ;  /* 0x0000000000367805 */ /* 0x000fe4000001ff00 */
[----:B------:R-:W-:Y:S02]  /*2aad0*/  IADD3 R13, P1, R8, R10, RZ ;  /* 0x0000000a080d7210 */ /* 0x000fe40007f3e0ff */
[----:B------:R-:W-:Y:S02]  /*2aae0*/  CS2R R48, SRZ ;  /* 0x0000000000307805 */ /* 0x000fe4000001ff00 */
[----:B------:R-:W-:Y:S01]  /*2aaf0*/  LOP3.LUT R11, R60, 0x1, RZ, 0xc0, !PT ;  /* 0x000000013c0b7812 */ /* 0x000fe200078ec0ff */
[----:B------:R-:W-:Y:S01]  /*2ab00*/  IMAD.X R36, R37, 0x1, R61, P0 ;  /* 0x0000000125247824 */ /* 0x000fe200000e063d */
[----:B------:R-:W-:Y:S01]  /*2ab10*/  LEA R8, P2, R13, R100, 0x1 ;  /* 0x000000640d087211 */ /* 0x000fe200078408ff */
[----:B------:R-:W-:Y:S01]  /*2ab20*/  IMAD.X R9, R9, 0x1, R95, P1 ;  /* 0x0000000109097824 */ /* 0x000fe200008e065f */
[----:B------:R-:W-:-:S02]  /*2ab30*/  LEA R10, P1, R35, R32, 0x1 ;  /* 0x00000020230a7211 */ /* 0x000fc400078208ff */
[----:B------:R-:W-:Y:S02]  /*2ab40*/  CS2R R46, SRZ ;  /* 0x00000000002e7805 */ /* 0x000fe4000001ff00 */
[----:B------:R-:W-:Y:S02]  /*2ab50*/  ISETP.NE.U32.AND P0, PT, R11, 0x1, PT ;  /* 0x000000010b00780c */ /* 0x000fe40003f05070 */
[----:B------:R-:W-:Y:S02]  /*2ab60*/  CS2R R38, SRZ ;  /* 0x0000000000267805 */ /* 0x000fe4000001ff00 */
[----:B------:R-:W-:Y:S02]  /*2ab70*/  LEA.HI.X R11, R35, R33, R36, 0x1, P1 ;  /* 0x00000021230b7211 */ /* 0x000fe400008f0c24 */
[----:B------:R-:W-:Y:S02]  /*2ab80*/  CS2R R30, SRZ ;  /* 0x00000000001e7805 */ /* 0x000fe4000001ff00 */
[----:B------:R-:W-:-:S02]  /*2ab90*/  LEA.HI.X R9, R13, R101, R9, 0x1, P2 ;  /* 0x000000650d097211 */ /* 0x000fc400010f0c09 */
[----:B------:R-:W-:Y:S02]  /*2aba0*/  CS2R R12, SRZ ;  /* 0x00000000000c7805 */ /* 0x000fe4000001ff00 */
        /* <DEDUP_REMOVED lines=31> */
.L_x_1939:
[----:B------:R-:W-:Y:S05]  /*2ada0*/  BSYNC B2 ;  /* 0x0000000000027941 */ /* 0x000fea0003800000 */
.L_x_1938:
[----:B------:R-:W-:Y:S01]  /*2adb0*/  R2UR UR4, R82 ;  /* 0x00000000520472ca */ /* 0x000fe200000e0000 */
[----:B0----5:R0:W5:Y:S01]  /*2adc0*/  LDL R8, [R80] ;  /* 0x0000000050087983 */ /* 0x0211620000100800 */
[----:B------:R-:W-:-:S03]  /*2add0*/  R2UR UR5, R83 ;  /* 0x00000000530572ca */ /* 0x000fc600000e0000 */
[----:B------:R0:W5:Y:S10]  /*2ade0*/  LDL R9, [R80+0x4] ;  /* 0x0000040050097983 */ /* 0x0001740000100800 */
[----:B------:R-:W2:Y:S01]  /*2adf0*/  LD.E R10, desc[UR4][R42.64+0x1c] ;  /* 0x00001c042a0a7980 */ /* 0x000ea2000c101900 */
[----:B------:R-:W-:-:S02]  /*2ae00*/  IMAD.MOV.U32 R11, RZ, RZ, R56 ;  /* 0x000000ffff0b7224 */ /* 0x000fc400078e0038 */
        /* <DEDUP_REMOVED lines=89> */
[----:B------:R-:W-:Y:S01]  /*2b3a0*/  BSSY B2, `(.L_x_1940) ;  /* 0x000000b000027945 */ /* 0x000fe20003800000 */
[----:B------:R-:W-:-:S02]  /*2b3b0*/  PRMT R114, R34, 0x7610, R114 ;  /* 0x0000761022727816 */ /* 0x000fc40000000072 */
[----:B------:R-:W-:Y:S02]  /*2b3c0*/  PRMT R124, R11, 0x7610, R124 ;  /* 0x000076100b7c7816 */ /* 0x000fe4000000007c */
[----:B------:R-:W-:Y:S02]  /*2b3d0*/  PRMT R127, R32, 0x7610, R127 ;  /* 0x00007610207f7816 */ /* 0x000fe4000000007f */
[----:B------:R-:W-:Y:S02]  /*2b3e0*/  PRMT R128, R33, 0x7610, R128 ;  /* 0x0000761021807816 */ /* 0x000fe40000000080 */
[----:B--2---:R-:W-:-:S04]  /*2b3f0*/  LOP3.LUT R10, R10, 0x1, RZ, 0xfc, !PT ;  /* 0x000000010a0a7812 */ /* 0x004fc800078efcff */
[----:B------:R-:W-:Y:S01]  /*2b400*/  ISETP.NE.AND P0, PT, R10, 0x3, PT ;  /* 0x000000030a00780c */ /* 0x000fe20003f05270 */
[----:B------:R-:W-:-:S05]  /*2b410*/  IMAD.MOV.U32 R10, RZ, RZ, R50 ;  /* 0x000000ffff0a7224 */ /* 0x000fca00078e0032 */
[----:B------:R-:W-:-:S07]  /*2b420*/  PRMT R123, R10, 0x7610, R123 ;  /* 0x000076100a7b7816 */ /* 0x000fce000000007b */
[----:B0-----:R-:W-:Y:S05]  /*2b430*/  @!P0 BRA `(.L_x_1941) ;  /* 0x0000000000048947 */ /* 0x001fea0003800000 */
[----:B------:R-:W-:Y:S01]  /*2b440*/  BPT.TRAP 0x1 ;  /* 0x000000040000795c */ /* 0x000fe20000300000 */
.L_x_1941:
[----:B------:R-:W-:Y:S05]  /*2b450*/  BSYNC B2 ;  /* 0x0000000000027941 */ /* 0x000fea0003800000 */
.L_x_1940:
[----:B------:R-:W-:Y:S02]  /*2b460*/  R2UR UR4, R82 ;  /* 0x00000000520472ca */ /* 0x000fe400000e0000 */
[----:B------:R-:W-:-:S13]  /*2b470*/  R2UR UR5, R83 ;  /* 0x00000000530572ca */ /* 0x000fda00000e0000 */
[----:B------:R-:W2:Y:S01]  /*2b480*/  LD.E.64 R42, desc[UR4][R42.64+0x8] ;  /* 0x000008042a2a7980 */ /* 0x000ea2000c101b00 */
[----:B-----5:R-:W-:Y:S01]  /*2b490*/  SHF.L.U32 R9, R9, 0x1f, RZ ;  /* 0x0000001f09097819 */ /* 0x020fe200000006ff */
[----:B------:R-:W-:Y:S01]  /*2b4a0*/  BSSY B2, `(.L_x_1942) ;  /* 0x0000005000027945 */ /* 0x000fe20003800000 */
[----:B--2---:R-:W-:-:S05]  /*2b4b0*/  MOV R11, R42 ;  /* 0x0000002a000b7202 */ /* 0x004fca0000000f00 */
[----:B------:R-:W-:-:S04]  /*2b4c0*/  IMAD R8, R8, 0x8, R11 ;  /* 0x0000000808087824 */ /* 0x000fc800078e020b */
[----:B------:R-:W0:Y:S02]  /*2b4d0*/  SYNCS.PHASECHK.TRANS64.TRYWAIT P0, [R8+URZ], R9 ;  /* 0x00000009080075a7 */ /* 0x000e24000800017f */
[----:B0-----:R-:W-:Y:S05]  /*2b4e0*/  @!P0 BRA `(.L_x_1943) ;  /* 0x0000009400b08947 */ /* 0x001fea0003800000 */
.L_x_2046:
[----:B------:R-:W-:Y:S05]  /*2b4f0*/  BSYNC B2 ;  /* 0x0000000000027941 */ /* 0x000fea0003800000 */
.L_x_1942:
[----:B------:R-:W2:Y:S04]  /*2b500*/  LDL.64 R32, [R79+0x50] ;  /* 0x000050004f207983 */ /* 0x000ea80000100a00 */
[----:B------:R-:W3:Y:S01]  /*2b510*/  LDL.64 R34, [R79+0x58] ;  /* 0x000058004f227983 */ /* 0x000ee20000100a00 */
[C---:B------:R-:W-:Y:S02]  /*2b520*/  R2UR UR4, R82.reuse ;  /* 0x00000000520472ca */ /* 0x040fe400000e0000 */
[C---:B------:R-:W-:Y:S01]  /*2b530*/  R2UR UR5, R83.reuse ;  /* 0x00000000530572ca */ /* 0x040fe200000e0000 */
[----:B0-----:R-:W4:Y:S01]  /*2b540*/  LDL R8, [R80] ;  /* 0x0000000050087983 */ /* 0x001f220000100800 */
[----:B------:R-:W-:Y:S02]  /*2b550*/  R2UR UR6, R82 ;  /* 0x00000000520672ca */ /* 0x000fe400000e0000 */
[----:B------:R-:W-:Y:S01]  /*2b560*/  R2UR UR7, R83 ;  /* 0x00000000530772ca */ /* 0x000fe200000e0000 */
[----:B------:R0:W5:Y:S08]  /*2b570*/  LDL.64 R36, [R79+0x38] ;  /* 0x000038004f247983 */ /* 0x0001700000100a00 */
[----:B--2---:R-:W2:Y:S04]  /*2b580*/  LD.E R9, desc[UR4][R32.64+0x8] ;  /* 0x0000080420097980 */ /* 0x004ea8000c101900 */
[----:B------:R-:W2:Y:S04]  /*2b590*/  LD.E R43, desc[UR4][R32.64+0xc] ;  /* 0x00000c04202b7980 */ /* 0x000ea8000c101900 */
[----:B---3--:R-:W3:Y:S01]  /*2b5a0*/  LD.E.64 R34, desc[UR6][R34.64] ;  /* 0x0000000622227980 */ /* 0x008ee2000c101b00 */
[----:B----4-:R-:W-:-:S02]  /*2b5b0*/  IMAD R8, R8, 0x4800, RZ ;  /* 0x0000480008087824 */ /* 0x010fc400078e02ff */
[----:B------:R-:W-:Y:S01]  /*2b5c0*/  IMAD.MOV.U32 R101, RZ, RZ, 0x20 ;  /* 0x00000020ff657424 */ /* 0x000fe200078e00ff */
[----:B------:R-:W-:Y:S01]  /*2b5d0*/  BSSY B2, `(.L_x_1944) ;  /* 0x00001b3000027945 */ /* 0x000fe20003800000 */
[----:B--2---:R-:W-:-:S04]  /*2b5e0*/  SHF.R.S32.HI R10, RZ, 0x1f, R9 ;  /* 0x0000001fff0a7819 */ /* 0x004fc80000011409 */
[----:B------:R-:W-:-:S04]  /*2b5f0*/  LEA.HI R11, R10, R9, RZ, 0x2 ;  /* 0x000000090a0b7211 */ /* 0x000fc800078f10ff */
[--C-:B------:R-:W-:Y:S02]  /*2b600*/  SHF.R.S32.HI R111, RZ, 0x2, R11.reuse ;  /* 0x00000002ff6f7819 */ /* 0x100fe4000001140b */
[----:B------:R-:W-:-:S04]  /*2b610*/  SHF.R.S32.HI R42, RZ, 0x1f, R11 ;  /* 0x0000001fff2a7819 */ /* 0x000fc8000001140b */
[----:B------:R-:W-:-:S04]  /*2b620*/  LEA.HI R42, R42, R111, RZ, 0x3 ;  /* 0x0000006f2a2a7211 */ /* 0x000fc800078f18ff */
[----:B------:R-:W-:Y:S02]  /*2b630*/  LOP3.LUT R60, R42, 0xfffffff8, RZ, 0xc0, !PT ;  /* 0xfffffff82a3c7812 */ /* 0x000fe400078ec0ff */
[----:B------:R-:W-:-:S03]  /*2b640*/  LOP3.LUT R42, R11, 0x1ffffffc, RZ, 0xc0, !PT ;  /* 0x1ffffffc0b2a7812 */ /* 0x000fc600078ec0ff */
[----:B------:R-:W-:Y:S02]  /*2b650*/  IMAD.IADD R60, R111, 0x1, -R60 ;  /* 0x000000016f3c7824 */ /* 0x000fe400078e0a3c */
[----:B------:R-:W-:Y:S02]  /*2b660*/  IMAD.IADD R42, R9, 0x1, -R42 ;  /* 0x00000001092a7824 */ /* 0x000fe400078e0a2a */
[----:B------:R-:W-:Y:S02]  /*2b670*/  IMAD.SHL.U32 R11, R60, 0x40, RZ ;  /* 0x000000403c0b7824 */ /* 0x000fe400078e00ff */
[----:B------:R-:W-:-:S03]  /*2b680*/  IMAD.SHL.U32 R117, R42, 0x8, RZ ;  /* 0x000000082a757824 */ /* 0x000fc600078e00ff */
[----:B------:R-:W-:Y:S02]  /*2b690*/  LOP3.LUT R42, R11, 0x1c0, RZ, 0xc0, !PT ;  /* 0x000001c00b2a7812 */ /* 0x000fe400078ec0ff */
[----:B------:R-:W-:Y:S02]  /*2b6a0*/  LEA.HI R9, R10, R9, RZ, 0x5 ;  /* 0x000000090a097211 */ /* 0x000fe400078f28ff */
[----:B------:R-:W-:Y:S02]  /*2b6b0*/  LOP3.LUT R11, R42, 0x18, R117, 0xf8, !PT ;  /* 0x000000182a0b7812 */ /* 0x000fe400078ef875 */
[----:B------:R-:W-:Y:S01]  /*2b6c0*/  SHF.R.U32.HI R42, RZ, 0x3, R42 ;  /* 0x00000003ff2a7819 */ /* 0x000fe2000001162a */
[----:B------:R-:W-:-:S03]  /*2b6d0*/  IMAD.SHL.U32 R9, R9, 0x10, RZ ;  /* 0x0000001009097824 */ /* 0x000fc600078e00ff */
[----:B------:R-:W-:Y:S01]  /*2b6e0*/  LOP3.LUT R42, R11, R42, RZ, 0x3c, !PT ;  /* 0x0000002a0b2a7212 */ /* 0x000fe200078e3cff */
[----:B------:R-:W-:-:S03]  /*2b6f0*/  IMAD R43, R26, -0x60, R43 ;  /* 0xffffffa01a2b7824 */ /* 0x000fc600078e022b */
[----:B------:R-:W-:Y:S02]  /*2b700*/  LOP3.LUT R9, R42, 0xfffffe00, R9, 0xf8, !PT ;  /* 0xfffffe002a097812 */ /* 0x000fe400078ef809 */
[----:B------:R-:W-:Y:S02]  /*2b710*/  VIMNMX R10, R43, 0x60, PT ;  /* 0x000000602b0a7848 */ /* 0x000fe40003fe0100 */
[----:B------:R-:W-:-:S04]  /*2b720*/  IADD3 R95, P1, R8, R9, RZ ;  /* 0x00000009085f7210 */ /* 0x000fc80007f3e0ff */
[----:B------:R-:W-:Y:S02]  /*2b730*/  LEA.HI.X.SX32 R100, R8, RZ, 0x1, P1 ;  /* 0x000000ff08647211 */ /* 0x000fe400008f0eff */
[----:B------:R-:W-:Y:S02]  /*2b740*/  ISETP.GE.AND P1, PT, R111, R10, PT ;  /* 0x0000000a6f00720c */ /* 0x000fe40003f26270 */
[----:B------:R-:W-:Y:S02]  /*2b750*/  LOP3.LUT P0, RZ, R60, 0x4, RZ, 0xc0, !PT ;  /* 0x000000043cff7812 */ /* 0x000fe4000780c0ff */
[C---:B---3--:R-:W-:Y:S02]  /*2b760*/  LEA R42, P2, R95.reuse, R34, 0x1 ;  /* 0x000000225f2a7211 */ /* 0x048fe400078408ff */
[----:B------:R-:W-:Y:S02]  /*2b770*/  SHF.R.S32.HI R113, RZ, 0x1f, R117 ;  /* 0x0000001fff717819 */ /* 0x000fe40000011475 */
[----:B------:R-:W-:-:S02]  /*2b780*/  LEA.HI.X R43, R95, R35, R100, 0x1, P2 ;  /* 0x000000235f2b7211 */ /* 0x000fc400010f0c64 */
[----:B------:R-:W-:-:S03]  /*2b790*/  SEL R101, R101, 0xffffffe0, !P0 ;  /* 0xffffffe065657807 */ /* 0x000fc60004000000 */
[----:B0-----:R-:W-:Y:S05]  /*2b7a0*/  @P1 BRA `(.L_x_1945) ;  /* 0x0000001800541947 */ /* 0x001fea0003800000 */
[----:B------:R-:W-:Y:S02]  /*2b7b0*/  R2UR UR4, R82 ;  /* 0x00000000520472ca */ /* 0x000fe400000e0000 */
[----:B------:R-:W-:-:S13]  /*2b7c0*/  R2UR UR5, R83 ;  /* 0x00000000530572ca */ /* 0x000fda00000e0000 */
[----:B-----5:R-:W2:Y:S01]  /*2b7d0*/  LD.E.U8 R152, desc[UR4][R36.64] ;  /* 0x0000000424987980 */ /* 0x020ea2000c101100 */
[----:B------:R-:W-:Y:S01]  /*2b7e0*/  SHF.R.S32.HI R11, RZ, 0x1f, R111 ;  /* 0x0000001fff0b7819 */ /* 0x000fe2000001146f */
[----:B------:R-:W-:Y:S01]  /*2b7f0*/  IMAD R10, R87, R111, RZ ;  /* 0x0000006f570a7224 */ /* 0x000fe200078e02ff */
[----:B------:R-:W-:Y:S01]  /*2b800*/  IADD3 R8, P0, R117, R68, RZ ;  /* 0x0000004475087210 */ /* 0x000fe20007f1e0ff */
[----:B------:R-:W-:Y:S02]  /*2b810*/  BSSY B3, `(.L_x_1946) ;  /* 0x0000046000037945 */ /* 0x000fe40003800000 */
[C---:B------:R-:W-:Y:S02]  /*2b820*/  IMAD R11, R86.reuse, R11, R10 ;  /* 0x0000000b560b7224 */ /* 0x040fe400078e020a */
[----:B------:R-:W-:Y:S02]  /*2b830*/  IMAD.X R9, R113, 0x1, R71, P0 ;  /* 0x0000000171097824 */ /* 0x000fe400000e0647 */
[----:B------:R-:W-:-:S04]  /*2b840*/  IMAD.WIDE.U32 R8, R86, R111, R8 ;  /* 0x0000006f56087225 */ /* 0x000fc800078e0008 */
[----:B------:R-:W-:Y:S01]  /*2b850*/  IMAD.IADD R9, R9, 0x1, R11 ;  /* 0x0000000109097824 */ /* 0x000fe200078e020b */
[----:B------:R-:W-:-:S04]  /*2b860*/  LEA R60, P1, R8, R84, 0x1 ;  /* 0x00000054083c7211 */ /* 0x000fc800078208ff */
[----:B------:R-:W-:Y:S02]  /*2b870*/  LEA.HI.X R61, R8, R85, R9, 0x1, P1 ;  /* 0x00000055083d7211 */ /* 0x000fe400008f0c09 */
[----:B--2---:R-:W-:-:S04]  /*2b880*/  LOP3.LUT R10, R152, 0x1, RZ, 0xc0, !PT ;  /* 0x00000001980a7812 */ /* 0x004fc800078ec0ff */
[----:B------:R-:W-:-:S13]  /*2b890*/  ISETP.NE.U32.AND P0, PT, R10, 0x1, PT ;  /* 0x000000010a00780c */ /* 0x000fda0003f05070 */
[----:B------:R-:W-:Y:S05]  /*2b8a0*/  @P0 BRA `(.L_x_1947) ;  /* 0x0000000000f00947 */ /* 0x000fea0003800000 */
[----:B------:R-:W-:Y:S02]  /*2b8b0*/  R2UR UR4, R82 ;  /* 0x00000000520472ca */ /* 0x000fe400000e0000 */
[----:B------:R-:W-:-:S13]  /*2b8c0*/  R2UR UR5, R83 ;  /* 0x00000000530572ca */ /* 0x000fda00000e0000 */
[----:B------:R-:W2:Y:S01]  /*2b8d0*/  LD.E.U8 R8, desc[UR4][R32.64+0x18] ;  /* 0x0000180420087980 */ /* 0x000ea2000c101100 */
[----:B------:R-:W-:Y:S01]  /*2b8e0*/  BSSY B4, `(.L_x_1948) ;  /* 0x0000032000047945 */ /* 0x000fe20003800000 */
[----:B--2---:R-:W-:-:S04]  /*2b8f0*/  LOP3.LUT R8, R8, 0x1, RZ, 0xc0, !PT ;  /* 0x0000000108087812 */ /* 0x004fc800078ec0ff */
[----:B------:R-:W-:Y:S02]  /*2b900*/  ISETP.NE.U32.AND P0, PT, R8, 0x1, PT ;  /* 0x000000010800780c */ /* 0x000fe40003f05070 */
[----:B------:R0:W5:Y:S11]  /*2b910*/  LD.E.128 R8, desc[UR4][R42.64] ;  /* 0x000000042a087980 */ /* 0x000176000c101d00 */
[----:B0-----:R-:W-:Y:S05]  /*2b920*/  @P0 BRA `(.L_x_1949) ;  /* 0x0000000000b40947 */ /* 0x001fea0003800000 */
[--C-:B------:R-:W-:Y:S02]  /*2b930*/  SHF.R.U32.HI R152, RZ, 0x10, R97.reuse ;  /* 0x00000010ff987819 */ /* 0x100fe40000011661 */
[----:B------:R-:W-:Y:S01]  /*2b940*/  SHF.R.U64 R155, R96, 0x10, R97 ;  /* 0x00000010609b7819 */ /* 0x000fe20000001261 */
[----:B-----5:R-:W-:Y:S01]  /*2b950*/  IMAD.U32 R96, R10, 0x10000, RZ ;  /* 0x000100000a607824 */ /* 0x020fe200078e00ff */
        /* <DEDUP_REMOVED lines=8> */
[----:B------:R-:W-:Y:S01]  /*2b9e0*/  LOP3.LUT R99, R9, 0xffff0000, RZ, 0xc0, !PT ;  /* 0xffff000009637812 */ /* 0x000fe200078ec0ff */
[----:B------:R-:W-:Y:S01]  /*2b9f0*/  IMAD.U32 R9, R8, 0x10000, RZ ;  /* 0x0001000008097824 */ /* 0x000fe200078e00ff */
[C---:B------:R-:W-:Y:S01]  /*2ba00*/  LOP3.LUT R154, R152.reuse, 0xffff0000, RZ, 0xc0, !PT ;  /* 0xffff0000989a7812 */ /* 0x040fe200078ec0ff */
[----:B------:R-:W-:Y:S01]  /*2ba10*/  IMAD.U32 R157, R155, 0x10000, RZ ;  /* 0x000100009b9d7824 */ /* 0x000fe200078e00ff */
[----:B------:R-:W-:Y:S01]  /*2ba20*/  LOP3.LUT R150, R97, 0xffff0000, RZ, 0xc0, !PT ;  /* 0xffff000061967812 */ /* 0x000fe200078ec0ff */
[----:B------:R-:W-:Y:S01]  /*2ba30*/  IMAD.U32 R152, R152, 0x10000, RZ ;  /* 0x0001000098987824 */ /* 0x000fe200078e00ff */
[----:B------:R-:W-:Y:S01]  /*2ba40*/  LOP3.LUT R98, R10, 0xffff0000, RZ, 0xc0, !PT ;  /* 0xffff00000a627812 */ /* 0x000fe200078ec0ff */
[----:B------:R-:W-:Y:S01]  /*2ba50*/  FMUL.FTZ R156, R99, R154 ;  /* 0x0000009a639c7220 */ /* 0x000fe20000410000 */
[----:B------:R-:W-:Y:S01]  /*2ba60*/  LOP3.LUT R10, R11, 0xffff0000, RZ, 0xc0, !PT ;  /* 0xffff00000b0a7812 */ /* 0x000fe200078ec0ff */
[-C--:B------:R-:W-:Y:S01]  /*2ba70*/  FMUL.FTZ R159, R99, R150.reuse ;  /* 0x00000096639f7220 */ /* 0x080fe20000410000 */
[----:B------:R-:W-:Y:S01]  /*2ba80*/  LOP3.LUT R99, R8, 0xffff0000, RZ, 0xc0, !PT ;  /* 0xffff000008637812 */ /* 0x000fe200078ec0ff */
[----:B------:R-:W-:Y:S01]  /*2ba90*/  FFMA.FTZ R8, R149, R150, -R156 ;  /* 0x0000009695087223 */ /* 0x000fe2000001089c */
[----:B------:R-:W-:Y:S01]  /*2baa0*/  LOP3.LUT R155, R155, 0xffff0000, RZ, 0xc0, !PT ;  /* 0xffff00009b9b7812 */ /* 0x000fe200078ec0ff */
[----:B------:R-:W-:Y:S01]  /*2bab0*/  FFMA.FTZ R159, R149, R154, R159 ;  /* 0x0000009a959f7223 */ /* 0x000fe2000001009f */
[----:B------:R-:W-:Y:S01]  /*2bac0*/  LOP3.LUT R151, R151, 0xffff0000, RZ, 0xc0, !PT ;  /* 0xffff000097977812 */ /* 0x000fe200078ec0ff */
[C---:B------:R-:W-:Y:S01]  /*2bad0*/  FMUL.FTZ R161, R98.reuse, R157 ;  /* 0x0000009d62a17220 */ /* 0x040fe20000410000 */
[----:B------:R-:W-:Y:S01]  /*2bae0*/  FMUL.FTZ R149, R98, R153 ;  /* 0x0000009962957220 */ /* 0x000fe20000410000 */
[----:B------:R-:W-:-:S02]  /*2baf0*/  IMAD.U32 R98, R97, 0x10000, RZ ;  /* 0x0001000061627824 */ /* 0x000fc400078e00ff */
[C---:B------:R-:W-:Y:S01]  /*2bb00*/  FMUL.FTZ R150, R10.reuse, R155 ;  /* 0x0000009b0a967220 */ /* 0x040fe20000410000 */
[----:B------:R-:W-:Y:S01]  /*2bb10*/  FMUL.FTZ R154, R10, R151 ;  /* 0x000000970a9a7220 */ /* 0x000fe20000410000 */
[C---:B------:R-:W-:Y:S01]  /*2bb20*/  FFMA.FTZ R161, R96.reuse, R153, -R161 ;  /* 0x0000009960a17223 */ /* 0x040fe200000108a1 */
[----:B------:R-:W-:Y:S01]  /*2bb30*/  FMUL.FTZ R10, R99, R152 ;  /* 0x00000098630a7220 */ /* 0x000fe20000410000 */
[----:B------:R-:W-:Y:S02]  /*2bb40*/  IMAD.U32 R11, R11, 0x10000, RZ ;  /* 0x000100000b0b7824 */ /* 0x000fe400078e00ff */
[----:B------:R-:W-:Y:S01]  /*2bb50*/  FFMA.FTZ R96, R96, R157, R149 ;  /* 0x0000009d60607223 */ /* 0x000fe20000010095 */
[-C--:B------:R-:W-:Y:S01]  /*2bb60*/  FMUL.FTZ R99, R99, R98.reuse ;  /* 0x0000006263637220 */ /* 0x080fe20000410000 */
[----:B------:R-:W-:Y:S01]  /*2bb70*/  FFMA.FTZ R10, R9, R98, -R10 ;  /* 0x00000062090a7223 */ /* 0x000fe2000001080a */
[C---:B------:R-:W-:Y:S01]  /*2bb80*/  FFMA.FTZ R150, R11.reuse, R151, -R150 ;  /* 0x000000970b967223 */ /* 0x040fe20000010896 */
[----:B------:R-:W-:Y:S01]  /*2bb90*/  FFMA.FTZ R11, R11, R155, R154 ;  /* 0x0000009b0b0b7223 */ /* 0x000fe2000001009a */
[----:B------:R-:W-:Y:S01]  /*2bba0*/  FFMA.FTZ R99, R9, R152, R99 ;  /* 0x0000009809637223 */ /* 0x000fe20000010063 */
[----:B------:R-:W-:-:S02]  /*2bbb0*/  F2FP.BF16.F32.PACK_AB R96, R96, R161 ;  /* 0x000000a16060723e */ /* 0x000fc400000010ff */
[----:B------:R-:W-:Y:S02]  /*2bbc0*/  F2FP.BF16.F32.PACK_AB R9, R159, R8 ;  /* 0x000000089f09723e */ /* 0x000fe400000010ff */
[----:B------:R-:W-:Y:S01]  /*2bbd0*/  F2FP.BF16.F32.PACK_AB R8, R99, R10 ;  /* 0x0000000a6308723e */ /* 0x000fe200000010ff */
[----:B------:R-:W-:Y:S01]  /*2bbe0*/  IMAD.MOV.U32 R10, RZ, RZ, R96 ;  /* 0x000000ffff0a7224 */ /* 0x000fe200078e0060 */
[----:B------:R-:W-:-:S07]  /*2bbf0*/  F2FP.BF16.F32.PACK_AB R11, R11, R150 ;  /* 0x000000960b0b723e */ /* 0x000fce00000010ff */
.L_x_1949:
[----:B------:R-:W-:Y:S05]  /*2bc00*/  BSYNC B4 ;  /* 0x0000000000047941 */ /* 0x000fea0003800000 */
.L_x_1948:
[C---:B------:R-:W-:Y:S02]  /*2bc10*/  R2UR UR4, R82.reuse ;  /* 0x00000000520472ca */ /* 0x040fe400000e0000 */
[C---:B------:R-:W-:Y:S02]  /*2bc20*/  R2UR UR5, R83.reuse ;  /* 0x00000000530572ca */ /* 0x040fe400000e0000 */
[----:B------:R-:W-:Y:S02]  /*2bc30*/  R2UR UR6, R82 ;  /* 0x00000000520672ca */ /* 0x000fe400000e0000 */
[----:B------:R-:W-:-:S09]  /*2bc40*/  R2UR UR7, R83 ;  /* 0x00000000530772ca */ /* 0x000fd200000e0000 */
[----:B-----5:R0:W-:Y:S04]  /*2bc50*/  ST.E.128 desc[UR4][R60.64], R8 ;  /* 0x000000083c007985 */ /* 0x0201e8000c101d04 */
[----:B------:R0:W5:Y:S02]  /*2bc60*/  LD.E.U8 R152, desc[UR6][R36.64] ;  /* 0x0000000624987980 */ /* 0x000164000c101100 */
.L_x_1947:
[----:B------:R-:W-:Y:S05]  /*2bc70*/  BSYNC B3 ;  /* 0x0000000000037941 */ /* 0x000fea0003800000 */
.L_x_1946:
[----:B-----5:R-:W-:Y:S01]  /*2bc80*/  LOP3.LUT P0, RZ, R152, 0x2, RZ, 0xc0, !PT ;  /* 0x0000000298ff7812 */ /* 0x020fe2000780c0ff */
[----:B------:R-:W-:-:S12]  /*2bc90*/  BSSY B3, `(.L_x_1950) ;  /* 0x0000041000037945 */ /* 0x000fd80003800000 */
[----:B------:R-:W-:Y:S05]  /*2bca0*/  @!P0 BRA `(.L_x_1951) ;  /* 0x0000000000fc8947 */ /* 0x000fea0003800000 */
[----:B------:R-:W-:Y:S02]  /*2bcb0*/  R2UR UR4, R82 ;  /* 0x00000000520472ca */ /* 0x000fe400000e0000 */
[----:B------:R-:W-:-:S13]  /*2bcc0*/  R2UR UR5, R83 ;  /* 0x00000000530572ca */ /* 0x000fda00000e0000 */
[----:B0-----:R-:W2:Y:S01]  /*2bcd0*/  LD.E.U8 R11, desc[UR4][R32.64+0x18] ;  /* 0x00001804200b7980 */ /* 0x001ea2000c101100 */
[----:B------:R-:W-:-:S04]  /*2bce0*/  IADD3 R9, P0, R101, R95, RZ ;  /* 0x0000005f65097210 */ /* 0x000fc80007f1e0ff */
[----:B------:R-:W-:Y:S02]  /*2bcf0*/  LEA.HI.X.SX32 R10, R101, R100, 0x1, P0 ;  /* 0x00000064650a7211 */ /* 0x000fe400000f0eff */
[----:B------:R-:W-:-:S04]  /*2bd00*/  LEA R8, P1, R9, R34, 0x1 ;  /* 0x0000002209087211 */ /* 0x000fc800078208ff */
[----:B------:R-:W-:Y:S01]  /*2bd10*/  LEA.HI.X R9, R9, R35, R10, 0x1, P1 ;  /* 0x0000002309097211 */ /* 0x000fe200008f0c0a */
[----:B------:R-:W-:Y:S01]  /*2bd20*/  BSSY B4, `(.L_x_1952) ;  /* 0x0000031000047945 */ /* 0x000fe20003800000 */
[----:B--2---:R-:W-:-:S04]  /*2bd30*/  LOP3.LUT P0, RZ, R11, 0x2, RZ, 0xc0, !PT ;  /* 0x000000020bff7812 */ /* 0x004fc8000780c0ff */
[----:B------:R-:W5:Y:S09]  /*2bd40*/  LD.E.128 R8, desc[UR4][R8.64] ;  /* 0x0000000408087980 */ /* 0x000f72000c101d00 */
[----:B------:R-:W-:Y:S05]  /*2bd50*/  @!P0 BRA `(.L_x_1953) ;  /* 0x0000000000b48947 */ /* 0x000fea0003800000 */
[----:B------:R-:W-:Y:S01]  /*2bd60*/  SHF.R.U64 R96, R92, 0x10, R93 ;  /* 0x000000105c607819 */ /* 0x000fe2000000125d */
[----:B-----5:R-:W-:Y:S01]  /*2bd70*/  IMAD.U32 R92, R10, 0x10000, RZ ;  /* 0x000100000a5c7824 */ /* 0x020fe200078e00ff */
[--C-:B------:R-:W-:Y:S02]  /*2bd80*/  SHF.R.U64 R98, R90, 0x10, R91.reuse ;  /* 0x000000105a627819 */ /* 0x100fe4000000125b */
[----:B------:R-:W-:Y:S02]  /*2bd90*/  SHF.R.U32.HI R97, RZ, 0x10, R91 ;  /* 0x00000010ff617819 */ /* 0x000fe4000001165b */
[----:B------:R-:W-:Y:S02]  /*2bda0*/  SHF.R.U32.HI R91, RZ, 0x10, R93 ;  /* 0x00000010ff5b7819 */ /* 0x000fe4000001165d */
[----:B------:R-:W-:Y:S02]  /*2bdb0*/  PRMT R147, R147, 0x5410, R96 ;  /* 0x0000541093937816 */ /* 0x000fe40000000060 */
[----:B------:R-:W-:-:S02]  /*2bdc0*/  PRMT R145, R145, 0x5410, R98 ;  /* 0x0000541091917816 */ /* 0x000fc40000000062 */
[----:B------:R-:W-:Y:S02]  /*2bdd0*/  PRMT R148, R148, 0x5410, R91 ;  /* 0x0000541094947816 */ /* 0x000fe4000000005b */
[----:B------:R-:W-:Y:S02]  /*2bde0*/  LOP3.LUT R91, R9, 0xffff0000, RZ, 0xc0, !PT ;  /* 0xffff0000095b7812 */ /* 0x000fe400078ec0ff */
[----:B------:R-:W-:Y:S01]  /*2bdf0*/  LOP3.LUT R98, R147, 0xffff0000, RZ, 0xc0, !PT ;  /* 0xffff000093627812 */ /* 0x000fe200078ec0ff */
[----:B------:R-:W-:Y:S01]  /*2be00*/  IMAD.U32 R99, R148, 0x10000, RZ ;  /* 0x0001000094637824 */ /* 0x000fe200078e00ff */
[----:B------:R-:W-:Y:S01]  /*2be10*/  LOP3.LUT R96, R145, 0xffff0000, RZ, 0xc0, !PT ;  /* 0xffff000091607812 */ /* 0x000fe200078ec0ff */
[----:B------:R-:W-:Y:S01]  /*2be20*/  IMAD.U32 R147, R147, 0x10000, RZ ;  /* 0x0001000093937824 */ /* 0x000fe200078e00ff */
[----:B------:R-:W-:Y:S01]  /*2be30*/  PRMT R146, R146, 0x5410, R97 ;  /* 0x0000541092927816 */ /* 0x000fe20000000061 */
[----:B------:R-:W-:Y:S01]  /*2be40*/  FMUL.FTZ R150, R91, R98 ;  /* 0x000000625b967220 */ /* 0x000fe20000410000 */
[----:B------:R-:W-:Y:S01]  /*2be50*/  LOP3.LUT R93, R10, 0xffff0000, RZ, 0xc0, !PT ;  /* 0xffff00000a5d7812 */ /* 0x000fe200078ec0ff */
[C---:B------:R-:W-:Y:S01]  /*2be60*/  IMAD.U32 R10, R11.reuse, 0x10000, RZ ;  /* 0x000100000b0a7824 */ /* 0x040fe200078e00ff */
[----:B------:R-:W-:Y:S01]  /*2be70*/  LOP3.LUT R90, R11, 0xffff0000, RZ, 0xc0, !PT ;  /* 0xffff00000b5a7812 */ /* 0x000fe200078ec0ff */
[----:B------:R-:W-:-:S02]  /*2be80*/  IMAD.U32 R11, R9, 0x10000, RZ ;  /* 0x00010000090b7824 */ /* 0x000fc400078e00ff */
[-C--:B------:R-:W-:Y:S01]  /*2be90*/  FMUL.FTZ R91, R91, R96.reuse ;  /* 0x000000605b5b7220 */ /* 0x080fe20000410000 */
[----:B------:R-:W-:Y:S02]  /*2bea0*/  IMAD.U32 R97, R146, 0x10000, RZ ;  /* 0x0001000092617824 */ /* 0x000fe400078e00ff */
[----:B------:R-:W-:Y:S01]  /*2beb0*/  FMUL.FTZ R151, R93, R99 ;  /* 0x000000635d977220 */ /* 0x000fe20000410000 */
[C---:B------:R-:W-:Y:S01]  /*2bec0*/  FFMA.FTZ R150, R11.reuse, R96, -R150 ;  /* 0x000000600b967223 */ /* 0x040fe20000010896 */
[----:B------:R-:W-:Y:S01]  /*2bed0*/  FFMA.FTZ R149, R11, R98, R91 ;  /* 0x000000620b957223 */ /* 0x000fe2000001005b */
[----:B------:R-:W-:Y:S02]  /*2bee0*/  IMAD.U32 R9, R8, 0x10000, RZ ;  /* 0x0001000008097824 */ /* 0x000fe400078e00ff */
[-C--:B------:R-:W-:Y:S01]  /*2bef0*/  FMUL.FTZ R93, R93, R97.reuse ;  /* 0x000000615d5d7220 */ /* 0x080fe20000410000 */
[----:B------:R-:W-:Y:S01]  /*2bf00*/  LOP3.LUT R91, R148, 0xffff0000, RZ, 0xc0, !PT ;  /* 0xffff0000945b7812 */ /* 0x000fe200078ec0ff */
[----:B------:R-:W-:Y:S01]  /*2bf10*/  FFMA.FTZ R151, R92, R97, -R151 ;  /* 0x000000615c977223 */ /* 0x000fe20000010897 */
[----:B------:R-:W-:Y:S01]  /*2bf20*/  LOP3.LUT R11, R146, 0xffff0000, RZ, 0xc0, !PT ;  /* 0xffff0000920b7812 */ /* 0x000fe200078ec0ff */
[----:B------:R-:W-:Y:S01]  /*2bf30*/  IMAD.U32 R145, R145, 0x10000, RZ ;  /* 0x0001000091917824 */ /* 0x000fe200078e00ff */
[----:B------:R-:W-:Y:S01]  /*2bf40*/  LOP3.LUT R8, R8, 0xffff0000, RZ, 0xc0, !PT ;  /* 0xffff000008087812 */ /* 0x000fe200078ec0ff */
[----:B------:R-:W-:Y:S01]  /*2bf50*/  FFMA.FTZ R92, R92, R99, R93 ;  /* 0x000000635c5c7223 */ /* 0x000fe2000001005d */
[C---:B------:R-:W-:Y:S01]  /*2bf60*/  FMUL.FTZ R93, R90.reuse, R91 ;  /* 0x0000005b5a5d7220 */ /* 0x040fe20000410000 */
[----:B------:R-:W-:Y:S01]  /*2bf70*/  FMUL.FTZ R96, R90, R11 ;  /* 0x0000000b5a607220 */ /* 0x000fe20000410000 */
[----:B------:R-:W-:Y:S01]  /*2bf80*/  F2FP.BF16.F32.PACK_AB R149, R149, R150 ;  /* 0x000000969595723e */ /* 0x000fe200000010ff */
        /* <DEDUP_REMOVED lines=9> */
[----:B------:R-:W-:-:S07]  /*2c020*/  IMAD.MOV.U32 R9, RZ, RZ, R149 ;  /* 0x000000ffff097224 */ /* 0x000fce00078e0095 */
.L_x_1953:
[----:B------:R-:W-:Y:S05]  /*2c030*/  BSYNC B4 ;  /* 0x0000000000047941 */ /* 0x000fea0003800000 */
.L_x_1952:
[C---:B------:R-:W-:Y:S02]  /*2c040*/  R2UR UR4, R82.reuse ;  /* 0x00000000520472ca */ /* 0x040fe400000e0000 */
[C---:B------:R-:W-:Y:S02]  /*2c050*/  R2UR UR5, R83.reuse ;  /* 0x00000000530572ca */ /* 0x040fe400000e0000 */
[----:B------:R-:W-:Y:S02]  /*2c060*/  R2UR UR6, R82 ;  /* 0x00000000520672ca */ /* 0x000fe400000e0000 */
[----:B------:R-:W-:-:S09]  /*2c070*/  R2UR UR7, R83 ;  /* 0x00000000530772ca */ /* 0x000fd200000e0000 */
[----:B-----5:R1:W-:Y:S04]  /*2c080*/  ST.E.128 desc[UR4][R60.64+0x40], R8 ;  /* 0x000040083c007985 */ /* 0x0203e8000c101d04 */
[----:B------:R1:W5:Y:S02]  /*2c090*/  LD.E.U8 R152, desc[UR6][R36.64] ;  /* 0x0000000624987980 */ /* 0x000364000c101100 */
.L_x_1951:
[----:B------:R-:W-:Y:S05]  /*2c0a0*/  BSYNC B3 ;  /* 0x0000000000037941 */ /* 0x000fea0003800000 */
.L_x_1950:
[----:B-----5:R-:W-:Y:S01]  /*2c0b0*/  LOP3.LUT P0, RZ, R152, 0x4, RZ, 0xc0, !PT ;  /* 0x0000000498ff7812 */ /* 0x020fe2000780c0ff */
[----:B------:R-:W-:-:S12]  /*2c0c0*/  BSSY B3, `(.L_x_1954) ;  /* 0x000003e000037945 */ /* 0x000fd80003800000 */
[----:B------:R-:W-:Y:S05]  /*2c0d0*/  @!P0 BRA `(.L_x_1955) ;  /* 0x0000000000f08947 */ /* 0x000fea0003800000 */
[----:B------:R-:W-:Y:S02]  /*2c0e0*/  R2UR UR4, R82 ;  /* 0x00000000520472ca */ /* 0x000fe400000e0000 */
[----:B------:R-:W-:-:S13]  /*2c0f0*/  R2UR UR5, R83 ;  /* 0x00000000530572ca */ /* 0x000fda00000e0000 */
[----:B01----:R-:W2:Y:S01]  /*2c100*/  LD.E.U8 R8, desc[UR4][R32.64+0x18] ;  /* 0x0000180420087980 */ /* 0x003ea2000c101100 */
[----:B------:R-:W-:Y:S01]  /*2c110*/  BSSY B4, `(.L_x_1956) ;  /* 0x0000032000047945 */ /* 0x000fe20003800000 */
[----:B--2---:R-:W-:Y:S02]  /*2c120*/  LOP3.LUT P0, RZ, R8, 0x4, RZ, 0xc0, !PT ;  /* 0x0000000408ff7812 */ /* 0x004fe4000780c0ff */
[----:B------:R0:W5:Y:S11]  /*2c130*/  LD.E.128 R8, desc[UR4][R42.64+0x3000] ;  /* 0x003000042a087980 */ /* 0x000176000c101d00 */
[----:B0-----:R-:W-:Y:S05]  /*2c140*/  @!P0 BRA `(.L_x_1957) ;  /* 0x0000000000b88947 */ /* 0x001fea0003800000 */
[----:B------:R-:W-:Y:S01]  /*2c150*/  SHF.R.U64 R90, R88, 0x10, R89 ;  /* 0x00000010585a7819 */ /* 0x000fe20000001259 */
[----:B-----5:R-:W-:Y:S01]  /*2c160*/  IMAD.U32 R88, R11, 0x10000, RZ ;  /* 0x000100000b587824 */ /* 0x020fe200078e00ff */
        /* <DEDUP_REMOVED lines=19> */
[-C--:B------:R-:W-:Y:S01]  /*2c2a0*/  FMUL.FTZ R11, R11, R90.reuse ;  /* 0x0000005a0b0b7220 */ /* 0x080fe20000410000 */
[----:B------:R-:W-:Y:S01]  /*2c2b0*/  LOP3.LUT R8, R8, 0xffff0000, RZ, 0xc0, !PT ;  /* 0xffff000008087812 */ /* 0x000fe200078ec0ff */
[C---:B------:R-:W-:Y:S01]  /*2c2c0*/  FMUL.FTZ R99, R75.reuse, R93 ;  /* 0x0000005d4b637220 */ /* 0x040fe20000410000 */
[----:B------:R-:W-:Y:S01]  /*2c2d0*/  LOP3.LUT R144, R144, 0xffff0000, RZ, 0xc0, !PT ;  /* 0xffff000090907812 */ /* 0x000fe200078ec0ff */
[-C--:B------:R-:W-:Y:S01]  /*2c2e0*/  FMUL.FTZ R75, R75, R91.reuse ;  /* 0x0000005b4b4b7220 */ /* 0x080fe20000410000 */
        /* <DEDUP_REMOVED lines=20> */
.L_x_1957:
[----:B------:R-:W-:Y:S05]  /*2c430*/  BSYNC B4 ;  /* 0x0000000000047941 */ /* 0x000fea0003800000 */
.L_x_1956:
[C---:B------:R-:W-:Y:S02]  /*2c440*/  R2UR UR4, R82.reuse ;  /* 0x00000000520472ca */ /* 0x040fe400000e0000 */
[C---:B------:R-:W-:Y:S02]  /*2c450*/  R2UR UR5, R83.reuse ;  /* 0x00000000530572ca */ /* 0x040fe400000e0000 */
[----:B------:R-:W-:Y:S02]  /*2c460*/  R2UR UR6, R82 ;  /* 0x00000000520672ca */ /* 0x000fe400000e0000 */
[----:B------:R-:W-:-:S09]  /*2c470*/  R2UR UR7, R83 ;  /* 0x00000000530772ca */ /* 0x000fd200000e0000 */
[----:B-----5:R2:W-:Y:S04]  /*2c480*/  ST.E.128 desc[UR4][R60.64+0x80], R8 ;  /* 0x000080083c007985 */ /* 0x0205e8000c101d04 */
[----:B------:R2:W5:Y:S02]  /*2c490*/  LD.E.U8 R152, desc[UR6][R36.64] ;  /* 0x0000000624987980 */ /* 0x000564000c101100 */
.L_x_1955:
[----:B------:R-:W-:Y:S05]  /*2c4a0*/  BSYNC B3 ;  /* 0x0000000000037941 */ /* 0x000fea0003800000 */
.L_x_1954:
[----:B-----5:R-:W-:Y:S01]  /*2c4b0*/  LOP3.LUT P0, RZ, R152, 0x8, RZ, 0xc0, !PT ;  /* 0x0000000898ff7812 */ /* 0x020fe2000780c0ff */
[----:B------:R-:W-:-:S12]  /*2c4c0*/  BSSY B3, `(.L_x_1958) ;  /* 0x0000043000037945 */ /* 0x000fd80003800000 */
[----:B------:R-:W-:Y:S05]  /*2c4d0*/  @!P0 BRA `(.L_x_1959) ;  /* 0x0000000400048947 */ /* 0x000fea0003800000 */
[----:B------:R-:W-:Y:S02]  /*2c4e0*/  R2UR UR4, R82 ;  /* 0x00000000520472ca */ /* 0x000fe400000e0000 */
[----:B------:R-:W-:-:S13]  /*2c4f0*/  R2UR UR5, R83 ;  /* 0x00000000530572ca */ /* 0x000fda00000e0000 */
[----:B012---:R-:W2:Y:S01]  /*2c500*/  LD.E.U8 R11, desc[UR4][R32.64+0x18] ;  /* 0x00001804200b7980 */ /* 0x007ea2000c101100 */
[----:B------:R-:W-:-:S05]  /*2c510*/  VIADD R8, R101, 0x1800 ;  /* 0x0000180065087836 */ /* 0x000fca0000000000 */
        /* <DEDUP_REMOVED lines=54> */
.L_x_1961:
[----:B------:R-:W-:Y:S05]  /*2c880*/  BSYNC B4 ;  /* 0x0000000000047941 */ /* 0x000fea0003800000 */
.L_x_1960:
[C---:B------:R-:W-:Y:S02]  /*2c890*/  R2UR UR4, R82.reuse ;  /* 0x00000000520472ca */ /* 0x040fe400000e0000 */
[C---:B------:R-:W-:Y:S02]  /*2c8a0*/  R2UR UR5, R83.reuse ;  /* 0x00000000530572ca */ /* 0x040fe400000e0000 */
[----:B------:R-:W-:Y:S02]  /*2c8b0*/  R2UR UR6, R82 ;  /* 0x00000000520672ca */ /* 0x000fe400000e0000 */
[----:B------:R-:W-:-:S09]  /*2c8c0*/  R2UR UR7, R83 ;  /* 0x00000000530772ca */ /* 0x000fd200000e0000 */
[----:B-----5:R3:W-:Y:S04]  /*2c8d0*/  ST.E.128 desc[UR4][R60.64+0xc0], R8 ;  /* 0x0000c0083c007985 */ /* 0x0207e8000c101d04 */
[----:B------:R3:W5:Y:S02]  /*2c8e0*/  LD.E.U8 R152, desc[UR6][R36.64] ;  /* 0x0000000624987980 */ /* 0x000764000c101100 */
.L_x_1959:
[----:B------:R-:W-:Y:S05]  /*2c8f0*/  BSYNC B3 ;  /* 0x0000000000037941 */ /* 0x000fea0003800000 */
.L_x_1958:
[----:B-----5:R-:W-:Y:S01]  /*2c900*/  LOP3.LUT P0, RZ, R152, 0x10, RZ, 0xc0, !PT ;  /* 0x0000001098ff7812 */ /* 0x020fe2000780c0ff */
[----:B------:R-:W-:-:S12]  /*2c910*/  BSSY B3, `(.L_x_1962) ;  /* 0x000003e000037945 */ /* 0x000fd80003800000 */
[----:B------:R-:W-:Y:S05]  /*2c920*/  @!P0 BRA `(.L_x_1963) ;  /* 0x0000000000f08947 */ /* 0x000fea0003800000 */
[----:B------:R-:W-:Y:S02]  /*2c930*/  R2UR UR4, R82 ;  /* 0x00000000520472ca */ /* 0x000fe400000e0000 */
[----:B------:R-:W-:-:S13]  /*2c940*/  R2UR UR5, R83 ;  /* 0x00000000530572ca */ /* 0x000fda00000e0000 */
[----:B0123--:R-:W2:Y:S01]  /*2c950*/  LD.E.U8 R8, desc[UR4][R32.64+0x18] ;  /* 0x0000180420087980 */ /* 0x00fea2000c101100 */
        /* <DEDUP_REMOVED lines=50> */
.L_x_1965:
[----:B------:R-:W-:Y:S05]  /*2cc80*/  BSYNC B4 ;  /* 0x0000000000047941 */ /* 0x000fea0003800000 */
.L_x_1964:
[C---:B------:R-:W-:Y:S02]  /*2cc90*/  R2UR UR4, R82.reuse ;  /* 0x00000000520472ca */ /* 0x040fe400000e0000 */
[C---:B------:R-:W-:Y:S02]  /*2cca0*/  R2UR UR5, R83.reuse ;  /* 0x00000000530572ca */ /* 0x040fe400000e0000 */
[----:B------:R-:W-:Y:S02]  /*2ccb0*/  R2UR UR6, R82 ;  /* 0x00000000520672ca */ /* 0x000fe400000e0000 */
[----:B------:R-:W-:-:S09]  /*2ccc0*/  R2UR UR7, R83 ;  /* 0x00000000530772ca */ /* 0x000fd200000e0000 */
[----:B-----5:R4:W-:Y:S04]  /*2ccd0*/  ST.E.128 desc[UR4][R60.64+0x100], R8 ;  /* 0x000100083c007985 */ /* 0x0209e8000c101d04 */
[----:B------:R4:W5:Y:S02]  /*2cce0*/  LD.E.U8 R152, desc[UR6][R36.64] ;  /* 0x0000000624987980 */ /* 0x000964000c101100 */
.L_x_1963:
[----:B------:R-:W-:Y:S05]  /*2ccf0*/  BSYNC B3 ;  /* 0x0000000000037941 */ /* 0x000fea0003800000 */
.L_x_1962:
[----:B-----5:R-:W-:-:S13]  /*2cd00*/  LOP3.LUT P0, RZ, R152, 0x20, RZ, 0xc0, !PT ;  /* 0x0000002098ff7812 */ /* 0x020fda000780c0ff */
[----:B------:R-:W-:Y:S05]  /*2cd10*/  @!P0 BRA `(.L_x_1945) ;  /* 0x0000000000f88947 */ /* 0x000fea0003800000 */
[----:B------:R-:W-:Y:S02]  /*2cd20*/  R2UR UR4, R82 ;  /* 0x00000000520472ca */ /* 0x000fe400000e0000 */
[----:B------:R-:W-:-:S13]  /*2cd30*/  R2UR UR5, R83 ;  /* 0x00000000530572ca */ /* 0x000fda00000e0000 */
[----:B------:R-:W2:Y:S02]  /*2cd40*/  LD.E.U8 R62, desc[UR4][R32.64+0x18] ;  /* 0x00001804203e7980 */ /* 0x000ea4000c101100 */
[----:B01234-:R-:W-:-:S05]  /*2cd50*/  VIADD R8, R101, 0x3000 ;  /* 0x0000300065087836 */ /* 0x01ffca0000000000 */
[----:B------:R-:W-:-:S04]  /*2cd60*/  IADD3 R9, P0, R8, R95, RZ ;  /* 0x0000005f08097210 */ /* 0x000fc80007f1e0ff */
[----:B------:R-:W-:Y:S02]  /*2cd70*/  LEA.HI.X.SX32 R10, R8, R100, 0x1, P0 ;  /* 0x00000064080a7211 */ /* 0x000fe400000f0eff */
[----:B------:R-:W-:-:S04]  /*2cd80*/  LEA R8, P0, R9, R34, 0x1 ;  /* 0x0000002209087211 */ /* 0x000fc800078008ff */
[----:B------:R-:W-:Y:S01]  /*2cd90*/  LEA.HI.X R9, R9, R35, R10, 0x1, P0 ;  /* 0x0000002309097211 */ /* 0x000fe200000f0c0a */
[----:B------:R-:W-:Y:S05]  /*2cda0*/  BSSY B3, `(.L_x_1966) ;  /* 0x0000032000037945 */ /* 0x000fea0003800000 */
[----:B------:R-:W5:Y:S01]  /*2cdb0*/  LD.E.128 R8, desc[UR4][R8.64] ;  /* 0x0000000408087980 */ /* 0x000f62000c101d00 */
[----:B------:R-:W-:-:S13]  /*2cdc0*/  LOP3.LUT P0, RZ, R62, 0x20, RZ, 0xc0, !PT ;  /* 0x000000203eff7812 */ /* 0x000fda000780c0ff */
[----:B------:R-:W-:Y:S05]  /*2cdd0*/  @!P0 BRA `(.L_x_1967) ;  /* 0x0000000000b88947 */ /* 0x000fea0003800000 */
[----:B------:R-:W-:Y:S02]  /*2cde0*/  SHF.R.U32.HI R62, RZ, 0x10, R59 ;  /* 0x00000010ff3e7819 */ /* 0x000fe4000001163b */
[----:B------:R-:W-:Y:S02]  /*2cdf0*/  SHF.R.U32.HI R64, RZ, 0x10, R57 ;  /* 0x00000010ff407819 */ /* 0x000fe40000011639 */
[----:B------:R-:W-:Y:S01]  /*2ce00*/  SHF.R.U64 R63, R58, 0x10, R59 ;  /* 0x000000103a3f7819 */ /* 0x000fe2000000123b */
[----:B-----5:R-:W-:Y:S01]  /*2ce10*/  IMAD.U32 R58, R11, 0x10000, RZ ;  /* 0x000100000b3a7824 */ /* 0x020fe200078e00ff */
[----:B------:R-:W-:Y:S01]  /*2ce20*/  SHF.R.U64 R65, R56, 0x10, R57 ;  /* 0x0000001038417819 */ /* 0x000fe20000001239 */
[----:B------:R-:W-:Y:S01]  /*2ce30*/  IMAD.U32 R56, R10, 0x10000, RZ ;  /* 0x000100000a387824 */ /* 0x000fe200078e00ff */
[----:B------:R-:W-:Y:S02]  /*2ce40*/  PRMT R129, R129, 0x5410, R62 ;  /* 0x0000541081817816 */ /* 0x000fe4000000003e */
[----:B------:R-:W-:-:S02]  /*2ce50*/  PRMT R131, R131, 0x5410, R64 ;  /* 0x0000541083837816 */ /* 0x000fc40000000040 */
[----:B------:R-:W-:Y:S02]  /*2ce60*/  PRMT R130, R130, 0x5410, R63 ;  /* 0x0000541082827816 */ /* 0x000fe4000000003f */
[----:B------:R-:W-:Y:S01]  /*2ce70*/  LOP3.LUT R57, R10, 0xffff0000, RZ, 0xc0, !PT ;  /* 0xffff00000a397812 */ /* 0x000fe200078ec0ff */
[----:B------:R-:W-:Y:S01]  /*2ce80*/  IMAD.U32 R63, R131, 0x10000, RZ ;  /* 0x00010000833f7824 */ /* 0x000fe200078e00ff */
[----:B------:R-:W-:Y:S01]  /*2ce90*/  LOP3.LUT R59, R11, 0xffff0000, RZ, 0xc0, !PT ;  /* 0xffff00000b3b7812 */ /* 0x000fe200078ec0ff */
[----:B------:R-:W-:Y:S01]  /*2cea0*/  IMAD.U32 R10, R9, 0x10000, RZ ;  /* 0x00010000090a7824 */ /* 0x000fe200078e00ff */
[----:B------:R-:W-:Y:S01]  /*2ceb0*/  PRMT R132, R132, 0x5410, R65 ;  /* 0x0000541084847816 */ /* 0x000fe20000000041 */
[----:B------:R-:W-:Y:S01]  /*2cec0*/  IMAD.U32 R65, R129, 0x10000, RZ ;  /* 0x0001000081417824 */ /* 0x000fe200078e00ff */
[----:B------:R-:W-:Y:S01]  /*2ced0*/  LOP3.LUT R11, R9, 0xffff0000, RZ, 0xc0, !PT ;  /* 0xffff0000090b7812 */ /* 0x000fe200078ec0ff */
[----:B------:R-:W-:Y:S01]  /*2cee0*/  IMAD.U32 R9, R8, 0x10000, RZ ;  /* 0x0001000008097824 */ /* 0x000fe200078e00ff */
[----:B------:R-:W-:Y:S01]  /*2cef0*/  LOP3.LUT R64, R130, 0xffff0000, RZ, 0xc0, !PT ;  /* 0xffff000082407812 */ /* 0x000fe200078ec0ff */
[C---:B------:R-:W-:Y:S01]  /*2cf00*/  FMUL.FTZ R73, R57.reuse, R65 ;  /* 0x0000004139497220 */ /* 0x040fe20000410000 */
[----:B------:R-:W-:Y:S01]  /*2cf10*/  LOP3.LUT R62, R132, 0xffff0000, RZ, 0xc0, !PT ;  /* 0xffff0000843e7812 */ /* 0x000fe200078ec0ff */
[-C--:B------:R-:W-:Y:S01]  /*2cf20*/  FMUL.FTZ R57, R57, R63.reuse ;  /* 0x0000003f39397220 */ /* 0x080fe20000410000 */
[----:B------:R-:W-:Y:S01]  /*2cf30*/  LOP3.LUT R129, R129, 0xffff0000, RZ, 0xc0, !PT ;  /* 0xffff000081817812 */ /* 0x000fe200078ec0ff */
[----:B------:R-:W-:Y:S01]  /*2cf40*/  FMUL.FTZ R67, R11, R64 ;  /* 0x000000400b437220 */ /* 0x000fe20000410000 */
[----:B------:R-:W-:Y:S01]  /*2cf50*/  LOP3.LUT R131, R131, 0xffff0000, RZ, 0xc0, !PT ;  /* 0xffff000083837812 */ /* 0x000fe200078ec0ff */
[----:B------:R-:W-:Y:S01]  /*2cf60*/  FFMA.FTZ R73, R56, R63, -R73 ;  /* 0x0000003f38497223 */ /* 0x000fe20000010849 */
[-C--:B------:R-:W-:Y:S01]  /*2cf70*/  FMUL.FTZ R11, R11, R62.reuse ;  /* 0x0000003e0b0b7220 */ /* 0x080fe20000410000 */
[----:B------:R-:W-:Y:S01]  /*2cf80*/  LOP3.LUT R8, R8, 0xffff0000, RZ, 0xc0, !PT ;  /* 0xffff000008087812 */ /* 0x000fe200078ec0ff */
[----:B------:R-:W-:Y:S01]  /*2cf90*/  FFMA.FTZ R67, R10, R62, -R67 ;  /* 0x0000003e0a437223 */ /* 0x000fe20000010843 */
[----:B------:R-:W-:Y:S01]  /*2cfa0*/  FFMA.FTZ R56, R56, R65, R57 ;  /* 0x0000004138387223 */ /* 0x000fe20000010039 */
[----:B------:R-:W-:-:S02]  /*2cfb0*/  IMAD.U32 R130, R130, 0x10000, RZ ;  /* 0x0001000082827824 */ /* 0x000fc400078e00ff */
[C---:B------:R-:W-:Y:S01]  /*2cfc0*/  FMUL.FTZ R57, R59.reuse, R129 ;  /* 0x000000813b397220 */ /* 0x040fe20000410000 */
[----:B------:R-:W-:Y:S02]  /*2cfd0*/  IMAD.U32 R132, R132, 0x10000, RZ ;  /* 0x0001000084847824 */ /* 0x000fe400078e00ff */
[-C--:B------:R-:W-:Y:S01]  /*2cfe0*/  FMUL.FTZ R62, R59, R131.reuse ;  /* 0x000000833b3e7220 */ /* 0x080fe20000410000 */
        /* <DEDUP_REMOVED lines=13> */
.L_x_1967:
[----:B------:R-:W-:Y:S05]  /*2d0c0*/  BSYNC B3 ;  /* 0x0000000000037941 */ /* 0x000fea0003800000 */
.L_x_1966:
[----:B------:R-:W-:Y:S02]  /*2d0d0*/  R2UR UR4, R82 ;  /* 0x00000000520472ca */ /* 0x000fe400000e0000 */
[----:B------:R-:W-:-:S13]  /*2d0e0*/  R2UR UR5, R83 ;  /* 0x00000000530572ca */ /* 0x000fda00000e0000 */
[----:B-----5:R0:W-:Y:S02]  /*2d0f0*/  ST.E.128 desc[UR4][R60.64+0x140], R8 ;  /* 0x000140083c007985 */ /* 0x0201e4000c101d04 */
.L_x_1945:
[----:B------:R-:W-:Y:S05]  /*2d100*/  BSYNC B2 ;  /* 0x0000000000027941 */ /* 0x000fea0003800000 */
.L_x_1944:
[----:B------:R-:W-:Y:S02]  /*2d110*/  R2UR UR4, R82 ;  /* 0x00000000520472ca */ /* 0x000fe400000e0000 */
[----:B------:R-:W-:-:S13]  /*2d120*/  R2UR UR5, R83 ;  /* 0x00000000530572ca */ /* 0x000fda00000e0000 */
[----:B01234-:R-:W2:Y:S01]  /*2d130*/  LD.E R9, desc[UR4][R32.64+0xc] ;  /* 0x00000c0420097980 */ /* 0x01fea2000c101900 */
[----:B------:R-:W-:Y:S02]  /*2d140*/  VIADD R8, R111, 0x40 ;  /* 0x000000406f087836 */ /* 0x000fe40000000000 */
[----:B--2---:R-:W-:-:S05]  /*2d150*/  IMAD R9, R26, -0x60, R9 ;  /* 0xffffffa01a097824 */ /* 0x004fca00078e0209 */
[----:B------:R-:W-:-:S04]  /*2d160*/  VIMNMX R9, R9, 0x60, PT ;  /* 0x0000006009097848 */ /* 0x000fc80003fe0100 */
[----:B------:R-:W-:-:S13]  /*2d170*/  ISETP.GE.AND P0, PT, R8, R9, PT ;  /* 0x000000090800720c */ /* 0x000fda0003f06270 */
[----:B------:R-:W-:Y:S05]  /*2d180*/  @P0 BRA `(.L_x_1968) ;  /* 0x0000007800280947 */ /* 0x000fea0003800000 */
[----:B------:R-:W-:Y:S02]  /*2d190*/  R2UR UR4, R82 ;  /* 0x00000000520472ca */ /* 0x000fe400000e0000 */
[----:B------:R-:W-:-:S13]  /*2d1a0*/  R2UR UR5, R83 ;  /* 0x00000000530572ca */ /* 0x000fda00000e0000 */
[----:B-----5:R-:W2:Y:S01]  /*2d1b0*/  LD.E.U8 R58, desc[UR4][R36.64] ;  /* 0x00000004243a7980 */ /* 0x020ea2000c101100 */
[----:B------:R-:W-:Y:S01]  /*2d1c0*/  IADD3 R11, P0, R111, 0x40, RZ ;  /* 0x000000406f0b7810 */ /* 0x000fe20007f1e0ff */
[----:B------:R-:W-:Y:S01]  /*2d1d0*/  BSSY B2, `(.L_x_1969) ;  /* 0x000004a000027945 */ /* 0x000fe20003800000 */
[----:B------:R-:W-:Y:S02]  /*2d1e0*/  IADD3 R8, P1, R117, R68, RZ ;  /* 0x0000004475087210 */ /* 0x000fe40007f3e0ff */
[----:B------:R-:W-:-:S03]  /*2d1f0*/  LEA.HI.X.SX32 R111, R111, RZ, 0x1, P0 ;  /* 0x000000ff6f6f7211 */ /* 0x000fc600000f0eff */
[----:B------:R-:W-:Y:S02]  /*2d200*/  IMAD.X R9, R113, 0x1, R71, P1 ;  /* 0x0000000171097824 */ /* 0x000fe400008e0647 */
[----:B------:R-:W-:Y:S02]  /*2d210*/  IMAD R111, R111, R86, RZ ;  /* 0x000000566f6f7224 */ /* 0x000fe400078e02ff */
[----:B------:R-:W-:-:S04]  /*2d220*/  IMAD.WIDE.U32 R8, R86, R11, R8 ;  /* 0x0000000b56087225 */ /* 0x000fc800078e0008 */
[----:B------:R-:W-:Y:S01]  /*2d230*/  IMAD R111, R87, R11, R111 ;  /* 0x0000000b576f7224 */ /* 0x000fe200078e026f */
[----:B------:R-:W-:-:S03]  /*2d240*/  LEA R56, P1, R8, R84, 0x1 ;  /* 0x0000005408387211 */ /* 0x000fc600078208ff */
[----:B------:R-:W-:-:S05]  /*2d250*/  IMAD.IADD R9, R9, 0x1, R111 ;  /* 0x0000000109097824 */ /* 0x000fca00078e026f */
        /* <DEDUP_REMOVED lines=58> */
.L_x_1972:
[----:B------:R-:W-:Y:S05]  /*2d600*/  BSYNC B3 ;  /* 0x0000000000037941 */ /* 0x000fea0003800000 */
.L_x_1971:
[C---:B------:R-:W-:Y:S02]  /*2d610*/  R2UR UR4, R82.reuse ;  /* 0x00000000520472ca */ /* 0x040fe400000e0000 */
[C---:B------:R-:W-:Y:S02]  /*2d620*/  R2UR UR5, R83.reuse ;  /* 0x00000000530572ca */ /* 0x040fe400000e0000 */
[----:B------:R-:W-:Y:S02]  /*2d630*/  R2UR UR6, R82 ;  /* 0x00000000520672ca */ /* 0x000fe400000e0000 */
[----:B------:R-:W-:-:S09]  /*2d640*/  R2UR UR7, R83 ;  /* 0x00000000530772ca */ /* 0x000fd200000e0000 */
[----:B-----5:R0:W-:Y:S04]  /*2d650*/  ST.E.128 desc[UR4][R56.64], R8 ;  /* 0x0000000838007985 */ /* 0x0201e8000c101d04 */
[----:B------:R0:W5:Y:S02]  /*2d660*/  LD.E.U8 R58, desc[UR6][R36.64] ;  /* 0x00000006243a7980 */ /* 0x000164000c101100 */
.L_x_1970:
[----:B------:R-:W-:Y:S05]  /*2d670*/  BSYNC B2 ;  /* 0x0000000000027941 */ /* 0x000fea0003800000 */
.L_x_1969:
[----:B-----5:R-:W-:Y:S01]  /*2d680*/  LOP3.LUT P0, RZ, R58, 0x2, RZ, 0xc0, !PT ;  /* 0x000000023aff7812 */ /* 0x020fe2000780c0ff */
[----:B------:R-:W-:-:S12]  /*2d690*/  BSSY B2, `(.L_x_1973) ;  /* 0x0000043000027945 */ /* 0x000fd80003800000 */
[----:B------:R-:W-:Y:S05]  /*2d6a0*/  @!P0 BRA `(.L_x_1974) ;  /* 0x0000000400048947 */ /* 0x000fea0003800000 */
[----:B------:R-:W-:Y:S02]  /*2d6b0*/  R2UR UR4, R82 ;  /* 0x00000000520472ca */ /* 0x000fe400000e0000 */
[----:B------:R-:W-:-:S13]  /*2d6c0*/  R2UR UR5, R83 ;  /* 0x00000000530572ca */ /* 0x000fda00000e0000 */
[----:B0-----:R-:W2:Y:S01]  /*2d6d0*/  LD.E.U8 R11, desc[UR4][R32.64+0x18] ;  /* 0x00001804200b7980 */ /* 0x001ea2000c101100 */
        /* <DEDUP_REMOVED lines=55> */
.L_x_1976:
[----:B------:R-:W-:Y:S05]  /*2da50*/  BSYNC B3 ;  /* 0x0000000000037941 */ /* 0x000fea0003800000 */
.L_x_1975:
[C---:B------:R-:W-:Y:S02]  /*2da60*/  R2UR UR4, R82.reuse ;  /* 0x00000000520472ca */ /* 0x040fe400000e0000 */
[C---:B------:R-:W-:Y:S02]  /*2da70*/  R2UR UR5, R83.reuse ;  /* 0x00000000530572ca */ /* 0x040fe400000e0000 */
[----:B------:R-:W-:Y:S02]  /*2da80*/  R2UR UR6, R82 ;  /* 0x00000000520672ca */ /* 0x000fe400000e0000 */
[----:B------:R-:W-:-:S09]  /*2da90*/  R2UR UR7, R83 ;  /* 0x00000000530772ca */ /* 0x000fd200000e0000 */
[----:B-----5:R1:W-:Y:S04]  /*2daa0*/  ST.E.128 desc[UR4][R56.64+0x40], R8 ;  /* 0x0000400838007985 */ /* 0x0203e8000c101d04 */
[----:B------:R1:W5:Y:S02]  /*2dab0*/  LD.E.U8 R58, desc[UR6][R36.64] ;  /* 0x00000006243a7980 */ /* 0x000364000c101100 */
.L_x_1974:
[----:B------:R-:W-:Y:S05]  /*2dac0*/  BSYNC B2 ;  /* 0x0000000000027941 */ /* 0x000fea0003800000 */
.L_x_1973:
        /* <DEDUP_REMOVED lines=23> */
[C---:B------:R-:W-:Y:S01]  /*2dc40*/  LOP3.LUT R50, R119.reuse, 0xffff0000, RZ, 0xc0, !PT ;  /* 0xffff000077327812 */ /* 0x040fe200078ec0ff */
        /* <DEDUP_REMOVED lines=20> */
[----:B------:R-:W-:Y:S01]  /*2dd90*/  FMUL.FTZ R8, R8, R116 ;  /* 0x0000007408087220 */ /* 0x000fe20000410000 */
[----:B------:R-:W-:Y:S01]  /*2dda0*/  FMUL.FTZ R47, R47, R118 ;  /* 0x000000762f2f7220 */ /* 0x000fe20000410000 */
        /* <DEDUP_REMOVED lines=10> */
.L_x_1980:
[----:B------:R-:W-:Y:S05]  /*2de50*/  BSYNC B3 ;  /* 0x0000000000037941 */ /* 0x000fea0003800000 */
.L_x_1979:
[C---:B------:R-:W-:Y:S02]  /*2de60*/  R2UR UR4, R82.reuse ;  /* 0x00000000520472ca */ /* 0x040fe400000e0000 */
[C---:B------:R-:W-:Y:S02]  /*2de70*/  R2UR UR5, R83.reuse ;  /* 0x00000000530572ca */ /* 0x040fe400000e0000 */
[----:B------:R-:W-:Y:S02]  /*2de80*/  R2UR UR6, R82 ;  /* 0x00000000520672ca */ /* 0x000fe400000e0000 */
[----:B------:R-:W-:-:S09]  /*2de90*/  R2UR UR7, R83 ;  /* 0x00000000530772ca */ /* 0x000fd200000e0000 */
[----:B-----5:R2:W-:Y:S04]  /*2dea0*/  ST.E.128 desc[UR4][R56.64+0x80], R8 ;  /* 0x0000800838007985 */ /* 0x0205e8000c101d04 */
[----:B------:R2:W5:Y:S02]  /*2deb0*/  LD.E.U8 R58, desc[UR6][R36.64] ;  /* 0x00000006243a7980 */ /* 0x000564000c101100 */
.L_x_1978:
[----:B------:R-:W-:Y:S05]  /*2dec0*/  BSYNC B2 ;  /* 0x0000000000027941 */ /* 0x000fea0003800000 */
.L_x_1977:
        /* <DEDUP_REMOVED lines=15> */
[----:B------:R-:W-:Y:S02]  /*2dfc0*/  SHF.R.U32.HI R44, RZ, 0x10, R41 ;  /* 0x00000010ff2c7819 */ /* 0x000fe40000011629 */
[----:B------:R-:W-:Y:S02]  /*2dfd0*/  SHF.R.U32.HI R47, RZ, 0x10, R39 ;  /* 0x00000010ff2f7819 */ /* 0x000fe40000011627 */
[----:B------:R-:W-:Y:S01]  /*2dfe0*/  SHF.R.U64 R45, R40, 0x10, R41 ;  /* 0x00000010282d7819 */ /* 0x000fe20000001229 */
[----:B-----5:R-:W-:Y:S01]  /*2dff0*/  IMAD.U32 R40, R11, 0x10000, RZ ;  /* 0x000100000b287824 */ /* 0x020fe200078e00ff */
[----:B------:R-:W-:Y:S02]  /*2e000*/  PRMT R115, R115, 0x5410, R44 ;  /* 0x0000541073737816 */ /* 0x000fe4000000002c */
[----:B------:R-:W-:Y:S01]  /*2e010*/  SHF.R.U64 R49, R38, 0x10, R39 ;  /* 0x0000001026317819 */ /* 0x000fe20000001227 */
[----:B------:R-:W-:Y:S01]  /*2e020*/  IMAD.U32 R38, R10, 0x10000, RZ ;  /* 0x000100000a267824 */ /* 0x000fe200078e00ff */
[----:B------:R-:W-:Y:S01]  /*2e030*/  PRMT R112, R112, 0x5410, R47 ;  /* 0x0000541070707816 */ /* 0x000fe2000000002f */
[----:B------:R-:W-:Y:S01]  /*2e040*/  IMAD.U32 R47, R115, 0x10000, RZ ;  /* 0x00010000732f7824 */ /* 0x000fe200078e00ff */
[----:B------:R-:W-:-:S02]  /*2e050*/  PRMT R114, R114, 0x5410, R45 ;  /* 0x0000541072727816 */ /* 0x000fc4000000002d */
[----:B------:R-:W-:Y:S01]  /*2e060*/  LOP3.LUT R39, R10, 0xffff0000, RZ, 0xc0, !PT ;  /* 0xffff00000a277812 */ /* 0x000fe200078ec0ff */
[----:B------:R-:W-:Y:S01]  /*2e070*/  IMAD.U32 R45, R112, 0x10000, RZ ;  /* 0x00010000702d7824 */ /* 0x000fe200078e00ff */
[----:B------:R-:W-:Y:S01]  /*2e080*/  LOP3.LUT R41, R11, 0xffff0000, RZ, 0xc0, !PT ;  /* 0xffff00000b297812 */ /* 0x000fe200078ec0ff */
[----:B------:R-:W-:Y:S01]  /*2e090*/  IMAD.U32 R10, R9, 0x10000, RZ ;  /* 0x00010000090a7824 */ /* 0x000fe200078e00ff */
[----:B------:R-:W-:Y:S01]  /*2e0a0*/  PRMT R110, R110, 0x5410, R49 ;  /* 0x000054106e6e7816 */ /* 0x000fe20000000031 */
[----:B------:R-:W-:Y:S01]  /*2e0b0*/  FMUL.FTZ R51, R39, R47 ;  /* 0x0000002f27337220 */ /* 0x000fe20000410000 */
[----:B------:R-:W-:Y:S01]  /*2e0c0*/  LOP3.LUT R11, R9, 0xffff0000, RZ, 0xc0, !PT ;  /* 0xffff0000090b7812 */ /* 0x000fe200078ec0ff */
[-C--:B------:R-:W-:Y:S01]  /*2e0d0*/  FMUL.FTZ R39, R39, R45.reuse ;  /* 0x0000002d27277220 */ /* 0x080fe20000410000 */
[----:B------:R-:W-:Y:S01]  /*2e0e0*/  LOP3.LUT R46, R114, 0xffff0000, RZ, 0xc0, !PT ;  /* 0xffff0000722e7812 */ /* 0x000fe200078ec0ff */
[----:B------:R-:W-:Y:S01]  /*2e0f0*/  IMAD.U32 R9, R8, 0x10000, RZ ;  /* 0x0001000008097824 */ /* 0x000fe200078e00ff */
[----:B------:R-:W-:Y:S01]  /*2e100*/  LOP3.LUT R44, R110, 0xffff0000, RZ, 0xc0, !PT ;  /* 0xffff00006e2c7812 */ /* 0x000fe200078ec0ff */
[----:B------:R-:W-:Y:S01]  /*2e110*/  FFMA.FTZ R51, R38, R45, -R51 ;  /* 0x0000002d26337223 */ /* 0x000fe20000010833 */
[----:B------:R-:W-:Y:S01]  /*2e120*/  LOP3.LUT R115, R115, 0xffff0000, RZ, 0xc0, !PT ;  /* 0xffff000073737812 */ /* 0x000fe200078ec0ff */
[C---:B------:R-:W-:Y:S01]  /*2e130*/  FMUL.FTZ R49, R11.reuse, R46 ;  /* 0x0000002e0b317220 */ /* 0x040fe20000410000 */
[----:B------:R-:W-:Y:S01]  /*2e140*/  LOP3.LUT R112, R112, 0xffff0000, RZ, 0xc0, !PT ;  /* 0xffff000070707812 */ /* 0x000fe200078ec0ff */
[-C--:B------:R-:W-:Y:S01]  /*2e150*/  FMUL.FTZ R11, R11, R44.reuse ;  /* 0x0000002c0b0b7220 */ /* 0x080fe20000410000 */
[----:B------:R-:W-:Y:S01]  /*2e160*/  LOP3.LUT R8, R8, 0xffff0000, RZ, 0xc0, !PT ;  /* 0xffff000008087812 */ /* 0x000fe200078ec0ff */
[----:B------:R-:W-:Y:S01]  /*2e170*/  FFMA.FTZ R49, R10, R44, -R49 ;  /* 0x0000002c0a317223 */ /* 0x000fe20000010831 */
[----:B------:R-:W-:Y:S01]  /*2e180*/  FFMA.FTZ R38, R38, R47, R39 ;  /* 0x0000002f26267223 */ /* 0x000fe20000010027 */
[----:B------:R-:W-:-:S02]  /*2e190*/  IMAD.U32 R114, R114, 0x10000, RZ ;  /* 0x0001000072727824 */ /* 0x000fc400078e00ff */
[CC--:B------:R-:W-:Y:S01]  /*2e1a0*/  FMUL.FTZ R39, R41.reuse, R115.reuse ;  /* 0x0000007329277220 */ /* 0x0c0fe20000410000 */
[----:B------:R-:W-:Y:S02]  /*2e1b0*/  IMAD.U32 R110, R110, 0x10000, RZ ;  /* 0x000100006e6e7824 */ /* 0x000fe400078e00ff */
[----:B------:R-:W-:Y:S01]  /*2e1c0*/  FMUL.FTZ R44, R41, R112 ;  /* 0x00000070292c7220 */ /* 0x000fe20000410000 */
[----:B------:R-:W-:Y:S01]  /*2e1d0*/  FFMA.FTZ R46, R10, R46, R11 ;  /* 0x0000002e0a2e7223 */ /* 0x000fe2000001000b */
        /* <DEDUP_REMOVED lines=12> */
.L_x_1984:
[----:B------:R-:W-:Y:S05]  /*2e2a0*/  BSYNC B3 ;  /* 0x0000000000037941 */ /* 0x000fea0003800000 */
.L_x_1983:
[C---:B------:R-:W-:Y:S02]  /*2e2b0*/  R2UR UR4, R82.reuse ;  /* 0x00000000520472ca */ /* 0x040fe400000e0000 */
[C---:B------:R-:W-:Y:S02]  /*2e2c0*/  R2UR UR5, R83.reuse ;  /* 0x00000000530572ca */ /* 0x040fe400000e0000 */
[----:B------:R-:W-:Y:S02]  /*2e2d0*/  R2UR UR6, R82 ;  /* 0x00000000520672ca */ /* 0x000fe400000e0000 */
[----:B------:R-:W-:-:S09]  /*2e2e0*/  R2UR UR7, R83 ;  /* 0x00000000530772ca */ /* 0x000fd200000e0000 */
[----:B-----5:R3:W-:Y:S04]  /*2e2f0*/  ST.E.128 desc[UR4][R56.64+0xc0], R8 ;  /* 0x0000c00838007985 */ /* 0x0207e8000c101d04 */
[----:B------:R3:W5:Y:S02]  /*2e300*/  LD.E.U8 R58, desc[UR6][R36.64] ;  /* 0x00000006243a7980 */ /* 0x000764000c101100 */
.L_x_1982:
[----:B------:R-:W-:Y:S05]  /*2e310*/  BSYNC B2 ;  /* 0x0000000000027941 */ /* 0x000fea0003800000 */
.L_x_1981:
        /* <DEDUP_REMOVED lines=56> */
.L_x_1988:
[----:B------:R-:W-:Y:S05]  /*2e6a0*/  BSYNC B3 ;  /* 0x0000000000037941 */ /* 0x000fea0003800000 */
.L_x_1987:
[C---:B------:R-:W-:Y:S02]  /*2e6b0*/  R2UR UR4, R82.reuse ;  /* 0x00000000520472ca */ /* 0x040fe400000e0000 */
[C---:B------:R-:W-:Y:S02]  /*2e6c0*/  R2UR UR5, R83.reuse ;  /* 0x00000000530572ca */ /* 0x040fe400000e0000 */
[----:B------:R-:W-:Y:S02]  /*2e6d0*/  R2UR UR6, R82 ;  /* 0x00000000520672ca */ /* 0x000fe400000e0000 */
[----:B------:R-:W-:-:S09]  /*2e6e0*/  R2UR UR7, R83 ;  /* 0x00000000530772ca */ /* 0x000fd200000e0000 */
[----:B-----5:R4:W-:Y:S04]  /*2e6f0*/  ST.E.128 desc[UR4][R56.64+0x100], R8 ;  /* 0x0001000838007985 */ /* 0x0209e8000c101d04 */
[----:B------:R4:W5:Y:S02]  /*2e700*/  LD.E.U8 R58, desc[UR6][R36.64] ;  /* 0x00000006243a7980 */ /* 0x000964000c101100 */
.L_x_1986:
[----:B------:R-:W-:Y:S05]  /*2e710*/  BSYNC B2 ;  /* 0x0000000000027941 */ /* 0x000fea0003800000 */
.L_x_1985:
[----:B-----5:R-:W-:-:S13]  /*2e720*/  LOP3.LUT P0, RZ, R58, 0x20, RZ, 0xc0, !PT ;  /* 0x000000203aff7812 */ /* 0x020fda000780c0ff */
[----:B------:R-:W-:Y:S05]  /*2e730*/  @!P0 BRA `(.L_x_1968) ;  /* 0x0000006000bc8947 */ /* 0x000fea0003800000 */
[----:B------:R-:W-:Y:S02]  /*2e740*/  R2UR UR4, R82 ;  /* 0x00000000520472ca */ /* 0x000fe400000e0000 */
[----:B------:R-:W-:-:S13]  /*2e750*/  R2UR UR5, R83 ;  /* 0x00000000530572ca */ /* 0x000fda00000e0000 */
[----:B------:R-:W2:Y:S01]  /*2e760*/  LD.E.U8 R32, desc[UR4][R32.64+0x18] ;  /* 0x0000180420207980 */ /* 0x000ea2000c101100 */
[----:B------:R-:W-:-:S05]  /*2e770*/  VIADD R101, R101, 0x4000 ;  /* 0x0000400065657836 */ /* 0x000fca0000000000 */
[----:B------:R-:W-:-:S04]  /*2e780*/  IADD3 R95, P0, R101, R95, RZ ;  /* 0x0000005f655f7210 */ /* 0x000fc80007f1e0ff */
[----:B------:R-:W-:Y:S02]  /*2e790*/  LEA.HI.X.SX32 R100, R101, R100, 0x1, P0 ;  /* 0x0000006465647211 */ /* 0x000fe400000f0eff */
[----:B01234-:R-:W-:-:S04]  /*2e7a0*/  LEA R8, P0, R95, R34, 0x1 ;  /* 0x000000225f087211 */ /* 0x01ffc800078008ff */
        /* <DEDUP_REMOVED lines=51> */
.L_x_1990:
[----:B------:R-:W-:Y:S05]  /*2eae0*/  BSYNC B2 ;  /* 0x0000000000027941 */ /* 0x000fea0003800000 */
.L_x_1989:
[----:B------:R-:W-:Y:S02]  /*2eaf0*/  R2UR UR4, R82 ;  /* 0x00000000520472ca */ /* 0x000fe400000e0000 */
[----:B------:R-:W-:-:S13]  /*2eb00*/  R2UR UR5, R83 ;  /* 0x00000000530572ca */ /* 0x000fda00000e0000 */
[----:B-----5:R0:W-:Y:S01]  /*2eb10*/  ST.E.128 desc[UR4][R56.64+0x140], R8 ;  /* 0x0001400838007985 */ /* 0x0201e2000c101d04 */
[----:B------:R-:W-:Y:S05]  /*2eb20*/  BRA `(.L_x_1968) ;  /* 0x0000005c00c07947 */ /* 0x000fea0003800000 */
.L_x_1935:
[C---:B------:R-:W-:Y:S01]  /*2eb30*/  R2UR UR8, R82.reuse ;  /* 0x00000000520872ca */ /* 0x040fe200000e0000 */
[----:B------:R0:W5:Y:S01]  /*2eb40*/  LDL.64 R72, [R79+0x10] ;  /* 0x000010004f487983 */ /* 0x0001620000100a00 */
[C---:B------:R-:W-:Y:S02]  /*2eb50*/  R2UR UR9, R83.reuse ;  /* 0x00000000530972ca */ /* 0x040fe400000e0000 */
[C---:B------:R-:W-:Y:S02]  /*2eb60*/  R2UR UR10, R82.reuse ;  /* 0x00000000520a72ca */ /* 0x040fe400000e0000 */
[C---:B------:R-:W-:Y:S02]  /*2eb70*/  R2UR UR11, R83.reuse ;  /* 0x00000000530b72ca */ /* 0x040fe400000e0000 */
[----:B------:R-:W-:Y:S02]  /*2eb80*/  R2UR UR4, R82 ;  /* 0x00000000520472ca */ /* 0x000fe400000e0000 */
[----:B------:R-:W-:-:S02]  /*2eb90*/  R2UR UR5, R83 ;  /* 0x00000000530572ca */ /* 0x000fc400000e0000 */
[C---:B------:R-:W-:Y:S02]  /*2eba0*/  R2UR UR6, R82.reuse ;  /* 0x00000000520672ca */ /* 0x040fe400000e0000 */
[----:B------:R-:W-:Y:S01]  /*2ebb0*/  R2UR UR7, R83 ;  /* 0x00000000530772ca */ /* 0x000fe200000e0000 */
[----:B-----5:R-:W2:Y:S04]  /*2ebc0*/  LD.E R8, desc[UR8][R100.64+0x14] ;  /* 0x0000140864087980 */ /* 0x020ea8000c101900 */
[----:B------:R-:W3:Y:S04]  /*2ebd0*/  LD.E R11, desc[UR10][R100.64+0xc] ;  /* 0x00000c0a640b7980 */ /* 0x000ee8000c101900 */
[----:B------:R-:W4:Y:S04]  /*2ebe0*/  LD.E.64 R88, desc[UR4][R100.64+0xa0] ;  /* 0x0000a00464587980 */ /* 0x000f28000c101b00 */
[----:B------:R-:W4:Y:S01]  /*2ebf0*/  LD.E.64 R90, desc[UR6][R100.64+0xc0] ;  /* 0x0000c006645a7980 */ /* 0x000f22000c101b00 */
[----:B------:R-:W-:-:S02]  /*2ec00*/  R2UR UR12, R82 ;  /* 0x00000000520c72ca */ /* 0x000fc400000e0000 */
[----:B------:R-:W-:Y:S01]  /*2ec10*/  R2UR UR13, R83 ;  /* 0x00000000530d72ca */ /* 0x000fe200000e0000 */
[----:B------:R0:W5:Y:S01]  /*2ec20*/  LD.E.64 R74, desc[UR4][R100.64+0x98] ;  /* 0x00009804644a7980 */ /* 0x000162000c101b00 */
[----:B------:R-:W-:Y:S03]  /*2ec30*/  BSSY B2, `(.L_x_1991) ;  /* 0x0000053000027945 */ /* 0x000fe60003800000 */
[----:B------:R0:W5:Y:S04]  /*2ec40*/  LD.E.64 R92, desc[UR6][R100.64+0xa8] ;  /* 0x0000a806645c7980 */ /* 0x000168000c101b00 */
[----:B------:R0:W5:Y:S04]  /*2ec50*/  LD.E.64 R98, desc[UR8][R100.64+0xb8] ;  /* 0x0000b80864627980 */ /* 0x000168000c101b00 */
[----:B------:R0:W5:Y:S01]  /*2ec60*/  LD.E.U8 R106, desc[UR12][R100.64+0x19] ;  /* 0x0000190c646a7980 */ /* 0x000162000c101100 */
[----:B------:R-:W-:-:S02]  /*2ec70*/  CS2R R46, SRZ ;  /* 0x00000000002e7805 */ /* 0x000fc4000001ff00 */
[----:B------:R-:W-:Y:S02]  /*2ec80*/  CS2R R28, SRZ ;  /* 0x00000000001c7805 */ /* 0x000fe4000001ff00 */
[----:B------:R-:W-:Y:S02]  /*2ec90*/  CS2R R34, SRZ ;  /* 0x0000000000227805 */ /* 0x000fe4000001ff00 */
[----:B------:R-:W-:Y:S02]  /*2eca0*/  CS2R R32, SRZ ;  /* 0x0000000000207805 */ /* 0x000fe4000001ff00 */
[----:B------:R-:W-:Y:S02]  /*2ecb0*/  CS2R R38, SRZ ;  /* 0x0000000000267805 */ /* 0x000fe4000001ff00 */
[----:B------:R-:W-:Y:S02]  /*2ecc0*/  CS2R R36, SRZ ;  /* 0x0000000000247805 */ /* 0x000fe4000001ff00 */
[----:B------:R-:W-:Y:S01]  /*2ecd0*/  CS2R R42, SRZ ;  /* 0x00000000002a7805 */ /* 0x000fe2000001ff00 */
[----:B------:R-:W5:Y:S01]  /*2ece0*/  LD.E.64 R100, desc[UR10][R100.64+0xc8] ;  /* 0x0000c80a64647980 */ /* 0x000f62000c101b00 */
        /* <DEDUP_REMOVED lines=12> */
[----:B--2---:R-:W-:Y:S01]  /*2edb0*/  SHF.R.S32.HI R9, RZ, 0x1f, R8 ;  /* 0x0000001fff097819 */ /* 0x004fe20000011408 */
[----:B---3--:R-:W-:-:S03]  /*2edc0*/  IMAD R11, R26, -0x60, R11 ;  /* 0xffffffa01a0b7824 */ /* 0x008fc600078e020b */
[----:B------:R-:W-:-:S04]  /*2edd0*/  LEA.HI R9, R9, R8, RZ, 0x2 ;  /* 0x0000000809097211 */ /* 0x000fc800078f10ff */
[----:B------:R-:W-:Y:S02]  /*2ede0*/  SHF.R.S32.HI R9, RZ, 0x2, R9 ;  /* 0x00000002ff097819 */ /* 0x000fe40000011409 */
[----:B------:R-:W-:-:S04]  /*2edf0*/  VIMNMX R11, R11, 0x60, PT ;  /* 0x000000600b0b7848 */ /* 0x000fc80003fe0100 */
[----:B------:R-:W-:Y:S01]  /*2ee00*/  ISETP.GE.AND P1, PT, R9, R11, PT ;  /* 0x0000000b0900720c */ /* 0x000fe20003f26270 */
[-C--:B----4-:R-:W-:Y:S02]  /*2ee10*/  IMAD R13, R89, R26.reuse, RZ ;  /* 0x0000001a590d7224 */ /* 0x090fe400078e02ff */
[-C--:B------:R-:W-:Y:S02]  /*2ee20*/  IMAD R15, R91, R26.reuse, RZ ;  /* 0x0000001a5b0f7224 */ /* 0x080fe400078e02ff */
[----:B------:R-:W-:Y:S02]  /*2ee30*/  VIADD R8, R9, 0x40 ;  /* 0x0000004009087836 */ /* 0x000fe40000000000 */
[-C--:B------:R-:W-:Y:S02]  /*2ee40*/  IMAD R95, R88, R31.reuse, R13 ;  /* 0x0000001f585f7224 */ /* 0x080fe400078e020d */
[----:B------:R-:W-:Y:S02]  /*2ee50*/  IMAD R103, R90, R31, R15 ;  /* 0x0000001f5a677224 */ /* 0x000fe400078e020f */
[----:B------:R-:W-:Y:S01]  /*2ee60*/  IMAD.WIDE.U32 R88, R88, R26, RZ ;  /* 0x0000001a58587225 */ /* 0x000fe200078e00ff */
[----:B------:R-:W-:-:S03]  /*2ee70*/  ISETP.GE.AND P0, PT, R8, R11, PT ;  /* 0x0000000b0800720c */ /* 0x000fc60003f06270 */
[----:B------:R-:W-:Y:S01]  /*2ee80*/  IMAD.WIDE.U32 R90, R90, R26, RZ ;  /* 0x0000001a5a5a7225 */ /* 0x000fe200078e00ff */
[----:B------:R-:W-:Y:S02]  /*2ee90*/  CS2R R10, SRZ ;  /* 0x00000000000a7805 */ /* 0x000fe4000001ff00 */
[----:B------:R-:W-:Y:S02]  /*2eea0*/  CS2R R8, SRZ ;  /* 0x0000000000087805 */ /* 0x000fe4000001ff00 */
[----:B------:R-:W-:Y:S02]  /*2eeb0*/  CS2R R14, SRZ ;  /* 0x00000000000e7805 */ /* 0x000fe4000001ff00 */
[----:B------:R-:W-:Y:S02]  /*2eec0*/  CS2R R12, SRZ ;  /* 0x00000000000c7805 */ /* 0x000fe4000001ff00 */
[----:B------:R-:W-:Y:S01]  /*2eed0*/  CS2R R30, SRZ ;  /* 0x00000000001e7805 */ /* 0x000fe2000001ff00 */
[----:B------:R-:W-:-:S02]  /*2eee0*/  IMAD.IADD R95, R89, 0x1, R95 ;  /* 0x00000001595f7824 */ /* 0x000fc400078e025f */
[----:B------:R-:W-:Y:S01]  /*2eef0*/  IMAD.IADD R107, R91, 0x1, R103 ;  /* 0x000000015b6b7824 */ /* 0x000fe200078e0267 */
[----:B0-----:R-:W-:Y:S06]  /*2ef00*/  @P1 BRA `(.L_x_1992) ;  /* 0x0000000000941947 */ /* 0x001fec0003800000 */
[----:B-----5:R-:W-:Y:S02]  /*2ef10*/  LOP3.LUT R8, R106, 0x1, RZ, 0xc0, !PT ;  /* 0x000000016a087812 */ /* 0x020fe400078ec0ff */
[----:B------:R-:W-:Y:S02]  /*2ef20*/  CS2R R30, SRZ ;  /* 0x00000000001e7805 */ /* 0x000fe4000001ff00 */
[----:B------:R-:W-:Y:S02]  /*2ef30*/  CS2R R28, SRZ ;  /* 0x00000000001c7805 */ /* 0x000fe4000001ff00 */
[----:B------:R-:W-:Y:S02]  /*2ef40*/  CS2R R14, SRZ ;  /* 0x00000000000e7805 */ /* 0x000fe4000001ff00 */
[----:B------:R-:W-:Y:S02]  /*2ef50*/  ISETP.NE.U32.AND P3, PT, R8, 0x1, PT ;  /* 0x000000010800780c */ /* 0x000fe40003f65070 */
[----:B------:R-:W-:-:S02]  /*2ef60*/  CS2R R12, SRZ ;  /* 0x00000000000c7805 */ /* 0x000fc4000001ff00 */
[----:B------:R-:W-:Y:S02]  /*2ef70*/  CS2R R10, SRZ ;  /* 0x00000000000a7805 */ /* 0x000fe4000001ff00 */
[----:B------:R-:W-:Y:S02]  /*2ef80*/  CS2R R8, SRZ ;  /* 0x0000000000087805 */ /* 0x000fe4000001ff00 */
[----:B------:R-:W-:Y:S02]  /*2ef90*/  R2P PR, R106, 0x6 ;  /* 0x000000066a007804 */ /* 0x000fe40000000000 */
[----:B------:R-:W-:Y:S02]  /*2efa0*/  CS2R R42, SRZ ;  /* 0x00000000002a7805 */ /* 0x000fe4000001ff00 */
[----:B------:R-:W-:Y:S02]  /*2efb0*/  LEA R102, P4, R88, R92, 0x1 ;  /* 0x0000005c58667211 */ /* 0x000fe400078808ff */
[----:B------:R-:W-:-:S02]  /*2efc0*/  CS2R R40, SRZ ;  /* 0x0000000000287805 */ /* 0x000fc4000001ff00 */
[----:B------:R-:W-:Y:S02]  /*2efd0*/  LEA R104, P5, R90, R100, 0x1 ;  /* 0x000000645a687211 */ /* 0x000fe400078a08ff */
[----:B------:R-:W-:Y:S02]  /*2efe0*/  CS2R R38, SRZ ;  /* 0x0000000000267805 */ /* 0x000fe4000001ff00 */
[----:B------:R-:W-:Y:S02]  /*2eff0*/  CS2R R36, SRZ ;  /* 0x0000000000247805 */ /* 0x000fe4000001ff00 */
[----:B------:R-:W-:Y:S02]  /*2f000*/  CS2R R34, SRZ ;  /* 0x0000000000227805 */ /* 0x000fe4000001ff00 */
[----:B------:R-:W-:Y:S02]  /*2f010*/  CS2R R32, SRZ ;  /* 0x0000000000207805 */ /* 0x000fe4000001ff00 */
[----:B------:R-:W-:-:S02]  /*2f020*/  @!P3 R2UR UR4, R82 ;  /* 0x000000005204b2ca */ /* 0x000fc400000e0000 */
[C---:B------:R-:W-:Y:S02]  /*2f030*/  @!P3 R2UR UR5, R83.reuse ;  /* 0x000000005305b2ca */ /* 0x040fe400000e0000 */
[C---:B------:R-:W-:Y:S02]  /*2f040*/  @P1 R2UR UR8, R82.reuse ;  /* 0x00000000520812ca */ /* 0x040fe400000e0000 */
[C---:B------:R-:W-:Y:S02]  /*2f050*/  @P1 R2UR UR9, R83.reuse ;  /* 0x00000000530912ca */ /* 0x040fe400000e0000 */
[C---:B------:R-:W-:Y:S02]  /*2f060*/  @P2 R2UR UR12, R82.reuse ;  /* 0x00000000520c22ca */ /* 0x040fe400000e0000 */
[----:B------:R-:W-:Y:S02]  /*2f070*/  @P2 R2UR UR13, R83 ;  /* 0x00000000530d22ca */ /* 0x000fe400000e0000 */
[----:B------:R-:W-:-:S02]  /*2f080*/  @!P3 R2UR UR6, R82 ;  /* 0x000000005206b2ca */ /* 0x000fc400000e0000 */
[C---:B------:R-:W-:Y:S02]  /*2f090*/  @!P3 R2UR UR7, R83.reuse ;  /* 0x000000005307b2ca */ /* 0x040fe400000e0000 */
[C---:B------:R-:W-:Y:S02]  /*2f0a0*/  @P1 R2UR UR10, R82.reuse ;  /* 0x00000000520a12ca */ /* 0x040fe400000e0000 */
[C---:B------:R-:W-:Y:S02]  /*2f0b0*/  @P1 R2UR UR11, R83.reuse ;  /* 0x00000000530b12ca */ /* 0x040fe400000e0000 */
[----:B------:R-:W-:Y:S02]  /*2f0c0*/  @P2 R2UR UR14, R82 ;  /* 0x00000000520e22ca */ /* 0x000fe400000e0000 */
[----:B------:R-:W-:Y:S02]  /*2f0d0*/  @P2 R2UR UR15, R83 ;  /* 0x00000000530f22ca */ /* 0x000fe400000e0000 */
[----:B------:R-:W-:-:S02]  /*2f0e0*/  LEA.HI.X R103, R88, R93, R95, 0x1, P4 ;  /* 0x0000005d58677211 */ /* 0x000fc400020f0c5f */
[----:B------:R-:W-:-:S03]  /*2f0f0*/  LEA.HI.X R105, R90, R101, R107, 0x1, P5 ;  /* 0x000000655a697211 */ /* 0x000fc600028f0c6b */
[----:B------:R0:W5:Y:S04]  /*2f100*/  @!P3 LD.E.128 R28, desc[UR4][R102.64] ;  /* 0x00000004661cb980 */ /* 0x000168000c101d00 */
[----:B------:R0:W5:Y:S04]  /*2f110*/  @P1 LD.E.128 R12, desc[UR8][R102.64+0x40] ;  /* 0x00004008660c1980 */ /* 0x000168000c101d00 */
[----:B------:R0:W5:Y:S04]  /*2f120*/  @P2 LD.E.128 R8, desc[UR12][R102.64+0x80] ;  /* 0x0000800c66082980 */ /* 0x000168000c101d00 */
[----:B------:R0:W5:Y:S04]  /*2f130*/  @!P3 LD.E.128 R40, desc[UR6][R104.64] ;  /* 0x000000066828b980 */ /* 0x000168000c101d00 */
[----:B------:R0:W5:Y:S04]  /*2f140*/  @P1 LD.E.128 R36, desc[UR10][R104.64+0x40] ;  /* 0x0000400a68241980 */ /* 0x000168000c101d00 */
[----:B------:R0:W5:Y:S02]  /*2f150*/  @P2 LD.E.128 R32, desc[UR14][R104.64+0x80] ;  /* 0x0000800e68202980 */ /* 0x000164000c101d00 */
.L_x_1992:
[----:B------:R-:W-:Y:S05]  /*2f160*/  BSYNC B2 ;  /* 0x0000000000027941 */ /* 0x000fea0003800000 */
.L_x_1991:
[----:B------:R-:W-:Y:S04]  /*2f170*/  BSSY B2, `(.L_x_1993) ;  /* 0x000002b000027945 */ /* 0x000fe80003800000 */
[----:B------:R-:W-:Y:S05]  /*2f180*/  @P0 BRA `(.L_x_1994) ;  /* 0x0000000000a40947 */ /* 0x000fea0003800000 */
[----:B-----5:R-:W-:Y:S02]  /*2f190*/  IADD3 R89, P0, R74, R88, RZ ;  /* 0x000000584a597210 */ /* 0x020fe40007f1e0ff */
[----:B------:R-:W-:Y:S02]  /*2f1a0*/  CS2R R54, SRZ ;  /* 0x0000000000367805 */ /* 0x000fe4000001ff00 */
[----:B------:R-:W-:Y:S02]  /*2f1b0*/  IADD3 R91, P3, R98, R90, RZ ;  /* 0x0000005a625b7210 */ /* 0x000fe40007f7e0ff */
[----:B------:R-:W-:Y:S02]  /*2f1c0*/  CS2R R52, SRZ ;  /* 0x0000000000347805 */ /* 0x000fe4000001ff00 */
[C---:B------:R-:W-:Y:S01]  /*2f1d0*/  LOP3.LUT R44, R106.reuse, 0x1, RZ, 0xc0, !PT ;  /* 0x000000016a2c7812 */ /* 0x040fe200078ec0ff */
[----:B------:R-:W-:Y:S01]  /*2f1e0*/  IMAD.X R75, R75, 0x1, R95, P0 ;  /* 0x000000014b4b7824 */ /* 0x000fe200000e065f */
[----:B------:R-:W-:Y:S01]  /*2f1f0*/  R2P PR, R106, 0x6 ;  /* 0x000000066a007804 */ /* 0x000fe20000000000 */
[----:B------:R-:W-:Y:S01]  /*2f200*/  IMAD.X R98, R99, 0x1, R107, P3 ;  /* 0x0000000163627824 */ /* 0x000fe200018e066b */
[----:B------:R-:W-:-:S02]  /*2f210*/  ISETP.NE.U32.AND P4, PT, R44, 0x1, PT ;  /* 0x000000012c00780c */ /* 0x000fc40003f85070 */
[----:B------:R-:W-:Y:S02]  /*2f220*/  CS2R R50, SRZ ;  /* 0x0000000000327805 */ /* 0x000fe4000001ff00 */
[----:B------:R-:W-:Y:S02]  /*2f230*/  LEA R74, P0, R89, R92, 0x1 ;  /* 0x0000005c594a7211 */ /* 0x000fe400078008ff */
[----:B------:R-:W-:Y:S02]  /*2f240*/  CS2R R48, SRZ ;  /* 0x0000000000307805 */ /* 0x000fe4000001ff00 */
[----:B------:R-:W-:Y:S02]  /*2f250*/  LEA R88, P3, R91, R100, 0x1 ;  /* 0x000000645b587211 */ /* 0x000fe400078608ff */
[----:B------:R-:W-:Y:S02]  /*2f260*/  CS2R R46, SRZ ;  /* 0x00000000002e7805 */ /* 0x000fe4000001ff00 */
[----:B------:R-:W-:-:S02]  /*2f270*/  LEA.HI.X R75, R89, R93, R75, 0x1, P0 ;  /* 0x0000005d594b7211 */ /* 0x000fc400000f0c4b */
[----:B------:R-:W-:Y:S02]  /*2f280*/  CS2R R44, SRZ ;  /* 0x00000000002c7805 */ /* 0x000fe4000001ff00 */
[----:B------:R-:W-:Y:S02]  /*2f290*/  CS2R R66, SRZ ;  /* 0x0000000000427805 */ /* 0x000fe4000001ff00 */
[----:B------:R-:W-:Y:S02]  /*2f2a0*/  CS2R R64, SRZ ;  /* 0x0000000000407805 */ /* 0x000fe4000001ff00 */
[----:B------:R-:W-:Y:S02]  /*2f2b0*/  CS2R R62, SRZ ;  /* 0x00000000003e7805 */ /* 0x000fe4000001ff00 */
[----:B------:R-:W-:Y:S02]  /*2f2c0*/  @P1 R2UR UR8, R82 ;  /* 0x00000000520812ca */ /* 0x000fe400000e0000 */
[----:B------:R-:W-:-:S02]  /*2f2d0*/  CS2R R60, SRZ ;  /* 0x00000000003c7805 */ /* 0x000fc4000001ff00 */
[C---:B------:R-:W-:Y:S02]  /*2f2e0*/  @!P4 R2UR UR4, R82.reuse ;  /* 0x000000005204c2ca */ /* 0x040fe400000e0000 */
[----:B------:R-:W-:Y:S02]  /*2f2f0*/  CS2R R58, SRZ ;  /* 0x00000000003a7805 */ /* 0x000fe4000001ff00 */
[C---:B------:R-:W-:Y:S02]  /*2f300*/  @!P4 R2UR UR5, R83.reuse ;  /* 0x000000005305c2ca */ /* 0x040fe400000e0000 */
[----:B------:R-:W-:Y:S02]  /*2f310*/  CS2R R56, SRZ ;  /* 0x0000000000387805 */ /* 0x000fe4000001ff00 */
[----:B------:R-:W-:Y:S02]  /*2f320*/  @P1 R2UR UR9, R83 ;  /* 0x00000000530912ca */ /* 0x000fe400000e0000 */
[----:B------:R-:W-:-:S02]  /*2f330*/  @P2 R2UR UR12, R82 ;  /* 0x00000000520c22ca */ /* 0x000fc400000e0000 */
[C---:B------:R-:W-:Y:S02]  /*2f340*/  @P2 R2UR UR13, R83.reuse ;  /* 0x00000000530d22ca */ /* 0x040fe400000e0000 */
[C---:B------:R-:W-:Y:S02]  /*2f350*/  @!P4 R2UR UR6, R82.reuse ;  /* 0x000000005206c2ca */ /* 0x040fe400000e0000 */
[C---:B------:R-:W-:Y:S02]  /*2f360*/  @!P4 R2UR UR7, R83.reuse ;  /* 0x000000005307c2ca */ /* 0x040fe400000e0000 */
[C---:B------:R-:W-:Y:S01]  /*2f370*/  @P1 R2UR UR10, R82.reuse ;  /* 0x00000000520a12ca */ /* 0x040fe200000e0000 */
[----:B------:R1:W5:Y:S01]  /*2f380*/  @!P4 LD.E.128 R52, desc[UR4][R74.64] ;  /* 0x000000044a34c980 */ /* 0x000362000c101d00 */
[C---:B------:R-:W-:Y:S02]  /*2f390*/  @P1 R2UR UR11, R83.reuse ;  /* 0x00000000530b12ca */ /* 0x040fe400000e0000 */
[----:B------:R-:W-:Y:S01]  /*2f3a0*/  @P2 R2UR UR14, R82 ;  /* 0x00000000520e22ca */ /* 0x000fe200000e0000 */
[----:B------:R1:W5:Y:S01]  /*2f3b0*/  @P1 LD.E.128 R48, desc[UR8][R74.64+0x40] ;  /* 0x000040084a301980 */ /* 0x000362000c101d00 */
[----:B------:R-:W-:-:S02]  /*2f3c0*/  @P2 R2UR UR15, R83 ;  /* 0x00000000530f22ca */ /* 0x000fc400000e0000 */
[----:B------:R-:W-:Y:S01]  /*2f3d0*/  LEA.HI.X R89, R91, R101, R98, 0x1, P3 ;  /* 0x000000655b597211 */ /* 0x000fe200018f0c62 */
[----:B------:R1:W5:Y:S04]  /*2f3e0*/  @P2 LD.E.128 R44, desc[UR12][R74.64+0x80] ;  /* 0x0000800c4a2c2980 */ /* 0x000368000c101d00 */
[----:B------:R1:W5:Y:S04]  /*2f3f0*/  @!P4 LD.E.128 R64, desc[UR6][R88.64] ;  /* 0x000000065840c980 */ /* 0x000368000c101d00 */
[----:B------:R1:W5:Y:S04]  /*2f400*/  @P1 LD.E.128 R60, desc[UR10][R88.64+0x40] ;  /* 0x0000400a583c1980 */ /* 0x000368000c101d00 */
[----:B------:R1:W5:Y:S02]  /*2f410*/  @P2 LD.E.128 R56, desc[UR14][R88.64+0x80] ;  /* 0x0000800e58382980 */ /* 0x000364000c101d00 */
.L_x_1994:
[----:B------:R-:W-:Y:S05]  /*2f420*/  BSYNC B2 ;  /* 0x0000000000027941 */ /* 0x000fea0003800000 */
.L_x_1993:
[----:B------:R-:W-:Y:S01]  /*2f430*/  R2UR UR4, R82 ;  /* 0x00000000520472ca */ /* 0x000fe200000e0000 */
[----:B-1---5:R1:W5:Y:S01]  /*2f440*/  LDL R74, [R80] ;  /* 0x00000000504a7983 */ /* 0x0223620000100800 */
        /* <DEDUP_REMOVED lines=49> */
[----:B0-----:R-:W-:Y:S01]  /*2f760*/  PRMT R105, R105, 0x5410, R90 ;  /* 0x0000541069697816 */ /* 0x001fe2000000005a */
        /* <DEDUP_REMOVED lines=52> */
[----:B-1----:R-:W-:Y:S05]  /*2fab0*/  @!P0 BRA `(.L_x_1996) ;  /* 0x0000000000048947 */ /* 0x002fea0003800000 */
[----:B------:R-:W-:Y:S01]  /*2fac0*/  BPT.TRAP 0x1 ;  /* 0x000000040000795c */ /* 0x000fe20000300000 */
.L_x_1996:
[----:B------:R-:W-:Y:S05]  /*2fad0*/  BSYNC B2 ;  /* 0x0000000000027941 */ /* 0x000fea0003800000 */
.L_x_1995:
        /* <DEDUP_REMOVED lines=9> */
.L_x_2047:
[----:B------:R-:W-:Y:S05]  /*2fb70*/  BSYNC B2 ;  /* 0x0000000000027941 */ /* 0x000fea0003800000 */
.L_x_1997:
[----:B------:R-:W2:Y:S01]  /*2fb80*/  LDL.64 R88, [R79+0x50] ;  /* 0x000050004f587983 */ /* 0x000ea20000100a00 */
[C---:B------:R-:W-:Y:S02]  /*2fb90*/  R2UR UR4, R82.reuse ;  /* 0x00000000520472ca */ /* 0x040fe400000e0000 */
[C---:B------:R-:W-:Y:S01]  /*2fba0*/  R2UR UR5, R83.reuse ;  /* 0x00000000530572ca */ /* 0x040fe200000e0000 */
[----:B------:R-:W3:Y:S01]  /*2fbb0*/  LDL.64 R72, [R79+0x8] ;  /* 0x000008004f487983 */ /* 0x000ee20000100a00 */
[C---:B------:R-:W-:Y:S02]  /*2fbc0*/  R2UR UR6, R82.reuse ;  /* 0x00000000520672ca */ /* 0x040fe400000e0000 */
[----:B------:R-:W-:Y:S01]  /*2fbd0*/  R2UR UR7, R83 ;  /* 0x00000000530772ca */ /* 0x000fe200000e0000 */
[----:B------:R-:W4:Y:S04]  /*2fbe0*/  LDL R101, [R80] ;  /* 0x0000000050657983 */ /* 0x000f280000100800 */
[----:B------:R-:W3:Y:S04]  /*2fbf0*/  LDL.64 R92, [R79+0x58] ;  /* 0x000058004f5c7983 */ /* 0x000ee80000100a00 */
[----:B------:R-:W5:Y:S04]  /*2fc00*/  LDL.64 R90, [R79+0x38] ;  /* 0x000038004f5a7983 */ /* 0x000f680000100a00 */
[----:B--2---:R-:W2:Y:S04]  /*2fc10*/  LD.E R130, desc[UR4][R88.64+0x8] ;  /* 0x0000080458827980 */ /* 0x004ea8000c101900 */
[----:B------:R-:W2:Y:S01]  /*2fc20*/  LD.E R69, desc[UR6][R88.64+0xc] ;  /* 0x00000c0658457980 */ /* 0x000ea2000c101900 */
[----:B------:R-:W-:-:S02]  /*2fc30*/  R2UR UR8, R82 ;  /* 0x00000000520872ca */ /* 0x000fc400000e0000 */
[----:B------:R-:W-:Y:S01]  /*2fc40*/  R2UR UR9, R83 ;  /* 0x00000000530972ca */ /* 0x000fe200000e0000 */
[----:B----4-:R-:W-:Y:S01]  /*2fc50*/  IMAD R101, R101, 0x4800, RZ ;  /* 0x0000480065657824 */ /* 0x010fe200078e02ff */
[----:B------:R-:W5:Y:S01]  /*2fc60*/  LD.E R100, desc[UR6][R88.64+0x4] ;  /* 0x0000040658647980 */ /* 0x000f62000c101900 */
[----:B------:R-:W-:Y:S03]  /*2fc70*/  BSSY B2, `(.L_x_1999) ;  /* 0x0000209000027945 */ /* 0x000fe60003800000 */
[----:B---3--:R-:W5:Y:S07]  /*2fc80*/  LD.E.64 R92, desc[UR4][R92.64] ;  /* 0x000000045c5c7980 */ /* 0x008f6e000c101b00 */
[----:B------:R1:W5:Y:S01]  /*2fc90*/  LD.E R95, desc[UR8][R72.64+0x74] ;  /* 0x00007408485f7980 */ /* 0x000362000c101900 */
[----:B------:R-:W-:-:S02]  /*2fca0*/  SHF.R.S32.HI R102, RZ, 0x1f, R101 ;  /* 0x0000001fff667819 */ /* 0x000fc40000011465 */
[----:B--2---:R-:W-:Y:S01]  /*2fcb0*/  SHF.R.S32.HI R131, RZ, 0x1f, R130 ;  /* 0x0000001fff837819 */ /* 0x004fe20000011482 */
[----:B------:R-:W-:-:S03]  /*2fcc0*/  IMAD R70, R26, -0x60, R69 ;  /* 0xffffffa01a467824 */ /* 0x000fc600078e0245 */
[----:B------:R-:W-:Y:S02]  /*2fcd0*/  LEA.HI R69, R131, R130, RZ, 0x2 ;  /* 0x0000008283457211 */ /* 0x000fe400078f10ff */
[----:B------:R-:W-:Y:S02]  /*2fce0*/  VIMNMX R70, R70, 0x60, PT ;  /* 0x0000006046467848 */ /* 0x000fe40003fe0100 */
[----:B------:R-:W-:-:S04]  /*2fcf0*/  SHF.R.S32.HI R121, RZ, 0x2, R69 ;  /* 0x00000002ff797819 */ /* 0x000fc80000011445 */
[----:B------:R-:W-:Y:S02]  /*2fd00*/  ISETP.GE.AND P0, PT, R121, R70, PT ;  /* 0x000000467900720c */ /* 0x000fe40003f06270 */
[----:B------:R-:W-:Y:S01]  /*2fd10*/  LOP3.LUT R69, R69, 0x1ffffffc, RZ, 0xc0, !PT ;  /* 0x1ffffffc45457812 */ /* 0x000fe200078ec0ff */
[----:B------:R-:W-:Y:S01]  /*2fd20*/  IMAD R70, R87, R121, RZ ;  /* 0x0000007957467224 */ /* 0x000fe200078e02ff */
[----:B-1----:R-:W-:-:S03]  /*2fd30*/  SHF.R.S32.HI R73, RZ, 0x1f, R121 ;  /* 0x0000001fff497819 */ /* 0x002fc60000011479 */
[----:B------:R-:W-:Y:S02]  /*2fd40*/  IMAD.IADD R69, R130, 0x1, -R69 ;  /* 0x0000000182457824 */ /* 0x000fe400078e0a45 */
[----:B------:R-:W-:Y:S02]  /*2fd50*/  IMAD R73, R86, R73, R70 ;  /* 0x0000004956497224 */ /* 0x000fe400078e0246 */
[----:B------:R-:W-:Y:S02]  /*2fd60*/  IMAD.SHL.U32 R103, R69, 0x8, RZ ;  /* 0x0000000845677824 */ /* 0x000fe400078e00ff */
[----:B------:R-:W-:Y:S01]  /*2fd70*/  IMAD.MOV.U32 R70, RZ, RZ, R68 ;  /* 0x000000ffff467224 */ /* 0x000fe200078e0044 */
[----:B------:R-:W-:Y:S06]  /*2fd80*/  @P0 BRA `(.L_x_2000) ;  /* 0x0000001c00dc0947 */ /* 0x000fec0003800000 */
[----:B------:R-:W-:Y:S02]  /*2fd90*/  R2UR UR4, R82 ;  /* 0x00000000520472ca */ /* 0x000fe400000e0000 */
[----:B------:R-:W-:-:S13]  /*2fda0*/  R2UR UR5, R83 ;  /* 0x00000000530572ca */ /* 0x000fda00000e0000 */
[----:B-----5:R-:W2:Y:S01]  /*2fdb0*/  LD.E.U8 R68, desc[UR4][R90.64] ;  /* 0x000000045a447980 */ /* 0x020ea2000c101100 */
[----:B------:R-:W-:Y:S01]  /*2fdc0*/  IMAD.WIDE.U32 R98, R86, R121, R70 ;  /* 0x0000007956627225 */ /* 0x000fe200078e0046 */
[----:B------:R-:W-:Y:S03]  /*2fdd0*/  BSSY B3, `(.L_x_2001) ;  /* 0x00000a4000037945 */ /* 0x000fe60003800000 */
[----:B------:R-:W-:Y:S01]  /*2fde0*/  IMAD.IADD R129, R99, 0x1, R73 ;  /* 0x0000000163817824 */ /* 0x000fe200078e0249 */
[----:B--2---:R-:W-:-:S04]  /*2fdf0*/  LOP3.LUT R68, R68, 0x1, RZ, 0xc0, !PT ;  /* 0x0000000144447812 */ /* 0x004fc800078ec0ff */
[----:B------:R-:W-:-:S13]  /*2fe00*/  ISETP.NE.U32.AND P0, PT, R68, 0x1, PT ;  /* 0x000000014400780c */ /* 0x000fda0003f05070 */
[----:B------:R-:W-:Y:S05]  /*2fe10*/  @P0 BRA `(.L_x_2002) ;  /* 0x00000008007c0947 */ /* 0x000fea0003800000 */
[----:B------:R-:W-:Y:S01]  /*2fe20*/  LEA.HI R152, R100, R100, RZ, 0x1 ;  /* 0x0000006464987211 */ /* 0x000fe200078f08ff */
[----:B------:R-:W-:Y:S01]  /*2fe30*/  IMAD.IADD R69, R95, 0x1, -R100 ;  /* 0x000000015f457824 */ /* 0x000fe200078e0a64 */
[----:B------:R-:W-:Y:S02]  /*2fe40*/  LEA.HI R73, R131, R130, RZ, 0x5 ;  /* 0x0000008283497211 */ /* 0x000fe400078f28ff */
[----:B------:R-:W-:Y:S02]  /*2fe50*/  SHF.R.S32.HI R152, RZ, 0x1, R152 ;  /* 0x00000001ff987819 */ /* 0x000fe40000011498 */
[----:B------:R-:W-:Y:S01]  /*2fe60*/  R2UR UR4, R82 ;  /* 0x00000000520472ca */ /* 0x000fe200000e0000 */
[----:B------:R-:W-:Y:S01]  /*2fe70*/  IMAD.SHL.U32 R73, R73, 0x10, RZ ;  /* 0x0000001049497824 */ /* 0x000fe200078e00ff */
[----:B------:R-:W-:Y:S02]  /*2fe80*/  ISETP.GE.AND P0, PT, R103, R152, PT ;  /* 0x000000986700720c */ /* 0x000fe40003f06270 */
[----:B------:R-:W-:-:S02]  /*2fe90*/  R2UR UR5, R83 ;  /* 0x00000000530572ca */ /* 0x000fc400000e0000 */
[----:B------:R-:W-:Y:S02]  /*2fea0*/  SEL R68, R152, RZ, P0 ;  /* 0x000000ff98447207 */ /* 0x000fe40000000000 */
[----:B------:R-:W-:Y:S02]  /*2feb0*/  SEL R71, R100, R69, !P0 ;  /* 0x0000004564477207 */ /* 0x000fe40004000000 */
[----:B------:R-:W-:Y:S01]  /*2fec0*/  LOP3.LUT R73, R73, 0xfffffe00, RZ, 0xc0, !PT ;  /* 0xfffffe0049497812 */ /* 0x000fe200078ec0ff */
[----:B------:R-:W-:Y:S01]  /*2fed0*/  IMAD.IADD R68, R103, 0x1, R68 ;  /* 0x0000000167447824 */ /* 0x000fe200078e0244 */
[----:B------:R-:W-:Y:S02]  /*2fee0*/  SHF.R.S32.HI R72, RZ, 0x1f, R71 ;  /* 0x0000001fff487819 */ /* 0x000fe40000011447 */
[----:B------:R-:W-:Y:S02]  /*2fef0*/  R2UR UR6, R82 ;  /* 0x00000000520672ca */ /* 0x000fe400000e0000 */
[----:B------:R-:W-:-:S02]  /*2ff00*/  SHF.R.S32.HI R69, RZ, 0x1f, R68 ;  /* 0x0000001fff457819 */ /* 0x000fc40000011444 */
[----:B------:R-:W-:Y:S01]  /*2ff10*/  LEA.HI R72, R72, R71, RZ, 0x4 ;  /* 0x0000004748487211 */ /* 0x000fe200078f20ff */
[----:B------:R-:W-:Y:S01]  /*2ff20*/  IMAD.SHL.U32 R71, R121, 0x40, RZ ;  /* 0x0000004079477824 */ /* 0x000fe200078e00ff */
[CC--:B------:R-:W-:Y:S02]  /*2ff30*/  LEA.HI R70, R69.reuse, R68.reuse, RZ, 0x3 ;  /* 0x0000004445467211 */ /* 0x0c0fe400078f18ff */
[----:B------:R-:W-:Y:S02]  /*2ff40*/  LEA.HI R68, R69, R68, RZ, 0x6 ;  /* 0x0000004445447211 */ /* 0x000fe400078f30ff */
[----:B------:R-:W-:Y:S02]  /*2ff50*/  SHF.R.S32.HI R141, RZ, 0x3, R70 ;  /* 0x00000003ff8d7819 */ /* 0x000fe40000011446 */
[----:B------:R-:W-:Y:S02]  /*2ff60*/  LOP3.LUT R71, R71, 0x1c0, RZ, 0xc0, !PT ;  /* 0x000001c047477812 */ /* 0x000fe400078ec0ff */
[----:B------:R-:W-:-:S02]  /*2ff70*/  LEA.HI.SX32 R72, R72, R141, 0x1c ;  /* 0x0000008d48487211 */ /* 0x000fc400078fe2ff */
[----:B------:R-:W-:Y:S02]  /*2ff80*/  SHF.R.U32.HI R69, RZ, 0x3, R71 ;  /* 0x00000003ff457819 */ /* 0x000fe40000011647 */
[----:B0-----:R-:W-:Y:S01]  /*2ff90*/  SHF.R.S32.HI R75, RZ, 0x1f, R72 ;  /* 0x0000001fff4b7819 */ /* 0x001fe20000011448 */
[----:B------:R-:W-:Y:S01]  /*2ffa0*/  IMAD.SHL.U32 R140, R72, 0x8, RZ ;  /* 0x00000008488c7824 */ /* 0x000fe200078e00ff */
[----:B------:R-:W-:Y:S02]  /*2ffb0*/  SHF.R.S32.HI R68, RZ, 0x6, R68 ;  /* 0x00000006ff447819 */ /* 0x000fe40000011444 */
[----:B------:R-:W-:Y:S02]  /*2ffc0*/  LEA.HI R75, R75, R72, RZ, 0x3 ;  /* 0x000000484b4b7211 */ /* 0x000fe400078f18ff */
[----:B------:R-:W-:Y:S01]  /*2ffd0*/  LOP3.LUT R70, R71, 0x38, R70, 0xf8, !PT ;  /* 0x0000003847467812 */ /* 0x000fe200078ef846 */
[----:B------:R-:W-:Y:S01]  /*2ffe0*/  IMAD R68, R68, 0x1800, R73 ;  /* 0x0000180044447824 */ /* 0x000fe200078e0249 */
[----:B------:R-:W-:-:S02]  /*2fff0*/  SHF.R.S32.HI R74, RZ, 0x3, R75 ;  /* 0x00000003ff4a7819 */ /* 0x000fc4000001144b */
[----:B------:R-:W-:Y:S02]  /*30000*/  LOP3.LUT R72, R71, 0x38, R140, 0xf8, !PT ;  /* 0x0000003847487812 */ /* 0x000fe400078ef88c */
[-C--:B------:R-:W-:Y:S01]  /*30010*/  LOP3.LUT R71, R70, R69.reuse, RZ, 0x3c, !PT ;  /* 0x0000004546477212 */ /* 0x080fe200078e3cff */
[----:B------:R-:W-:Y:S01]  /*30020*/  IMAD R74, R74, 0x1800, R73 ;  /* 0x000018004a4a7824 */ /* 0x000fe200078e0249 */
[----:B------:R-:W-:Y:S02]  /*30030*/  LOP3.LUT R69, R72, R69, RZ, 0x3c, !PT ;  /* 0x0000004548457212 */ /* 0x000fe400078e3cff */
[----:B------:R-:W-:Y:S01]  /*30040*/  R2UR UR7, R83 ;  /* 0x00000000530772ca */ /* 0x000fe200000e0000 */
[----:B------:R-:W-:Y:S02]  /*30050*/  IMAD.IADD R68, R68, 0x1, R71 ;  /* 0x0000000144447824 */ /* 0x000fe400078e0247 */
[----:B------:R-:W-:-:S03]  /*30060*/  IMAD.IADD R74, R74, 0x1, R69 ;  /* 0x000000014a4a7824 */ /* 0x000fc600078e0245 */
[C---:B------:R-:W-:Y:S02]  /*30070*/  IADD3 R69, P0, R101.reuse, R68, RZ ;  /* 0x0000004465457210 */ /* 0x040fe40007f1e0ff */
[----:B------:R-:W-:-:S03]  /*30080*/  IADD3 R71, P1, R101, R74, RZ ;  /* 0x0000004a65477210 */ /* 0x000fc60007f3e0ff */
[--C-:B------:R-:W-:Y:S01]  /*30090*/  IMAD.X R73, RZ, RZ, R102.reuse, P0 ;  /* 0x000000ffff497224 */ /* 0x100fe200000e0666 */
[-C--:B------:R-:W-:Y:S01]  /*300a0*/  LEA R68, P0, R69, R92.reuse, 0x1 ;  /* 0x0000005c45447211 */ /* 0x080fe200078008ff */
[----:B------:R-:W-:Y:S01]  /*300b0*/  IMAD.X R70, RZ, RZ, R102, P1 ;  /* 0x000000ffff467224 */ /* 0x000fe200008e0666 */
[----:B------:R-:W-:Y:S02]  /*300c0*/  LEA R72, P1, R71, R92, 0x1 ;  /* 0x0000005c47487211 */ /* 0x000fe400078208ff */
[-C--:B------:R-:W-:Y:S02]  /*300d0*/  LEA.HI.X R69, R69, R93.reuse, R73, 0x1, P0 ;  /* 0x0000005d45457211 */ /* 0x080fe400000f0c49 */
[----:B------:R-:W-:Y:S02]  /*300e0*/  ISETP.GE.AND P0, PT, R103, R152, PT ;  /* 0x000000986700720c */ /* 0x000fe40003f06270 */
[----:B------:R-:W-:Y:S02]  /*300f0*/  LEA.HI.X R73, R71, R93, R70, 0x1, P1 ;  /* 0x0000005d47497211 */ /* 0x000fe400008f0c46 */
[----:B------:R-:W-:Y:S01]  /*30100*/  ISETP.GE.AND P1, PT, R140, R95, PT ;  /* 0x0000005f8c00720c */ /* 0x000fe20003f26270 */
[----:B------:R-:W-:Y:S01]  /*30110*/  IMAD.SHL.U32 R141, R141, 0x8, RZ ;  /* 0x000000088d8d7824 */ /* 0x000fe200078e00ff */
[----:B------:R-:W5:Y:S01]  /*30120*/  LD.E.128 R68, desc[UR4][R68.64] ;  /* 0x0000000444447980 */ /* 0x000f62000c101d00 */
[----:B------:R-:W-:Y:S03]  /*30130*/  BSSY B4, `(.L_x_2003) ;  /* 0x0000062000047945 */ /* 0x000fe60003800000 */
[C---:B------:R-:W-:Y:S01]  /*30140*/  IADD3 R145, P2, R141.reuse, R98, RZ ;  /* 0x000000628d917210 */ /* 0x040fe20007f5e0ff */
[----:B------:R-:W5:Y:S03]  /*30150*/  LD.E.128 R72, desc[UR6][R72.64] ;  /* 0x0000000648487980 */ /* 0x000f66000c101d00 */
[----:B------:R-:W-:-:S03]  /*30160*/  LEA.HI.X.SX32 R141, R141, R129, 0x1, P2 ;  /* 0x000000818d8d7211 */ /* 0x000fc600010f0eff */
[----:B------:R-:W-:Y:S01]  /*30170*/  @!P1 IADD3 R143, P3, R140, R98, RZ ;  /* 0x000000628c8f9210 */ /* 0x000fe20007f7e0ff */
[----:B------:R-:W-:-:S12]  /*30180*/  @P0 BRA `(.L_x_2004) ;  /* 0x0000000400700947 */ /* 0x000fd80003800000 */
[----:B------:R-:W-:Y:S01]  /*30190*/  SHF.R.U64 R28, R28, 0x10, R29 ;  /* 0x000000101c1c7819 */ /* 0x000fe2000000121d */
[----:B-----5:R-:W-:Y:S01]  /*301a0*/  IMAD.U32 R154, R73, 0x10000, RZ ;  /* 0x00010000499a7824 */ /* 0x020fe200078e00ff */
[----:B------:R-:W-:Y:S01]  /*301b0*/  SHF.R.U64 R40, R40, 0x10, R41 ;  /* 0x0000001028287819 */ /* 0x000fe20000001229 */
[----:B------:R-:W-:Y:S01]  /*301c0*/  IMAD.U32 R152, R69, 0x10000, RZ ;  /* 0x0001000045987824 */ /* 0x000fe200078e00ff */
[----:B------:R-:W-:Y:S01]  /*301d0*/  SHF.R.U32.HI R29, RZ, 0x10, R29 ;  /* 0x00000010ff1d7819 */ /* 0x000fe2000001161d */
[----:B------:R-:W-:Y:S01]  /*301e0*/  IMAD.U32 R160, R75, 0x10000, RZ ;  /* 0x000100004ba07824 */ /* 0x000fe200078e00ff */
[----:B------:R-:W-:Y:S01]  /*301f0*/  SHF.R.U32.HI R41, RZ, 0x10, R41 ;  /* 0x00000010ff297819 */ /* 0x000fe20000011629 */
[----:B------:R-:W-:Y:S01]  /*30200*/  IMAD.U32 R157, R71, 0x10000, RZ ;  /* 0x00010000479d7824 */ /* 0x000fe200078e00ff */
[----:B------:R-:W-:Y:S01]  /*30210*/  PRMT R163, R163, 0x5410, R29 ;  /* 0x00005410a3a37816 */ /* 0x000fe2000000001d */
[----:B------:R-:W-:Y:S01]  /*30220*/  IMAD.U32 R155, R72, 0x10000, RZ ;  /* 0x00010000489b7824 */ /* 0x000fe200078e00ff */
[----:B------:R-:W-:Y:S01]  /*30230*/  PRMT R162, R162, 0x5410, R41 ;  /* 0x00005410a2a27816 */ /* 0x000fe20000000029 */
[----:B------:R-:W-:Y:S01]  /*30240*/  IMAD.U32 R153, R68, 0x10000, RZ ;  /* 0x0001000044997824 */ /* 0x000fe200078e00ff */
[--C-:B------:R-:W-:Y:S01]  /*30250*/  SHF.R.U64 R30, R30, 0x10, R31.reuse ;  /* 0x000000101e1e7819 */ /* 0x100fe2000000121f */
[----:B------:R-:W-:Y:S01]  /*30260*/  IMAD.U32 R29, R163, 0x10000, RZ ;  /* 0x00010000a31d7824 */ /* 0x000fe200078e00ff */
[----:B------:R-:W-:Y:S01]  /*30270*/  SHF.R.U32.HI R31, RZ, 0x10, R31 ;  /* 0x00000010ff1f7819 */ /* 0x000fe2000001161f */
[----:B------:R-:W-:Y:S01]  /*30280*/  IMAD.U32 R41, R162, 0x10000, RZ ;  /* 0x00010000a2297824 */ /* 0x000fe200078e00ff */
[--C-:B------:R-:W-:Y:S01]  /*30290*/  SHF.R.U64 R42, R42, 0x10, R43.reuse ;  /* 0x000000102a2a7819 */ /* 0x100fe2000000122b */
[----:B------:R-:W-:Y:S01]  /*302a0*/  FMUL.FTZ R165, R154, R29 ;  /* 0x0000001d9aa57220 */ /* 0x000fe20000410000 */
[----:B------:R-:W-:Y:S01]  /*302b0*/  SHF.R.U32.HI R43, RZ, 0x10, R43 ;  /* 0x00000010ff2b7819 */ /* 0x000fe2000001162b */
[----:B------:R-:W-:Y:S01]  /*302c0*/  IMAD.U32 R156, R70, 0x10000, RZ ;  /* 0x00010000469c7824 */ /* 0x000fe200078e00ff */
[----:B------:R-:W-:-:S02]  /*302d0*/  LOP3.LUT R73, R73, 0xffff0000, RZ, 0xc0, !PT ;  /* 0xffff000049497812 */ /* 0x000fc400078ec0ff */
[----:B------:R-:W-:Y:S02]  /*302e0*/  LOP3.LUT R162, R162, 0xffff0000, RZ, 0xc0, !PT ;  /* 0xffff0000a2a27812 */ /* 0x000fe400078ec0ff */
[----:B------:R-:W-:Y:S01]  /*302f0*/  PRMT R161, R161, 0x5410, R31 ;  /* 0x00005410a1a17816 */ /* 0x000fe2000000001f */
[----:B------:R-:W-:Y:S01]  /*30300*/  FMUL.FTZ R31, R154, R41 ;  /* 0x000000299a1f7220 */ /* 0x000fe20000410000 */
[----:B------:R-:W-:Y:S01]  /*30310*/  PRMT R158, R158, 0x5410, R43 ;  /* 0x000054109e9e7816 */ /* 0x000fe2000000002b */
[----:B------:R-:W-:Y:S01]  /*30320*/  FMUL.FTZ R164, R73, R162 ;  /* 0x000000a249a47220 */ /* 0x000fe20000410000 */
[----:B------:R-:W-:Y:S01]  /*30330*/  LOP3.LUT R154, R163, 0xffff0000, RZ, 0xc0, !PT ;  /* 0xffff0000a39a7812 */ /* 0x000fe200078ec0ff */
[----:B------:R-:W-:Y:S01]  /*30340*/  FFMA.FTZ R29, R152, R29, -R31 ;  /* 0x0000001d981d7223 */ /* 0x000fe2000001081f */
[----:B------:R-:W-:Y:S01]  /*30350*/  LOP3.LUT R69, R69, 0xffff0000, RZ, 0xc0, !PT ;  /* 0xffff000045457812 */ /* 0x000fe200078ec0ff */
[----:B------:R-:W-:Y:S01]  /*30360*/  IMAD.U32 R43, R158, 0x10000, RZ ;  /* 0x000100009e2b7824 */ /* 0x000fe200078e00ff */
[----:B------:R-:W-:Y:S01]  /*30370*/  LOP3.LUT R75, R75, 0xffff0000, RZ, 0xc0, !PT ;  /* 0xffff00004b4b7812 */ /* 0x000fe200078ec0ff */
[----:B------:R-:W-:Y:S01]  /*30380*/  FMUL.FTZ R166, R73, R154 ;  /* 0x0000009a49a67220 */ /* 0x000fe20000410000 */
[----:B------:R-:W-:-:S02]  /*30390*/  IMAD.U32 R31, R161, 0x10000, RZ ;  /* 0x00010000a11f7824 */ /* 0x000fc400078e00ff */
[----:B------:R-:W-:Y:S01]  /*303a0*/  FFMA.FTZ R154, R69, R154, -R164 ;  /* 0x0000009a459a7223 */ /* 0x000fe200000108a4 */
[----:B------:R-:W-:Y:S01]  /*303b0*/  LOP3.LUT R164, R158, 0xffff0000, RZ, 0xc0, !PT ;  /* 0xffff00009ea47812 */ /* 0x000fe200078ec0ff */
[C---:B------:R-:W-:Y:S01]  /*303c0*/  FMUL.FTZ R168, R160.reuse, R43 ;  /* 0x0000002ba0a87220 */ /* 0x040fe20000410000 */
[----:B------:R-:W-:Y:S01]  /*303d0*/  LOP3.LUT R158, R161, 0xffff0000, RZ, 0xc0, !PT ;  /* 0xffff0000a19e7812 */ /* 0x000fe200078ec0ff */
[----:B------:R-:W-:Y:S01]  /*303e0*/  FMUL.FTZ R160, R160, R31 ;  /* 0x0000001fa0a07220 */ /* 0x000fe20000410000 */
[----:B------:R-:W-:Y:S01]  /*303f0*/  PRMT R40, R105, 0x5432, R40 ;  /* 0x0000543269287816 */ /* 0x000fe20000000028 */
[----:B------:R-:W-:Y:S01]  /*30400*/  FFMA.FTZ R152, R152, R41, R165 ;  /* 0x0000002998987223 */ /* 0x000fe200000100a5 */
[----:B------:R-:W-:Y:S01]  /*30410*/  PRMT R28, R107, 0x5432, R28 ;  /* 0x000054326b1c7816 */ /* 0x000fe2000000001c */
[----:B------:R-:W-:Y:S01]  /*30420*/  FFMA.FTZ R69, R69, R162, R166 ;  /* 0x000000a245457223 */ /* 0x000fe200000100a6 */
[----:B------:R-:W-:Y:S01]  /*30430*/  LOP3.LUT R71, R71, 0xffff0000, RZ, 0xc0, !PT ;  /* 0xffff000047477812 */ /* 0x000fe200078ec0ff */
[----:B------:R-:W-:Y:S01]  /*30440*/  FFMA.FTZ R31, R157, R31, -R168 ;  /* 0x0000001f9d1f7223 */ /* 0x000fe200000108a8 */
[----:B------:R-:W-:Y:S01]  /*30450*/  LOP3.LUT R72, R72, 0xffff0000, RZ, 0xc0, !PT ;  /* 0xffff000048487812 */ /* 0x000fe200078ec0ff */
[C---:B------:R-:W-:Y:S01]  /*30460*/  FMUL.FTZ R166, R75.reuse, R164 ;  /* 0x000000a44ba67220 */ /* 0x040fe20000410000 */
[-C--:B------:R-:W-:Y:S01]  /*30470*/  FMUL.FTZ R168, R75, R158.reuse ;  /* 0x0000009e4ba87220 */ /* 0x080fe20000410000 */
[----:B------:R-:W-:Y:S01]  /*30480*/  LOP3.LUT R41, R40, 0xffff0000, RZ, 0xc0, !PT ;  /* 0xffff000028297812 */ /* 0x000fe200078ec0ff */
[----:B------:R-:W-:Y:S01]  /*30490*/  FFMA.FTZ R157, R157, R43, R160 ;  /* 0x0000002b9d9d7223 */ /* 0x000fe200000100a0 */
[----:B------:R-:W-:Y:S01]  /*304a0*/  PRMT R42, R104, 0x5432, R42 ;  /* 0x00005432682a7816 */ /* 0x000fe2000000002a */
[C---:B------:R-:W-:Y:S01]  /*304b0*/  FFMA.FTZ R158, R71.reuse, R158, -R166 ;  /* 0x0000009e479e7223 */ /* 0x040fe200000108a6 */
[----:B------:R-:W-:Y:S01]  /*304c0*/  LOP3.LUT R43, R28, 0xffff0000, RZ, 0xc0, !PT ;  /* 0xffff00001c2b7812 */ /* 0x000fe200078ec0ff */
[----:B------:R-:W-:Y:S01]  /*304d0*/  FFMA.FTZ R164, R71, R164, R168 ;  /* 0x000000a447a47223 */ /* 0x000fe200000100a8 */
[----:B------:R-:W-:Y:S01]  /*304e0*/  LOP3.LUT R68, R68, 0xffff0000, RZ, 0xc0, !PT ;  /* 0xffff000044447812 */ /* 0x000fe200078ec0ff */
[----:B------:R-:W-:Y:S01]  /*304f0*/  FMUL.FTZ R71, R72, R41 ;  /* 0x0000002948477220 */ /* 0x000fe20000410000 */
[----:B------:R-:W-:Y:S01]  /*30500*/  LOP3.LUT R159, R70, 0xffff0000, RZ, 0xc0, !PT ;  /* 0xffff0000469f7812 */ /* 0x000fe200078ec0ff */
[----:B------:R-:W-:Y:S01]  /*30510*/  IMAD.U32 R70, R74, 0x10000, RZ ;  /* 0x000100004a467824 */ /* 0x000fe200078e00ff */
[----:B------:R-:W-:Y:S01]  /*30520*/  PRMT R30, R106, 0x5432, R30 ;  /* 0x000054326a1e7816 */ /* 0x000fe2000000001e */
[----:B------:R-:W-:Y:S01]  /*30530*/  IMAD.U32 R73, R42, 0x10000, RZ ;  /* 0x000100002a497824 */ /* 0x000fe200078e00ff */
[----:B------:R-:W-:Y:S01]  /*30540*/  LOP3.LUT R74, R74, 0xffff0000, RZ, 0xc0, !PT ;  /* 0xffff00004a4a7812 */ /* 0x000fe200078ec0ff */
[----:B------:R-:W-:Y:S01]  /*30550*/  FMUL.FTZ R75, R72, R43 ;  /* 0x0000002b484b7220 */ /* 0x000fe20000410000 */
[----:B------:R-:W-:Y:S01]  /*30560*/  LOP3.LUT R42, R42, 0xffff0000, RZ, 0xc0, !PT ;  /* 0xffff00002a2a7812 */ /* 0x000fe200078ec0ff */
[----:B------:R-:W-:-:S02]  /*30570*/  IMAD.U32 R162, R40, 0x10000, RZ ;  /* 0x0001000028a27824 */ /* 0x000fc400078e00ff */
[----:B------:R-:W-:Y:S01]  /*30580*/  FFMA.FTZ R43, R68, R43, -R71 ;  /* 0x0000002b442b7223 */ /* 0x000fe20000010847 */
[C---:B------:R-:W-:Y:S01]  /*30590*/  IMAD.U32 R71, R30.reuse, 0x10000, RZ ;  /* 0x000100001e477824 */ /* 0x040fe200078e00ff */
[----:B------:R-:W-:Y:S01]  /*305a0*/  LOP3.LUT R30, R30, 0xffff0000, RZ, 0xc0, !PT ;  /* 0xffff00001e1e7812 */ /* 0x000fe200078ec0ff */
[----:B------:R-:W-:Y:S02]  /*305b0*/  IMAD.U32 R160, R28, 0x10000, RZ ;  /* 0x000100001ca07824 */ /* 0x000fe400078e00ff */
[----:B------:R-:W-:Y:S01]  /*305c0*/  FFMA.FTZ R68, R68, R41, R75 ;  /* 0x0000002944447223 */ /* 0x000fe2000001004b */
[C---:B------:R-:W-:Y:S01]  /*305d0*/  FMUL.FTZ R28, R155.reuse, R162 ;  /* 0x000000a29b1c7220 */ /* 0x040fe20000410000 */
[----:B------:R-:W-:Y:S01]  /*305e0*/  FMUL.FTZ R41, R70, R73 ;  /* 0x0000004946297220 */ /* 0x000fe20000410000 */
[----:B------:R-:W-:Y:S01]  /*305f0*/  FMUL.FTZ R40, R74, R42 ;  /* 0x0000002a4a287220 */ /* 0x000fe20000410000 */
[-C--:B------:R-:W-:Y:S01]  /*30600*/  FMUL.FTZ R155, R155, R160.reuse ;  /* 0x000000a09b9b7220 */ /* 0x080fe20000410000 */
[----:B------:R-:W-:Y:S01]  /*30610*/  FFMA.FTZ R28, R153, R160, -R28 ;  /* 0x000000a0991c7223 */ /* 0x000fe2000001081c */
[-C--:B------:R-:W-:Y:S01]  /*30620*/  FMUL.FTZ R70, R70, R71.reuse ;  /* 0x0000004746467220 */ /* 0x080fe20000410000 */
[-C--:B------:R-:W-:Y:S01]  /*30630*/  FMUL.FTZ R75, R74, R30.reuse ;  /* 0x0000001e4a4b7220 */ /* 0x080fe20000410000 */
[C---:B------:R-:W-:Y:S01]  /*30640*/  FFMA.FTZ R41, R156.reuse, R71, -R41 ;  /* 0x000000479c297223 */ /* 0x040fe20000010829 */
        /* <DEDUP_REMOVED lines=16> */
.L_x_2004:
[----:B------:R-:W-:Y:S05]  /*30750*/  BSYNC B4 ;  /* 0x0000000000047941 */ /* 0x000fea0003800000 */
.L_x_2003:
[C---:B------:R-:W-:Y:S02]  /*30760*/  R2UR UR4, R82.reuse ;  /* 0x00000000520472ca */ /* 0x040fe400000e0000 */
[C---:B------:R-:W-:Y:S02]  /*30770*/  R2UR UR5, R83.reuse ;  /* 0x00000000530572ca */ /* 0x040fe400000e0000 */
[----:B------:R-:W-:Y:S02]  /*30780*/  @!P1 R2UR UR6, R82 ;  /* 0x00000000520692ca */ /* 0x000fe400000e0000 */
[----:B------:R-:W-:Y:S02]  /*30790*/  @!P1 R2UR UR7, R83 ;  /* 0x00000000530792ca */ /* 0x000fe400000e0000 */
[----:B------:R-:W-:Y:S02]  /*307a0*/  LEA R28, P0, R145, R84, 0x1 ;  /* 0x00000054911c7211 */ /* 0x000fe400078008ff */
[----:B------:R-:W-:-:S02]  /*307b0*/  @!P1 LEA.HI.X.SX32 R140, R140, R129, 0x1, P3 ;  /* 0x000000818c8c9211 */ /* 0x000fc400018f0eff */
[----:B------:R-:W-:Y:S02]  /*307c0*/  @!P1 LEA R30, P2, R143, R84, 0x1 ;  /* 0x000000548f1e9211 */ /* 0x000fe400078408ff */
[-C--:B------:R-:W-:Y:S02]  /*307d0*/  LEA.HI.X R29, R145, R85.reuse, R141, 0x1, P0 ;  /* 0x00000055911d7211 */ /* 0x080fe400000f0c8d */
[----:B------:R-:W-:-:S03]  /*307e0*/  @!P1 LEA.HI.X R31, R143, R85, R140, 0x1, P2 ;  /* 0x000000558f1f9211 */ /* 0x000fc600010f0c8c */
[----:B-----5:R1:W-:Y:S04]  /*307f0*/  ST.E.128 desc[UR4][R28.64], R68 ;  /* 0x000000441c007985 */ /* 0x0203e8000c101d04 */
[----:B------:R1:W-:Y:S02]  /*30800*/  @!P1 ST.E.128 desc[UR6][R30.64], R72 ;  /* 0x000000481e009985 */ /* 0x0003e4000c101d06 */
.L_x_2002:
[----:B------:R-:W-:Y:S05]  /*30810*/  BSYNC B3 ;  /* 0x0000000000037941 */ /* 0x000fea0003800000 */
.L_x_2001:
[----:B------:R-:W-:Y:S02]  /*30820*/  R2UR UR4, R82 ;  /* 0x00000000520472ca */ /* 0x000fe400000e0000 */
[----:B------:R-:W-:-:S13]  /*30830*/  R2UR UR5, R83 ;  /* 0x00000000530572ca */ /* 0x000fda00000e0000 */
[----:B-1----:R-:W2:Y:S01]  /*30840*/  LD.E.U8 R28, desc[UR4][R90.64] ;  /* 0x000000045a1c7980 */ /* 0x002ea2000c101100 */
[----:B------:R-:W-:Y:S01]  /*30850*/  BSSY B3, `(.L_x_2005) ;  /* 0x00000a4000037945 */ /* 0x000fe20003800000 */
[----:B--2---:R-:W-:-:S13]  /*30860*/  LOP3.LUT P0, RZ, R28, 0x2, RZ, 0xc0, !PT ;  /* 0x000000021cff7812 */ /* 0x004fda000780c0ff */
[----:B------:R-:W-:Y:S05]  /*30870*/  @!P0 BRA `(.L_x_2006) ;  /* 0x0000000800848947 */ /* 0x000fea0003800000 */
[----:B------:R-:W-:Y:S02]  /*30880*/  R2UR UR4, R82 ;  /* 0x00000000520472ca */ /* 0x000fe400000e0000 */
[----:B------:R-:W-:-:S13]  /*30890*/  R2UR UR5, R83 ;  /* 0x00000000530572ca */ /* 0x000fda00000e0000 */
[----:B------:R-:W2:Y:S01]  /*308a0*/  LD.E R28, desc[UR4][R88.64+0x4] ;  /* 0x00000404581c7980 */ /* 0x000ea2000c101900 */
[----:B------:R-:W-:Y:S01]  /*308b0*/  VIADD R69, R103, 0x20 ;  /* 0x0000002067457836 */ /* 0x000fe20000000000 */
[----:B------:R-:W-:Y:S01]  /*308c0*/  LEA.HI R41, R131, R130, RZ, 0x5 ;  /* 0x0000008283297211 */ /* 0x000fe200078f28ff */
[----:B------:R-:W-:Y:S01]  /*308d0*/  IMAD.IADD R31, R95, 0x1, -R100 ;  /* 0x000000015f1f7824 */ /* 0x000fe200078e0a64 */
[----:B------:R-:W-:Y:S02]  /*308e0*/  R2UR UR6, R82 ;  /* 0x00000000520672ca */ /* 0x000fe400000e0000 */
[----:B------:R-:W-:Y:S01]  /*308f0*/  R2UR UR7, R83 ;  /* 0x00000000530772ca */ /* 0x000fe200000e0000 */
[----:B------:R-:W-:-:S05]  /*30900*/  IMAD.SHL.U32 R42, R41, 0x10, RZ ;  /* 0x00000010292a7824 */ /* 0x000fca00078e00ff */
[----:B------:R-:W-:Y:S01]  /*30910*/  LOP3.LUT R43, R42, 0xfffffe00, RZ, 0xc0, !PT ;  /* 0xfffffe002a2b7812 */ /* 0x000fe200078ec0ff */
[----:B------:R-:W-:Y:S01]  /*30920*/  BSSY B4, `(.L_x_2007) ;  /* 0x000008b000047945 */ /* 0x000fe20003800000 */
[----:B--2---:R-:W-:-:S04]  /*30930*/  LEA.HI R70, R28, R28, RZ, 0x1 ;  /* 0x0000001c1c467211 */ /* 0x004fc800078f08ff */
[----:B------:R-:W-:-:S04]  /*30940*/  SHF.R.S32.HI R70, RZ, 0x1, R70 ;  /* 0x00000001ff467819 */ /* 0x000fc80000011446 */
[----:B------:R-:W-:-:S04]  /*30950*/  ISETP.GE.AND P0, PT, R69, R70, PT ;  /* 0x000000464500720c */ /* 0x000fc80003f06270 */
[----:B------:R-:W-:Y:S02]  /*30960*/  SEL R28, R70, RZ, P0 ;  /* 0x000000ff461c7207 */ /* 0x000fe40000000000 */
[----:B------:R-:W-:-:S03]  /*30970*/  SEL R31, R100, R31, !P0 ;  /* 0x0000001f641f7207 */ /* 0x000fc60004000000 */
[----:B------:R-:W-:Y:S01]  /*30980*/  IMAD.IADD R28, R69, 0x1, R28 ;  /* 0x00000001451c7824 */ /* 0x000fe200078e021c */
[----:B------:R-:W-:-:S04]  /*30990*/  SHF.R.S32.HI R40, RZ, 0x1f, R31 ;  /* 0x0000001fff287819 */ /* 0x000fc8000001141f */
[----:B------:R-:W-:Y:S02]  /*309a0*/  SHF.R.S32.HI R29, RZ, 0x1f, R28 ;  /* 0x0000001fff1d7819 */ /* 0x000fe4000001141c */
[----:B------:R-:W-:Y:S01]  /*309b0*/  LEA.HI R40, R40, R31, RZ, 0x4 ;  /* 0x0000001f28287211 */ /* 0x000fe200078f20ff */
[----:B------:R-:W-:Y:S01]  /*309c0*/  IMAD.SHL.U32 R31, R121, 0x40, RZ ;  /* 0x00000040791f7824 */ /* 0x000fe200078e00ff */
[CC--:B------:R-:W-:Y:S02]  /*309d0*/  LEA.HI R30, R29.reuse, R28.reuse, RZ, 0x3 ;  /* 0x0000001c1d1e7211 */ /* 0x0c0fe400078f18ff */
[----:B------:R-:W-:Y:S02]  /*309e0*/  LEA.HI R28, R29, R28, RZ, 0x6 ;  /* 0x0000001c1d1c7211 */ /* 0x000fe400078f30ff */
[----:B------:R-:W-:Y:S02]  /*309f0*/  SHF.R.S32.HI R71, RZ, 0x3, R30 ;  /* 0x00000003ff477819 */ /* 0x000fe4000001141e */
[----:B------:R-:W-:-:S02]  /*30a00*/  LOP3.LUT R41, R31, 0x1c0, RZ, 0xc0, !PT ;  /* 0x000001c01f297812 */ /* 0x000fc400078ec0ff */
[----:B------:R-:W-:Y:S02]  /*30a10*/  LEA.HI.SX32 R40, R40, R71, 0x1c ;  /* 0x0000004728287211 */ /* 0x000fe400078fe2ff */
[----:B------:R-:W-:Y:S02]  /*30a20*/  SHF.R.U32.HI R42, RZ, 0x3, R41 ;  /* 0x00000003ff2a7819 */ /* 0x000fe40000011629 */
[----:B------:R-:W-:Y:S01]  /*30a30*/  SHF.R.S32.HI R31, RZ, 0x1f, R40 ;  /* 0x0000001fff1f7819 */ /* 0x000fe20000011428 */
        /* <DEDUP_REMOVED lines=9> */
[----:B------:R-:W-:-:S03]  /*30ad0*/  LOP3.LUT R31, R31, R42, RZ, 0x3c, !PT ;  /* 0x0000002a1f1f7212 */ /* 0x000fc600078e3cff */
        /* <DEDUP_REMOVED lines=13> */
[----:B------:R-:W5:Y:S04]  /*30bb0*/  LD.E.128 R28, desc[UR4][R28.64] ;  /* 0x000000041c1c7980 */ /* 0x000f68000c101d00 */
[C---:B------:R-:W-:Y:S01]  /*30bc0*/  IADD3 R73, P2, R72.reuse, R98, RZ ;  /* 0x0000006248497210 */ /* 0x040fe20007f5e0ff */
[----:B------:R-:W5:Y:S03]  /*30bd0*/  LD.E.128 R40, desc[UR6][R40.64] ;  /* 0x0000000628287980 */ /* 0x000f66000c101d00 */
[----:B------:R-:W-:-:S03]  /*30be0*/  LEA.HI.X.SX32 R69, R72, R129, 0x1, P2 ;  /* 0x0000008148457211 */ /* 0x000fc600010f0eff */
[----:B------:R-:W-:Y:S01]  /*30bf0*/  @!P1 IADD3 R71, P3, R68, R98, RZ ;  /* 0x0000006244479210 */ /* 0x000fe20007f7e0ff */
[----:B------:R-:W-:-:S12]  /*30c00*/  @P0 BRA `(.L_x_2008) ;  /* 0x0000000400700947 */ /* 0x000fd80003800000 */
[----:B------:R-:W-:Y:S01]  /*30c10*/  SHF.R.U32.HI R72, RZ, 0x10, R37 ;  /* 0x00000010ff487819 */ /* 0x000fe20000011625 */
[----:B-----5:R-:W-:Y:S01]  /*30c20*/  IMAD.U32 R70, R43, 0x10000, RZ ;  /* 0x000100002b467824 */ /* 0x020fe200078e00ff */
[----:B0-----:R-:W-:Y:S02]  /*30c30*/  SHF.R.U32.HI R74, RZ, 0x10, R13 ;  /* 0x00000010ff4a7819 */ /* 0x001fe4000001160d */
[----:B------:R-:W-:Y:S02]  /*30c40*/  PRMT R151, R151, 0x5410, R72 ;  /* 0x0000541097977816 */ /* 0x000fe40000000048 */
[----:B------:R-:W-:Y:S02]  /*30c50*/  PRMT R147, R147, 0x5410, R74 ;  /* 0x0000541093937816 */ /* 0x000fe4000000004a */
[----:B------:R-:W-:Y:S01]  /*30c60*/  SHF.R.U64 R141, R36, 0x10, R37 ;  /* 0x00000010248d7819 */ /* 0x000fe20000001225 */
[----:B------:R-:W-:Y:S01]  /*30c70*/  IMAD.U32 R36, R41, 0x10000, RZ ;  /* 0x0001000029247824 */ /* 0x000fe200078e00ff */
[--C-:B------:R-:W-:Y:S01]  /*30c80*/  SHF.R.U64 R75, R38, 0x10, R39.reuse ;  /* 0x00000010264b7819 */ /* 0x100fe20000001227 */
[----:B------:R-:W-:Y:S01]  /*30c90*/  IMAD.U32 R74, R151, 0x10000, RZ ;  /* 0x00010000974a7824 */ /* 0x000fe200078e00ff */
[----:B------:R-:W-:Y:S01]  /*30ca0*/  SHF.R.U32.HI R140, RZ, 0x10, R39 ;  /* 0x00000010ff8c7819 */ /* 0x000fe20000011627 */
[C---:B------:R-:W-:Y:S01]  /*30cb0*/  IMAD.U32 R39, R29.reuse, 0x10000, RZ ;  /* 0x000100001d277824 */ /* 0x040fe200078e00ff */
[----:B------:R-:W-:Y:S01]  /*30cc0*/  LOP3.LUT R37, R29, 0xffff0000, RZ, 0xc0, !PT ;  /* 0xffff00001d257812 */ /* 0x000fe200078ec0ff */
[C---:B------:R-:W-:Y:S01]  /*30cd0*/  IMAD.U32 R38, R31.reuse, 0x10000, RZ ;  /* 0x000100001f267824 */ /* 0x040fe200078e00ff */
[----:B------:R-:W-:Y:S01]  /*30ce0*/  LOP3.LUT R29, R31, 0xffff0000, RZ, 0xc0, !PT ;  /* 0xffff00001f1d7812 */ /* 0x000fe200078ec0ff */
[----:B------:R-:W-:Y:S01]  /*30cf0*/  FMUL.FTZ R72, R36, R74 ;  /* 0x0000004a24487220 */ /* 0x000fe20000410000 */
[----:B------:R-:W-:Y:S01]  /*30d00*/  LOP3.LUT R31, R43, 0xffff0000, RZ, 0xc0, !PT ;  /* 0xffff00002b1f7812 */ /* 0x000fe200078ec0ff */
[----:B------:R-:W-:Y:S01]  /*30d10*/  IMAD.U32 R43, R147, 0x10000, RZ ;  /* 0x00010000932b7824 */ /* 0x000fe200078e00ff */
[----:B------:R-:W-:-:S02]  /*30d20*/  SHF.R.U32.HI R143, RZ, 0x10, R15 ;  /* 0x00000010ff8f7819 */ /* 0x000fc4000001160f */
[----:B------:R-:W-:Y:S01]  /*30d30*/  PRMT R149, R149, 0x5410, R140 ;  /* 0x0000541095957816 */ /* 0x000fe2000000008c */
[-C--:B------:R-:W-:Y:S01]  /*30d40*/  FMUL.FTZ R152, R36, R43.reuse ;  /* 0x0000002b24987220 */ /* 0x080fe20000410000 */
[----:B------:R-:W-:Y:S01]  /*30d50*/  LOP3.LUT R41, R41, 0xffff0000, RZ, 0xc0, !PT ;  /* 0xffff000029297812 */ /* 0x000fe200078ec0ff */
[----:B------:R-:W-:Y:S01]  /*30d60*/  FFMA.FTZ R36, R39, R43, -R72 ;  /* 0x0000002b27247223 */ /* 0x000fe20000010848 */
[----:B------:R-:W-:Y:S01]  /*30d70*/  LOP3.LUT R140, R151, 0xffff0000, RZ, 0xc0, !PT ;  /* 0xffff0000978c7812 */ /* 0x000fe200078ec0ff */
[----:B------:R-:W-:Y:S01]  /*30d80*/  FFMA.FTZ R39, R39, R74, R152 ;  /* 0x0000004a27277223 */ /* 0x000fe20000010098 */
[----:B------:R-:W-:Y:S02]  /*30d90*/  PRMT R144, R144, 0x5410, R143 ;  /* 0x0000541090907816 */ /* 0x000fe4000000008f */
[----:B------:R-:W-:Y:S01]  /*30da0*/  LOP3.LUT R72, R147, 0xffff0000, RZ, 0xc0, !PT ;  /* 0xffff000093487812 */ /* 0x000fe200078ec0ff */
[----:B------:R-:W-:Y:S01]  /*30db0*/  FMUL.FTZ R154, R41, R140 ;  /* 0x0000008c299a7220 */ /* 0x000fe20000410000 */
[----:B------:R-:W-:Y:S01]  /*30dc0*/  PRMT R148, R148, 0x5410, R75 ;  /* 0x0000541094947816 */ /* 0x000fe2000000004b */
[----:B------:R-:W-:Y:S01]  /*30dd0*/  IMAD.U32 R75, R149, 0x10000, RZ ;  /* 0x00010000954b7824 */ /* 0x000fe200078e00ff */
[----:B------:R-:W-:Y:S01]  /*30de0*/  SHF.R.U64 R153, R12, 0x10, R13 ;  /* 0x000000100c997819 */ /* 0x000fe2000000120d */
[----:B------:R-:W-:Y:S01]  /*30df0*/  IMAD.U32 R43, R144, 0x10000, RZ ;  /* 0x00010000902b7824 */ /* 0x000fe200078e00ff */
[----:B------:R-:W-:Y:S01]  /*30e00*/  PRMT R150, R150, 0x5410, R141 ;  /* 0x0000541096967816 */ /* 0x000fe2000000008d */
[-C--:B------:R-:W-:Y:S01]  /*30e10*/  FMUL.FTZ R152, R41, R72.reuse ;  /* 0x0000004829987220 */ /* 0x080fe20000410000 */
[----:B------:R-:W-:Y:S01]  /*30e20*/  FFMA.FTZ R41, R37, R72, -R154 ;  /* 0x0000004825297223 */ /* 0x000fe2000001089a */
[C---:B------:R-:W-:Y:S01]  /*30e30*/  FMUL.FTZ R141, R70.reuse, R75 ;  /* 0x0000004b468d7220 */ /* 0x040fe20000410000 */
[-C--:B------:R-:W-:Y:S01]  /*30e40*/  FMUL.FTZ R72, R70, R43.reuse ;  /* 0x0000002b46487220 */ /* 0x080fe20000410000 */
[----:B------:R-:W-:Y:S01]  /*30e50*/  LOP3.LUT R74, R149, 0xffff0000, RZ, 0xc0, !PT ;  /* 0xffff0000954a7812 */ /* 0x000fe200078ec0ff */
[----:B------:R-:W-:Y:S01]  /*30e60*/  FFMA.FTZ R70, R37, R140, R152 ;  /* 0x0000008c25467223 */ /* 0x000fe20000010098 */
[----:B------:R-:W-:Y:S01]  /*30e70*/  LOP3.LUT R144, R144, 0xffff0000, RZ, 0xc0, !PT ;  /* 0xffff000090907812 */ /* 0x000fe200078ec0ff */
[----:B------:R-:W-:Y:S01]  /*30e80*/  FFMA.FTZ R37, R38, R43, -R141 ;  /* 0x0000002b26257223 */ /* 0x000fe2000001088d */
[----:B------:R-:W-:Y:S01]  /*30e90*/  PRMT R146, R146, 0x5410, R153 ;  /* 0x0000541092927816 */ /* 0x000fe20000000099 */
[----:B------:R-:W-:Y:S01]  /*30ea0*/  FFMA.FTZ R38, R38, R75, R72 ;  /* 0x0000004b26267223 */ /* 0x000fe20000010048 */
[C---:B------:R-:W-:Y:S01]  /*30eb0*/  IMAD.U32 R13, R40.reuse, 0x10000, RZ ;  /* 0x00010000280d7824 */ /* 0x040fe200078e00ff */
[----:B------:R-:W-:Y:S01]  /*30ec0*/  LOP3.LUT R40, R40, 0xffff0000, RZ, 0xc0, !PT ;  /* 0xffff000028287812 */ /* 0x000fe200078ec0ff */
[----:B------:R-:W-:-:S02]  /*30ed0*/  IMAD.U32 R72, R150, 0x10000, RZ ;  /* 0x0001000096487824 */ /* 0x000fc400078e00ff */
[C---:B------:R-:W-:Y:S01]  /*30ee0*/  FMUL.FTZ R140, R31.reuse, R74 ;  /* 0x0000004a1f8c7220 */ /* 0x040fe20000410000 */
[----:B------:R-:W-:Y:S01]  /*30ef0*/  FMUL.FTZ R152, R31, R144 ;  /* 0x000000901f987220 */ /* 0x000fe20000410000 */
[----:B------:R-:W-:Y:S01]  /*30f00*/  LOP3.LUT R75, R150, 0xffff0000, RZ, 0xc0, !PT ;  /* 0xffff0000964b7812 */ /* 0x000fe200078ec0ff */
[----:B------:R-:W-:Y:S01]  /*30f10*/  IMAD.U32 R43, R146, 0x10000, RZ ;  /* 0x00010000922b7824 */ /* 0x000fe200078e00ff */
[----:B------:R-:W-:Y:S01]  /*30f20*/  SHF.R.U64 R145, R14, 0x10, R15 ;  /* 0x000000100e917819 */ /* 0x000fe2000000120f */
[----:B------:R-:W-:Y:S01]  /*30f30*/  IMAD.U32 R12, R28, 0x10000, RZ ;  /* 0x000100001c0c7824 */ /* 0x000fe200078e00ff */
[----:B------:R-:W-:Y:S01]  /*30f40*/  LOP3.LUT R31, R146, 0xffff0000, RZ, 0xc0, !PT ;  /* 0xffff0000921f7812 */ /* 0x000fe200078ec0ff */
[----:B------:R-:W-:Y:S01]  /*30f50*/  FMUL.FTZ R141, R13, R72 ;  /* 0x000000480d8d7220 */ /* 0x000fe20000410000 */
[----:B------:R-:W-:Y:S01]  /*30f60*/  LOP3.LUT R28, R28, 0xffff0000, RZ, 0xc0, !PT ;  /* 0xffff00001c1c7812 */ /* 0x000fe200078ec0ff */
[C---:B------:R-:W-:Y:S01]  /*30f70*/  FFMA.FTZ R140, R29.reuse, R144, -R140 ;  /* 0x000000901d8c7223 */ /* 0x040fe2000001088c */
[----:B------:R-:W-:Y:S01]  /*30f80*/  FFMA.FTZ R143, R29, R74, R152 ;  /* 0x0000004a1d8f7223 */ /* 0x000fe20000010098 */
[----:B------:R-:W-:Y:S01]  /*30f90*/  PRMT R142, R142, 0x5410, R145 ;  /* 0x000054108e8e7816 */ /* 0x000fe20000000091 */
[----:B------:R-:W-:Y:S01]  /*30fa0*/  FMUL.FTZ R13, R13, R43 ;  /* 0x0000002b0d0d7220 */ /* 0x000fe20000410000 */
[----:B------:R-:W-:Y:S01]  /*30fb0*/  FMUL.FTZ R29, R40, R75 ;  /* 0x0000004b281d7220 */ /* 0x000fe20000410000 */
[----:B------:R-:W-:Y:S01]  /*30fc0*/  FFMA.FTZ R141, R12, R43, -R141 ;  /* 0x0000002b0c8d7223 */ /* 0x000fe2000001088d */
[----:B------:R-:W-:Y:S01]  /*30fd0*/  FMUL.FTZ R43, R40, R31 ;  /* 0x0000001f282b7220 */ /* 0x000fe20000410000 */
[----:B------:R-:W-:-:S02]  /*30fe0*/  IMAD.U32 R15, R42, 0x10000, RZ ;  /* 0x000100002a0f7824 */ /* 0x000fc400078e00ff */
[----:B------:R-:W-:Y:S01]  /*30ff0*/  FFMA.FTZ R72, R12, R72, R13 ;  /* 0x000000480c487223 */ /* 0x000fe2000001000d */
[----:B------:R-:W-:Y:S01]  /*31000*/  FFMA.FTZ R40, R28, R31, -R29 ;  /* 0x0000001f1c287223 */ /* 0x000fe2000001081d */
[----:B------:R-:W-:Y:S01]  /*31010*/  LOP3.LUT R42, R42, 0xffff0000, RZ, 0xc0, !PT ;  /* 0xffff00002a2a7812 */ /* 0x000fe200078ec0ff */
[C---:B------:R-:W-:Y:S01]  /*31020*/  IMAD.U32 R29, R148.reuse, 0x10000, RZ ;  /* 0x00010000941d7824 */ /* 0x040fe200078e00ff */
[----:B------:R-:W-:Y:S01]  /*31030*/  LOP3.LUT R31, R148, 0xffff0000, RZ, 0xc0, !PT ;  /* 0xffff0000941f7812 */ /* 0x000fe200078ec0ff */
[C---:B------:R-:W-:Y:S01]  /*31040*/  IMAD.U32 R12, R142.reuse, 0x10000, RZ ;  /* 0x000100008e0c7824 */ /* 0x040fe200078e00ff */
[----:B------:R-:W-:Y:S01]  /*31050*/  LOP3.LUT R13, R142, 0xffff0000, RZ, 0xc0, !PT ;  /* 0xffff00008e0d7812 */ /* 0x000fe200078ec0ff */
[----:B------:R-:W-:Y:S01]  /*31060*/  FFMA.FTZ R43, R28, R75, R43 ;  /* 0x0000004b1c2b7223 */ /* 0x000fe2000001002b */
[C---:B------:R-:W-:Y:S02]  /*31070*/  IMAD.U32 R14, R30.reuse, 0x10000, RZ ;  /* 0x000100001e0e7824 */ /* 0x040fe400078e00ff */
[C---:B------:R-:W-:Y:S01]  /*31080*/  FMUL.FTZ R75, R15.reuse, R29 ;  /* 0x0000001d0f4b7220 */ /* 0x040fe20000410000 */
[-C--:B------:R-:W-:Y:S01]  /*31090*/  FMUL.FTZ R28, R15, R12.reuse ;  /* 0x0000000c0f1c7220 */ /* 0x080fe20000410000 */
[----:B------:R-:W-:Y:S01]  /*310a0*/  LOP3.LUT R30, R30, 0xffff0000, RZ, 0xc0, !PT ;  /* 0xffff00001e1e7812 */ /* 0x000fe200078ec0ff */
[C---:B------:R-:W-:Y:S01]  /*310b0*/  FMUL.FTZ R15, R42.reuse, R31 ;  /* 0x0000001f2a0f7220 */ /* 0x040fe20000410000 */
[----:B------:R-:W-:Y:S01]  /*310c0*/  FMUL.FTZ R42, R42, R13 ;  /* 0x0000000d2a2a7220 */ /* 0x000fe20000410000 */
[C---:B------:R-:W-:Y:S01]  /*310d0*/  FFMA.FTZ R28, R14.reuse, R29, R28 ;  /* 0x0000001d0e1c7223 */ /* 0x040fe2000001001c */
[----:B------:R-:W-:Y:S01]  /*310e0*/  FFMA.FTZ R75, R14, R12, -R75 ;  /* 0x0000000c0e4b7223 */ /* 0x000fe2000001084b */
[----:B------:R-:W-:Y:S01]  /*310f0*/  F2FP.BF16.F32.PACK_AB R40, R40, R141 ;  /* 0x0000008d2828723e */ /* 0x000fe200000010ff */
[C---:B------:R-:W-:Y:S01]  /*31100*/  FFMA.FTZ R31, R30.reuse, R31, R42 ;  /* 0x0000001f1e1f7223 */ /* 0x040fe2000001002a */
[----:B------:R-:W-:Y:S01]  /*31110*/  FFMA.FTZ R12, R30, R13, -R15 ;  /* 0x0000000d1e0c7223 */ /* 0x000fe2000001080f */
        /* <DEDUP_REMOVED lines=11> */
.L_x_2008:
[----:B------:R-:W-:Y:S05]  /*311d0*/  BSYNC B4 ;  /* 0x0000000000047941 */ /* 0x000fea0003800000 */
.L_x_2007:
        /* <DEDUP_REMOVED lines=11> */
.L_x_2006:
[----:B------:R-:W-:Y:S05]  /*31290*/  BSYNC B3 ;  /* 0x0000000000037941 */ /* 0x000fea0003800000 */
.L_x_2005:
[----:B------:R-:W-:Y:S02]  /*312a0*/  R2UR UR4, R82 ;  /* 0x00000000520472ca */ /* 0x000fe400000e0000 */
[----:B------:R-:W-:-:S13]  /*312b0*/  R2UR UR5, R83 ;  /* 0x00000000530572ca */ /* 0x000fda00000e0000 */
[----:B-1----:R-:W2:Y:S02]  /*312c0*/  LD.E.U8 R12, desc[UR4][R90.64] ;  /* 0x000000045a0c7980 */ /* 0x002ea4000c101100 */
        /* <DEDUP_REMOVED lines=49> */
[----:B------:R-:W-:Y:S02]  /*315e0*/  LEA.HI.X R29, R15, R93, R14, 0x1, P1 ;  /* 0x0000005d0f1d7211 */ /* 0x000fe400008f0c0e */
[----:B------:R-:W-:Y:S02]  /*315f0*/  ISETP.GE.AND P1, PT, R40, R95, PT ;  /* 0x0000005f2800720c */ /* 0x000fe40003f26270 */
[----:B------:R-:W-:Y:S01]  /*31600*/  ISETP.GE.AND P0, PT, R36, R37, PT ;  /* 0x000000252400720c */ /* 0x000fe20003f06270 */
[----:B------:R-:W-:Y:S01]  /*31610*/  IMAD.SHL.U32 R38, R38, 0x8, RZ ;  /* 0x0000000826267824 */ /* 0x000fe200078e00ff */
[----:B------:R-:W5:Y:S04]  /*31620*/  LD.E.128 R12, desc[UR4][R12.64] ;  /* 0x000000040c0c7980 */ /* 0x000f68000c101d00 */
[C---:B------:R-:W-:Y:S01]  /*31630*/  IADD3 R37, P2, R38.reuse, R98, RZ ;  /* 0x0000006226257210 */ /* 0x040fe20007f5e0ff */
[----:B------:R-:W5:Y:S03]  /*31640*/  LD.E.128 R28, desc[UR6][R28.64] ;  /* 0x000000061c1c7980 */ /* 0x000f66000c101d00 */
[----:B------:R-:W-:-:S02]  /*31650*/  LEA.HI.X.SX32 R36, R38, R129, 0x1, P2 ;  /* 0x0000008126247211 */ /* 0x000fc400010f0eff */
[----:B------:R-:W-:-:S04]  /*31660*/  @!P1 IADD3 R99, P3, R40, R98, RZ ;  /* 0x0000006228639210 */ /* 0x000fc80007f7e0ff */
[----:B------:R-:W-:Y:S01]  /*31670*/  @!P1 LEA.HI.X.SX32 R129, R40, R129, 0x1, P3 ;  /* 0x0000008128819211 */ /* 0x000fe200018f0eff */
[----:B------:R-:W-:Y:S08]  /*31680*/  @P0 BRA `(.L_x_2010) ;  /* 0x0000000400700947 */ /* 0x000ff00003800000 */
[----:B------:R-:W-:Y:S02]  /*31690*/  SHF.R.U32.HI R38, RZ, 0x10, R33 ;  /* 0x00000010ff267819 */ /* 0x000fe40000011621 */
[----:B------:R-:W-:Y:S02]  /*316a0*/  SHF.R.U32.HI R68, RZ, 0x10, R9 ;  /* 0x00000010ff447819 */ /* 0x000fe40000011609 */
[----:B------:R-:W-:Y:S01]  /*316b0*/  SHF.R.U64 R39, R10, 0x10, R11 ;  /* 0x000000100a277819 */ /* 0x000fe2000000120b */
[----:B-----5:R-:W-:Y:S01]  /*316c0*/  IMAD.U32 R10, R12, 0x10000, RZ ;  /* 0x000100000c0a7824 */ /* 0x020fe200078e00ff */
[----:B------:R-:W-:Y:S02]  /*316d0*/  PRMT R139, R139, 0x5410, R38 ;  /* 0x000054108b8b7816 */ /* 0x000fe40000000026 */
[----:B------:R-:W-:Y:S01]  /*316e0*/  SHF.R.U64 R43, R32, 0x10, R33 ;  /* 0x00000010202b7819 */ /* 0x000fe20000001221 */
[----:B------:R-:W-:Y:S01]  /*316f0*/  IMAD.U32 R33, R29, 0x10000, RZ ;  /* 0x000100001d217824 */ /* 0x000fe200078e00ff */
[----:B------:R-:W-:Y:S01]  /*31700*/  SHF.R.U64 R41, R34, 0x10, R35 ;  /* 0x0000001022297819 */ /* 0x000fe20000001223 */
[----:B------:R-:W-:Y:S01]  /*31710*/  IMAD.U32 R32, R13, 0x10000, RZ ;  /* 0x000100000d207824 */ /* 0x000fe200078e00ff */
[----:B------:R-:W-:-:S02]  /*31720*/  PRMT R135, R135, 0x5410, R68 ;  /* 0x0000541087877816 */ /* 0x000fc40000000044 */
[----:B------:R-:W-:Y:S01]  /*31730*/  PRMT R132, R132, 0x5410, R39 ;  /* 0x0000541084847816 */ /* 0x000fe20000000027 */
[----:B------:R-:W-:Y:S01]  /*31740*/  IMAD.U32 R39, R139, 0x10000, RZ ;  /* 0x000100008b277824 */ /* 0x000fe200078e00ff */
[----:B------:R-:W-:Y:S01]  /*31750*/  SHF.R.U32.HI R40, RZ, 0x10, R35 ;  /* 0x00000010ff287819 */ /* 0x000fe20000011623 */
[----:B------:R-:W-:Y:S01]  /*31760*/  IMAD.U32 R38, R135, 0x10000, RZ ;  /* 0x0001000087267824 */ /* 0x000fe200078e00ff */
[----:B------:R-:W-:Y:S01]  /*31770*/  PRMT R136, R136, 0x5410, R41 ;  /* 0x0000541088887816 */ /* 0x000fe20000000029 */
[CC--:B------:R-:W-:Y:S01]  /*31780*/  FMUL.FTZ R41, R33.reuse, R39.reuse ;  /* 0x0000002721297220 */ /* 0x0c0fe20000410000 */
[----:B------:R-:W-:Y:S01]  /*31790*/  SHF.R.U32.HI R42, RZ, 0x10, R11 ;  /* 0x00000010ff2a7819 */ /* 0x000fe2000001160b */
[-C--:B------:R-:W-:Y:S01]  /*317a0*/  FMUL.FTZ R33, R33, R38.reuse ;  /* 0x0000002621217220 */ /* 0x080fe20000410000 */
[----:B------:R-:W-:Y:S01]  /*317b0*/  PRMT R137, R137, 0x5410, R40 ;  /* 0x0000541089897816 */ /* 0x000fe20000000028 */
[C---:B------:R-:W-:Y:S01]  /*317c0*/  FFMA.FTZ R41, R32.reuse, R38, -R41 ;  /* 0x0000002620297223 */ /* 0x040fe20000010829 */
[----:B------:R-:W-:Y:S01]  /*317d0*/  PRMT R133, R133, 0x5410, R42 ;  /* 0x0000541085857816 */ /* 0x000fe2000000002a */
[----:B------:R-:W-:Y:S01]  /*317e0*/  IMAD.U32 R35, R31, 0x10000, RZ ;  /* 0x000100001f237824 */ /* 0x000fe200078e00ff */
[----:B------:R-:W-:Y:S01]  /*317f0*/  LOP3.LUT R34, R29, 0xffff0000, RZ, 0xc0, !PT ;  /* 0xffff00001d227812 */ /* 0x000fe200078ec0ff */
[----:B------:R-:W-:Y:S01]  /*31800*/  IMAD.U32 R38, R137, 0x10000, RZ ;  /* 0x0001000089267824 */ /* 0x000fe200078e00ff */
[----:B------:R-:W-:Y:S01]  /*31810*/  LOP3.LUT R139, R139, 0xffff0000, RZ, 0xc0, !PT ;  /* 0xffff00008b8b7812 */ /* 0x000fe200078ec0ff */
[----:B------:R-:W-:Y:S01]  /*31820*/  FFMA.FTZ R39, R32, R39, R33 ;  /* 0x0000002720277223 */ /* 0x000fe20000010021 */
[----:B------:R-:W-:Y:S01]  /*31830*/  LOP3.LUT R135, R135, 0xffff0000, RZ, 0xc0, !PT ;  /* 0xffff000087877812 */ /* 0x000fe200078ec0ff */
[----:B------:R-:W-:-:S02]  /*31840*/  IMAD.U32 R29, R15, 0x10000, RZ ;  /* 0x000100000f1d7824 */ /* 0x000fc400078e00ff */
[----:B------:R-:W-:Y:S01]  /*31850*/  FMUL.FTZ R68, R35, R38 ;  /* 0x0000002623447220 */ /* 0x000fe20000410000 */
[----:B------:R-:W-:Y:S01]  /*31860*/  IMAD.U32 R32, R133, 0x10000, RZ ;  /* 0x0001000085207824 */ /* 0x000fe200078e00ff */
[----:B------:R-:W-:Y:S01]  /*31870*/  SHF.R.U64 R69, R8, 0x10, R9 ;  /* 0x0000001008457819 */ /* 0x000fe20000001209 */
[C---:B------:R-:W-:Y:S01]  /*31880*/  FMUL.FTZ R40, R34.reuse, R139 ;  /* 0x0000008b22287220 */ /* 0x040fe20000410000 */
[-C--:B------:R-:W-:Y:S01]  /*31890*/  FMUL.FTZ R42, R34, R135.reuse ;  /* 0x00000087222a7220 */ /* 0x080fe20000410000 */
[----:B------:R-:W-:Y:S01]  /*318a0*/  LOP3.LUT R13, R13, 0xffff0000, RZ, 0xc0, !PT ;  /* 0xffff00000d0d7812 */ /* 0x000fe200078ec0ff */
[-C--:B------:R-:W-:Y:S01]  /*318b0*/  FMUL.FTZ R35, R35, R32.reuse ;  /* 0x0000002023237220 */ /* 0x080fe20000410000 */
[----:B------:R-:W-:Y:S01]  /*318c0*/  LOP3.LUT R31, R31, 0xffff0000, RZ, 0xc0, !PT ;  /* 0xffff00001f1f7812 */ /* 0x000fe200078ec0ff */
[----:B------:R-:W-:Y:S01]  /*318d0*/  FFMA.FTZ R68, R29, R32, -R68 ;  /* 0x000000201d447223 */ /* 0x000fe20000010844 */
[----:B------:R-:W-:Y:S01]  /*318e0*/  LOP3.LUT R34, R137, 0xffff0000, RZ, 0xc0, !PT ;  /* 0xffff000089227812 */ /* 0x000fe200078ec0ff */
[C---:B------:R-:W-:Y:S01]  /*318f0*/  FFMA.FTZ R40, R13.reuse, R135, -R40 ;  /* 0x000000870d287223 */ /* 0x040fe20000010828 */
[----:B------:R-:W-:Y:S01]  /*31900*/  PRMT R134, R134, 0x5410, R69 ;  /* 0x0000541086867816 */ /* 0x000fe20000000045 */
[----:B------:R-:W-:Y:S01]  /*31910*/  FFMA.FTZ R42, R13, R139, R42 ;  /* 0x0000008b0d2a7223 */ /* 0x000fe2000001002a */
[----:B------:R-:W-:Y:S01]  /*31920*/  LOP3.LUT R32, R133, 0xffff0000, RZ, 0xc0, !PT ;  /* 0xffff000085207812 */ /* 0x000fe200078ec0ff */
[----:B------:R-:W-:Y:S01]  /*31930*/  FMUL.FTZ R70, R31, R34 ;  /* 0x000000221f467220 */ /* 0x000fe20000410000 */
[----:B------:R-:W-:Y:S01]  /*31940*/  PRMT R138, R138, 0x5410, R43 ;  /* 0x000054108a8a7816 */ /* 0x000fe2000000002b */
[----:B------:R-:W-:Y:S01]  /*31950*/  IMAD.U32 R11, R28, 0x10000, RZ ;  /* 0x000100001c0b7824 */ /* 0x000fe200078e00ff */
[----:B------:R-:W-:Y:S01]  /*31960*/  LOP3.LUT R15, R15, 0xffff0000, RZ, 0xc0, !PT ;  /* 0xffff00000f0f7812 */ /* 0x000fe200078ec0ff */
[----:B------:R-:W-:-:S02]  /*31970*/  IMAD.U32 R13, R134, 0x10000, RZ ;  /* 0x00010000860d7824 */ /* 0x000fc400078e00ff */
[----:B------:R-:W-:Y:S01]  /*31980*/  FMUL.FTZ R72, R31, R32 ;  /* 0x000000201f487220 */ /* 0x000fe20000410000 */
[----:B------:R-:W-:Y:S01]  /*31990*/  LOP3.LUT R28, R28, 0xffff0000, RZ, 0xc0, !PT ;  /* 0xffff00001c1c7812 */ /* 0x000fe200078ec0ff */
[C---:B------:R-:W-:Y:S01]  /*319a0*/  IMAD.U32 R33, R138.reuse, 0x10000, RZ ;  /* 0x000100008a217824 */ /* 0x040fe200078e00ff */
[----:B------:R-:W-:Y:S01]  /*319b0*/  LOP3.LUT R31, R138, 0xffff0000, RZ, 0xc0, !PT ;  /* 0xffff00008a1f7812 */ /* 0x000fe200078ec0ff */
[----:B------:R-:W-:Y:S01]  /*319c0*/  FFMA.FTZ R38, R29, R38, R35 ;  /* 0x000000261d267223 */ /* 0x000fe20000010023 */
[----:B------:R-:W-:Y:S01]  /*319d0*/  FFMA.FTZ R43, R15, R32, -R70 ;  /* 0x000000200f2b7223 */ /* 0x000fe20000010846 */
[----:B------:R-:W-:Y:S01]  /*319e0*/  LOP3.LUT R29, R134, 0xffff0000, RZ, 0xc0, !PT ;  /* 0xffff0000861d7812 */ /* 0x000fe200078ec0ff */
[C---:B------:R-:W-:Y:S01]  /*319f0*/  FMUL.FTZ R32, R11.reuse, R13 ;  /* 0x0000000d0b207220 */ /* 0x040fe20000410000 */
[----:B------:R-:W-:Y:S01]  /*31a00*/  LOP3.LUT R12, R12, 0xffff0000, RZ, 0xc0, !PT ;  /* 0xffff00000c0c7812 */ /* 0x000fe200078ec0ff */
[----:B------:R-:W-:Y:S01]  /*31a10*/  FMUL.FTZ R35, R11, R33 ;  /* 0x000000210b237220 */ /* 0x000fe20000410000 */
[----:B------:R-:W-:Y:S01]  /*31a20*/  FMUL.FTZ R11, R28, R31 ;  /* 0x0000001f1c0b7220 */ /* 0x000fe20000410000 */
[----:B------:R-:W-:Y:S01]  /*31a30*/  FFMA.FTZ R32, R10, R33, R32 ;  /* 0x000000210a207223 */ /* 0x000fe20000010020 */
[----:B------:R-:W-:-:S02]  /*31a40*/  IMAD.U32 R9, R30, 0x10000, RZ ;  /* 0x000100001e097824 */ /* 0x000fc400078e00ff */
[----:B------:R-:W-:Y:S01]  /*31a50*/  FFMA.FTZ R69, R15, R34, R72 ;  /* 0x000000220f457223 */ /* 0x000fe20000010048 */
[----:B------:R-:W-:Y:S01]  /*31a60*/  FFMA.FTZ R35, R10, R13, -R35 ;  /* 0x0000000d0a237223 */ /* 0x000fe20000010823 */
[-C--:B------:R-:W-:Y:S01]  /*31a70*/  FMUL.FTZ R33, R28, R29.reuse ;  /* 0x0000001d1c217220 */ /* 0x080fe20000410000 */
[----:B------:R-:W-:Y:S01]  /*31a80*/  LOP3.LUT R30, R30, 0xffff0000, RZ, 0xc0, !PT ;  /* 0xffff00001e1e7812 */ /* 0x000fe200078ec0ff */
[----:B------:R-:W-:Y:S01]  /*31a90*/  FFMA.FTZ R28, R12, R29, -R11 ;  /* 0x0000001d0c1c7223 */ /* 0x000fe2000001080b */
[C---:B------:R-:W-:Y:S01]  /*31aa0*/  IMAD.U32 R13, R136.reuse, 0x10000, RZ ;  /* 0x00010000880d7824 */ /* 0x040fe200078e00ff */
[----:B------:R-:W-:Y:S01]  /*31ab0*/  LOP3.LUT R15, R136, 0xffff0000, RZ, 0xc0, !PT ;  /* 0xffff0000880f7812 */ /* 0x000fe200078ec0ff */
[C---:B------:R-:W-:Y:S01]  /*31ac0*/  IMAD.U32 R10, R132.reuse, 0x10000, RZ ;  /* 0x00010000840a7824 */ /* 0x040fe200078e00ff */
[----:B------:R-:W-:Y:S01]  /*31ad0*/  LOP3.LUT R11, R132, 0xffff0000, RZ, 0xc0, !PT ;  /* 0xffff0000840b7812 */ /* 0x000fe200078ec0ff */
[----:B------:R-:W-:Y:S01]  /*31ae0*/  FFMA.FTZ R33, R12, R31, R33 ;  /* 0x0000001f0c217223 */ /* 0x000fe20000010021 */
[----:B------:R-:W-:-:S02]  /*31af0*/  IMAD.U32 R8, R14, 0x10000, RZ ;  /* 0x000100000e087824 */ /* 0x000fc400078e00ff */
[C---:B------:R-:W-:Y:S01]  /*31b00*/  FMUL.FTZ R29, R9.reuse, R13 ;  /* 0x0000000d091d7220 */ /* 0x040fe20000410000 */
[-C--:B------:R-:W-:Y:S01]  /*31b10*/  FMUL.FTZ R12, R9, R10.reuse ;  /* 0x0000000a090c7220 */ /* 0x080fe20000410000 */
[----:B------:R-:W-:Y:S01]  /*31b20*/  LOP3.LUT R14, R14, 0xffff0000, RZ, 0xc0, !PT ;  /* 0xffff00000e0e7812 */ /* 0x000fe200078ec0ff */
[C---:B------:R-:W-:Y:S01]  /*31b30*/  FMUL.FTZ R9, R30.reuse, R15 ;  /* 0x0000000f1e097220 */ /* 0x040fe20000410000 */
[----:B------:R-:W-:Y:S01]  /*31b40*/  FMUL.FTZ R30, R30, R11 ;  /* 0x0000000b1e1e7220 */ /* 0x000fe20000410000 */
[C---:B------:R-:W-:Y:S01]  /*31b50*/  FFMA.FTZ R29, R8.reuse, R10, -R29 ;  /* 0x0000000a081d7223 */ /* 0x040fe2000001081d */
[----:B------:R-:W-:Y:S01]  /*31b60*/  FFMA.FTZ R12, R8, R13, R12 ;  /* 0x0000000d080c7223 */ /* 0x000fe2000001000c */
[C---:B------:R-:W-:Y:S01]  /*31b70*/  FFMA.FTZ R8, R14.reuse, R11, -R9 ;  /* 0x0000000b0e087223 */ /* 0x040fe20000010809 */
[----:B------:R-:W-:Y:S01]  /*31b80*/  FFMA.FTZ R15, R14, R15, R30 ;  /* 0x0000000f0e0f7223 */ /* 0x000fe2000001001e */
[----:B------:R-:W-:Y:S02]  /*31b90*/  F2FP.BF16.F32.PACK_AB R31, R69, R38 ;  /* 0x00000026451f723e */ /* 0x000fe400000010ff */
        /* <DEDUP_REMOVED lines=9> */
[----:B------:R-:W-:-:S02]  /*31c30*/  IMAD.MOV.U32 R29, RZ, RZ, R39 ;  /* 0x000000ffff1d7224 */ /* 0x000fc400078e0027 */
[----:B------:R-:W-:-:S07]  /*31c40*/  IMAD.MOV.U32 R15, RZ, RZ, R43 ;  /* 0x000000ffff0f7224 */ /* 0x000fce00078e002b */
.L_x_2010:
[----:B------:R-:W-:Y:S05]  /*31c50*/  BSYNC B3 ;  /* 0x0000000000037941 */ /* 0x000fea0003800000 */
.L_x_2009:
[C---:B------:R-:W-:Y:S02]  /*31c60*/  R2UR UR4, R82.reuse ;  /* 0x00000000520472ca */ /* 0x040fe400000e0000 */
[C---:B------:R-:W-:Y:S02]  /*31c70*/  R2UR UR5, R83.reuse ;  /* 0x00000000530572ca */ /* 0x040fe400000e0000 */
[----:B------:R-:W-:Y:S02]  /*31c80*/  @!P1 R2UR UR6, R82 ;  /* 0x00000000520692ca */ /* 0x000fe400000e0000 */
[----:B------:R-:W-:Y:S02]  /*31c90*/  @!P1 R2UR UR7, R83 ;  /* 0x00000000530792ca */ /* 0x000fe400000e0000 */
[-C--:B------:R-:W-:Y:S02]  /*31ca0*/  LEA R8, P0, R37, R84.reuse, 0x1 ;  /* 0x0000005425087211 */ /* 0x080fe400078008ff */
[----:B------:R-:W-:-:S02]  /*31cb0*/  @!P1 LEA R10, P2, R99, R84, 0x1 ;  /* 0x00000054630a9211 */ /* 0x000fc400078408ff */
[-C--:B------:R-:W-:Y:S02]  /*31cc0*/  LEA.HI.X R9, R37, R85.reuse, R36, 0x1, P0 ;  /* 0x0000005525097211 */ /* 0x080fe400000f0c24 */
[----:B------:R-:W-:-:S03]  /*31cd0*/  @!P1 LEA.HI.X R11, R99, R85, R129, 0x1, P2 ;  /* 0x00000055630b9211 */ /* 0x000fc600010f0c81 */
[----:B-----5:R1:W-:Y:S04]  /*31ce0*/  ST.E.128 desc[UR4][R8.64], R12 ;  /* 0x0000000c08007985 */ /* 0x0203e8000c101d04 */
[----:B------:R1:W-:Y:S02]  /*31cf0*/  @!P1 ST.E.128 desc[UR6][R10.64], R28 ;  /* 0x0000001c0a009985 */ /* 0x0003e4000c101d06 */
.L_x_2000:
[----:B------:R-:W-:Y:S05]  /*31d00*/  BSYNC B2 ;  /* 0x0000000000027941 */ /* 0x000fea0003800000 */
.L_x_1999:
[----:B------:R-:W-:Y:S02]  /*31d10*/  R2UR UR4, R82 ;  /* 0x00000000520472ca */ /* 0x000fe400000e0000 */
[----:B------:R-:W-:-:S13]  /*31d20*/  R2UR UR5, R83 ;  /* 0x00000000530572ca */ /* 0x000fda00000e0000 */
[----:B-1----:R-:W2:Y:S01]  /*31d30*/  LD.E R9, desc[UR4][R88.64+0xc] ;  /* 0x00000c0458097980 */ /* 0x002ea2000c101900 */
[----:B------:R-:W-:Y:S01]  /*31d40*/  VIADD R121, R121, 0x40 ;  /* 0x0000004079797836 */ /* 0x000fe20000000000 */
[----:B------:R-:W-:Y:S01]  /*31d50*/  SHF.R.S32.HI R11, RZ, 0x1f, R26 ;  /* 0x0000001fff0b7819 */ /* 0x000fe2000001141a */
[----:B------:R-:W-:-:S04]  /*31d60*/  IMAD R12, R97, R26, RZ ;  /* 0x0000001a610c7224 */ /* 0x000fc800078e02ff */
[----:B------:R-:W-:Y:S01]  /*31d70*/  IMAD R97, R96, R11, R12 ;  /* 0x0000000b60617224 */ /* 0x000fe200078e020c */
[----:B------:R-:W-:Y:S01]  /*31d80*/  SHF.R.S32.HI R11, RZ, 0x1f, R121 ;  /* 0x0000001fff0b7819 */ /* 0x000fe20000011479 */
[----:B--2---:R-:W-:-:S05]  /*31d90*/  IMAD R9, R26, -0x60, R9 ;  /* 0xffffffa01a097824 */ /* 0x004fca00078e0209 */
[----:B------:R-:W-:Y:S01]  /*31da0*/  VIMNMX R10, R9, 0x60, PT ;  /* 0x00000060090a7848 */ /* 0x000fe20003fe0100 */
[----:B------:R-:W-:-:S03]  /*31db0*/  IMAD.WIDE.U32 R8, R96, R26, RZ ;  /* 0x0000001a60087225 */ /* 0x000fc600078e00ff */
[----:B------:R-:W-:Y:S01]  /*31dc0*/  ISETP.GE.AND P0, PT, R121, R10, PT ;  /* 0x0000000a7900720c */ /* 0x000fe20003f06270 */
[----:B------:R-:W-:Y:S02]  /*31dd0*/  IMAD R10, R87, R121, RZ ;  /* 0x00000079570a7224 */ /* 0x000fe400078e02ff */
[----:B------:R-:W-:Y:S02]  /*31de0*/  IMAD.IADD R9, R9, 0x1, R97 ;  /* 0x0000000109097824 */ /* 0x000fe400078e0261 */
[C---:B------:R-:W-:Y:S02]  /*31df0*/  IMAD R11, R86.reuse, R11, R10 ;  /* 0x0000000b560b7224 */ /* 0x040fe400078e020a */
[----:B------:R-:W-:-:S06]  /*31e00*/  IMAD.WIDE.U32 R86, R86, R121, R8 ;  /* 0x0000007956567225 */ /* 0x000fcc00078e0008 */
[----:B------:R-:W-:Y:S05]  /*31e10*/  @P0 BRA `(.L_x_1968) ;  /* 0x0000002c00040947 */ /* 0x000fea0003800000 */
[----:B------:R-:W-:Y:S02]  /*31e20*/  R2UR UR4, R82 ;  /* 0x00000000520472ca */ /* 0x000fe400000e0000 */
[----:B------:R-:W-:-:S13]  /*31e30*/  R2UR UR5, R83 ;  /* 0x00000000530572ca */ /* 0x000fda00000e0000 */
[----:B-----5:R-:W2:Y:S01]  /*31e40*/  LD.E.U8 R8, desc[UR4][R90.64] ;  /* 0x000000045a087980 */ /* 0x020ea2000c101100 */
[----:B------:R-:W-:Y:S01]  /*31e50*/  BSSY B2, `(.L_x_2011) ;  /* 0x00000a5000027945 */ /* 0x000fe20003800000 */
[----:B------:R-:W-:Y:S01]  /*31e60*/  IMAD.IADD R32, R87, 0x1, R11 ;  /* 0x0000000157207824 */ /* 0x000fe200078e020b */
[----:B--2---:R-:W-:-:S04]  /*31e70*/  LOP3.LUT R8, R8, 0x1, RZ, 0xc0, !PT ;  /* 0x0000000108087812 */ /* 0x004fc800078ec0ff */
[----:B------:R-:W-:-:S13]  /*31e80*/  ISETP.NE.U32.AND P0, PT, R8, 0x1, PT ;  /* 0x000000010800780c */ /* 0x000fda0003f05070 */
[----:B------:R-:W-:Y:S05]  /*31e90*/  @P0 BRA `(.L_x_2012) ;  /* 0x0000000800800947 */ /* 0x000fea0003800000 */
[----:B------:R-:W-:Y:S02]  /*31ea0*/  R2UR UR4, R82 ;  /* 0x00000000520472ca */ /* 0x000fe400000e0000 */
[----:B------:R-:W-:-:S13]  /*31eb0*/  R2UR UR5, R83 ;  /* 0x00000000530572ca */ /* 0x000fda00000e0000 */
[----:B------:R-:W2:Y:S01]  /*31ec0*/  LD.E R8, desc[UR4][R88.64+0x4] ;  /* 0x0000040458087980 */ /* 0x000ea2000c101900 */
[----:B------:R-:W-:Y:S01]  /*31ed0*/  IMAD.IADD R11, R95, 0x1, -R100 ;  /* 0x000000015f0b7824 */ /* 0x000fe200078e0a64 */
[----:B------:R-:W-:Y:S02]  /*31ee0*/  SHF.R.S32.HI R14, RZ, 0x1f, R121 ;  /* 0x0000001fff0e7819 */ /* 0x000fe40000011479 */
[----:B------:R-:W-:Y:S02]  /*31ef0*/  R2UR UR6, R82 ;  /* 0x00000000520672ca */ /* 0x000fe400000e0000 */
[----:B------:R-:W-:Y:S02]  /*31f00*/  LEA.HI R14, R14, R121, RZ, 0x3 ;  /* 0x000000790e0e7211 */ /* 0x000fe400078f18ff */
[----:B------:R-:W-:-:S03]  /*31f10*/  R2UR UR7, R83 ;  /* 0x00000000530772ca */ /* 0x000fc600000e0000 */
        /* <DEDUP_REMOVED lines=53> */
[----:B------:R-:W-:Y:S01]  /*32270*/  SHF.R.U64 R54, R64, 0x10, R65 ;  /* 0x0000001040367819 */ /* 0x000fe20000001241 */
[----:B------:R-:W-:Y:S01]  /*32280*/  IMAD.U32 R39, R15, 0x10000, RZ ;  /* 0x000100000f277824 */ /* 0x000fe200078e00ff */
[----:B------:R-:W-:Y:S01]  /*32290*/  SHF.R.U32.HI R53, RZ, 0x10, R53 ;  /* 0x00000010ff357819 */ /* 0x000fe20000011635 */
[----:B------:R-:W-:Y:S01]  /*322a0*/  IMAD.U32 R34, R12, 0x10000, RZ ;  /* 0x000100000c227824 */ /* 0x000fe200078e00ff */
[----:B------:R-:W-:Y:S02]  /*322b0*/  SHF.R.U32.HI R65, RZ, 0x10, R65 ;  /* 0x00000010ff417819 */ /* 0x000fe40000011641 */
[----:B------:R-:W-:-:S02]  /*322c0*/  PRMT R124, R124, 0x5410, R53 ;  /* 0x000054107c7c7816 */ /* 0x000fc40000000035 */
[----:B------:R-:W-:Y:S02]  /*322d0*/  PRMT R128, R128, 0x5410, R65 ;  /* 0x0000541080807816 */ /* 0x000fe40000000041 */
[----:B------:R-:W-:Y:S02]  /*322e0*/  SHF.R.U32.HI R55, RZ, 0x10, R55 ;  /* 0x00000010ff377819 */ /* 0x000fe40000011637 */
[----:B------:R-:W-:Y:S02]  /*322f0*/  SHF.R.U64 R52, R66, 0x10, R67 ;  /* 0x0000001042347819 */ /* 0x000fe40000001243 */
[----:B------:R-:W-:Y:S01]  /*32300*/  PRMT R123, R123, 0x5410, R42 ;  /* 0x000054107b7b7816 */ /* 0x000fe2000000002a */
[----:B------:R-:W-:Y:S01]  /*32310*/  IMAD.U32 R42, R128, 0x10000, RZ ;  /* 0x00010000802a7824 */ /* 0x000fe200078e00ff */
[----:B------:R-:W-:Y:S01]  /*32320*/  PRMT R120, R120, 0x5410, R41 ;  /* 0x0000541078787816 */ /* 0x000fe20000000029 */
[----:B------:R-:W-:Y:S01]  /*32330*/  IMAD.U32 R41, R124, 0x10000, RZ ;  /* 0x000100007c297824 */ /* 0x000fe200078e00ff */
[----:B------:R-:W-:Y:S01]  /*32340*/  SHF.R.U32.HI R67, RZ, 0x10, R67 ;  /* 0x00000010ff437819 */ /* 0x000fe20000011643 */
[----:B------:R-:W-:Y:S01]  /*32350*/  FMUL.FTZ R53, R37, R42 ;  /* 0x0000002a25357220 */ /* 0x000fe20000410000 */
[----:B------:R-:W-:-:S02]  /*32360*/  LOP3.LUT R38, R13, 0xffff0000, RZ, 0xc0, !PT ;  /* 0xffff00000d267812 */ /* 0x000fc400078ec0ff */
[----:B------:R-:W-:Y:S01]  /*32370*/  PRMT R122, R122, 0x5410, R55 ;  /* 0x000054107a7a7816 */ /* 0x000fe20000000037 */
[-C--:B------:R-:W-:Y:S01]  /*32380*/  FMUL.FTZ R55, R37, R41.reuse ;  /* 0x0000002925377220 */ /* 0x080fe20000410000 */
[----:B------:R-:W-:Y:S01]  /*32390*/  LOP3.LUT R43, R128, 0xffff0000, RZ, 0xc0, !PT ;  /* 0xffff0000802b7812 */ /* 0x000fe200078ec0ff */
[----:B------:R-:W-:Y:S01]  /*323a0*/  FFMA.FTZ R53, R28, R41, -R53 ;  /* 0x000000291c357223 */ /* 0x000fe20000010835 */
[----:B------:R-:W-:Y:S01]  /*323b0*/  PRMT R126, R126, 0x5410, R67 ;  /* 0x000054107e7e7816 */ /* 0x000fe20000000043 */
[----:B------:R-:W-:Y:S01]  /*323c0*/  FFMA.FTZ R55, R28, R42, R55 ;  /* 0x0000002a1c377223 */ /* 0x000fe20000010037 */
[----:B------:R-:W-:Y:S01]  /*323d0*/  LOP3.LUT R37, R124, 0xffff0000, RZ, 0xc0, !PT ;  /* 0xffff00007c257812 */ /* 0x000fe200078ec0ff */
[----:B------:R-:W-:Y:S01]  /*323e0*/  FMUL.FTZ R65, R38, R43 ;  /* 0x0000002b26417220 */ /* 0x000fe20000410000 */
[----:B------:R-:W-:Y:S01]  /*323f0*/  LOP3.LUT R30, R9, 0xffff0000, RZ, 0xc0, !PT ;  /* 0xffff0000091e7812 */ /* 0x000fe200078ec0ff */
[----:B------:R-:W-:Y:S01]  /*32400*/  IMAD.U32 R41, R126, 0x10000, RZ ;  /* 0x000100007e297824 */ /* 0x000fe200078e00ff */
[----:B------:R-:W-:Y:S01]  /*32410*/  LOP3.LUT R36, R12, 0xffff0000, RZ, 0xc0, !PT ;  /* 0xffff00000c247812 */ /* 0x000fe200078ec0ff */
[----:B------:R-:W-:-:S02]  /*32420*/  IMAD.U32 R28, R122, 0x10000, RZ ;  /* 0x000100007a1c7824 */ /* 0x000fc400078e00ff */
[-C--:B------:R-:W-:Y:S01]  /*32430*/  FMUL.FTZ R67, R38, R37.reuse ;  /* 0x0000002526437220 */ /* 0x080fe20000410000 */
[----:B------:R-:W-:Y:S01]  /*32440*/  PRMT R125, R125, 0x5410, R52 ;  /* 0x000054107d7d7816 */ /* 0x000fe20000000034 */
[C---:B------:R-:W-:Y:S01]  /*32450*/  FFMA.FTZ R38, R30.reuse, R37, -R65 ;  /* 0x000000251e267223 */ /* 0x040fe20000010841 */
[----:B------:R-:W-:Y:S02]  /*32460*/  IMAD.U32 R12, R11, 0x10000, RZ ;  /* 0x000100000b0c7824 */ /* 0x000fe400078e00ff */
[C---:B------:R-:W-:Y:S01]  /*32470*/  FMUL.FTZ R37, R39.reuse, R41 ;  /* 0x0000002927257220 */ /* 0x040fe20000410000 */
[-C--:B------:R-:W-:Y:S01]  /*32480*/  FMUL.FTZ R52, R39, R28.reuse ;  /* 0x0000001c27347220 */ /* 0x080fe20000410000 */
[----:B------:R-:W-:Y:S01]  /*32490*/  LOP3.LUT R40, R15, 0xffff0000, RZ, 0xc0, !PT ;  /* 0xffff00000f287812 */ /* 0x000fe200078ec0ff */
[----:B------:R-:W-:Y:S01]  /*324a0*/  FFMA.FTZ R42, R30, R43, R67 ;  /* 0x0000002b1e2a7223 */ /* 0x000fe20000010043 */
[----:B------:R-:W-:Y:S01]  /*324b0*/  LOP3.LUT R126, R126, 0xffff0000, RZ, 0xc0, !PT ;  /* 0xffff00007e7e7812 */ /* 0x000fe200078ec0ff */
[C---:B------:R-:W-:Y:S01]  /*324c0*/  FFMA.FTZ R43, R12.reuse, R28, -R37 ;  /* 0x0000001c0c2b7223 */ /* 0x040fe20000010825 */
[----:B------:R-:W-:Y:S01]  /*324d0*/  PRMT R127, R127, 0x5410, R54 ;  /* 0x000054107f7f7816 */ /* 0x000fe20000000036 */
[----:B------:R-:W-:Y:S01]  /*324e0*/  FFMA.FTZ R52, R12, R41, R52 ;  /* 0x000000290c347223 */ /* 0x000fe20000010034 */
[----:B------:R-:W-:Y:S01]  /*324f0*/  LOP3.LUT R122, R122, 0xffff0000, RZ, 0xc0, !PT ;  /* 0xffff00007a7a7812 */ /* 0x000fe200078ec0ff */
[----:B------:R-:W-:Y:S01]  /*32500*/  IMAD.U32 R12, R123, 0x10000, RZ ;  /* 0x000100007b0c7824 */ /* 0x000fe200078e00ff */
[----:B------:R-:W-:Y:S01]  /*32510*/  LOP3.LUT R13, R11, 0xffff0000, RZ, 0xc0, !PT ;  /* 0xffff00000b0d7812 */ /* 0x000fe200078ec0ff */
[----:B------:R-:W-:Y:S01]  /*32520*/  FMUL.FTZ R30, R40, R126 ;  /* 0x0000007e281e7220 */ /* 0x000fe20000410000 */
[----:B------:R-:W-:-:S02]  /*32530*/  IMAD.U32 R28, R127, 0x10000, RZ ;  /* 0x000100007f1c7824 */ /* 0x000fc400078e00ff */
[----:B------:R-:W-:Y:S01]  /*32540*/  FMUL.FTZ R40, R40, R122 ;  /* 0x0000007a28287220 */ /* 0x000fe20000410000 */
[----:B------:R-:W-:Y:S01]  /*32550*/  IMAD.U32 R9, R8, 0x10000, RZ ;  /* 0x0001000008097824 */ /* 0x000fe200078e00ff */
[----:B------:R-:W-:Y:S01]  /*32560*/  LOP3.LUT R127, R127, 0xffff0000, RZ, 0xc0, !PT ;  /* 0xffff00007f7f7812 */ /* 0x000fe200078ec0ff */
[C---:B------:R-:W-:Y:S01]  /*32570*/  FMUL.FTZ R37, R34.reuse, R12 ;  /* 0x0000000c22257220 */ /* 0x040fe20000410000 */
[----:B------:R-:W-:Y:S01]  /*32580*/  FFMA.FTZ R122, R13, R122, -R30 ;  /* 0x0000007a0d7a7223 */ /* 0x000fe2000001081e */
[----:B------:R-:W-:Y:S01]  /*32590*/  LOP3.LUT R123, R123, 0xffff0000, RZ, 0xc0, !PT ;  /* 0xffff00007b7b7812 */ /* 0x000fe200078ec0ff */
[----:B------:R-:W-:Y:S01]  /*325a0*/  FMUL.FTZ R30, R34, R28 ;  /* 0x0000001c221e7220 */ /* 0x000fe20000410000 */
[----:B------:R-:W-:Y:S01]  /*325b0*/  LOP3.LUT R8, R8, 0xffff0000, RZ, 0xc0, !PT ;  /* 0xffff000008087812 */ /* 0x000fe200078ec0ff */
[----:B------:R-:W-:Y:S01]  /*325c0*/  FFMA.FTZ R41, R13, R126, R40 ;  /* 0x0000007e0d297223 */ /* 0x000fe20000010028 */
[----:B------:R-:W-:Y:S01]  /*325d0*/  FFMA.FTZ R37, R9, R28, R37 ;  /* 0x0000001c09257223 */ /* 0x000fe20000010025 */
[----:B------:R-:W-:-:S02]  /*325e0*/  IMAD.U32 R15, R14, 0x10000, RZ ;  /* 0x000100000e0f7824 */ /* 0x000fc400078e00ff */
[----:B------:R-:W-:Y:S01]  /*325f0*/  FMUL.FTZ R13, R36, R127 ;  /* 0x0000007f240d7220 */ /* 0x000fe20000410000 */
[----:B------:R-:W-:Y:S01]  /*32600*/  IMAD.U32 R28, R125, 0x10000, RZ ;  /* 0x000100007d1c7824 */ /* 0x000fe200078e00ff */
[----:B------:R-:W-:Y:S01]  /*32610*/  LOP3.LUT R14, R14, 0xffff0000, RZ, 0xc0, !PT ;  /* 0xffff00000e0e7812 */ /* 0x000fe200078ec0ff */
[----:B------:R-:W-:Y:S01]  /*32620*/  FFMA.FTZ R30, R9, R12, -R30 ;  /* 0x0000000c091e7223 */ /* 0x000fe2000001081e */
[-C--:B------:R-:W-:Y:S01]  /*32630*/  FMUL.FTZ R39, R36, R123.reuse ;  /* 0x0000007b24277220 */ /* 0x080fe20000410000 */
[----:B------:R-:W-:Y:S01]  /*32640*/  LOP3.LUT R125, R125, 0xffff0000, RZ, 0xc0, !PT ;  /* 0xffff00007d7d7812 */ /* 0x000fe200078ec0ff */
[C---:B------:R-:W-:Y:S01]  /*32650*/  IMAD.U32 R12, R120.reuse, 0x10000, RZ ;  /* 0x00010000780c7824 */ /* 0x040fe200078e00ff */
[----:B------:R-:W-:Y:S01]  /*32660*/  LOP3.LUT R9, R120, 0xffff0000, RZ, 0xc0, !PT ;  /* 0xffff000078097812 */ /* 0x000fe200078ec0ff */
[----:B------:R-:W-:Y:S01]  /*32670*/  FFMA.FTZ R13, R8, R123, -R13 ;  /* 0x0000007b080d7223 */ /* 0x000fe2000001080d */
[----:B------:R-:W-:Y:S02]  /*32680*/  IMAD.U32 R11, R10, 0x10000, RZ ;  /* 0x000100000a0b7824 */ /* 0x000fe400078e00ff */
        /* <DEDUP_REMOVED lines=14> */
[----:B------:R-:W-:Y:S02]  /*32770*/  F2FP.BF16.F32.PACK_AB R12, R8, R37 ;  /* 0x00000025080c723e */ /* 0x000fe400000010ff */
[----:B------:R-:W-:Y:S01]  /*32780*/  F2FP.BF16.F32.PACK_AB R14, R14, R15 ;  /* 0x0000000f0e0e723e */ /* 0x000fe200000010ff */
[----:B------:R-:W-:Y:S01]  /*32790*/  IMAD.MOV.U32 R8, RZ, RZ, R30 ;  /* 0x000000ffff087224 */ /* 0x000fe200078e001e */
[----:B------:R-:W-:Y:S01]  /*327a0*/  F2FP.BF16.F32.PACK_AB R9, R38, R53 ;  /* 0x000000352609723e */ /* 0x000fe200000010ff */
[----:B------:R-:W-:Y:S01]  /*327b0*/  IMAD.MOV.U32 R15, RZ, RZ, R41 ;  /* 0x000000ffff0f7224 */ /* 0x000fe200078e0029 */
[----:B------:R-:W-:-:S02]  /*327c0*/  F2FP.BF16.F32.PACK_AB R11, R122, R43 ;  /* 0x0000002b7a0b723e */ /* 0x000fc400000010ff */
[----:B------:R-:W-:-:S07]  /*327d0*/  F2FP.BF16.F32.PACK_AB R10, R39, R34 ;  /* 0x00000022270a723e */ /* 0x000fce00000010ff */
.L_x_2014:
[----:B------:R-:W-:Y:S05]  /*327e0*/  BSYNC B3 ;  /* 0x0000000000037941 */ /* 0x000fea0003800000 */
.L_x_2013:
        /* <DEDUP_REMOVED lines=11> */
.L_x_2012:
[----:B------:R-:W-:Y:S05]  /*328a0*/  BSYNC B2 ;  /* 0x0000000000027941 */ /* 0x000fea0003800000 */
.L_x_2011:
        /* <DEDUP_REMOVED lines=10> */
[----:B------:R-:W-:Y:S01]  /*32950*/  SHF.R.S32.HI R14, RZ, 0x1f, R121 ;  /* 0x0000001fff0e7819 */ /* 0x000fe20000011479 */
[----:B------:R-:W-:Y:S01]  /*32960*/  IMAD.IADD R11, R95, 0x1, -R100 ;  /* 0x000000015f0b7824 */ /* 0x000fe200078e0a64 */
        /* <DEDUP_REMOVED lines=60> */
[----:B------:R-:W-:Y:S02]  /*32d30*/  SHF.R.U64 R42, R50, 0x10, R51 ;  /* 0x00000010322a7819 */ /* 0x000fe40000001233 */
[----:B------:R-:W-:-:S02]  /*32d40*/  PRMT R112, R112, 0x5410, R49 ;  /* 0x0000541070707816 */ /* 0x000fc40000000031 */
[----:B------:R-:W-:Y:S02]  /*32d50*/  PRMT R119, R119, 0x5410, R60 ;  /* 0x0000541077777816 */ /* 0x000fe4000000003c */
[----:B------:R-:W-:Y:S02]  /*32d60*/  SHF.R.U64 R43, R62, 0x10, R63 ;  /* 0x000000103e2b7819 */ /* 0x000fe4000000123f */
[----:B------:R-:W-:Y:S01]  /*32d70*/  PRMT R115, R115, 0x5410, R42 ;  /* 0x0000541073737816 */ /* 0x000fe2000000002a */
[----:B------:R-:W-:Y:S01]  /*32d80*/  IMAD.U32 R42, R119, 0x10000, RZ ;  /* 0x00010000772a7824 */ /* 0x000fe200078e00ff */
[----:B------:R-:W-:Y:S01]  /*32d90*/  PRMT R118, R118, 0x5410, R41 ;  /* 0x0000541076767816 */ /* 0x000fe20000000029 */
[----:B------:R-:W-:Y:S01]  /*32da0*/  IMAD.U32 R41, R112, 0x10000, RZ ;  /* 0x0001000070297824 */ /* 0x000fe200078e00ff */
[----:B------:R-:W-:Y:S02]  /*32db0*/  SHF.R.U32.HI R51, RZ, 0x10, R51 ;  /* 0x00000010ff337819 */ /* 0x000fe40000011633 */
[----:B------:R-:W-:Y:S01]  /*32dc0*/  SHF.R.U32.HI R62, RZ, 0x10, R63 ;  /* 0x00000010ff3e7819 */ /* 0x000fe2000001163f */
[----:B------:R-:W-:Y:S01]  /*32dd0*/  FMUL.FTZ R49, R37, R41 ;  /* 0x0000002925317220 */ /* 0x000fe20000410000 */
[----:B------:R-:W-:-:S02]  /*32de0*/  LOP3.LUT R38, R13, 0xffff0000, RZ, 0xc0, !PT ;  /* 0xffff00000d267812 */ /* 0x000fc400078ec0ff */
[----:B------:R-:W-:Y:S01]  /*32df0*/  PRMT R116, R116, 0x5410, R43 ;  /* 0x0000541074747816 */ /* 0x000fe2000000002b */
[-C--:B------:R-:W-:Y:S01]  /*32e00*/  FMUL.FTZ R43, R37, R42.reuse ;  /* 0x0000002a252b7220 */ /* 0x080fe20000410000 */
[----:B------:R-:W-:Y:S01]  /*32e10*/  LOP3.LUT R119, R119, 0xffff0000, RZ, 0xc0, !PT ;  /* 0xffff000077777812 */ /* 0x000fe200078ec0ff */
[----:B------:R-:W-:Y:S01]  /*32e20*/  FFMA.FTZ R49, R28, R42, R49 ;  /* 0x0000002a1c317223 */ /* 0x000fe20000010031 */
[----:B------:R-:W-:Y:S01]  /*32e30*/  PRMT R114, R114, 0x5410, R51 ;  /* 0x0000541072727816 */ /* 0x000fe20000000033 */
[----:B------:R-:W-:Y:S01]  /*32e40*/  FFMA.FTZ R43, R28, R41, -R43 ;  /* 0x000000291c2b7223 */ /* 0x000fe2000001082b */
[----:B------:R-:W-:Y:S01]  /*32e50*/  PRMT R117, R117, 0x5410, R62 ;  /* 0x0000541075757816 */ /* 0x000fe2000000003e */
[----:B------:R-:W-:Y:S01]  /*32e60*/  FMUL.FTZ R51, R38, R119 ;  /* 0x0000007726337220 */ /* 0x000fe20000410000 */
[----:B------:R-:W-:Y:S01]  /*32e70*/  LOP3.LUT R37, R112, 0xffff0000, RZ, 0xc0, !PT ;  /* 0xffff000070257812 */ /* 0x000fe200078ec0ff */
[----:B------:R-:W-:Y:S01]  /*32e80*/  IMAD.U32 R28, R114, 0x10000, RZ ;  /* 0x00010000721c7824 */ /* 0x000fe200078e00ff */
[----:B------:R-:W-:Y:S01]  /*32e90*/  LOP3.LUT R30, R9, 0xffff0000, RZ, 0xc0, !PT ;  /* 0xffff0000091e7812 */ /* 0x000fe200078ec0ff */
[----:B------:R-:W-:Y:S01]  /*32ea0*/  IMAD.U32 R41, R117, 0x10000, RZ ;  /* 0x0001000075297824 */ /* 0x000fe200078e00ff */
[----:B------:R-:W-:Y:S01]  /*32eb0*/  LOP3.LUT R36, R12, 0xffff0000, RZ, 0xc0, !PT ;  /* 0xffff00000c247812 */ /* 0x000fe200078ec0ff */
[-C--:B------:R-:W-:Y:S01]  /*32ec0*/  FMUL.FTZ R53, R38, R37.reuse ;  /* 0x0000002526357220 */ /* 0x080fe20000410000 */
[----:B------:R-:W-:Y:S01]  /*32ed0*/  LOP3.LUT R40, R15, 0xffff0000, RZ, 0xc0, !PT ;  /* 0xffff00000f287812 */ /* 0x000fe200078ec0ff */
[C---:B------:R-:W-:Y:S01]  /*32ee0*/  FFMA.FTZ R38, R30.reuse, R37, -R51 ;  /* 0x000000251e267223 */ /* 0x040fe20000010833 */
[----:B------:R-:W-:Y:S01]  /*32ef0*/  LOP3.LUT R117, R117, 0xffff0000, RZ, 0xc0, !PT ;  /* 0xffff000075757812 */ /* 0x000fe200078ec0ff */
[----:B------:R-:W-:Y:S01]  /*32f00*/  IMAD.U32 R12, R11, 0x10000, RZ ;  /* 0x000100000b0c7824 */ /* 0x000fe200078e00ff */
[----:B------:R-:W-:Y:S01]  /*32f10*/  PRMT R113, R113, 0x5410, R48 ;  /* 0x0000541071717816 */ /* 0x000fe20000000030 */
[C---:B------:R-:W-:Y:S01]  /*32f20*/  FMUL.FTZ R37, R39.reuse, R41 ;  /* 0x0000002927257220 */ /* 0x040fe20000410000 */
[-C--:B------:R-:W-:Y:S01]  /*32f30*/  FMUL.FTZ R50, R39, R28.reuse ;  /* 0x0000001c27327220 */ /* 0x080fe20000410000 */
[----:B------:R-:W-:Y:S01]  /*32f40*/  LOP3.LUT R13, R11, 0xffff0000, RZ, 0xc0, !PT ;  /* 0xffff00000b0d7812 */ /* 0x000fe200078ec0ff */
[----:B------:R-:W-:Y:S01]  /*32f50*/  FFMA.FTZ R42, R30, R119, R53 ;  /* 0x000000771e2a7223 */ /* 0x000fe20000010035 */
[----:B------:R-:W-:Y:S01]  /*32f60*/  LOP3.LUT R114, R114, 0xffff0000, RZ, 0xc0, !PT ;  /* 0xffff000072727812 */ /* 0x000fe200078ec0ff */
[C---:B------:R-:W-:Y:S01]  /*32f70*/  FFMA.FTZ R48, R12.reuse, R28, -R37 ;  /* 0x0000001c0c307223 */ /* 0x040fe20000010825 */
[----:B------:R-:W-:Y:S01]  /*32f80*/  FFMA.FTZ R50, R12, R41, R50 ;  /* 0x000000290c327223 */ /* 0x000fe20000010032 */
[----:B------:R-:W-:Y:S01]  /*32f90*/  FMUL.FTZ R30, R40, R117 ;  /* 0x00000075281e7220 */ /* 0x000fe20000410000 */
[----:B------:R-:W-:-:S02]  /*32fa0*/  IMAD.U32 R12, R113, 0x10000, RZ ;  /* 0x00010000710c7824 */ /* 0x000fc400078e00ff */
[-C--:B------:R-:W-:Y:S01]  /*32fb0*/  FMUL.FTZ R40, R40, R114.reuse ;  /* 0x0000007228287220 */ /* 0x080fe20000410000 */
[C---:B------:R-:W-:Y:S02]  /*32fc0*/  IMAD.U32 R28, R118.reuse, 0x10000, RZ ;  /* 0x00010000761c7824 */ /* 0x040fe400078e00ff */
[----:B------:R-:W-:Y:S01]  /*32fd0*/  FFMA.FTZ R51, R13, R114, -R30 ;  /* 0x000000720d337223 */ /* 0x000fe2000001081e */
[----:B------:R-:W-:Y:S01]  /*32fe0*/  LOP3.LUT R37, R118, 0xffff0000, RZ, 0xc0, !PT ;  /* 0xffff000076257812 */ /* 0x000fe200078ec0ff */
[----:B------:R-:W-:Y:S01]  /*32ff0*/  IMAD.U32 R9, R8, 0x10000, RZ ;  /* 0x0001000008097824 */ /* 0x000fe200078e00ff */
[----:B------:R-:W-:Y:S01]  /*33000*/  LOP3.LUT R113, R113, 0xffff0000, RZ, 0xc0, !PT ;  /* 0xffff000071717812 */ /* 0x000fe200078ec0ff */
[C---:B------:R-:W-:Y:S01]  /*33010*/  FMUL.FTZ R30, R34.reuse, R28 ;  /* 0x0000001c221e7220 */ /* 0x040fe20000410000 */
[----:B------:R-:W-:Y:S01]  /*33020*/  FMUL.FTZ R39, R34, R12 ;  /* 0x0000000c22277220 */ /* 0x000fe20000410000 */
[----:B------:R-:W-:Y:S01]  /*33030*/  LOP3.LUT R8, R8, 0xffff0000, RZ, 0xc0, !PT ;  /* 0xffff000008087812 */ /* 0x000fe200078ec0ff */
[----:B------:R-:W-:Y:S01]  /*33040*/  FFMA.FTZ R117, R13, R117, R40 ;  /* 0x000000750d757223 */ /* 0x000fe20000010028 */
[----:B------:R-:W-:-:S02]  /*33050*/  IMAD.U32 R15, R14, 0x10000, RZ ;  /* 0x000100000e0f7824 */ /* 0x000fc400078e00ff */
[----:B------:R-:W-:Y:S01]  /*33060*/  FMUL.FTZ R13, R36, R37 ;  /* 0x00000025240d7220 */ /* 0x000fe20000410000 */
[C---:B------:R-:W-:Y:S01]  /*33070*/  FFMA.FTZ R30, R9.reuse, R12, -R30 ;  /* 0x0000000c091e7223 */ /* 0x040fe2000001081e */
[----:B------:R-:W-:Y:S01]  /*33080*/  FFMA.FTZ R39, R9, R28, R39 ;  /* 0x0000001c09277223 */ /* 0x000fe20000010027 */
[----:B------:R-:W-:Y:S01]  /*33090*/  LOP3.LUT R14, R14, 0xffff0000, RZ, 0xc0, !PT ;  /* 0xffff00000e0e7812 */ /* 0x000fe200078ec0ff */
[-C--:B------:R-:W-:Y:S01]  /*330a0*/  FMUL.FTZ R41, R36, R113.reuse ;  /* 0x0000007124297220 */ /* 0x080fe20000410000 */
[C---:B------:R-:W-:Y:S01]  /*330b0*/  IMAD.U32 R12, R115.reuse, 0x10000, RZ ;  /* 0x00010000730c7824 */ /* 0x040fe200078e00ff */
[C---:B------:R-:W-:Y:S01]  /*330c0*/  LOP3.LUT R9, R116.reuse, 0xffff0000, RZ, 0xc0, !PT ;  /* 0xffff000074097812 */ /* 0x040fe200078ec0ff */
[----:B------:R-:W-:Y:S01]  /*330d0*/  IMAD.U32 R28, R116, 0x10000, RZ ;  /* 0x00010000741c7824 */ /* 0x000fe200078e00ff */
[----:B------:R-:W-:Y:S01]  /*330e0*/  LOP3.LUT R115, R115, 0xffff0000, RZ, 0xc0, !PT ;  /* 0xffff000073737812 */ /* 0x000fe200078ec0ff */
[----:B------:R-:W-:Y:S01]  /*330f0*/  FFMA.FTZ R13, R8, R113, -R13 ;  /* 0x00000071080d7223 */ /* 0x000fe2000001080d */
[----:B------:R-:W-:-:S02]  /*33100*/  IMAD.U32 R11, R10, 0x10000, RZ ;  /* 0x000100000a0b7824 */ /* 0x000fc400078e00ff */
        /* <DEDUP_REMOVED lines=21> */
.L_x_2018:
[----:B------:R-:W-:Y:S05]  /*33260*/  BSYNC B3 ;  /* 0x0000000000037941 */ /* 0x000fea0003800000 */
.L_x_2017:
        /* <DEDUP_REMOVED lines=11> */
.L_x_2016:
[----:B------:R-:W-:Y:S05]  /*33320*/  BSYNC B2 ;  /* 0x0000000000027941 */ /* 0x000fea0003800000 */
.L_x_2015:
[----:B------:R-:W-:Y:S02]  /*33330*/  R2UR UR4, R82 ;  /* 0x00000000520472ca */ /* 0x000fe400000e0000 */
[----:B------:R-:W-:-:S13]  /*33340*/  R2UR UR5, R83 ;  /* 0x00000000530572ca */ /* 0x000fda00000e0000 */
[----:B------:R-:W2:Y:S02]  /*33350*/  LD.E.U8 R90, desc[UR4][R90.64] ;  /* 0x000000045a5a7980 */ /* 0x000ea4000c101100 */
[----:B--2---:R-:W-:-:S13]  /*33360*/  LOP3.LUT P0, RZ, R90, 0x4, RZ, 0xc0, !PT ;  /* 0x000000045aff7812 */ /* 0x004fda000780c0ff */
[----:B------:R-:W-:Y:S05]  /*33370*/  @!P0 BRA `(.L_x_1968) ;  /* 0x0000001400ac8947 */ /* 0x000fea0003800000 */
[----:B------:R-:W-:Y:S02]  /*33380*/  R2UR UR4, R82 ;  /* 0x00000000520472ca */ /* 0x000fe400000e0000 */
[----:B------:R-:W-:-:S13]  /*33390*/  R2UR UR5, R83 ;  /* 0x00000000530572ca */ /* 0x000fda00000e0000 */
[----:B------:R-:W2:Y:S01]  /*333a0*/  LD.E R88, desc[UR4][R88.64+0x4] ;  /* 0x0000040458587980 */ /* 0x000ea2000c101900 */
[----:B------:R-:W-:Y:S01]  /*333b0*/  VIADD R103, R103, 0x40 ;  /* 0x0000004067677836 */ /* 0x000fe20000000000 */
[----:B-1----:R-:W-:Y:S01]  /*333c0*/  SHF.R.S32.HI R14, RZ, 0x1f, R121 ;  /* 0x0000001fff0e7819 */ /* 0x002fe20000011479 */
[----:B------:R-:W-:Y:S01]  /*333d0*/  IMAD.SHL.U32 R12, R121, 0x40, RZ ;  /* 0x00000040790c7824 */ /* 0x000fe200078e00ff */
[----:B------:R-:W-:Y:S02]  /*333e0*/  R2UR UR6, R82 ;  /* 0x00000000520672ca */ /* 0x000fe400000e0000 */
[----:B------:R-:W-:Y:S02]  /*333f0*/  LEA.HI R14, R14, R121, RZ, 0x3 ;  /* 0x000000790e0e7211 */ /* 0x000fe400078f18ff */
[----:B------:R-:W-:Y:S02]  /*33400*/  LOP3.LUT R13, R12, 0x1c0, RZ, 0xc0, !PT ;  /* 0x000001c00c0d7812 */ /* 0x000fe400078ec0ff */
[----:B------:R-:W-:Y:S01]  /*33410*/  R2UR UR7, R83 ;  /* 0x00000000530772ca */ /* 0x000fe200000e0000 */
[----:B------:R-:W-:Y:S01]  /*33420*/  IMAD.SHL.U32 R14, R14, 0x40, RZ ;  /* 0x000000400e0e7824 */ /* 0x000fe200078e00ff */
[----:B------:R-:W-:-:S04]  /*33430*/  SHF.R.U32.HI R31, RZ, 0x3, R13 ;  /* 0x00000003ff1f7819 */ /* 0x000fc8000001160d */
[----:B------:R-:W-:Y:S01]  /*33440*/  LOP3.LUT R15, R14, 0xfffffe00, RZ, 0xc0, !PT ;  /* 0xfffffe000e0f7812 */ /* 0x000fe200078ec0ff */
[----:B------:R-:W-:Y:S01]  /*33450*/  BSSY B2, `(.L_x_2019) ;  /* 0x0000083000027945 */ /* 0x000fe20003800000 */
[----:B--2---:R-:W-:-:S04]  /*33460*/  LEA.HI R8, R88, R88, RZ, 0x1 ;  /* 0x0000005858087211 */ /* 0x004fc800078f08ff */
[----:B------:R-:W-:-:S04]  /*33470*/  SHF.R.S32.HI R28, RZ, 0x1, R8 ;  /* 0x00000001ff1c7819 */ /* 0x000fc80000011408 */
[----:B------:R-:W-:-:S04]  /*33480*/  ISETP.GE.AND P0, PT, R103, R28, PT ;  /* 0x0000001c6700720c */ /* 0x000fc80003f06270 */
[----:B------:R-:W-:-:S05]  /*33490*/  SEL R8, R28, RZ, P0 ;  /* 0x000000ff1c087207 */ /* 0x000fca0000000000 */
[----:B------:R-:W-:-:S04]  /*334a0*/  IMAD.IADD R8, R103, 0x1, R8 ;  /* 0x0000000167087824 */ /* 0x000fc800078e0208 */
[----:B------:R-:W-:Y:S01]  /*334b0*/  @P0 IMAD.IADD R100, R95, 0x1, -R100 ;  /* 0x000000015f640824 */ /* 0x000fe200078e0a64 */
[----:B------:R-:W-:-:S04]  /*334c0*/  SHF.R.S32.HI R9, RZ, 0x1f, R8 ;  /* 0x0000001fff097819 */ /* 0x000fc80000011408 */
[----:B------:R-:W-:Y:S02]  /*334d0*/  SHF.R.S32.HI R11, RZ, 0x1f, R100 ;  /* 0x0000001fff0b7819 */ /* 0x000fe40000011464 */
[----:B------:R-:W-:Y:S02]  /*334e0*/  LEA.HI R10, R9, R8, RZ, 0x3 ;  /* 0x00000008090a7211 */ /* 0x000fe400078f18ff */
[----:B------:R-:W-:Y:S02]  /*334f0*/  LEA.HI R11, R11, R100, RZ, 0x4 ;  /* 0x000000640b0b7211 */ /* 0x000fe400078f20ff */
[----:B------:R-:W-:Y:S02]  /*33500*/  SHF.R.S32.HI R30, RZ, 0x3, R10 ;  /* 0x00000003ff1e7819 */ /* 0x000fe4000001140a */
[----:B------:R-:W-:Y:S02]  /*33510*/  LEA.HI R8, R9, R8, RZ, 0x6 ;  /* 0x0000000809087211 */ /* 0x000fe400078f30ff */
[----:B------:R-:W-:-:S02]  /*33520*/  LEA.HI.SX32 R11, R11, R30, 0x1c ;  /* 0x0000001e0b0b7211 */ /* 0x000fc400078fe2ff */
[----:B------:R-:W-:Y:S02]  /*33530*/  SHF.R.S32.HI R8, RZ, 0x6, R8 ;  /* 0x00000006ff087819 */ /* 0x000fe40000011408 */
[----:B------:R-:W-:Y:S01]  /*33540*/  SHF.R.S32.HI R12, RZ, 0x1f, R11 ;  /* 0x0000001fff0c7819 */ /* 0x000fe2000001140b */
[----:B------:R-:W-:Y:S01]  /*33550*/  IMAD.SHL.U32 R29, R11, 0x8, RZ ;  /* 0x000000080b1d7824 */ /* 0x000fe200078e00ff */
[----:B------:R-:W-:Y:S01]  /*33560*/  LOP3.LUT R10, R13, 0x38, R10, 0xf8, !PT ;  /* 0x000000380d0a7812 */ /* 0x000fe200078ef80a */
[----:B------:R-:W-:Y:S01]  /*33570*/  IMAD R8, R8, 0x1800, R15 ;  /* 0x0000180008087824 */ /* 0x000fe200078e020f */
[----:B------:R-:W-:Y:S02]  /*33580*/  LEA.HI R12, R12, R11, RZ, 0x3 ;  /* 0x0000000b0c0c7211 */ /* 0x000fe400078f18ff */
[----:B------:R-:W-:Y:S02]  /*33590*/  LOP3.LUT R9, R10, R31, RZ, 0x3c, !PT ;  /* 0x0000001f0a097212 */ /* 0x000fe400078e3cff */
[----:B------:R-:W-:-:S02]  /*335a0*/  SHF.R.S32.HI R12, RZ, 0x3, R12 ;  /* 0x00000003ff0c7819 */ /* 0x000fc4000001140c */
[----:B------:R-:W-:Y:S01]  /*335b0*/  LOP3.LUT R11, R13, 0x38, R29, 0xf8, !PT ;  /* 0x000000380d0b7812 */ /* 0x000fe200078ef81d */
[----:B------:R-:W-:Y:S02]  /*335c0*/  IMAD.IADD R8, R8, 0x1, R9 ;  /* 0x0000000108087824 */ /* 0x000fe400078e0209 */
[----:B------:R-:W-:Y:S01]  /*335d0*/  IMAD R12, R12, 0x1800, R15 ;  /* 0x000018000c0c7824 */ /* 0x000fe200078e020f */
[----:B------:R-:W-:Y:S02]  /*335e0*/  LOP3.LUT R11, R11, R31, RZ, 0x3c, !PT ;  /* 0x0000001f0b0b7212 */ /* 0x000fe400078e3cff */
[----:B------:R-:W-:-:S03]  /*335f0*/  IADD3 R9, P0, R101, R8, RZ ;  /* 0x0000000865097210 */ /* 0x000fc60007f1e0ff */
[----:B------:R-:W-:Y:S02]  /*33600*/  IMAD.IADD R12, R12, 0x1, R11 ;  /* 0x000000010c0c7824 */ /* 0x000fe400078e020b */
[----:B------:R-:W-:Y:S01]  /*33610*/  IMAD.X R10, RZ, RZ, R102, P0 ;  /* 0x000000ffff0a7224 */ /* 0x000fe200000e0666 */
[----:B------:R-:W-:Y:S02]  /*33620*/  LEA R8, P0, R9, R92, 0x1 ;  /* 0x0000005c09087211 */ /* 0x000fe400078008ff */
[----:B------:R-:W-:Y:S02]  /*33630*/  IADD3 R101, P1, R101, R12, RZ ;  /* 0x0000000c65657210 */ /* 0x000fe40007f3e0ff */
[-C--:B------:R-:W-:Y:S02]  /*33640*/  LEA.HI.X R9, R9, R93.reuse, R10, 0x1, P0 ;  /* 0x0000005d09097211 */ /* 0x080fe400000f0c0a */
[----:B------:R-:W-:Y:S01]  /*33650*/  ISETP.GE.AND P0, PT, R103, R28, PT ;  /* 0x0000001c6700720c */ /* 0x000fe20003f06270 */
[----:B------:R-:W-:Y:S01]  /*33660*/  IMAD.X R102, RZ, RZ, R102, P1 ;  /* 0x000000ffff667224 */ /* 0x000fe200008e0666 */
[C---:B------:R-:W-:Y:S01]  /*33670*/  LEA R12, P1, R101.reuse, R92, 0x1 ;  /* 0x0000005c650c7211 */ /* 0x040fe200078208ff */
[----:B------:R-:W-:Y:S01]  /*33680*/  IMAD.SHL.U32 R49, R30, 0x8, RZ ;  /* 0x000000081e317824 */ /* 0x000fe200078e00ff */
[----:B------:R-:W5:Y:S02]  /*33690*/  LD.E.128 R8, desc[UR4][R8.64] ;  /* 0x0000000408087980 */ /* 0x000f64000c101d00 */
[----:B------:R-:W-:-:S02]  /*336a0*/  LEA.HI.X R13, R101, R93, R102, 0x1, P1 ;  /* 0x0000005d650d7211 */ /* 0x000fc400008f0c66 */
[----:B------:R-:W-:-:S04]  /*336b0*/  IADD3 R51, P1, R49, R86, RZ ;  /* 0x0000005631337210 */ /* 0x000fc80007f3e0ff */
[----:B------:R-:W5:Y:S01]  /*336c0*/  LD.E.128 R12, desc[UR6][R12.64] ;  /* 0x000000060c0c7980 */ /* 0x000f62000c101d00 */
[----:B------:R-:W-:Y:S08]  /*336d0*/  @P0 BRA `(.L_x_2020) ;  /* 0x0000000400680947 */ /* 0x000ff00003800000 */
[--C-:B------:R-:W-:Y:S01]  /*336e0*/  SHF.R.U64 R39, R56, 0x10, R57.reuse ;  /* 0x0000001038277819 */ /* 0x100fe20000001239 */
[----:B-----5:R-:W-:Y:S01]  /*336f0*/  IMAD.U32 R34, R13, 0x10000, RZ ;  /* 0x000100000d227824 */ /* 0x020fe200078e00ff */
[----:B------:R-:W-:Y:S01]  /*33700*/  SHF.R.U32.HI R56, RZ, 0x10, R57 ;  /* 0x00000010ff387819 */ /* 0x000fe20000011639 */
[----:B------:R-:W-:Y:S01]  /*33710*/  IMAD.U32 R28, R9, 0x10000, RZ ;  /* 0x00010000091c7824 */ /* 0x000fe200078e00ff */
[--C-:B------:R-:W-:Y:S01]  /*33720*/  SHF.R.U64 R53, R44, 0x10, R45.reuse ;  /* 0x000000102c357819 */ /* 0x100fe2000000122d */
        /* <DEDUP_REMOVED lines=9> */
[----:B------:R-:W-:Y:S02]  /*337c0*/  SHF.R.U32.HI R46, RZ, 0x10, R47 ;  /* 0x00000010ff2e7819 */ /* 0x000fe4000001162f */
[----:B------:R-:W-:Y:S02]  /*337d0*/  SHF.R.U32.HI R58, RZ, 0x10, R59 ;  /* 0x00000010ff3a7819 */ /* 0x000fe4000001163b */
[----:B------:R-:W-:Y:S01]  /*337e0*/  PRMT R110, R110, 0x5410, R39 ;  /* 0x000054106e6e7816 */ /* 0x000fe20000000027 */
[----:B------:R-:W-:Y:S01]  /*337f0*/  IMAD.U32 R39, R107, 0x10000, RZ ;  /* 0x000100006b277824 */ /* 0x000fe200078e00ff */
[----:B------:R-:W-:Y:S01]  /*33800*/  PRMT R108, R108, 0x5410, R43 ;  /* 0x000054106c6c7816 */ /* 0x000fe2000000002b */
[C---:B------:R-:W-:Y:S01]  /*33810*/  FMUL.FTZ R43, R34.reuse, R41 ;  /* 0x00000029222b7220 */ /* 0x040fe20000410000 */
[----:B------:R-:W-:Y:S01]  /*33820*/  LOP3.LUT R35, R13, 0xffff0000, RZ, 0xc0, !PT ;  /* 0xffff00000d237812 */ /* 0x000fe200078ec0ff */
[-C--:B------:R-:W-:Y:S01]  /*33830*/  FMUL.FTZ R45, R34, R39.reuse ;  /* 0x00000027222d7220 */ /* 0x080fe20000410000 */
[----:B------:R-:W-:Y:S01]  /*33840*/  PRMT R105, R105, 0x5410, R46 ;  /* 0x0000541069697816 */ /* 0x000fe2000000002e */
[C---:B------:R-:W-:Y:S01]  /*33850*/  FFMA.FTZ R38, R28.reuse, R39, -R43 ;  /* 0x000000271c267223 */ /* 0x040fe2000001082b */
[----:B------:R-:W-:Y:S01]  /*33860*/  PRMT R109, R109, 0x5410, R58 ;  /* 0x000054106d6d7816 */ /* 0x000fe2000000003a */
[----:B------:R-:W-:Y:S01]  /*33870*/  FFMA.FTZ R45, R28, R41, R45 ;  /* 0x000000291c2d7223 */ /* 0x000fe2000001002d */
        /* <DEDUP_REMOVED lines=8> */
[----:B------:R-:W-:Y:S01]  /*33900*/  LOP3.LUT R34, R109, 0xffff0000, RZ, 0xc0, !PT ;  /* 0xffff00006d227812 */ /* 0x000fe200078ec0ff */
[C---:B------:R-:W-:Y:S01]  /*33910*/  FMUL.FTZ R41, R36.reuse, R43 ;  /* 0x0000002b24297220 */ /* 0x040fe20000410000 */
[----:B------:R-:W-:Y:S01]  /*33920*/  LOP3.LUT R28, R105, 0xffff0000, RZ, 0xc0, !PT ;  /* 0xffff0000691c7812 */ /* 0x000fe200078ec0ff */
[----:B------:R-:W-:Y:S01]  /*33930*/  FMUL.FTZ R40, R36, R39 ;  /* 0x0000002724287220 */ /* 0x000fe20000410000 */
[----:B------:R-:W-:Y:S01]  /*33940*/  LOP3.LUT R33, R12, 0xffff0000, RZ, 0xc0, !PT ;  /* 0xffff00000c217812 */ /* 0x000fe200078ec0ff */
[C---:B------:R-:W-:Y:S01]  /*33950*/  IMAD.U32 R12, R11.reuse, 0x10000, RZ ;  /* 0x000100000b0c7824 */ /* 0x040fe200078e00ff */
[----:B------:R-:W-:Y:S01]  /*33960*/  PRMT R106, R106, 0x5410, R53 ;  /* 0x000054106a6a7816 */ /* 0x000fe20000000035 */
[C---:B------:R-:W-:Y:S01]  /*33970*/  FFMA.FTZ R47, R30.reuse, R107, -R47 ;  /* 0x0000006b1e2f7223 */ /* 0x040fe2000001082f */
[----:B------:R-:W-:Y:S01]  /*33980*/  FFMA.FTZ R36, R30, R111, R35 ;  /* 0x0000006f1e247223 */ /* 0x000fe20000010023 */
[----:B------:R-:W-:Y:S01]  /*33990*/  LOP3.LUT R13, R11, 0xffff0000, RZ, 0xc0, !PT ;  /* 0xffff00000b0d7812 */ /* 0x000fe200078ec0ff */
[----:B------:R-:W-:-:S02]  /*339a0*/  IMAD.U32 R30, R110, 0x10000, RZ ;  /* 0x000100006e1e7824 */ /* 0x000fc400078e00ff */
[C---:B------:R-:W-:Y:S01]  /*339b0*/  FMUL.FTZ R42, R37.reuse, R34 ;  /* 0x00000022252a7220 */ /* 0x040fe20000410000 */
[-C--:B------:R-:W-:Y:S01]  /*339c0*/  FMUL.FTZ R44, R37, R28.reuse ;  /* 0x0000001c252c7220 */ /* 0x080fe20000410000 */
[----:B------:R-:W-:Y:S01]  /*339d0*/  LOP3.LUT R110, R110, 0xffff0000, RZ, 0xc0, !PT ;  /* 0xffff00006e6e7812 */ /* 0x000fe200078ec0ff */
[C---:B------:R-:W-:Y:S01]  /*339e0*/  FFMA.FTZ R41, R12.reuse, R39, -R41 ;  /* 0x000000270c297223 */ /* 0x040fe20000010829 */
[----:B------:R-:W-:Y:S01]  /*339f0*/  FFMA.FTZ R40, R12, R43, R40 ;  /* 0x0000002b0c287223 */ /* 0x000fe20000010028 */
[C---:B------:R-:W-:Y:S01]  /*33a00*/  IMAD.U32 R12, R106.reuse, 0x10000, RZ ;  /* 0x000100006a0c7824 */ /* 0x040fe200078e00ff */
[----:B------:R-:W-:Y:S01]  /*33a10*/  LOP3.LUT R106, R106, 0xffff0000, RZ, 0xc0, !PT ;  /* 0xffff00006a6a7812 */ /* 0x000fe200078ec0ff */
[C---:B------:R-:W-:Y:S01]  /*33a20*/  IMAD.U32 R9, R8.reuse, 0x10000, RZ ;  /* 0x0001000008097824 */ /* 0x040fe200078e00ff */
[----:B------:R-:W-:Y:S01]  /*33a30*/  LOP3.LUT R8, R8, 0xffff0000, RZ, 0xc0, !PT ;  /* 0xffff000008087812 */ /* 0x000fe200078ec0ff */
[C---:B------:R-:W-:Y:S01]  /*33a40*/  FFMA.FTZ R42, R13.reuse, R28, -R42 ;  /* 0x0000001c0d2a7223 */ /* 0x040fe2000001082a */
[----:B------:R-:W-:Y:S01]  /*33a50*/  FFMA.FTZ R37, R13, R34, R44 ;  /* 0x000000220d257223 */ /* 0x000fe2000001002c */
[----:B------:R-:W-:Y:S01]  /*33a60*/  FMUL.FTZ R13, R33, R110 ;  /* 0x0000006e210d7220 */ /* 0x000fe20000410000 */
[C---:B------:R-:W-:Y:S01]  /*33a70*/  FMUL.FTZ R28, R31.reuse, R30 ;  /* 0x0000001e1f1c7220 */ /* 0x040fe20000410000 */
[----:B------:R-:W-:Y:S01]  /*33a80*/  FMUL.FTZ R35, R31, R12 ;  /* 0x0000000c1f237220 */ /* 0x000fe20000410000 */
[----:B------:R-:W-:Y:S01]  /*33a90*/  FMUL.FTZ R33, R33, R106 ;  /* 0x0000006a21217220 */ /* 0x000fe20000410000 */
[----:B------:R-:W-:-:S02]  /*33aa0*/  IMAD.U32 R15, R14, 0x10000, RZ ;  /* 0x000100000e0f7824 */ /* 0x000fc400078e00ff */
[----:B------:R-:W-:Y:S01]  /*33ab0*/  FFMA.FTZ R106, R8, R106, -R13 ;  /* 0x0000006a086a7223 */ /* 0x000fe2000001080d */
[----:B------:R-:W-:Y:S01]  /*33ac0*/  LOP3.LUT R14, R14, 0xffff0000, RZ, 0xc0, !PT ;  /* 0xffff00000e0e7812 */ /* 0x000fe200078ec0ff */
[C---:B------:R-:W-:Y:S01]  /*33ad0*/  FFMA.FTZ R31, R9.reuse, R12, -R28 ;  /* 0x0000000c091f7223 */ /* 0x040fe2000001081c */
[----:B------:R-:W-:Y:S01]  /*33ae0*/  FFMA.FTZ R35, R9, R30, R35 ;  /* 0x0000001e09237223 */ /* 0x000fe20000010023 */
[C---:B------:R-:W-:Y:S01]  /*33af0*/  LOP3.LUT R13, R108.reuse, 0xffff0000, RZ, 0xc0, !PT ;  /* 0xffff00006c0d7812 */ /* 0x040fe200078ec0ff */
[----:B------:R-:W-:Y:S01]  /*33b00*/  IMAD.U32 R28, R108, 0x10000, RZ ;  /* 0x000100006c1c7824 */ /* 0x000fe200078e00ff */
[C---:B------:R-:W-:Y:S01]  /*33b10*/  LOP3.LUT R9, R104.reuse, 0xffff0000, RZ, 0xc0, !PT ;  /* 0xffff000068097812 */ /* 0x040fe200078ec0ff */
[----:B------:R-:W-:Y:S02]  /*33b20*/  IMAD.U32 R12, R104, 0x10000, RZ ;  /* 0x00010000680c7824 */ /* 0x000fe400078e00ff */
[----:B------:R-:W-:Y:S01]  /*33b30*/  FFMA.FTZ R8, R8, R110, R33 ;  /* 0x0000006e08087223 */ /* 0x000fe20000010021 */
[C---:B------:R-:W-:Y:S01]  /*33b40*/  IMAD.U32 R11, R10.reuse, 0x10000, RZ ;  /* 0x000100000a0b7824 */ /* 0x040fe200078e00ff */
        /* <DEDUP_REMOVED lines=16> */
[----:B------:R-:W-:Y:S02]  /*33c50*/  F2FP.BF16.F32.PACK_AB R11, R42, R41 ;  /* 0x000000292a0b723e */ /* 0x000fe400000010ff */
[----:B------:R-:W-:-:S02]  /*33c60*/  F2FP.BF16.F32.PACK_AB R13, R36, R45 ;  /* 0x0000002d240d723e */ /* 0x000fc400000010ff */
[----:B------:R-:W-:-:S07]  /*33c70*/  F2FP.BF16.F32.PACK_AB R10, R33, R30 ;  /* 0x0000001e210a723e */ /* 0x000fce00000010ff */
.L_x_2020:
[----:B------:R-:W-:Y:S05]  /*33c80*/  BSYNC B2 ;  /* 0x0000000000027941 */ /* 0x000fea0003800000 */
.L_x_2019:
[----:B------:R-:W-:Y:S02]  /*33c90*/  LEA.HI.X.SX32 R49, R49, R32, 0x1, P1 ;  /* 0x0000002031317211 */ /* 0x000fe400008f0eff */
[----:B------:R-:W-:Y:S02]  /*33ca0*/  LEA R30, P0, R51, R84, 0x1 ;  /* 0x00000054331e7211 */ /* 0x000fe400078008ff */
[----:B------:R-:W-:Y:S02]  /*33cb0*/  R2UR UR4, R82 ;  /* 0x00000000520472ca */ /* 0x000fe400000e0000 */
[----:B------:R-:W-:Y:S02]  /*33cc0*/  R2UR UR5, R83 ;  /* 0x00000000530572ca */ /* 0x000fe400000e0000 */
[----:B------:R-:W-:Y:S02]  /*33cd0*/  LEA.HI.X R31, R51, R85, R49, 0x1, P0 ;  /* 0x00000055331f7211 */ /* 0x000fe400000f0c31 */
[----:B------:R-:W-:-:S09]  /*33ce0*/  ISETP.GE.AND P0, PT, R29, R95, PT ;  /* 0x0000005f1d00720c */ /* 0x000fd20003f06270 */
[----:B-----5:R1:W-:Y:S04]  /*33cf0*/  ST.E.128 desc[UR4][R30.64], R8 ;  /* 0x000000081e007985 */ /* 0x0203e8000c101d04 */
[----:B------:R-:W-:Y:S05]  /*33d00*/  @P0 BRA `(.L_x_1968) ;  /* 0x0000000c00480947 */ /* 0x000fea0003800000 */
[----:B------:R-:W-:Y:S02]  /*33d10*/  IADD3 R87, P0, R29, R86, RZ ;  /* 0x000000561d577210 */ /* 0x000fe40007f1e0ff */
[----:B------:R-:W-:Y:S02]  /*33d20*/  R2UR UR4, R82 ;  /* 0x00000000520472ca */ /* 0x000fe400000e0000 */
[----:B------:R-:W-:Y:S02]  /*33d30*/  R2UR UR5, R83 ;  /* 0x00000000530572ca */ /* 0x000fe400000e0000 */
[----:B------:R-:W-:Y:S02]  /*33d40*/  LEA.HI.X.SX32 R29, R29, R32, 0x1, P0 ;  /* 0x000000201d1d7211 */ /* 0x000fe400000f0eff */
[----:B-1----:R-:W-:-:S04]  /*33d50*/  LEA R8, P0, R87, R84, 0x1 ;  /* 0x0000005457087211 */ /* 0x002fc800078008ff */
[----:B------:R-:W-:-:S05]  /*33d60*/  LEA.HI.X R9, R87, R85, R29, 0x1, P0 ;  /* 0x0000005557097211 */ /* 0x000fca00000f0c1d */
[----:B------:R1:W-:Y:S01]  /*33d70*/  ST.E.128 desc[UR4][R8.64], R12 ;  /* 0x0000000c08007985 */ /* 0x0003e2000c101d04 */
[----:B------:R-:W-:Y:S05]  /*33d80*/  BRA `(.L_x_1968) ;  /* 0x0000000c00287947 */ /* 0x000fea0003800000 */
.L_x_1934:
[----:B------:R-:W2:Y:S01]  /*33d90*/  LDL.64 R8, [R79+0x10] ;  /* 0x000010004f087983 */ /* 0x000ea20000100a00 */
[----:B------:R-:W-:Y:S02]  /*33da0*/  R2UR UR4, R82 ;  /* 0x00000000520472ca */ /* 0x000fe400000e0000 */
[----:B------:R-:W-:Y:S01]  /*33db0*/  R2UR UR5, R83 ;  /* 0x00000000530572ca */ /* 0x000fe200000e0000 */
[----:B------:R0:W5:Y:S04]  /*33dc0*/  LDL R10, [R80] ;  /* 0x00000000500a7983 */ /* 0x0001680000100800 */
[----:B------:R0:W5:Y:S08]  /*33dd0*/  LDL R11, [R80+0x4] ;  /* 0x00000400500b7983 */ /* 0x0001700000100800 */
[----:B--2---:R-:W2:Y:S01]  /*33de0*/  LD.E R12, desc[UR4][R8.64+0x1c] ;  /* 0x00001c04080c7980 */ /* 0x004ea2000c101900 */
[----:B------:R-:W-:Y:S01]  /*33df0*/  BSSY B2, `(.L_x_2021) ;  /* 0x0000005000027945 */ /* 0x000fe20003800000 */
[----:B--2---:R-:W-:-:S04]  /*33e00*/  LOP3.LUT R12, R12, 0x1, RZ, 0xfc, !PT ;  /* 0x000000010c0c7812 */ /* 0x004fc800078efcff */
[----:B------:R-:W-:-:S13]  /*33e10*/  ISETP.NE.AND P0, PT, R12, 0x3, PT ;  /* 0x000000030c00780c */ /* 0x000fda0003f05270 */
[----:B0-----:R-:W-:Y:S05]  /*33e20*/  @!P0 BRA `(.L_x_2022) ;  /* 0x0000000000048947 */ /* 0x001fea0003800000 */
[----:B------:R-:W-:Y:S01]  /*33e30*/  BPT.TRAP 0x1 ;  /* 0x000000040000795c */ /* 0x000fe20000300000 */
.L_x_2022:
[----:B------:R-:W-:Y:S05]  /*33e40*/  BSYNC B2 ;  /* 0x0000000000027941 */ /* 0x000fea0003800000 */
.L_x_2021:
        /* <DEDUP_REMOVED lines=9> */
.L_x_2048:
[----:B------:R-:W-:Y:S05]  /*33ee0*/  BSYNC B2 ;  /* 0x0000000000027941 */ /* 0x000fea0003800000 */
.L_x_2023:
[----:B------:R-:W2:Y:S04]  /*33ef0*/  LDL.64 R12, [R79] ;  /* 0x000000004f0c7983 */ /* 0x000ea80000100a00 */
[----:B------:R-:W3:Y:S04]  /*33f00*/  LDL.64 R8, [R79+0x18] ;  /* 0x000018004f087983 */ /* 0x000ee80000100a00 */
[----:B------:R-:W4:Y:S04]  /*33f10*/  LDL.64 R30, [R79+0x30] ;  /* 0x000030004f1e7983 */ /* 0x000f280000100a00 */
[----:B0-----:R-:W4:Y:S01]  /*33f20*/  LDL.64 R10, [R79+0x20] ;  /* 0x000020004f0a7983 */ /* 0x001f220000100a00 */
[----:B------:R-:W-:-:S02]  /*33f30*/  R2UR UR8, R82 ;  /* 0x00000000520872ca */ /* 0x000fc400000e0000 */
[C---:B------:R-:W-:Y:S01]  /*33f40*/  R2UR UR9, R83.reuse ;  /* 0x00000000530972ca */ /* 0x040fe200000e0000 */
[----:B------:R-:W4:Y:S01]  /*33f50*/  LDL R37, [R80] ;  /* 0x0000000050257983 */ /* 0x000f220000100800 */
[C---:B------:R-:W-:Y:S02]  /*33f60*/  R2UR UR4, R82.reuse ;  /* 0x00000000520472ca */ /* 0x040fe400000e0000 */
[C---:B------:R-:W-:Y:S01]  /*33f70*/  R2UR UR5, R83.reuse ;  /* 0x00000000530572ca */ /* 0x040fe200000e0000 */
[----:B------:R-:W5:Y:S01]  /*33f80*/  LDL.64 R14, [R79+0x38] ;  /* 0x000038004f0e7983 */ /* 0x000f620000100a00 */
[C---:B------:R-:W-:Y:S02]  /*33f90*/  R2UR UR10, R82.reuse ;  /* 0x00000000520a72ca */ /* 0x040fe400000e0000 */
[----:B------:R-:W-:Y:S02]  /*33fa0*/  R2UR UR11, R83 ;  /* 0x00000000530b72ca */ /* 0x000fe400000e0000 */
[----:B------:R-:W-:-:S02]  /*33fb0*/  R2UR UR6, R82 ;  /* 0x00000000520672ca */ /* 0x000fc400000e0000 */
[C---:B------:R-:W-:Y:S02]  /*33fc0*/  R2UR UR7, R83.reuse ;  /* 0x00000000530772ca */ /* 0x040fe400000e0000 */
[----:B------:R-:W-:Y:S02]  /*33fd0*/  R2UR UR12, R82 ;  /* 0x00000000520c72ca */ /* 0x000fe400000e0000 */
[----:B------:R-:W-:Y:S01]  /*33fe0*/  R2UR UR13, R83 ;  /* 0x00000000530d72ca */ /* 0x000fe200000e0000 */
[----:B--2---:R-:W2:Y:S04]  /*33ff0*/  LD.E R13, desc[UR8][R12.64] ;  /* 0x000000080c0d7980 */ /* 0x004ea8000c101900 */
[----:B---3--:R-:W3:Y:S04]  /*34000*/  LD.E R36, desc[UR4][R8.64] ;  /* 0x0000000408247980 */ /* 0x008ee8000c101900 */
[----:B----4-:R-:W4:Y:S04]  /*34010*/  LD.E R40, desc[UR10][R30.64] ;  /* 0x0000000a1e287980 */ /* 0x010f28000c101900 */
[----:B------:R-:W4:Y:S04]  /*34020*/  LD.E.64 R34, desc[UR6][R10.64+0x10] ;  /* 0x000010060a227980 */ /* 0x000f28000c101b00 */
[----:B------:R0:W4:Y:S01]  /*34030*/  LD.E.64 R38, desc[UR12][R8.64+0x8] ;  /* 0x0000080c08267980 */ /* 0x000122000c101b00 */
[----:B------:R-:W-:Y:S01]  /*34040*/  IMAD R41, R37, 0x4800, RZ ;  /* 0x0000480025297824 */ /* 0x000fe200078e02ff */
[----:B------:R-:W-:Y:S02]  /*34050*/  BSSY B2, `(.L_x_2025) ;  /* 0x0000055000027945 */ /* 0x000fe40003800000 */
[----:B------:R1:W5:Y:S02]  /*34060*/  LD.E.64 R28, desc[UR4][R10.64+0x8] ;  /* 0x000008040a1c7980 */ /* 0x000364000c101b00 */
[----:B------:R-:W-:-:S02]  /*34070*/  SHF.R.S32.HI R37, RZ, 0x1f, R41 ;  /* 0x0000001fff257819 */ /* 0x000fc40000011429 */
[----:B------:R1:W5:Y:S01]  /*34080*/  LD.E.64 R32, desc[UR6][R10.64+0x18] ;  /* 0x000018060a207980 */ /* 0x000362000c101b00 */
[----:B0-----:R-:W-:Y:S01]  /*34090*/  SHF.R.S32.HI R8, RZ, 0x1f, R26 ;  /* 0x0000001fff087819 */ /* 0x001fe2000001141a */
[----:B--2---:R-:W-:Y:S01]  /*340a0*/  IMAD R13, R26, -0x60, R13 ;  /* 0xffffffa01a0d7824 */ /* 0x004fe200078e020d */
[----:B---3--:R-:W-:-:S04]  /*340b0*/  IADD3 R43, P0, R36, R41, RZ ;  /* 0x00000029242b7210 */ /* 0x008fc80007f1e0ff */
[----:B------:R-:W-:Y:S02]  /*340c0*/  VIMNMX R45, R13, 0x60, PT ;  /* 0x000000600d2d7848 */ /* 0x000fe40003fe0100 */
[----:B------:R-:W-:Y:S02]  /*340d0*/  LEA.HI.X.SX32 R13, R36, R37, 0x1, P0 ;  /* 0x00000025240d7211 */ /* 0x000fe400000f0eff */
[----:B----4-:R-:W-:Y:S01]  /*340e0*/  ISETP.GE.AND P0, PT, R40, R45, PT ;  /* 0x0000002d2800720c */ /* 0x010fe20003f06270 */
[-C--:B------:R-:W-:Y:S02]  /*340f0*/  IMAD R9, R35, R26.reuse, RZ ;  /* 0x0000001a23097224 */ /* 0x080fe400078e02ff */
[----:B------:R-:W-:Y:S01]  /*34100*/  IMAD.WIDE.U32 R36, R34, R26, RZ ;  /* 0x0000001a22247225 */ /* 0x000fe200078e00ff */
[----:B------:R-:W-:-:S03]  /*34110*/  LEA R12, P1, R43, R38, 0x1 ;  /* 0x000000262b0c7211 */ /* 0x000fc600078208ff */
[----:B------:R-:W-:Y:S02]  /*34120*/  IMAD R9, R34, R8, R9 ;  /* 0x0000000822097224 */ /* 0x000fe400078e0209 */
[----:B------:R-:W-:Y:S01]  /*34130*/  IMAD.WIDE R34, R41, 0x2, R38 ;  /* 0x0000000229227825 */ /* 0x000fe200078e0226 */
[----:B------:R-:W-:-:S03]  /*34140*/  LEA.HI.X R13, R43, R39, R13, 0x1, P1 ;  /* 0x000000272b0d7211 */ /* 0x000fc600008f0c0d */
[----:B------:R-:W-:Y:S01]  /*34150*/  IMAD.IADD R41, R37, 0x1, R9 ;  /* 0x0000000125297824 */ /* 0x000fe200078e0209 */
[----:B-1----:R-:W-:Y:S06]  /*34160*/  @P0 BRA `(.L_x_2026) ;  /* 0x00000004000c0947 */ /* 0x002fec0003800000 */
[----:B------:R-:W-:Y:S02]  /*34170*/  R2UR UR4, R82 ;  /* 0x00000000520472ca */ /* 0x000fe400000e0000 */
[----:B------:R-:W-:-:S13]  /*34180*/  R2UR UR5, R83 ;  /* 0x00000000530572ca */ /* 0x000fda00000e0000 */
[----:B-----5:R-:W2:Y:S01]  /*34190*/  LD.E.U8 R40, desc[UR4][R14.64] ;  /* 0x000000040e287980 */ /* 0x020ea2000c101100 */
[C---:B------:R-:W-:Y:S01]  /*341a0*/  LEA R38, P1, R36.reuse, R32, 0x1 ;  /* 0x0000002024267211 */ /* 0x040fe200078208ff */
[----:B------:R-:W-:Y:S03]  /*341b0*/  BSSY B3, `(.L_x_2027) ;  /* 0x000000c000037945 */ /* 0x000fe60003800000 */
[----:B------:R-:W-:Y:S02]  /*341c0*/  LEA.HI.X R39, R36, R33, R41, 0x1, P1 ;  /* 0x0000002124277211 */ /* 0x000fe400008f0c29 */
[----:B--2---:R-:W-:-:S04]  /*341d0*/  LOP3.LUT R8, R40, 0x1, RZ, 0xc0, !PT ;  /* 0x0000000128087812 */ /* 0x004fc800078ec0ff */
[----:B------:R-:W-:-:S13]  /*341e0*/  ISETP.NE.U32.AND P0, PT, R8, 0x1, PT ;  /* 0x000000010800780c */ /* 0x000fda0003f05070 */
[----:B------:R-:W-:Y:S05]  /*341f0*/  @P0 BRA `(.L_x_2028) ;  /* 0x00000000001c0947 */ /* 0x000fea0003800000 */
[----:B------:R-:W-:Y:S02]  /*34200*/  R2UR UR4, R82 ;  /* 0x00000000520472ca */ /* 0x000fe400000e0000 */
[----:B------:R-:W-:-:S13]  /*34210*/  R2UR UR5, R83 ;  /* 0x00000000530572ca */ /* 0x000fda00000e0000 */
[----:B------:R-:W2:Y:S01]  /*34220*/  LD.E.128 R8, desc[UR4][R34.64] ;  /* 0x0000000422087980 */ /* 0x000ea2000c101d00 */
[----:B------:R-:W-:Y:S02]  /*34230*/  R2UR UR6, R82 ;  /* 0x00000000520672ca */ /* 0x000fe400000e0000 */
[----:B------:R-:W-:Y:S01]  /*34240*/  R2UR UR7, R83 ;  /* 0x00000000530772ca */ /* 0x000fe200000e0000 */
[----:B--2---:R0:W-:-:S12]  /*34250*/  ST.E.128 desc[UR4][R38.64], R8 ;  /* 0x0000000826007985 */ /* 0x0041d8000c101d04 */
[----:B------:R0:W5:Y:S02]  /*34260*/  LD.E.U8 R40, desc[UR6][R14.64] ;  /* 0x000000060e287980 */ /* 0x000164000c101100 */
.L_x_2028:
[----:B------:R-:W-:Y:S05]  /*34270*/  BSYNC B3 ;  /* 0x0000000000037941 */ /* 0x000fea0003800000 */
.L_x_2027:
[----:B-----5:R-:W-:Y:S01]  /*34280*/  LOP3.LUT P0, RZ, R40, 0x2, RZ, 0xc0, !PT ;  /* 0x0000000228ff7812 */ /* 0x020fe2000780c0ff */
[----:B------:R-:W-:-:S12]  /*34290*/  BSSY B3, `(.L_x_2029) ;  /* 0x0000009000037945 */ /* 0x000fd80003800000 */
[----:B------:R-:W-:Y:S05]  /*342a0*/  @!P0 BRA `(.L_x_2030) ;  /* 0x00000000001c8947 */ /* 0x000fea0003800000 */
[----:B------:R-:W-:Y:S02]  /*342b0*/  R2UR UR4, R82 ;  /* 0x00000000520472ca */ /* 0x000fe400000e0000 */
[----:B------:R-:W-:-:S13]  /*342c0*/  R2UR UR5, R83 ;  /* 0x00000000530572ca */ /* 0x000fda00000e0000 */
[----:B0-----:R-:W2:Y:S01]  /*342d0*/  LD.E.128 R8, desc[UR4][R12.64] ;  /* 0x000000040c087980 */ /* 0x001ea2000c101d00 */
[----:B------:R-:W-:Y:S02]  /*342e0*/  R2UR UR6, R82 ;  /* 0x00000000520672ca */ /* 0x000fe400000e0000 */
[----:B------:R-:W-:Y:S01]  /*342f0*/  R2UR UR7, R83 ;  /* 0x00000000530772ca */ /* 0x000fe200000e0000 */
[----:B--2---:R1:W-:-:S12]  /*34300*/  ST.E.128 desc[UR4][R38.64+0x40], R8 ;  /* 0x0000400826007985 */ /* 0x0043d8000c101d04 */
[----:B------:R1:W5:Y:S02]  /*34310*/  LD.E.U8 R40, desc[UR6][R14.64] ;  /* 0x000000060e287980 */ /* 0x000364000c101100 */
.L_x_2030:
[----:B------:R-:W-:Y:S05]  /*34320*/  BSYNC B3 ;  /* 0x0000000000037941 */ /* 0x000fea0003800000 */
.L_x_2029:
[----:B-----5:R-:W-:Y:S01]  /*34330*/  LOP3.LUT P0, RZ, R40, 0x4, RZ, 0xc0, !PT ;  /* 0x0000000428ff7812 */ /* 0x020fe2000780c0ff */
[----:B------:R-:W-:-:S12]  /*34340*/  BSSY B3, `(.L_x_2031) ;  /* 0x0000009000037945 */ /* 0x000fd80003800000 */
[----:B------:R-:W-:Y:S05]  /*34350*/  @!P0 BRA `(.L_x_2032) ;  /* 0x00000000001c8947 */ /* 0x000fea0003800000 */
[----:B------:R-:W-:Y:S02]  /*34360*/  R2UR UR4, R82 ;  /* 0x00000000520472ca */ /* 0x000fe400000e0000 */
[----:B------:R-:W-:-:S13]  /*34370*/  R2UR UR5, R83 ;  /* 0x00000000530572ca */ /* 0x000fda00000e0000 */
[----:B01----:R-:W2:Y:S01]  /*34380*/  LD.E.128 R8, desc[UR4][R34.64+0x3000] ;  /* 0x0030000422087980 */ /* 0x003ea2000c101d00 */
[----:B------:R-:W-:Y:S02]  /*34390*/  R2UR UR6, R82 ;  /* 0x00000000520672ca */ /* 0x000fe400000e0000 */
[----:B------:R-:W-:Y:S01]  /*343a0*/  R2UR UR7, R83 ;  /* 0x00000000530772ca */ /* 0x000fe200000e0000 */
[----:B--2---:R2:W-:-:S12]  /*343b0*/  ST.E.128 desc[UR4][R38.64+0x80], R8 ;  /* 0x0000800826007985 */ /* 0x0045d8000c101d04 */
[----:B------:R2:W5:Y:S02]  /*343c0*/  LD.E.U8 R40, desc[UR6][R14.64] ;  /* 0x000000060e287980 */ /* 0x000564000c101100 */
.L_x_2032:
[----:B------:R-:W-:Y:S05]  /*343d0*/  BSYNC B3 ;  /* 0x0000000000037941 */ /* 0x000fea0003800000 */
.L_x_2031:
[----:B-----5:R-:W-:Y:S01]  /*343e0*/  LOP3.LUT P0, RZ, R40, 0x8, RZ, 0xc0, !PT ;  /* 0x0000000828ff7812 */ /* 0x020fe2000780c0ff */
[----:B------:R-:W-:-:S12]  /*343f0*/  BSSY B3, `(.L_x_2033) ;  /* 0x0000009000037945 */ /* 0x000fd80003800000 */
[----:B------:R-:W-:Y:S05]  /*34400*/  @!P0 BRA `(.L_x_2034) ;  /* 0x00000000001c8947 */ /* 0x000fea0003800000 */
[----:B------:R-:W-:Y:S02]  /*34410*/  R2UR UR4, R82 ;  /* 0x00000000520472ca */ /* 0x000fe400000e0000 */
[----:B------:R-:W-:-:S13]  /*34420*/  R2UR UR5, R83 ;  /* 0x00000000530572ca */ /* 0x000fda00000e0000 */
[----:B012---:R-:W2:Y:S01]  /*34430*/  LD.E.128 R8, desc[UR4][R12.64+0x3000] ;  /* 0x003000040c087980 */ /* 0x007ea2000c101d00 */
[----:B------:R-:W-:Y:S02]  /*34440*/  R2UR UR6, R82 ;  /* 0x00000000520672ca */ /* 0x000fe400000e0000 */
[----:B------:R-:W-:Y:S01]  /*34450*/  R2UR UR7, R83 ;  /* 0x00000000530772ca */ /* 0x000fe200000e0000 */
[----:B--2---:R3:W-:-:S12]  /*34460*/  ST.E.128 desc[UR4][R38.64+0xc0], R8 ;  /* 0x0000c00826007985 */ /* 0x0047d8000c101d04 */
[----:B------:R3:W5:Y:S02]  /*34470*/  LD.E.U8 R40, desc[UR6][R14.64] ;  /* 0x000000060e287980 */ /* 0x000764000c101100 */
.L_x_2034:
[----:B------:R-:W-:Y:S05]  /*34480*/  BSYNC B3 ;  /* 0x0000000000037941 */ /* 0x000fea0003800000 */
.L_x_2033:
[----:B-----5:R-:W-:Y:S01]  /*34490*/  LOP3.LUT P0, RZ, R40, 0x10, RZ, 0xc0, !PT ;  /* 0x0000001028ff7812 */ /* 0x020fe2000780c0ff */
[----:B------:R-:W-:-:S12]  /*344a0*/  BSSY B3, `(.L_x_2035) ;  /* 0x0000009000037945 */ /* 0x000fd80003800000 */
[----:B------:R-:W-:Y:S05]  /*344b0*/  @!P0 BRA `(.L_x_2036) ;  /* 0x00000000001c8947 */ /* 0x000fea0003800000 */
[----:B------:R-:W-:Y:S02]  /*344c0*/  R2UR UR4, R82 ;  /* 0x00000000520472ca */ /* 0x000fe400000e0000 */
[----:B------:R-:W-:-:S13]  /*344d0*/  R2UR UR5, R83 ;  /* 0x00000000530572ca */ /* 0x000fda00000e0000 */
[----:B0123--:R-:W2:Y:S01]  /*344e0*/  LD.E.128 R8, desc[UR4][R34.64+0x6000] ;  /* 0x0060000422087980 */ /* 0x00fea2000c101d00 */
[----:B------:R-:W-:Y:S02]  /*344f0*/  R2UR UR6, R82 ;  /* 0x00000000520672ca */ /* 0x000fe400000e0000 */
[----:B------:R-:W-:Y:S01]  /*34500*/  R2UR UR7, R83 ;  /* 0x00000000530772ca */ /* 0x000fe200000e0000 */
[----:B--2---:R4:W-:-:S12]  /*34510*/  ST.E.128 desc[UR4][R38.64+0x100], R8 ;  /* 0x0001000826007985 */ /* 0x0049d8000c101d04 */
[----:B------:R4:W5:Y:S02]  /*34520*/  LD.E.U8 R40, desc[UR6][R14.64] ;  /* 0x000000060e287980 */ /* 0x000964000c101100 */
.L_x_2036:
[----:B------:R-:W-:Y:S05]  /*34530*/  BSYNC B3 ;  /* 0x0000000000037941 */ /* 0x000fea0003800000 */
.L_x_2035:
[----:B-----5:R-:W-:-:S13]  /*34540*/  LOP3.LUT P0, RZ, R40, 0x20, RZ, 0xc0, !PT ;  /* 0x0000002028ff7812 */ /* 0x020fda000780c0ff */
[----:B------:R-:W-:Y:S05]  /*34550*/  @!P0 BRA `(.L_x_2026) ;  /* 0x0000000000108947 */ /* 0x000fea0003800000 */
[----:B------:R-:W-:Y:S02]  /*34560*/  R2UR UR4, R82 ;  /* 0x00000000520472ca */ /* 0x000fe400000e0000 */
[----:B------:R-:W-:-:S13]  /*34570*/  R2UR UR5, R83 ;  /* 0x00000000530572ca */ /* 0x000fda00000e0000 */
[----:B01234-:R-:W2:Y:S04]  /*34580*/  LD.E.128 R8, desc[UR4][R12.64+0x6000] ;  /* 0x006000040c087980 */ /* 0x01fea8000c101d00 */
[----:B--2---:R0:W-:Y:S02]  /*34590*/  ST.E.128 desc[UR4][R38.64+0x140], R8 ;  /* 0x0001400826007985 */ /* 0x0041e4000c101d04 */
.L_x_2026:
[----:B------:R-:W-:Y:S05]  /*345a0*/  BSYNC B2 ;  /* 0x0000000000027941 */ /* 0x000fea0003800000 */
.L_x_2025:
[----:B------:R-:W-:Y:S02]  /*345b0*/  R2UR UR4, R82 ;  /* 0x00000000520472ca */ /* 0x000fe400000e0000 */
[----:B------:R-:W-:-:S13]  /*345c0*/  R2UR UR5, R83 ;  /* 0x00000000530572ca */ /* 0x000fda00000e0000 */
[----:B------:R-:W0:Y:S02]  /*345d0*/  LD.E R30, desc[UR4][R30.64] ;  /* 0x000000041e1e7980 */ /* 0x000e24000c101900 */
[----:B01234-:R-:W-:-:S05]  /*345e0*/  VIADD R8, R30, 0x40 ;  /* 0x000000401e087836 */ /* 0x01ffca0000000000 */
[----:B------:R-:W-:-:S13]  /*345f0*/  ISETP.GE.AND P0, PT, R8, R45, PT ;  /* 0x0000002d0800720c */ /* 0x000fda0003f06270 */
[----:B------:R-:W-:Y:S05]  /*34600*/  @P0 BRA `(.L_x_1968) ;  /* 0x0000000400080947 */ /* 0x000fea0003800000 */
[----:B------:R-:W-:Y:S02]  /*34610*/  R2UR UR4, R82 ;  /* 0x00000000520472ca */ /* 0x000fe400000e0000 */
[----:B------:R-:W-:-:S13]  /*34620*/  R2UR UR5, R83 ;  /* 0x00000000530572ca */ /* 0x000fda00000e0000 */
[----:B-----5:R-:W2:Y:S02]  /*34630*/  LD.E.U8 R30, desc[UR4][R14.64] ;  /* 0x000000040e1e7980 */ /* 0x020ea4000c101100 */
[----:B--2---:R-:W-:-:S04]  /*34640*/  LOP3.LUT R8, R30, 0x1, RZ, 0xc0, !PT ;  /* 0x000000011e087812 */ /* 0x004fc800078ec0ff */
[----:B------:R-:W-:-:S13]  /*34650*/  ISETP.NE.U32.AND P0, PT, R8, 0x1, PT ;  /* 0x000000010800780c */ /* 0x000fda0003f05070 */
[----:B------:R-:W-:Y:S02]  /*34660*/  @!P0 R2UR UR4, R82 ;  /* 0x00000000520482ca */ /* 0x000fe400000e0000 */
[----:B------:R-:W-:-:S13]  /*34670*/  @!P0 R2UR UR5, R83 ;  /* 0x00000000530582ca */ /* 0x000fda00000e0000 */
[----:B------:R-:W2:Y:S01]  /*34680*/  @!P0 LD.E.128 R8, desc[UR4][R34.64+0x2000] ;  /* 0x0020000422088980 */ /* 0x000ea2000c101d00 */
[----:B------:R-:W-:Y:S02]  /*34690*/  IADD3 R37, P1, R28, R36, RZ ;  /* 0x000000241c257210 */ /* 0x000fe40007f3e0ff */
[----:B------:R-:W-:Y:S02]  /*346a0*/  @!P0 R2UR UR6, R82 ;  /* 0x00000000520682ca */ /* 0x000fe400000e0000 */
[----:B------:R-:W-:Y:S01]  /*346b0*/  @!P0 R2UR UR7, R83 ;  /* 0x00000000530782ca */ /* 0x000fe200000e0000 */
[----:B------:R-:W-:Y:S01]  /*346c0*/  IMAD.X R29, R29, 0x1, R41, P1 ;  /* 0x000000011d1d7824 */ /* 0x000fe200008e0629 */
[----:B------:R-:W-:-:S04]  /*346d0*/  LEA R28, P1, R37, R32, 0x1 ;  /* 0x00000020251c7211 */ /* 0x000fc800078208ff */
[----:B------:R-:W-:-:S05]  /*346e0*/  LEA.HI.X R29, R37, R33, R29, 0x1, P1 ;  /* 0x00000021251d7211 */ /* 0x000fca00008f0c1d */
[----:B--2---:R0:W-:Y:S04]  /*346f0*/  @!P0 ST.E.128 desc[UR4][R28.64], R8 ;  /* 0x000000081c008985 */ /* 0x0041e8000c101d04 */
[----:B------:R-:W2:Y:S01]  /*34700*/  @!P0 LD.E.U8 R30, desc[UR6][R14.64] ;  /* 0x000000060e1e8980 */ /* 0x000ea2000c101100 */
[----:B------:R-:W-:Y:S01]  /*34710*/  BSSY B2, `(.L_x_2037) ;  /* 0x000000a000027945 */ /* 0x000fe20003800000 */
[----:B--2---:R-:W-:-:S13]  /*34720*/  LOP3.LUT P0, RZ, R30, 0x2, RZ, 0xc0, !PT ;  /* 0x000000021eff7812 */ /* 0x004fda000780c0ff */
[----:B0-----:R-:W-:Y:S05]  /*34730*/  @!P0 BRA `(.L_x_2038) ;  /* 0x00000000001c8947 */ /* 0x001fea0003800000 */
[----:B------:R-:W-:Y:S02]  /*34740*/  R2UR UR4, R82 ;  /* 0x00000000520472ca */ /* 0x000fe400000e0000 */
[----:B------:R-:W-:-:S13]  /*34750*/  R2UR UR5, R83 ;  /* 0x00000000530572ca */ /* 0x000fda00000e0000 */
[----:B------:R-:W2:Y:S01]  /*34760*/  LD.E.128 R8, desc[UR4][R12.64+0x2000] ;  /* 0x002000040c087980 */ /* 0x000ea2000c101d00 */
[----:B------:R-:W-:Y:S02]  /*34770*/  R2UR UR6, R82 ;  /* 0x00000000520672ca */ /* 0x000fe400000e0000 */
[----:B------:R-:W-:Y:S01]  /*34780*/  R2UR UR7, R83 ;  /* 0x00000000530772ca */ /* 0x000fe200000e0000 */
[----:B--2---:R0:W-:-:S12]  /*34790*/  ST.E.128 desc[UR4][R28.64+0x40], R8 ;  /* 0x000040081c007985 */ /* 0x0041d8000c101d04 */
[----:B------:R0:W5:Y:S02]  /*347a0*/  LD.E.U8 R30, desc[UR6][R14.64] ;  /* 0x000000060e1e7980 */ /* 0x000164000c101100 */
.L_x_2038:
[----:B------:R-:W-:Y:S05]  /*347b0*/  BSYNC B2 ;  /* 0x0000000000027941 */ /* 0x000fea0003800000 */
.L_x_2037:
        /* <DEDUP_REMOVED lines=10> */
.L_x_2040:
[----:B------:R-:W-:Y:S05]  /*34860*/  BSYNC B2 ;  /* 0x0000000000027941 */ /* 0x000fea0003800000 */
.L_x_2039:
        /* <DEDUP_REMOVED lines=10> */
.L_x_2042:
[----:B------:R-:W-:Y:S05]  /*34910*/  BSYNC B2 ;  /* 0x0000000000027941 */ /* 0x000fea0003800000 */
.L_x_2041:
        /* <DEDUP_REMOVED lines=10> */
.L_x_2044:
[----:B------:R-:W-:Y:S05]  /*349c0*/  BSYNC B2 ;  /* 0x0000000000027941 */ /* 0x000fea0003800000 */
.L_x_2043:
[----:B-----5:R-:W-:-:S13]  /*349d0*/  LOP3.LUT P0, RZ, R30, 0x20, RZ, 0xc0, !PT ;  /* 0x000000201eff7812 */ /* 0x020fda000780c0ff */
[----:B------:R-:W-:Y:S05]  /*349e0*/  @!P0 BRA `(.L_x_1968) ;  /* 0x0000000000108947 */ /* 0x000fea0003800000 */
[----:B------:R-:W-:Y:S02]  /*349f0*/  R2UR UR4, R82 ;  /* 0x00000000520472ca */ /* 0x000fe400000e0000 */
[----:B------:R-:W-:-:S13]  /*34a00*/  R2UR UR5, R83 ;  /* 0x00000000530572ca */ /* 0x000fda00000e0000 */
[----:B0123--:R-:W2:Y:S04]  /*34a10*/  LD.E.128 R8, desc[UR4][R12.64+0x8000] ;  /* 0x008000040c087980 */ /* 0x00fea8000c101d00 */
[----:B--2---:R4:W-:Y:S02]  /*34a20*/  ST.E.128 desc[UR4][R28.64+0x140], R8 ;  /* 0x000140081c007985 */ /* 0x0049e4000c101d04 */
.L_x_1968:
[----:B------:R-:W-:Y:S05]  /*34a30*/  BSYNC B0 ;  /* 0x0000000000007941 */ /* 0x000fea0003800000 */
.L_x_1933:
        /* <DEDUP_REMOVED lines=8> */
[----:B0-----:R-:W-:-:S02]  /*34ac0*/  LOP3.LUT P0, RZ, R9, 0x7f, RZ, 0xc0, !PT ;  /* 0x0000007f09ff7812 */ /* 0x001fc4000780c0ff */
[----:B------:R-:W-:-:S05]  /*34ad0*/  LEA.HI R8, R9, 0x8, RZ, 0x19 ;  /* 0x0000000809087811 */ /* 0x000fca00078fc8ff */
[----:B-1----:R0:W-:Y:S06]  /*34ae0*/  BAR.SYNC.DEFER_BLOCKING R8, 0x80 ;  /* 0x000200080000751d */ /* 0x0021ec0000010000 */
[----:B------:R-:W-:Y:S05]  /*34af0*/  @P0 BRA `(.L_x_2045) ;  /* 0x0000000000240947 */ /* 0x000fea0003800000 */
[----:B0-----:R-:W2:Y:S01]  /*34b00*/  LDL.64 R8, [R79+0x10] ;  /* 0x000010004f087983 */ /* 0x001ea20000100a00 */
[----:B------:R-:W-:Y:S02]  /*34b10*/  R2UR UR4, R82 ;  /* 0x00000000520472ca */ /* 0x000fe400000e0000 */
[----:B------:R-:W-:Y:S01]  /*34b20*/  R2UR UR5, R83 ;  /* 0x00000000530572ca */ /* 0x000fe200000e0000 */
[----:B------:R-:W3:-:S12]  /*34b30*/  LDL R80, [R80] ;  /* 0x0000000050507983 */ /* 0x000ed80000100800 */
[----:B--2---:R-:W2:Y:S02]  /*34b40*/  LD.E.64 R8, desc[UR4][R8.64+0x30] ;  /* 0x0000300408087980 */ /* 0x004ea4000c101b00 */
[----:B--2---:R-:W-:-:S05]  /*34b50*/  MOV R11, R8 ;  /* 0x00000008000b7202 */ /* 0x004fca0000000f00 */
[----:B---3--:R-:W-:-:S05]  /*34b60*/  IMAD R10, R80, 0x8, R11 ;  /* 0x00000008500a7824 */ /* 0x008fca00078e020b */
[----:B------:R-:W-:-:S04]  /*34b70*/  PRMT R10, RZ, 0x654, R10 ;  /* 0x00000654ff0a7816 */ /* 0x000fc8000000000a */
[----:B------:R1:W-:Y:S03]  /*34b80*/  SYNCS.ARRIVE.TRANS64.RED.A1T0 RZ, [R10+URZ], RZ ;  /* 0x000000ff0aff79a7 */ /* 0x0003e6000810043f */
.L_x_2045:
[----:B-----5:R-:W-:-:S04]  /*34b90*/  IMAD.MOV.U32 R95, RZ, RZ, 0x0 ;  /* 0x00000000ff5f7424 */ /* 0x020fc800078e00ff */
[----:B01----:R-:W-:Y:S05]  /*34ba0*/  RET.REL.NODEC R94 `(_ZN7cutlass13device_kernelIN5flash11enable_sm90INS1_16FlashAttnFwdSm90INS1_25CollectiveMainloopFwdSm90ILi2EN4cute5tupleIJNS5_1CILi1EEES8_S8_EEENS6_IJNS7_ILi128EEENS7_ILi96EEENS7_ILi192EEEEEELi192ENS_10bfloat16_tEfNS_4arch4Sm90ELb0ELb1ELb1ELb1ELb0ELb1ELb0ELb1ELb1ELb1ELb1ELb0EEENS1_21CollectiveEpilogueFwdINS6_IJSA_SC_SB_EEES9_SE_SG_Li256ELb1ELb1ELb1ELb0EEENS1_36VarlenDynamicPersistentTileSchedulerILi128ELi96ELi256ELi128ELb1ELb1ELb1ELb1ELb0ELb1EEEEEEEEEvNT_6ParamsE) ;  /* 0xfffffcb45e147950 */ /* 0x003fea0003c3ffff */
.L_x_1943:
[----:B0-----:R0:W1:Y:S02]  /*34bb0*/  SYNCS.PHASECHK.TRANS64.TRYWAIT P0, [R8+URZ], R9 ;  /* 0x00000009080075a7 */ /* 0x001064000800017f */
[----:B-1----:R-:W-:Y:S05]  /*34bc0*/  @!P0 NANOSLEEP.SYNCS 0x989680 ;  /* 0x009896800000895d */ /* 0x002fea0003900000 */
[----:B------:R-:W1:Y:S02]  /*34bd0*/  @!P0 SYNCS.PHASECHK.TRANS64 P0, [R8+URZ], R9 ;  /* 0x00000009080085a7 */ /* 0x000e64000800007f */
[----:B-1----:R-:W-:Y:S05]  /*34be0*/  @!P0 BRA `(.L_x_1943) ;  /* 0xfffffffc00f08947 */ /* 0x002fea000383ffff */
[----:B------:R-:W-:Y:S05]  /*34bf0*/  BRA `(.L_x_2046) ;  /* 0xffffff68003c7947 */ /* 0x000fea000383ffff */
.L_x_1998:
[----:B0-----:R0:W1:Y:S02]  /*34c00*/  SYNCS.PHASECHK.TRANS64.TRYWAIT P0, [R74+URZ], R75 ;  /* 0x0000004b4a0075a7 */ /* 0x001064000800017f */
[----:B-1----:R-:W-:Y:S05]  /*34c10*/  @!P0 NANOSLEEP.SYNCS 0x989680 ;  /* 0x009896800000895d */ /* 0x002fea0003900000 */
[----:B------:R-:W1:Y:S02]  /*34c20*/  @!P0 SYNCS.PHASECHK.TRANS64 P0, [R74+URZ], R75 ;  /* 0x0000004b4a0085a7 */ /* 0x000e64000800007f */
[----:B-1----:R-:W-:Y:S05]  /*34c30*/  @!P0 BRA `(.L_x_1998) ;  /* 0xfffffffc00f08947 */ /* 0x002fea000383ffff */
[----:B------:R-:W-:Y:S05]  /*34c40*/  BRA `(.L_x_2047) ;  /* 0xffffffac00c87947 */ /* 0x000fea000383ffff */
.L_x_2024:
[----:B0-----:R0:W1:Y:S02]  /*34c50*/  SYNCS.PHASECHK.TRANS64.TRYWAIT P0, [R10+URZ], R11 ;  /* 0x0000000b0a0075a7 */ /* 0x001064000800017f */
[----:B-1----:R-:W-:Y:S05]  /*34c60*/  @!P0 NANOSLEEP.SYNCS 0x989680 ;  /* 0x009896800000895d */ /* 0x002fea0003900000 */
[----:B------:R-:W1:Y:S02]  /*34c70*/  @!P0 SYNCS.PHASECHK.TRANS64 P0, [R10+URZ], R11 ;  /* 0x0000000b0a0085a7 */ /* 0x000e64000800007f */
[----:B-1----:R-:W-:Y:S05]  /*34c80*/  @!P0 BRA `(.L_x_2024) ;  /* 0xfffffffc00f08947 */ /* 0x002fea000383ffff */
[----:B------:R-:W-:Y:S05]  /*34c90*/  BRA `(.L_x_2048) ;  /* 0xfffffff000907947 */ /* 0x000fea000383ffff */
.L_x_2049:
        /* <DEDUP_REMOVED lines=14> */
.L_x_3021:


//--------------------- .text._ZN7cutlass13device_kernelIN5flash11enable_sm90INS1_16FlashAttnFwdSm90INS1_25CollectiveMainloopFwdSm90ILi2EN4cute5tupleIJNS5_1CILi1EEES8_S8_EEENS6_IJNS7_ILi128EEENS7_ILi112EEENS7_ILi192EEEEEELi192ENS_10bfloat16_tEfNS_4arch4Sm90ELb1ELb0ELb1ELb0ELb0ELb0ELb0ELb1ELb1ELb1ELb1ELb0EEENS1_21CollectiveEpilogueFwdINS6_IJSA_SC_SB_EEES9_SE_SG_Li256ELb0ELb1ELb1ELb0EEENS1_19SingleTileSchedulerILb0ELb1ELb1ELi128EEEEEEEEEvNT_6ParamsE --------------------------
	.section	.text._ZN7cutlass13device_kernelIN5flash11enable_sm90INS1_16FlashAttnFwdSm90INS1_25CollectiveMainloopFwdSm90ILi2EN4cute5tupleIJNS5_1CILi1EEES8_S8_EEENS6_IJNS7_ILi128EEENS7_ILi112EEENS7_ILi192EEEEEELi192ENS_10bfloat16_tEfNS_4arch4Sm90ELb1ELb0ELb1ELb0ELb0ELb0ELb0ELb1ELb1ELb1ELb1ELb0EEENS1_21CollectiveEpilogueFwdINS6_IJSA_SC_SB_EEES9_SE_SG_Li256ELb0ELb1ELb1ELb0EEENS1_19SingleTileSchedulerILb0ELb1ELb1ELi128EEEEEEEEEvNT_6ParamsE,"ax",@progbits
	.align	128
.text._ZN7cutlass13device_kernelIN5flash11enable_sm90INS1_16FlashAttnFwdSm90INS1_25CollectiveMainloopFwdSm90ILi2EN4cute5tupleIJNS5_1CILi1EEES8_S8_EEENS6_IJNS7_ILi128EEENS7_ILi112EEENS7_ILi192EEEEEELi192ENS_10bfloat16_tEfNS_4arch4Sm90ELb1ELb0ELb1ELb0ELb0ELb0ELb0ELb1ELb1ELb1ELb1ELb0EEENS1_21CollectiveEpilogueFwdINS6_IJSA_SC_SB_EEES9_SE_SG_Li256ELb0ELb1ELb1ELb0EEENS1_19SingleTileSchedulerILb0ELb1ELb1ELi128EEEEEEEEEvNT_6ParamsE:
        .type           _ZN7cutlass13device_kernelIN5flash11enable_sm90INS1_16FlashAttnFwdSm90INS1_25CollectiveMainloopFwdSm90ILi2EN4cute5tupleIJNS5_1CILi1EEES8_S8_EEENS6_IJNS7_ILi128EEENS7_ILi112EEENS7_ILi192EEEEEELi192ENS_10bfloat16_tEfNS_4arch4Sm90ELb1ELb0ELb1ELb0ELb0ELb0ELb0ELb1ELb1ELb1ELb1ELb0EEENS1_21CollectiveEpilogueFwdINS6_IJSA_SC_SB_EEES9_SE_SG_Li256ELb0ELb1ELb1ELb0EEENS1_19SingleTileSchedulerILb0ELb1ELb1ELi128EEEEEEEEEvNT_6ParamsE,@function
        .size           _ZN7cutlass13device_kernelIN5flash11enable_sm90INS1_16FlashAttnFwdSm90INS1_25CollectiveMainloopFwdSm90ILi2EN4cute5tupleIJNS5_1CILi1EEES8_S8_EEENS6_IJNS7_ILi128EEENS7_ILi112EEENS7_ILi192EEEEEELi192ENS_10bfloat16_tEfNS_4arch4Sm90ELb1ELb0ELb1ELb0ELb0ELb0ELb0ELb1ELb1ELb1ELb1ELb0EEENS1_21CollectiveEpilogueFwdINS6_IJSA_SC_SB_EEES9_SE_SG_Li256ELb0ELb1ELb1ELb0EEENS1_19SingleTileSchedulerILb0ELb1ELb1ELi128EEEEEEEEEvNT_6ParamsE,(.L_x_3023 - _ZN7cutlass13device_kernelIN5flash11enable_sm90INS1_16FlashAttnFwdSm90INS1_25CollectiveMainloopFwdSm90ILi2EN4cute5tupleIJNS5_1CILi1EEES8_S8_EEENS6_IJNS7_ILi128EEENS7_ILi112EEENS7_ILi192EEEEEELi192ENS_10bfloat16_tEfNS_4arch4Sm90ELb1ELb0ELb1ELb0ELb0ELb0ELb0ELb1ELb1ELb1ELb1ELb0EEENS1_21CollectiveEpilogueFwdINS6_IJSA_SC_SB_EEES9_SE_SG_Li256ELb0ELb1ELb1ELb0EEENS1_19SingleTileSchedulerILb0ELb1ELb1ELi128EEEEEEEEEvNT_6ParamsE)
        .other          _ZN7cutlass13device_kernelIN5flash11enable_sm90INS1_16FlashAttnFwdSm90INS1_25CollectiveMainloopFwdSm90ILi2EN4cute5tupleIJNS5_1CILi1EEES8_S8_EEENS6_IJNS7_ILi128EEENS7_ILi112EEENS7_ILi192EEEEEELi192ENS_10bfloat16_tEfNS_4arch4Sm90ELb1ELb0ELb1ELb0ELb0ELb0ELb0ELb1ELb1ELb1ELb1ELb0EEENS1_21CollectiveEpilogueFwdINS6_IJSA_SC_SB_EEES9_SE_SG_Li256ELb0ELb1ELb1ELb0EEENS1_19SingleTileSchedulerILb0ELb1ELb1ELi128EEEEEEEEEvNT_6ParamsE,@"STO_CUDA_ENTRY STV_DEFAULT"
_ZN7cutlass13device_kernelIN5flash11enable_sm90INS1_16FlashAttnFwdSm90INS1_25CollectiveMainloopFwdSm90ILi2EN4cute5tupleIJNS5_1CILi1EEES8_S8_EEENS6_IJNS7_ILi128EEENS7_ILi112EEENS7_ILi192EEEEEELi192ENS_10bfloat16_tEfNS_4arch4Sm90ELb1ELb0ELb1ELb0ELb0ELb0ELb0ELb1ELb1ELb1ELb1ELb0EEENS1_21CollectiveEpilogueFwdINS6_IJSA_SC_SB_EEES9_SE_SG_Li256ELb0ELb1ELb1ELb0EEENS1_19SingleTileSchedulerILb0ELb1ELb1ELi128EEEEEEEEEvNT_6ParamsE:
        /* <DEDUP_REMOVED lines=18> */
.L_x_2051:
[----:B------:R-:W-:Y:S05]  /*0120*/  BSYNC B0 ;  /* 0x0000000000007941 */ /* 0x000fea0003800000 */
.L_x_2050:
        /* <DEDUP_REMOVED lines=41> */
.L_x_2052:
        /* <DEDUP_REMOVED lines=22> */
.L_x_2053:
        /* <DEDUP_REMOVED lines=18> */
.L_x_2054:
        /* <DEDUP_REMOVED lines=22> */
.L_x_2055:
        /* <DEDUP_REMOVED lines=22> */
.L_x_2056:
        /* <DEDUP_REMOVED lines=9> */
.L_x_2059:
        /* <DEDUP_REMOVED lines=19> */
[----:B------:R-:W1:Y:S01]  /*0ac0*/  S2UR UR38, SR_CTAID.X ;  /* 0x00000000002679c3 */ /* 0x000e620000002500 */
[----:B------:R-:W-:Y:S01]  /*0ad0*/  ULDC UR4, c[0x0][0x448] ;  /* 0x0001120000047ab9 */ /* 0x000fe20000000800 */
[----:B------:R-:W-:Y:S01]  /*0ae0*/  ULDC UR6, c[0x0][0x424] ;  /* 0x0001090000067ab9 */ /* 0x000fe20000000800 */
[----:B------:R-:W-:Y:S01]  /*0af0*/  UISETP.NE.AND UP1, UPT, UR4, 0x1, UPT ;  /* 0x000000010400788c */ /* 0x000fe2000bf25270 */
[----:B------:R-:W-:Y:S02]  /*0b00*/  ULDC UR7, c[0x0][0x288] ;  /* 0x0000a20000077ab9 */ /* 0x000fe40000000800 */
[----:B------:R-:W-:Y:S01]  /*0b10*/  ULDC.64 UR4, c[0x0][0x418] ;  /* 0x0001060000047ab9 */ /* 0x000fe20000000a00 */
[----:B------:R-:W-:Y:S02]  /*0b20*/  UIADD3 UR7, -UR7, 0x70, URZ ;  /* 0x0000007007077890 */ /* 0x000fe4000fffe13f */
[----:B------:R-:W-:Y:S01]  /*0b30*/  UISETP.NE.U32.AND UP0, UPT, UR4, URZ, UPT ;  /* 0x0000003f0400728c */ /* 0x000fe2000bf05070 */
[----:B------:R-:W-:Y:S01]  /*0b40*/  ULDC UR48, c[0x0][0x2f0] ;  /* 0x0000bc0000307ab9 */ /* 0x000fe20000000800 */
[----:B------:R-:W-:-:S02]  /*0b50*/  USHF.R.U32.HI UR11, URZ, 0x10, UR8 ;  /* 0x000000103f0b7899 */ /* 0x000fc40008011608 */
[----:B------:R-:W-:Y:S01]  /*0b60*/  UISETP.NE.AND.EX UP0, UPT, UR5, URZ, UPT, UP0 ;  /* 0x0000003f0500728c */ /* 0x000fe2000bf05300 */
[----:B------:R-:W-:Y:S02]  /*0b70*/  @UP1 ULDC UR9, c[0x0][0x450] ;  /* 0x0001140000091ab9 */ /* 0x000fe40000000800 */
[----:B------:R-:W-:Y:S01]  /*0b80*/  @UP1 ULDC UR5, c[0x0][0x44c] ;  /* 0x0001130000051ab9 */ /* 0x000fe20000000800 */
[----:B------:R-:W-:-:S04]  /*0b90*/  USEL UR10, UR6, 0x1, UP0 ;  /* 0x00000001060a7887 */ /* 0x000fc80008000000 */
[----:B------:R-:W-:Y:S02]  /*0ba0*/  UIMAD UR7, UR10, UR48, UR7 ;  /* 0x000000300a0772a4 */ /* 0x000fe4000f8e0207 */
[----:B-1----:R-:W-:Y:S01]  /*0bb0*/  USHF.L.U32 UR38, UR38, 0x7, URZ ;  /* 0x0000000726267899 */ /* 0x002fe2000800063f */
[----:B------:R-:W-:-:S03]  /*0bc0*/  IMAD.U32 R17, RZ, RZ, UR10 ;  /* 0x0000000aff117e24 */ /* 0x000fc6000f8e00ff */
[----:B------:R-:W-:Y:S02]  /*0bd0*/  @UP1 UIADD3 UR4, UR38, 0x7f, URZ ;  /* 0x0000007f26041890 */ /* 0x000fe4000fffe03f */
[----:B------:R-:W-:Y:S02]  /*0be0*/  UIADD3 UR6, UR38, 0x7f, URZ ;  /* 0x0000007f26067890 */ /* 0x000fe4000fffe03f */
[----:B------:R-:W-:-:S04]  /*0bf0*/  UIMAD.WIDE.U32 UR4, UR4, UR5, URZ ;  /* 0x00000005040472a5 */ /* 0x000fc8000f8e003f */
[----:B------:R-:W-:Y:S02]  /*0c00*/  @UP1 USHF.R.U32.HI UR6, URZ, UR9, UR5 ;  /* 0x000000093f061299 */ /* 0x000fe40008011605 */
[----:B------:R-:W-:Y:S02]  /*0c10*/  UIMAD UR5, UR10, UR48, 0x6f ;  /* 0x0000006f0a0574a4 */ /* 0x000fe4000f8e0230 */
[----:B------:R-:W-:Y:S01]  /*0c20*/  UIADD3 UR7, UR7, UR6, URZ ;  /* 0x0000000607077290 */ /* 0x000fe2000fffe03f */
[----:B------:R-:W-:Y:S02]  /*0c30*/  UMOV UR4, URZ ;  /* 0x0000003f00047c82 */ /* 0x000fe40008000000 */
[----:B------:R-:W-:Y:S01]  /*0c40*/  UMOV UR6, URZ ;  /* 0x0000003f00067c82 */ /* 0x000fe20008000000 */
[----:B------:R-:W-:Y:S02]  /*0c50*/  UIMAD.WIDE UR4, UR5, -0x6db6db6d, UR4 ;  /* 0x92492493050478a5 */ /* 0x000fe4000f8e0204 */
[----:B------:R-:W-:-:S02]  /*0c60*/  UIMAD.WIDE UR6, UR7, -0x6db6db6d, UR6 ;  /* 0x92492493070678a5 */ /* 0x000fc4000f8e0206 */
[----:B------:R-:W-:Y:S02]  /*0c70*/  USHF.R.U32.HI UR4, URZ, 0x1f, UR5 ;  /* 0x0000001f3f047899 */ /* 0x000fe40008011605 */
[----:B------:R-:W-:Y:S02]  /*0c80*/  USHF.R.U32.HI UR6, URZ, 0x1f, UR7 ;  /* 0x0000001f3f067899 */ /* 0x000fe40008011607 */
[----:B------:R-:W-:Y:S02]  /*0c90*/  ULEA.HI.SX32 UR4, UR5, UR4, 0x1a ;  /* 0x0000000405047291 */ /* 0x000fe4000f8fd23f */
[----:B------:R-:W-:Y:S02]  /*0ca0*/  ULEA.HI.SX32 UR6, UR7, UR6, 0x1a ;  /* 0x0000000607067291 */ /* 0x000fe4000f8fd23f */
[----:B------:R-:W-:Y:S02]  /*0cb0*/  ULOP3.LUT UR7, UR8, 0xffff, URZ, 0xc0, !UPT ;  /* 0x0000ffff08077892 */ /* 0x000fe4000f8ec03f */
[----:B------:R-:W-:-:S04]  /*0cc0*/  UISETP.LT.AND UP0, UPT, UR4, UR6, UPT ;  /* 0x000000060400728c */ /* 0x000fc8000bf01270 */
[----:B------:R-:W-:Y:S02]  /*0cd0*/  USEL UR10, UR4, UR6, UP0 ;  /* 0x00000006040a7287 */ /* 0x000fe40008000000 */
[----:B------:R-:W-:Y:S02]  /*0ce0*/  UISETP.NE.AND UP0, UPT, UR11, URZ, UPT ;  /* 0x0000003f0b00728c */ /* 0x000fe4000bf05270 */
[----:B------:R-:W-:Y:S01]  /*0cf0*/  UISETP.GE.AND UP1, UPT, UR10, 0x1, UPT ;  /* 0x000000010a00788c */ /* 0x000fe2000bf26270 */
[----:B------:R-:W-:-:S05]  /*0d00*/  UMOV UR4, URZ ;  /* 0x0000003f00047c82 */ /* 0x000fca0008000000 */
[----:B------:R-:W-:-:S03]  /*0d10*/  PLOP3.LUT P0, PT, PT, PT, UP1, 0x80, 0x0 ;  /* 0x000000000000781c */ /* 0x000fc60003f0f018 */
[----:B------:R-:W-:-:S10]  /*0d20*/  @!UP0 ULDC UR11, c[0x0][0x9f0] ;  /* 0x00027c00000b8ab9 */ /* 0x000fd40000000800 */
[----:B------:R-:W-:Y:S05]  /*0d30*/  @!P0 BRA `(.L_x_2061) ;  /* 0x0000000000848947 */ /* 0x000fea0003800000 */
[----:B------:R-:W-:Y:S01]  /*0d40*/  MOV R3, UR11 ;  /* 0x0000000b00037c02 */ /* 0x000fe20008000f00 */
[----:B------:R-:W-:Y:S01]  /*0d50*/  UIADD3 UR6, UR11, -0x1, UR10 ;  /* 0xffffffff0b067890 */ /* 0x000fe2000fffe00a */
[----:B------:R-:W-:Y:S02]  /*0d60*/  UMOV UR4, URZ ;  /* 0x0000003f00047c82 */ /* 0x000fe40008000000 */
        /* <DEDUP_REMOVED lines=10> */
[----:B0-----:R-:W-:Y:S02]  /*0e10*/  VIADD R2, R0, 0xffffffe ;  /* 0x0ffffffe00027836 */ /* 0x001fe40000000000 */
        /* <DEDUP_REMOVED lines=19> */
.L_x_2061:
[----:B------:R-:W-:Y:S02]  /*0f50*/  UIMAD UR6, UR7, UR4, URZ ;  /* 0x00000004070672a4 */ /* 0x000fe4000f8e023f */
[----:B------:R-:W-:Y:S01]  /*0f60*/  IMAD.U32 R3, RZ, RZ, UR4 ;  /* 0x00000004ff037e24 */ /* 0x000fe2000f8e00ff */
[----:B------:R-:W-:Y:S01]  /*0f70*/  MOV R0, UR10 ;  /* 0x0000000a00007c02 */ /* 0x000fe20008000f00 */
[----:B0-----:R-:W0:Y:S01]  /*0f80*/  S2R R2, SR_TID.X ;  /* 0x0000000000027919 */ /* 0x001e220000002100 */
[----:B------:R-:W-:Y:S02]  /*0f90*/  R2UR UR5, R17 ;  /* 0x00000000110572ca */ /* 0x000fe400000e0000 */
[----:B------:R-:W-:Y:S02]  /*0fa0*/  CS2R R118, SRZ ;  /* 0x0000000000767805 */ /* 0x000fe4000001ff00 */
[----:B------:R-:W-:Y:S01]  /*0fb0*/  VIADDMNMX R0, R3, UR6, R0, PT ;  /* 0x0000000603007c46 */ /* 0x000fe2000b800100 */
[----:B------:R-:W-:Y:S01]  /*0fc0*/  IMAD.U32 R18, RZ, RZ, UR6 ;  /* 0x00000006ff127e24 */ /* 0x000fe2000f8e00ff */
[----:B------:R-:W-:-:S02]  /*0fd0*/  PLOP3.LUT P0, PT, PT, PT, PT, 0x80, 0x0 ;  /* 0x000000000000781c */ /* 0x000fc40003f0f070 */
[----:B------:R-:W-:Y:S02]  /*0fe0*/  CS2R R116, SRZ ;  /* 0x0000000000747805 */ /* 0x000fe4000001ff00 */
[----:B------:R-:W-:Y:S01]  /*0ff0*/  R2UR UR39, R0 ;  /* 0x00000000002772ca */ /* 0x000fe200000e0000 */
[----:B------:R-:W-:Y:S01]  /*1000*/  IMAD.MOV.U32 R0, RZ, RZ, RZ ;  /* 0x000000ffff007224 */ /* 0x000fe200078e00ff */
[----:B------:R-:W-:Y:S02]  /*1010*/  CS2R R114, SRZ ;  /* 0x0000000000727805 */ /* 0x000fe4000001ff00 */
[----:B------:R-:W-:Y:S02]  /*1020*/  CS2R R112, SRZ ;  /* 0x0000000000707805 */ /* 0x000fe4000001ff00 */
[----:B------:R-:W-:Y:S02]  /*1030*/  CS2R R110, SRZ ;  /* 0x00000000006e7805 */ /* 0x000fe4000001ff00 */
[----:B------:R-:W-:-:S02]  /*1040*/  CS2R R108, SRZ ;  /* 0x00000000006c7805 */ /* 0x000fc4000001ff00 */
[----:B------:R-:W-:Y:S01]  /*1050*/  CS2R R106, SRZ ;  /* 0x00000000006a7805 */ /* 0x000fe2000001ff00 */
[----:B------:R-:W-:Y:S01]  /*1060*/  UIMAD UR48, UR5, UR48, URZ ;  /* 0x00000030053072a4 */ /* 0x000fe2000f8e023f */
        /* <DEDUP_REMOVED lines=16> */
[----:B------:R-:W-:Y:S01]  /*1170*/  CS2R R76, SRZ ;  /* 0x00000000004c7805 */ /* 0x000fe2000001ff00 */
[----:B0-----:R-:W-:Y:S01]  /*1180*/  VIADD R22, R2, 0xffffff80 ;  /* 0xffffff8002167836 */ /* 0x001fe20000000000 */
[----:B------:R-:W-:Y:S02]  /*1190*/  MOV R2, RZ ;  /* 0x000000ff00027202 */ /* 0x000fe40000000f00 */
        /* <DEDUP_REMOVED lines=53> */
[----:B------:R-:W-:Y:S01]  /*14f0*/  IMAD.U32 R10, RZ, RZ, UR6 ;  /* 0x00000006ff0a7e24 */ /* 0x000fe2000f8e00ff */
[----:B------:R-:W-:Y:S01]  /*1500*/  MOV R7, UR5 ;  /* 0x0000000500077c02 */ /* 0x000fe20008000f00 */
[----:B------:R-:W-:Y:S01]  /*1510*/  IMAD.U32 R6, RZ, RZ, UR4 ;  /* 0x00000004ff067e24 */ /* 0x000fe2000f8e00ff */
[----:B------:R-:W-:Y:S01]  /*1520*/  MOV R13, RZ ;  /* 0x000000ff000d7202 */ /* 0x000fe20000000f00 */
[----:B------:R-:W-:-:S02]  /*1530*/  IMAD.U32 R11, RZ, RZ, UR7 ;  /* 0x00000007ff0b7e24 */ /* 0x000fc4000f8e00ff */
[----:B------:R-:W-:Y:S02]  /*1540*/  IMAD.MOV.U32 R8, RZ, RZ, 0x70 ;  /* 0x00000070ff087424 */ /* 0x000fe400078e00ff */
[----:B0-----:R-:W-:-:S07]  /*1550*/  IMAD.MOV.U32 R12, RZ, RZ, 0x1 ;  /* 0x00000001ff0c7424 */ /* 0x001fce00078e00ff */
[----:B------:R-:W-:-:S07]  /*1560*/  LEPC R20, `(.L_x_2063) ;  /* 0x000000001014794e */ /* 0x000fce0000000000 */
[----:B-1----:R-:W-:Y:S05]  /*1570*/  CALL.ABS.NOINC R2 ;  /* 0x0000000002007343 */ /* 0x002fea0003c00000 */
.L_x_2063:
[----:B------:R-:W-:Y:S02]  /*1580*/  R2UR UR4, R16 ;  /* 0x00000000100472ca */ /* 0x000fe400000e0000 */
[----:B------:R-:W-:-:S11]  /*1590*/  SHF.L.U32 R0, RZ, 0x1f, RZ ;  /* 0x0000001fff007819 */ /* 0x000fd600000006ff */
[----:B------:R-:W0:Y:S02]  /*15a0*/  SYNCS.PHASECHK.TRANS64.TRYWAIT P0, [UR4+0x36800], R0 ;  /* 0x03680000ff0075a7 */ /* 0x000e240008000144 */
[----:B0-----:R-:W-:Y:S05]  /*15b0*/  @!P0 BRA `(.L_x_2064) ;  /* 0x0000015000108947 */ /* 0x001fea0003800000 */
.L_x_2185:
[----:B------:R-:W2:Y:S02]  /*15c0*/  LDL R2, [R1+0xc] ;  /* 0x00000c0001027983 */ /* 0x000ea40000100800 */
[----:B--2---:R-:W-:-:S13]  /*15d0*/  R2UR UR4, R2 ;  /* 0x00000000020472ca */ /* 0x004fda00000e0000 */
[----:B------:R-:W-:-:S06]  /*15e0*/  ULOP3.LUT UR4, UR4, 0x1, URZ, 0xfc, !UPT ;  /* 0x0000000104047892 */ /* 0x000fcc000f8efc3f */
[----:B------:R-:W-:-:S05]  /*15f0*/  IMAD.U32 R2, RZ, RZ, UR4 ;  /* 0x00000004ff027e24 */ /* 0x000fca000f8e00ff */
[----:B------:R-:W-:-:S13]  /*1600*/  ISETP.NE.AND P0, PT, R2, 0x3, PT ;  /* 0x000000030200780c */ /* 0x000fda0003f05270 */
[----:B------:R-:W-:Y:S05]  /*1610*/  @!P0 BRA `(.L_x_2065) ;  /* 0x0000000000048947 */ /* 0x000fea0003800000 */
[----:B------:R-:W-:Y:S01]  /*1620*/  BPT.TRAP 0x1 ;  /* 0x000000040000795c */ /* 0x000fe20000300000 */
.L_x_2065:
[----:B------:R-:W-:-:S13]  /*1630*/  R2UR UR4, R16 ;  /* 0x00000000100472ca */ /* 0x000fda00000e0000 */
[----:B------:R1:W2:Y:S01]  /*1640*/  SYNCS.PHASECHK.TRANS64.TRYWAIT P2, [UR4+0x36830], R0 ;  /* 0x03683000ff0075a7 */ /* 0x0002a20008040144 */
[----:B------:R-:W-:Y:S05]  /*1650*/  @!P0 BRA `(.L_x_2066) ;  /* 0x0000000000048947 */ /* 0x000fea0003800000 */
[----:B------:R-:W-:Y:S01]  /*1660*/  BPT.TRAP 0x1 ;  /* 0x000000040000795c */ /* 0x000fe20000300000 */
.L_x_2066:
[----:B------:R-:W3:Y:S01]  /*1670*/  S2R R2, SR_TID.X ;  /* 0x0000000000027919 */ /* 0x000ee20000002100 */
[----:B------:R-:W-:-:S05]  /*1680*/  IMAD.U32 R4, RZ, RZ, UR36 ;  /* 0x00000024ff047e24 */ /* 0x000fca000f8e00ff */
[----:B------:R-:W-:Y:S02]  /*1690*/  LOP3.LUT R4, R4, 0x10000, RZ, 0xfc, !PT ;  /* 0x0001000004047812 */ /* 0x000fe400078efcff */
[----:B---3--:R-:W-:-:S04]  /*16a0*/  LOP3.LUT R2, R2, 0x7f, RZ, 0xc0, !PT ;  /* 0x0000007f02027812 */ /* 0x008fc800078ec0ff */
[----:B------:R-:W-:Y:S01]  /*16b0*/  ISETP.NE.AND P1, PT, R2, RZ, PT ;  /* 0x000000ff0200720c */ /* 0x000fe20003f25270 */
[----:B--2---:R-:W-:-:S12]  /*16c0*/  @P2 BRA `(.L_x_2067) ;  /* 0x00000000000c2947 */ /* 0x004fd80003800000 */
[----:B------:R-:W-:-:S13]  /*16d0*/  R2UR UR4, R16 ;  /* 0x00000000100472ca */ /* 0x000fda00000e0000 */
[----:B------:R-:W2:Y:S02]  /*16e0*/  SYNCS.PHASECHK.TRANS64.TRYWAIT P2, [UR4+0x36830], R0 ;  /* 0x03683000ff0075a7 */ /* 0x000ea40008040144 */
[----:B--2---:R-:W-:Y:S05]  /*16f0*/  @!P2 BRA `(.L_x_2068) ;  /* 0x0000014c00dca947 */ /* 0x004fea0003800000 */
.L_x_2067:
[----:B------:R-:W-:Y:S05]  /*1700*/  WARPSYNC.ALL ;  /* 0x0000000000007948 */ /* 0x000fea0003800000 */
[----:B------:R-:W-:Y:S01]  /*1710*/  IMAD.MOV.U32 R5, RZ, RZ, 0x40000040 ;  /* 0x40000040ff057424 */ /* 0x000fe200078e00ff */
        /* <DEDUP_REMOVED lines=16> */
[----:B------:R-:W-:Y:S01]  /*1820*/  R2UR UR17, R5 ;  /* 0x00000000051172ca */ /* 0x000fe200000e0000 */
[----:B------:R-:W-:Y:S01]  /*1830*/  USHF.R.U32.HI UR4, URZ, 0x4, UR4 ;  /* 0x000000043f047899 */ /* 0x000fe20008011604 */
[----:B------:R-:W-:Y:S01]  /*1840*/  R2UR UR6, R4 ;  /* 0x00000000040672ca */ /* 0x000fe200000e0000 */
[----:B------:R-:W-:Y:S01]  /*1850*/  UMOV UR27, 0x40000040 ;  /* 0x40000040001b7882 */ /* 0x000fe20000000000 */
[----:B------:R-:W-:Y:S01]  /*1860*/  UMOV UR29, 0x40000040 ;  /* 0x40000040001d7882 */ /* 0x000fe20000000000 */
[----:B------:R-:W-:Y:S01]  /*1870*/  ULOP3.LUT UR4, UR4, 0x3fff, URZ, 0xc0, !UPT ;  /* 0x00003fff04047892 */ /* 0x000fe2000f8ec03f */
[----:B------:R-:W-:Y:S01]  /*1880*/  LOP3.LUT R13, R80, 0xffffff80, RZ, 0xc0, !PT ;  /* 0xffffff80500d7812 */ /* 0x000fe200078ec0ff */
[----:B------:R-:W-:Y:S01]  /*1890*/  UMOV UR31, 0x40000040 ;  /* 0x40000040001f7882 */ /* 0x000fe20000000000 */
[----:B------:R-:W-:Y:S01]  /*18a0*/  UMOV UR33, 0x40000040 ;  /* 0x4000004000217882 */ /* 0x000fe20000000000 */
[----:B------:R-:W-:Y:S01]  /*18b0*/  ULOP3.LUT UR50, UR4, 0x10000, URZ, 0xfc, !UPT ;  /* 0x0001000004327892 */ /* 0x000fe2000f8efc3f */
[----:B------:R-:W-:Y:S01]  /*18c0*/  IADD3 R13, R22, -R13, RZ ;  /* 0x8000000d160d7210 */ /* 0x000fe20007ffe0ff */
[----:B------:R-:W-:Y:S01]  /*18d0*/  UMOV UR35, 0x40000040 ;  /* 0x4000004000237882 */ /* 0x000fe20000000000 */
[----:B------:R-:W-:Y:S01]  /*18e0*/  UMOV UR37, 0x40000040 ;  /* 0x4000004000257882 */ /* 0x000fe20000000000 */
[----:B------:R-:W-:Y:S01]  /*18f0*/  UIADD3 UR22, UR50, 0x80, URZ ;  /* 0x0000008032167890 */ /* 0x000fe2000fffe03f */
[----:B------:R-:W-:Y:S01]  /*1900*/  SHF.R.S32.HI R6, RZ, 0x1f, R13 ;  /* 0x0000001fff067819 */ /* 0x000fe2000001140d */
[----:B------:R-:W-:Y:S01]  /*1910*/  UIADD3 UR14, UR50, 0x180, URZ ;  /* 0x00000180320e7890 */ /* 0x000fe2000fffe03f */
[----:B------:R-:W-:Y:S01]  /*1920*/  LEA.HI R23, R23, R22, RZ, 0x2 ;  /* 0x0000001617177211 */ /* 0x000fe200078f10ff */
[----:B------:R-:W-:Y:S01]  /*1930*/  UMOV UR10, UR50 ;  /* 0x00000032000a7c82 */ /* 0x000fe20008000000 */
[----:B------:R-:W-:Y:S01]  /*1940*/  UIADD3 UR18, UR50, 0x200, URZ ;  /* 0x0000020032127890 */ /* 0x000fe2000fffe03f */
[----:B------:R-:W-:Y:S01]  /*1950*/  HGMMA.64x16x16.F32.BF16 R72, gdesc[UR8], RZ, !UPT, gsb0 ;  /* 0x00200000084879f0 */ /* 0x000fe2000c0018ff */
[----:B------:R-:W-:Y:S01]  /*1960*/  R2UR UR8, R4 ;  /* 0x00000000040872ca */ /* 0x000fe200000e0000 */
[----:B------:R-:W-:Y:S01]  /*1970*/  UIADD3 UR10, UR50, 0x100, URZ ;  /* 0x00000100320a7890 */ /* 0x000fe2000fffe03f */
[----:B------:R-:W-:Y:S01]  /*1980*/  R2UR UR9, R5 ;  /* 0x00000000050972ca */ /* 0x000fe200000e0000 */
[----:B------:R-:W-:Y:S01]  /*1990*/  UMOV UR11, 0x40000040 ;  /* 0x40000040000b7882 */ /* 0x000fe20000000000 */
[----:B------:R-:W-:Y:S01]  /*19a0*/  UIADD3 UR4, UR6, 0x2, URZ ;  /* 0x0000000206047890 */ /* 0x000fe2000fffe03f */
[CC--:B------:R-:W-:Y:S01]  /*19b0*/  LEA.HI R10, R6.reuse, R13.reuse, RZ, 0x2 ;  /* 0x0000000d060a7211 */ /* 0x0c0fe200078f10ff */
[----:B------:R-:W-:Y:S01]  /*19c0*/  UIADD3 UR7, UR50, 0x2, URZ ;  /* 0x0000000232077890 */ /* 0x000fe2000fffe03f */
[----:B------:R-:W-:Y:S01]  /*19d0*/  LEA.HI R12, R6, R13, RZ, 0x5 ;  /* 0x0000000d060c7211 */ /* 0x000fe200078f28ff */
[----:B------:R-:W-:Y:S01]  /*19e0*/  UIADD3 UR24, UR6, 0x404, URZ ;  /* 0x0000040406187890 */ /* 0x000fe2000fffe03f */
[----:B------:R-:W-:Y:S01]  /*19f0*/  SHF.R.S32.HI R6, RZ, 0x2, R10 ;  /* 0x00000002ff067819 */ /* 0x000fe2000001140a */
[----:B------:R-:W-:Y:S01]  /*1a00*/  UIADD3 UR26, UR50, 0x384, URZ ;  /* 0x00000384321a7890 */ /* 0x000fe2000fffe03f */
[----:B------:R-:W-:Y:S01]  /*1a10*/  LOP3.LUT R23, R23, 0xfffffffc, RZ, 0xc0, !PT ;  /* 0xfffffffc17177812 */ /* 0x000fe200078ec0ff */
[----:B------:R-:W-:Y:S01]  /*1a20*/  UIADD3 UR28, UR6, 0x406, URZ ;  /* 0x00000406061c7890 */ /* 0x000fe2000fffe03f */
[----:B------:R-:W-:Y:S01]  /*1a30*/  SHF.R.S32.HI R12, RZ, 0x5, R12 ;  /* 0x00000005ff0c7819 */ /* 0x000fe2000001140c */
[----:B------:R-:W-:-:S02]  /*1a40*/  UIADD3 UR30, UR50, 0x386, URZ ;  /* 0x00000386321e7890 */ /* 0x000fc4000fffe03f */
[----:B------:R-:W-:Y:S01]  /*1a50*/  IMAD.U32 R9, RZ, RZ, UR50 ;  /* 0x00000032ff097e24 */ /* 0x000fe2000f8e00ff */
[----:B------:R-:W-:Y:S01]  /*1a60*/  UIADD3 UR32, UR6, 0x800, URZ ;  /* 0x0000080006207890 */ /* 0x000fe2000fffe03f */
[----:B------:R-:W-:Y:S01]  /*1a70*/  LEA R12, R12, UR38, 0x4 ;  /* 0x000000260c0c7c11 */ /* 0x000fe2000f8e20ff */
[----:B------:R-:W-:Y:S01]  /*1a80*/  UIADD3 UR34, UR50, 0x700, URZ ;  /* 0x0000070032227890 */ /* 0x000fe2000fffe03f */
[----:B------:R-:W-:Y:S01]  /*1a90*/  CS2R R118, SRZ ;  /* 0x0000000000767805 */ /* 0x000fe2000001ff00 */
[----:B------:R-:W-:Y:S01]  /*1aa0*/  UIADD3 UR36, UR6, 0x802, URZ ;  /* 0x0000080206247890 */ /* 0x000fe2000fffe03f */
[----:B------:R-:W-:Y:S01]  /*1ab0*/  CS2R R116, SRZ ;  /* 0x0000000000747805 */ /* 0x000fe2000001ff00 */
[----:B------:R-:W-:Y:S01]  /*1ac0*/  UIADD3 UR42, UR50, 0x702, URZ ;  /* 0x00000702322a7890 */ /* 0x000fe2000fffe03f */
[----:B------:R-:W-:Y:S01]  /*1ad0*/  CS2R R114, SRZ ;  /* 0x0000000000727805 */ /* 0x000fe2000001ff00 */
[----:B------:R-:W-:Y:S01]  /*1ae0*/  UMOV UR41, UR37 ;  /* 0x0000002500297c82 */ /* 0x000fe20008000000 */
[----:B------:R-:W-:Y:S01]  /*1af0*/  UMOV UR43, 0x40000040 ;  /* 0x40000040002b7882 */ /* 0x000fe20000000000 */
[----:B------:R-:W-:Y:S01]  /*1b00*/  UIADD3 UR44, UR6, 0x806, URZ ;  /* 0x00000806062c7890 */ /* 0x000fe2000fffe03f */
[----:B------:R-:W-:Y:S01]  /*1b10*/  CS2R R112, SRZ ;  /* 0x0000000000707805 */ /* 0x000fe2000001ff00 */
[----:B------:R-:W-:Y:S01]  /*1b20*/  UMOV UR40, UR36 ;  /* 0x0000002400287c82 */ /* 0x000fe20008000000 */
[----:B------:R-:W-:Y:S01]  /*1b30*/  UIADD3 UR46, UR50, 0x706, URZ ;  /* 0x00000706322e7890 */ /* 0x000fe2000fffe03f */
[----:B------:R-:W-:Y:S01]  /*1b40*/  CS2R R110, SRZ ;  /* 0x00000000006e7805 */ /* 0x000fe2000001ff00 */
[----:B------:R-:W-:Y:S01]  /*1b50*/  UMOV UR45, 0x40000040 ;  /* 0x40000040002d7882 */ /* 0x000fe20000000000 */
[----:B------:R-:W-:Y:S01]  /*1b60*/  UMOV UR47, 0x40000040 ;  /* 0x40000040002f7882 */ /* 0x000fe20000000000 */
[----:B------:R-:W-:Y:S01]  /*1b70*/  UMOV UR60, URZ ;  /* 0x0000003f003c7c82 */ /* 0x000fe20008000000 */
[----:B------:R-:W-:-:S02]  /*1b80*/  CS2R R108, SRZ ;  /* 0x00000000006c7805 */ /* 0x000fc4000001ff00 */
[----:B------:R-:W-:Y:S01]  /*1b90*/  CS2R R106, SRZ ;  /* 0x00000000006a7805 */ /* 0x000fe2000001ff00 */
        /* <DEDUP_REMOVED lines=24> */
[----:B------:R-:W-:Y:S02]  /*1d20*/  UIADD3 UR16, UR50, 0x6, URZ ;  /* 0x0000000632107890 */ /* 0x000fe4000fffe03f */
[----:B------:R-:W-:Y:S01]  /*1d30*/  UIADD3 UR18, UR50, 0x380, URZ ;  /* 0x0000038032127890 */ /* 0x000fe2000fffe03f */
[----:B------:R-:W-:Y:S01]  /*1d40*/  UMOV UR17, 0x40000040 ;  /* 0x4000004000117882 */ /* 0x000fe20000000000 */
        /* <DEDUP_REMOVED lines=69> */
[----:B------:R-:W-:Y:S01]  /*21a0*/  UMOV UR11, 0x40000040 ;  /* 0x40000040000b7882 */ /* 0x000fe20000000000 */
        /* <DEDUP_REMOVED lines=31> */
[----:B------:R-:W-:Y:S01]  /*23a0*/  UMOV UR14, UR16 ;  /* 0x00000010000e7c82 */ /* 0x000fe20008000000 */
        /* <DEDUP_REMOVED lines=50> */
[----:B------:R-:W-:Y:S01]  /*26d0*/  UIADD3 UR14, UR39, -0x2, URZ ;  /* 0xfffffffe270e7890 */ /* 0x000fe2000fffe03f */
        /* <DEDUP_REMOVED lines=238> */
[----:B------:R-:W-:Y:S02]  /*35c0*/  UMOV UR10, 0xffffff90 ;  /* 0xffffff90000a7882 */ /* 0x000fe40000000000 */
[----:B------:R-:W-:Y:S01]  /*35d0*/  UIMAD UR10, UR39, UR10, 0x71 ;  /* 0x00000071270a74a4 */ /* 0x000fe2000f8e020a */
        /* <DEDUP_REMOVED lines=36> */
[----:B------:R-:W-:Y:S02]  /*3820*/  ULDC UR7, c[0x0][0x448] ;  /* 0x0001120000077ab9 */ /* 0x000fe40000000800 */
[----:B------:R-:W-:-:S06]  /*3830*/  UISETP.NE.AND UP0, UPT, UR7, 0x1, UPT ;  /* 0x000000010700788c */ /* 0x000fcc000bf05270 */
[----:B------:R-:W-:-:S05]  /*3840*/  PLOP3.LUT P2, PT, PT, PT, UP0, 0x80, 0x0 ;  /* 0x000000000000781c */ /* 0x000fca0003f4f008 */
[----:B------:R-:W-:Y:S01]  /*3850*/  @UP0 ULDC UR7, c[0x0][0x44c] ;  /* 0x0001130000070ab9 */ /* 0x000fe20000000800 */
[----:B------:R-:W-:Y:S01]  /*3860*/  @UP0 ULDC UR11, c[0x0][0x450] ;  /* 0x00011400000b0ab9 */ /* 0x000fe20000000800 */
[----:B------:R-:W-:Y:S02]  /*3870*/  WARPGROUP.DEPBAR.LE gsb0, 0x0 ;  /* 0x00008000000079c5 */ /* 0x000fe40000010000 */
[----:B------:R-:W-:-:S06]  /*3880*/  WARPGROUP.ARRIVE ;  /* 0x00000000000079c5 */ /* 0x000fcc0000000000 */
[----:B------:R-:W-:Y:S01]  /*3890*/  HGMMA.64x16x16.F32.BF16 R32, gdesc[UR40], R32, gsb0 ;  /* 0x00200000282079f0 */ /* 0x000fe20008001820 */
[----:B------:R-:W-:Y:S01]  /*38a0*/  UMOV UR42, UR6 ;  /* 0x00000006002a7c82 */ /* 0x000fe20008000000 */
[----:B------:R-:W-:Y:S01]  /*38b0*/  UMOV UR43, 0x40000040 ;  /* 0x40000040002b7882 */ /* 0x000fe20000000000 */
[----:B------:R-:W-:Y:S01]  /*38c0*/  ULDC UR6, c[0x0][0x9d8] ;  /* 0x0002760000067ab9 */ /* 0x000fe20000000800 */
        /* <DEDUP_REMOVED lines=14> */
[----:B0-----:R-:W-:Y:S01]  /*39b0*/  FMUL.FTZ R3, R77, UR6 ;  /* 0x000000064d037c20 */ /* 0x001fe20008410000 */
[----:B------:R-:W-:Y:S01]  /*39c0*/  HGMMA.64x16x16.F32.BF16 R64, gdesc[UR44], R64, gsb0 ;  /* 0x002000002c4079f0 */ /* 0x000fe20008001840 */
[----:B------:R-:W-:Y:S01]  /*39d0*/  UIADD3 UR46, UR50, 0x806, URZ ;  /* 0x00000806322e7890 */ /* 0x000fe2000fffe03f */
[----:B------:R-:W0:Y:S01]  /*39e0*/  MUFU.TANH R74, R74 ;  /* 0x0000004a004a7308 */ /* 0x000e220000002400 */
[----:B------:R-:W-:Y:S01]  /*39f0*/  UMOV UR47, 0x40000040 ;  /* 0x40000040002f7882 */ /* 0x000fe20000000000 */
[----:B------:R-:W-:Y:S01]  /*3a00*/  FMUL.FTZ R2, R73, UR6 ;  /* 0x0000000649027c20 */ /* 0x000fe20008410000 */
[----:B-1----:R-:W-:Y:S01]  /*3a10*/  FMUL.FTZ R0, R72, UR6 ;  /* 0x0000000648007c20 */ /* 0x002fe20008410000 */
[----:B------:R-:W-:-:S04]  /*3a20*/  FMUL.FTZ R7, R76, UR6 ;  /* 0x000000064c077c20 */ /* 0x000fc80008410000 */
[----:B------:R-:W1:Y:S08]  /*3a30*/  MUFU.TANH R75, R75 ;  /* 0x0000004b004b7308 */ /* 0x000e700000002400 */
[----:B------:R-:W2:Y:S08]  /*3a40*/  MUFU.TANH R78, R78 ;  /* 0x0000004e004e7308 */ /* 0x000eb00000002400 */
[----:B------:R-:W3:Y:S08]  /*3a50*/  MUFU.TANH R79, R79 ;  /* 0x0000004f004f7308 */ /* 0x000ef00000002400 */
[----:B------:R-:W-:Y:S08]  /*3a60*/  MUFU.TANH R0, R0 ;  /* 0x0000000000007308 */ /* 0x000ff00000002400 */
[----:B------:R-:W-:Y:S08]  /*3a70*/  MUFU.TANH R2, R2 ;  /* 0x0000000200027308 */ /* 0x000ff00000002400 */
[----:B------:R-:W-:Y:S01]  /*3a80*/  MUFU.TANH R7, R7 ;  /* 0x0000000700077308 */ /* 0x000fe20000002400 */
[----:B------:R-:W-:-:S02]  /*3a90*/  WARPGROUP.DEPBAR.LE gsb0, 0x0 ;  /* 0x00008000000079c5 */ /* 0x000fc40000010000 */
[----:B------:R-:W-:Y:S01]  /*3aa0*/  WARPGROUP.ARRIVE ;  /* 0x00000000000079c5 */ /* 0x000fe20000000000 */
[----:B------:R-:W-:Y:S01]  /*3ab0*/  FMUL.FTZ R11, R64, UR6 ;  /* 0x00000006400b7c20 */ /* 0x000fe20008410000 */
[----:B------:R-:W-:Y:S01]  /*3ac0*/  IMAD.IADD R64, R22, 0x1, -R23 ;  /* 0x0000000116407824 */ /* 0x000fe200078e0a17 */
[----:B------:R-:W-:Y:S01]  /*3ad0*/  LEA.HI R23, R81, R81, RZ, 0x1 ;  /* 0x0000005151177211 */ /* 0x000fe200078f08ff */
[----:B------:R-:W-:Y:S01]  /*3ae0*/  FMUL.FTZ R14, R69, UR6 ;  /* 0x00000006450e7c20 */ /* 0x000fe20008410000 */
[----:B------:R-:W-:Y:S01]  /*3af0*/  FMUL.FTZ R15, R68, UR6 ;  /* 0x00000006440f7c20 */ /* 0x000fe20008410000 */
[----:B------:R-:W-:Y:S01]  /*3b00*/  HGMMA.64x16x16.F32.BF16 R56, gdesc[UR44], R56, gsb0 ;  /* 0x002000002c3879f0 */ /* 0x000fe20008001838 */
[----:B------:R-:W-:Y:S01]  /*3b10*/  UIADD3 UR46, UR50, 0x886, URZ ;  /* 0x00000886322e7890 */ /* 0x000fe2000fffe03f */
[----:B------:R-:W-:Y:S01]  /*3b20*/  FMUL.FTZ R66, R66, UR6 ;  /* 0x0000000642427c20 */ /* 0x000fe20008410000 */
[----:B------:R-:W-:Y:S01]  /*3b30*/  UMOV UR47, 0x40000040 ;  /* 0x40000040002f7882 */ /* 0x000fe20000000000 */
[----:B------:R-:W-:Y:S01]  /*3b40*/  FMUL.FTZ R67, R67, UR6 ;  /* 0x0000000643437c20 */ /* 0x000fe20008410000 */
[----:B------:R-:W-:Y:S01]  /*3b50*/  FMUL.FTZ R70, R70, UR6 ;  /* 0x0000000646467c20 */ /* 0x000fe20008410000 */
[----:B------:R-:W-:Y:S01]  /*3b60*/  FMUL.FTZ R71, R71, UR6 ;  /* 0x0000000647477c20 */ /* 0x000fe20008410000 */
[----:B------:R-:W-:Y:S01]  /*3b70*/  FMUL.FTZ R8, R65, UR6 ;  /* 0x0000000641087c20 */ /* 0x000fe20008410000 */
[----:B------:R-:W4:Y:S08]  /*3b80*/  MUFU.TANH R66, R66 ;  /* 0x0000004200427308 */ /* 0x000f300000002400 */
[----:B------:R-:W5:Y:S08]  /*3b90*/  MUFU.TANH R67, R67 ;  /* 0x0000004300437308 */ /* 0x000f700000002400 */
[----:B------:R-:W5:Y:S08]  /*3ba0*/  MUFU.TANH R70, R70 ;  /* 0x0000004600467308 */ /* 0x000f700000002400 */
[----:B------:R-:W5:Y:S08]  /*3bb0*/  MUFU.TANH R65, R71 ;  /* 0x0000004700417308 */ /* 0x000f700000002400 */
[----:B------:R-:W-:Y:S08]  /*3bc0*/  MUFU.TANH R3, R3 ;  /* 0x0000000300037308 */ /* 0x000ff00000002400 */
[----:B------:R-:W-:Y:S01]  /*3bd0*/  MUFU.TANH R11, R11 ;  /* 0x0000000b000b7308 */ /* 0x000fe20000002400 */
[----:B------:R-:W-:-:S02]  /*3be0*/  WARPGROUP.DEPBAR.LE gsb0, 0x0 ;  /* 0x00008000000079c5 */ /* 0x000fc40000010000 */
[----:B------:R-:W-:Y:S01]  /*3bf0*/  WARPGROUP.ARRIVE ;  /* 0x00000000000079c5 */ /* 0x000fe20000000000 */
[----:B------:R-:W-:Y:S01]  /*3c00*/  FMUL.FTZ R20, R57, UR6 ;  /* 0x0000000639147c20 */ /* 0x000fe20008410000 */
[----:B------:R-:W-:Y:S01]  /*3c10*/  SHF.R.S32.HI R57, RZ, 0x1f, R10 ;  /* 0x0000001fff397819 */ /* 0x000fe2000001140a */
[----:B------:R-:W-:Y:S01]  /*3c20*/  FMUL.FTZ R59, R59, UR6 ;  /* 0x000000063b3b7c20 */ /* 0x000fe20008410000 */
[----:B------:R-:W-:Y:S01]  /*3c30*/  FMUL.FTZ R21, R56, UR6 ;  /* 0x0000000638157c20 */ /* 0x000fe20008410000 */
[----:B------:R-:W-:Y:S01]  /*3c40*/  LOP3.LUT R56, R23, 0x3fffffe, RZ, 0xc0, !PT ;  /* 0x03fffffe17387812 */ /* 0x000fe200078ec0ff */
[----:B------:R-:W-:Y:S01]  /*3c50*/  HGMMA.64x16x16.F32.BF16 R48, gdesc[UR44], R48, gsb0 ;  /* 0x002000002c3079f0 */ /* 0x000fe20008001830 */
[----:B------:R-:W-:Y:S01]  /*3c60*/  UIADD3 UR46, UR50, 0x906, URZ ;  /* 0x00000906322e7890 */ /* 0x000fe2000fffe03f */
[-C--:B------:R-:W-:Y:S01]  /*3c70*/  LEA.HI R57, R57, R6.reuse, RZ, 0x3 ;  /* 0x0000000639397211 */ /* 0x080fe200078f18ff */
[----:B------:R-:W-:Y:S01]  /*3c80*/  UMOV UR47, 0x40000040 ;  /* 0x40000040002f7882 */ /* 0x000fe20000000000 */
[----:B------:R0:W-:Y:S01]  /*3c90*/  MUFU.TANH R69, R59 ;  /* 0x0000003b00457308 */ /* 0x0001e20000002400 */
[----:B------:R-:W-:Y:S01]  /*3ca0*/  IMAD.IADD R56, R81, 0x1, -R56 ;  /* 0x0000000151387824 */ /* 0x000fe200078e0a38 */
[----:B------:R-:W-:Y:S01]  /*3cb0*/  LOP3.LUT R57, R57, 0xfffffff8, RZ, 0xc0, !PT ;  /* 0xfffffff839397812 */ /* 0x000fe200078ec0ff */
[----:B------:R-:W-:Y:S01]  /*3cc0*/  FMUL.FTZ R58, R58, UR6 ;  /* 0x000000063a3a7c20 */ /* 0x000fe20008410000 */
[----:B------:R-:W-:Y:S01]  /*3cd0*/  LOP3.LUT R10, R10, 0x7ffffffc, RZ, 0xc0, !PT ;  /* 0x7ffffffc0a0a7812 */ /* 0x000fe200078ec0ff */
[----:B------:R-:W-:Y:S01]  /*3ce0*/  FMUL.FTZ R22, R60, UR6 ;  /* 0x000000063c167c20 */ /* 0x000fe20008410000 */
[----:B------:R-:W-:Y:S01]  /*3cf0*/  FMUL.FTZ R23, R61, UR6 ;  /* 0x000000063d177c20 */ /* 0x000fe20008410000 */
[----:B------:R-:W-:Y:S01]  /*3d00*/  FMUL.FTZ R63, R63, UR6 ;  /* 0x000000063f3f7c20 */ /* 0x000fe20008410000 */
[----:B------:R1:W5:Y:S01]  /*3d10*/  MUFU.TANH R68, R58 ;  /* 0x0000003a00447308 */ /* 0x0003620000002400 */
[----:B0-----:R-:W-:Y:S01]  /*3d20*/  IADD3 R59, R12, R6, -R57 ;  /* 0x000000060c3b7210 */ /* 0x001fe20007ffe839 */
[----:B------:R-:W-:Y:S01]  /*3d30*/  IMAD.IADD R13, R13, 0x1, -R10 ;  /* 0x000000010d0d7824 */ /* 0x000fe200078e0a0a */
[----:B------:R-:W-:Y:S01]  /*3d40*/  LEA.HI R6, R64, R64, RZ, 0x1 ;  /* 0x0000004040067211 */ /* 0x000fe200078f08ff */
[----:B------:R-:W-:-:S02]  /*3d50*/  FMUL.FTZ R62, R62, UR6 ;  /* 0x000000063e3e7c20 */ /* 0x000fc40008410000 */
[----:B------:R-:W-:Y:S01]  /*3d60*/  IMAD R59, R56, 0x40, R59 ;  /* 0x00000040383b7824 */ /* 0x000fe200078e023b */
[----:B------:R-:W-:Y:S01]  /*3d70*/  LOP3.LUT R57, R6, 0x1ffffffe, RZ, 0xc0, !PT ;  /* 0x1ffffffe06397812 */ /* 0x000fe200078ec0ff */
[----:B------:R-:W-:Y:S04]  /*3d80*/  MUFU.TANH R73, R63 ;  /* 0x0000003f00497308 */ /* 0x000fe80000002400 */
[----:B------:R-:W-:Y:S02]  /*3d90*/  IMAD.IADD R12, R64, 0x1, -R57 ;  /* 0x00000001400c7824 */ /* 0x000fe400078e0a39 */
[----:B------:R-:W-:Y:S02]  /*3da0*/  IMAD.U32 R57, RZ, RZ, UR48 ;  /* 0x00000030ff397e24 */ /* 0x000fe4000f8e00ff */
[----:B------:R-:W0:Y:S01]  /*3db0*/  MUFU.TANH R62, R62 ;  /* 0x0000003e003e7308 */ /* 0x000e220000002400 */
[----:B------:R-:W-:-:S05]  /*3dc0*/  LEA R12, R12, R59, 0x3 ;  /* 0x0000003b0c0c7211 */ /* 0x000fca00078e18ff */
[----:B------:R-:W-:Y:S01]  /*3dd0*/  @P2 IMAD.HI.U32 R6, R12, UR7, RZ ;  /* 0x000000070c062c27 */ /* 0x000fe2000f8e00ff */
[----:B------:R-:W-:Y:S01]  /*3de0*/  @UP0 ULDC UR7, c[0x0][0x450] ;  /* 0x0001140000070ab9 */ /* 0x000fe20000000800 */
[----:B------:R-:W-:Y:S08]  /*3df0*/  MUFU.TANH R8, R8 ;  /* 0x0000000800087308 */ /* 0x000ff00000002400 */
[----:B------:R-:W-:Y:S01]  /*3e00*/  MUFU.TANH R15, R15 ;  /* 0x0000000f000f7308 */ /* 0x000fe20000002400 */
[----:B------:R-:W-:-:S02]  /*3e10*/  WARPGROUP.DEPBAR.LE gsb0, 0x0 ;  /* 0x00008000000079c5 */ /* 0x000fc40000010000 */
[----:B------:R-:W-:Y:S01]  /*3e20*/  WARPGROUP.ARRIVE ;  /* 0x00000000000079c5 */ /* 0x000fe20000000000 */
[----:B------:R-:W-:Y:S01]  /*3e30*/  FMUL.FTZ R56, R48, UR6 ;  /* 0x0000000630387c20 */ /* 0x000fe20008410000 */
[----:B------:R-:W-:Y:S01]  /*3e40*/  FMUL.FTZ R48, R49, UR6 ;  /* 0x0000000631307c20 */ /* 0x000fe20008410000 */
[----:B------:R-:W-:Y:S01]  /*3e50*/  IMAD.MOV.U32 R49, RZ, RZ, R12 ;  /* 0x000000ffff317224 */ /* 0x000fe200078e000c */
[----:B------:R-:W-:Y:S01]  /*3e60*/  @P2 SHF.R.U32.HI R49, RZ, UR7, R6 ;  /* 0x00000007ff312c19 */ /* 0x000fe20008011606 */
[----:B------:R-:W-:Y:S01]  /*3e70*/  UIMAD UR7, UR39, -0x70, UR48 ;  /* 0xffffff90270778a4 */ /* 0x000fe2000f8e0230 */
[----:B------:R-:W-:Y:S01]  /*3e80*/  HGMMA.64x16x16.F32.BF16 R40, gdesc[UR44], R40, gsb0 ;  /* 0x002000002c2879f0 */ /* 0x000fe20008001828 */
[----:B------:R-:W-:Y:S01]  /*3e90*/  UIADD3 UR46, UR50, 0x986, URZ ;  /* 0x00000986322e7890 */ /* 0x000fe2000fffe03f */
[----:B------:R-:W-:Y:S01]  /*3ea0*/  FMUL.FTZ R50, R50, UR6 ;  /* 0x0000000632327c20 */ /* 0x000fe20008410000 */
[----:B------:R-:W-:Y:S01]  /*3eb0*/  UMOV UR47, 0x40000040 ;  /* 0x40000040002f7882 */ /* 0x000fe20000000000 */
[----:B-1----:R-:W1:Y:S01]  /*3ec0*/  SHFL.IDX PT, R58, R49, 0x1, 0x1c1f ;  /* 0x003c1f00313a7f89 */ /* 0x002e6200000e0000 */
[----:B------:R-:W-:Y:S01]  /*3ed0*/  UIADD3 UR7, UR7, 0x70, URZ ;  /* 0x0000007007077890 */ /* 0x000fe2000fffe03f */
[----:B------:R-:W-:Y:S01]  /*3ee0*/  IMAD.U32 R6, RZ, RZ, UR10 ;  /* 0x0000000aff067e24 */ /* 0x000fe2000f8e00ff */
[----:B------:R2:W0:Y:S01]  /*3ef0*/  MUFU.TANH R60, R50 ;  /* 0x00000032003c7308 */ /* 0x0004220000002400 */
[----:B------:R-:W-:Y:S01]  /*3f00*/  ULDC UR10, c[0x0][0x288] ;  /* 0x0000a200000a7ab9 */ /* 0x000fe20000000800 */
[----:B------:R-:W-:Y:S01]  /*3f10*/  FMUL.FTZ R51, R51, UR6 ;  /* 0x0000000633337c20 */ /* 0x000fe20008410000 */
[----:B------:R-:W-:-:S02]  /*3f20*/  IMAD R6, R13, -0x2, R6 ;  /* 0xfffffffe0d067824 */ /* 0x000fc400078e0206 */
[----:B------:R-:W-:Y:S01]  /*3f30*/  FMUL.FTZ R54, R54, UR6 ;  /* 0x0000000636367c20 */ /* 0x000fe20008410000 */
[----:B------:R-:W-:Y:S01]  /*3f40*/  FMUL.FTZ R55, R55, UR6 ;  /* 0x0000000637377c20 */ /* 0x000fe20008410000 */
[----:B------:R-:W-:Y:S01]  /*3f50*/  FMUL.FTZ R52, R52, UR6 ;  /* 0x0000000634347c20 */ /* 0x000fe20008410000 */
[----:B------:R-:W-:Y:S01]  /*3f60*/  FMUL.FTZ R53, R53, UR6 ;  /* 0x0000000635357c20 */ /* 0x000fe20008410000 */
[----:B------:R-:W-:Y:S01]  /*3f70*/  IADD3 R57, R6, -UR10, R57 ;  /* 0x8000000a06397c10 */ /* 0x000fe2000fffe039 */
[----:B------:R3:W0:Y:S01]  /*3f80*/  MUFU.TANH R77, R51 ;  /* 0x00000033004d7308 */ /* 0x0006220000002400 */
[----:B--2---:R-:W-:Y:S01]  /*3f90*/  MOV R50, UR7 ;  /* 0x0000000700327c02 */ /* 0x004fe20008000f00 */
[----:B------:R-:W-:-:S04]  /*3fa0*/  ULDC UR7, c[0x0][0x988] ;  /* 0x0002620000077ab9 */ /* 0x000fc80000000800 */
[----:B------:R-:W-:Y:S02]  /*3fb0*/  IMAD R50, R13, -0x2, R50 ;  /* 0xfffffffe0d327824 */ /* 0x000fe400078e0232 */
[----:B------:R2:W0:Y:S03]  /*3fc0*/  MUFU.TANH R10, R54 ;  /* 0x00000036000a7308 */ /* 0x0004260000002400 */
[----:B-1----:R-:W-:-:S04]  /*3fd0*/  VIADDMNMX R58, R58, R57, R50, PT ;  /* 0x000000393a3a7246 */ /* 0x002fc80003800132 */
[C---:B------:R-:W-:Y:S01]  /*3fe0*/  ISETP.GT.AND P5, PT, R58.reuse, RZ, PT ;  /* 0x000000ff3a00720c */ /* 0x040fe20003fa4270 */
[----:B------:R1:W0:Y:S01]  /*3ff0*/  MUFU.TANH R81, R55 ;  /* 0x0000003700517308 */ /* 0x0002220000002400 */
[C---:B------:R-:W-:Y:S02]  /*4000*/  ISETP.GT.AND P6, PT, R58.reuse, 0x1, PT ;  /* 0x000000013a00780c */ /* 0x040fe40003fc4270 */
[----:B------:R-:W-:Y:S02]  /*4010*/  ISETP.GT.AND P4, PT, R58, 0x8, PT ;  /* 0x000000083a00780c */ /* 0x000fe40003f84270 */
[----:B---3--:R-:W-:Y:S02]  /*4020*/  FSEL R51, R74, -INF , P5 ;  /* 0xff8000004a337808 */ /* 0x008fe40002800000 */
[----:B--2---:R-:W-:Y:S01]  /*4030*/  FSEL R54, R75, -INF , P6 ;  /* 0xff8000004b367808 */ /* 0x004fe20003000000 */
[----:B------:R-:W-:Y:S01]  /*4040*/  MUFU.TANH R14, R14 ;  /* 0x0000000e000e7308 */ /* 0x000fe20000002400 */
[----:B------:R-:W-:-:S02]  /*4050*/  ISETP.GT.AND P3, PT, R58, 0x9, PT ;  /* 0x000000093a00780c */ /* 0x000fc40003f64270 */
[----:B-1----:R-:W-:Y:S02]  /*4060*/  FSEL R55, R78, -INF , P4 ;  /* 0xff8000004e377808 */ /* 0x002fe40002000000 */
[----:B------:R-:W-:Y:S02]  /*4070*/  FMNMX.FTZ R6, R51, R54, !PT ;  /* 0x0000003633067209 */ /* 0x000fe40007810000 */
[C---:B------:R-:W-:Y:S01]  /*4080*/  ISETP.GT.AND P5, PT, R58.reuse, 0x10, PT ;  /* 0x000000103a00780c */ /* 0x040fe20003fa4270 */
[----:B------:R-:W-:Y:S01]  /*4090*/  MUFU.TANH R21, R21 ;  /* 0x0000001500157308 */ /* 0x000fe20000002400 */
[----:B------:R-:W-:Y:S01]  /*40a0*/  FSEL R59, R79, -INF , P3 ;  /* 0xff8000004f3b7808 */ /* 0x000fe20001800000 */
[----:B------:R-:W-:Y:S02]  /*40b0*/  WARPGROUP.DEPBAR.LE gsb0, 0x0 ;  /* 0x00008000000079c5 */ /* 0x000fe40000010000 */
[----:B------:R-:W-:Y:S01]  /*40c0*/  WARPGROUP.ARRIVE ;  /* 0x00000000000079c5 */ /* 0x000fe20000000000 */
[----:B------:R-:W-:Y:S01]  /*40d0*/  FMNMX.FTZ R6, R55, R6, !PT ;  /* 0x0000000637067209 */ /* 0x000fe20007810000 */
[----:B------:R-:W-:Y:S01]  /*40e0*/  FMUL.FTZ R43, R43, UR6 ;  /* 0x000000062b2b7c20 */ /* 0x000fe20008410000 */
[----:B------:R-:W-:Y:S01]  /*40f0*/  ISETP.GT.AND P3, PT, R58, 0x11, PT ;  /* 0x000000113a00780c */ /* 0x000fe20003f64270 */
[----:B------:R-:W-:Y:S01]  /*4100*/  FMUL.FTZ R42, R42, UR6 ;  /* 0x000000062a2a7c20 */ /* 0x000fe20008410000 */
[----:B----4-:R-:W-:Y:S01]  /*4110*/  FSEL R61, R66, -INF , P5 ;  /* 0xff800000423d7808 */ /* 0x010fe20002800000 */
[----:B------:R-:W-:Y:S01]  /*4120*/  HGMMA.64x16x16.F32.BF16 R32, gdesc[UR44], R32, gsb0 ;  /* 0x002000002c2079f0 */ /* 0x000fe20008001820 */
[----:B------:R-:W-:Y:S01]  /*4130*/  UIADD3 UR46, UR50, 0xa06, URZ ;  /* 0x00000a06322e7890 */ /* 0x000fe2000fffe03f */
[----:B------:R-:W-:Y:S01]  /*4140*/  FMNMX.FTZ R6, R59, R6, !PT ;  /* 0x000000063b067209 */ /* 0x000fe20007810000 */
[----:B------:R-:W-:Y:S01]  /*4150*/  UMOV UR47, 0x40000040 ;  /* 0x40000040002f7882 */ /* 0x000fe20000000000 */
[----:B------:R-:W-:Y:S01]  /*4160*/  ISETP.GT.AND P4, PT, R58, 0x18, PT ;  /* 0x000000183a00780c */ /* 0x000fe20003f84270 */
[----:B------:R1:W-:Y:S01]  /*4170*/  MUFU.TANH R85, R43 ;  /* 0x0000002b00557308 */ /* 0x0003e20000002400 */
[----:B-----5:R-:W-:Y:S01]  /*4180*/  FSEL R63, R67, -INF , P3 ;  /* 0xff800000433f7808 */ /* 0x020fe20001800000 */
[----:B------:R-:W-:Y:S01]  /*4190*/  FMUL.FTZ R46, R46, UR6 ;  /* 0x000000062e2e7c20 */ /* 0x000fe20008410000 */
[----:B------:R-:W-:Y:S01]  /*41a0*/  FMNMX.FTZ R6, R61, R6, !PT ;  /* 0x000000063d067209 */ /* 0x000fe20007810000 */
[----:B------:R-:W-:Y:S01]  /*41b0*/  FMUL.FTZ R47, R47, UR6 ;  /* 0x000000062f2f7c20 */ /* 0x000fe20008410000 */
[----:B------:R-:W-:Y:S01]  /*41c0*/  ISETP.GT.AND P3, PT, R58, 0x19, PT ;  /* 0x000000193a00780c */ /* 0x000fe20003f64270 */
[----:B------:R-:W-:Y:S01]  /*41d0*/  FMUL.FTZ R40, R40, UR6 ;  /* 0x0000000628287c20 */ /* 0x000fe20008410000 */
[----:B------:R-:W-:Y:S01]  /*41e0*/  FMNMX.FTZ R6, R63, R6, !PT ;  /* 0x000000063f067209 */ /* 0x000fe20007810000 */
[----:B------:R-:W2:Y:S01]  /*41f0*/  MUFU.TANH R42, R42 ;  /* 0x0000002a002a7308 */ /* 0x000ea20000002400 */
[----:B-1----:R-:W-:Y:S01]  /*4200*/  FSEL R43, R70, -INF , P4 ;  /* 0xff800000462b7808 */ /* 0x002fe20002000000 */
[----:B------:R-:W-:Y:S01]  /*4210*/  FMUL.FTZ R41, R41, UR6 ;  /* 0x0000000629297c20 */ /* 0x000fe20008410000 */
[----:B------:R-:W-:Y:S01]  /*4220*/  ISETP.GT.AND P4, PT, R58, 0x20, PT ;  /* 0x000000203a00780c */ /* 0x000fe20003f84270 */
[----:B------:R-:W-:Y:S01]  /*4230*/  FMUL.FTZ R44, R44, UR6 ;  /* 0x000000062c2c7c20 */ /* 0x000fe20008410000 */
[----:B------:R-:W-:Y:S01]  /*4240*/  FSEL R65, R65, -INF , P3 ;  /* 0xff80000041417808 */ /* 0x000fe20001800000 */
[----:B------:R-:W-:Y:S01]  /*4250*/  FMUL.FTZ R45, R45, UR6 ;  /* 0x000000062d2d7c20 */ /* 0x000fe20008410000 */
[----:B------:R-:W-:Y:S01]  /*4260*/  FMNMX.FTZ R6, R43, R6, !PT ;  /* 0x000000062b067209 */ /* 0x000fe20007810000 */
[----:B------:R-:W1:Y:S01]  /*4270*/  MUFU.TANH R46, R46 ;  /* 0x0000002e002e7308 */ /* 0x000e620000002400 */
[----:B------:R-:W-:-:S02]  /*4280*/  ISETP.GT.AND P3, PT, R58, 0x21, PT ;  /* 0x000000213a00780c */ /* 0x000fc40003f64270 */
[----:B------:R-:W-:Y:S02]  /*4290*/  FSEL R67, R68, -INF , P4 ;  /* 0xff80000044437808 */ /* 0x000fe40002000000 */
[----:B------:R-:W-:Y:S02]  /*42a0*/  FMNMX.FTZ R6, R65, R6, !PT ;  /* 0x0000000641067209 */ /* 0x000fe40007810000 */
[C---:B------:R-:W-:Y:S01]  /*42b0*/  ISETP.GT.AND P4, PT, R58.reuse, 0x28, PT ;  /* 0x000000283a00780c */ /* 0x040fe20003f84270 */
[----:B------:R-:W3:Y:S01]  /*42c0*/  MUFU.TANH R47, R47 ;  /* 0x0000002f002f7308 */ /* 0x000ee20000002400 */
[----:B------:R-:W-:Y:S02]  /*42d0*/  FSEL R69, R69, -INF , P3 ;  /* 0xff80000045457808 */ /* 0x000fe40001800000 */
[----:B------:R-:W-:Y:S02]  /*42e0*/  FMNMX.FTZ R6, R67, R6, !PT ;  /* 0x0000000643067209 */ /* 0x000fe40007810000 */
[----:B------:R-:W-:-:S02]  /*42f0*/  ISETP.GT.AND P3, PT, R58, 0x29, PT ;  /* 0x000000293a00780c */ /* 0x000fc40003f64270 */
[----:B0-----:R-:W-:Y:S01]  /*4300*/  FSEL R71, R62, -INF , P4 ;  /* 0xff8000003e477808 */ /* 0x001fe20002000000 */
[----:B------:R-:W-:Y:S01]  /*4310*/  MUFU.TANH R20, R20 ;  /* 0x0000001400147308 */ /* 0x000fe20000002400 */
[----:B------:R-:W-:Y:S02]  /*4320*/  FMNMX.FTZ R6, R69, R6, !PT ;  /* 0x0000000645067209 */ /* 0x000fe40007810000 */
[C---:B------:R-:W-:Y:S02]  /*4330*/  ISETP.GT.AND P4, PT, R58.reuse, 0x30, PT ;  /* 0x000000303a00780c */ /* 0x040fe40003f84270 */
[----:B------:R-:W-:Y:S02]  /*4340*/  FSEL R73, R73, -INF , P3 ;  /* 0xff80000049497808 */ /* 0x000fe40001800000 */
[----:B------:R-:W-:Y:S01]  /*4350*/  FMNMX.FTZ R6, R71, R6, !PT ;  /* 0x0000000647067209 */ /* 0x000fe20007810000 */
[----:B------:R-:W-:Y:S01]  /*4360*/  MUFU.TANH R22, R22 ;  /* 0x0000001600167308 */ /* 0x000fe20000002400 */
[----:B------:R-:W-:-:S02]  /*4370*/  ISETP.GT.AND P3, PT, R58, 0x31, PT ;  /* 0x000000313a00780c */ /* 0x000fc40003f64270 */
[----:B------:R-:W-:Y:S02]  /*4380*/  FSEL R75, R60, -INF , P4 ;  /* 0xff8000003c4b7808 */ /* 0x000fe40002000000 */
[----:B------:R-:W-:Y:S01]  /*4390*/  FMNMX.FTZ R6, R73, R6, !PT ;  /* 0x0000000649067209 */ /* 0x000fe20007810000 */
[----:B------:R-:W-:Y:S02]  /*43a0*/  WARPGROUP.DEPBAR.LE gsb0, 0x0 ;  /* 0x00008000000079c5 */ /* 0x000fe40000010000 */
[----:B------:R-:W-:Y:S01]  /*43b0*/  WARPGROUP.ARRIVE ;  /* 0x00000000000079c5 */ /* 0x000fe20000000000 */
[----:B------:R-:W-:Y:S01]  /*43c0*/  ISETP.GT.AND P4, PT, R58, 0x38, PT ;  /* 0x000000383a00780c */ /* 0x000fe20003f84270 */
[----:B------:R-:W-:Y:S01]  /*43d0*/  FMUL.FTZ R34, R34, UR6 ;  /* 0x0000000622227c20 */ /* 0x000fe20008410000 */
[----:B------:R-:W-:Y:S01]  /*43e0*/  FSEL R77, R77, -INF , P3 ;  /* 0xff8000004d4d7808 */ /* 0x000fe20001800000 */
[----:B------:R-:W-:Y:S01]  /*43f0*/  FMUL.FTZ R35, R35, UR6 ;  /* 0x0000000623237c20 */ /* 0x000fe20008410000 */
[----:B------:R-:W-:Y:S01]  /*4400*/  FMNMX.FTZ R6, R75, R6, !PT ;  /* 0x000000064b067209 */ /* 0x000fe20007810000 */
[----:B------:R-:W-:Y:S01]  /*4410*/  HGMMA.64x16x16.F32.BF16 R24, gdesc[UR44], R24, gsb0 ;  /* 0x002000002c1879f0 */ /* 0x000fe20008001818 */
[----:B------:R-:W-:Y:S01]  /*4420*/  ISETP.GT.AND P3, PT, R58, 0x39, PT ;  /* 0x000000393a00780c */ /* 0x000fe20003f64270 */
[----:B------:R-:W0:Y:S01]  /*4430*/  MUFU.TANH R34, R34 ;  /* 0x0000002200227308 */ /* 0x000e220000002400 */
[----:B------:R-:W-:Y:S01]  /*4440*/  FSEL R79, R10, -INF , P4 ;  /* 0xff8000000a4f7808 */ /* 0x000fe20002000000 */
[----:B------:R-:W-:Y:S01]  /*4450*/  FMUL.FTZ R38, R38, UR6 ;  /* 0x0000000626267c20 */ /* 0x000fe20008410000 */
[----:B------:R-:W-:Y:S01]  /*4460*/  FMNMX.FTZ R6, R77, R6, !PT ;  /* 0x000000064d067209 */ /* 0x000fe20007810000 */
[----:B------:R-:W-:Y:S01]  /*4470*/  FMUL.FTZ R39, R39, UR6 ;  /* 0x0000000627277c20 */ /* 0x000fe20008410000 */
[C---:B------:R-:W-:Y:S01]  /*4480*/  ISETP.GT.AND P4, PT, R58.reuse, 0x40, PT ;  /* 0x000000403a00780c */ /* 0x040fe20003f84270 */
[----:B------:R-:W-:Y:S01]  /*4490*/  FMUL.FTZ R33, R33, UR6 ;  /* 0x0000000621217c20 */ /* 0x000fe20008410000 */
[----:B------:R-:W-:Y:S01]  /*44a0*/  FSEL R81, R81, -INF , P3 ;  /* 0xff80000051517808 */ /* 0x000fe20001800000 */
[----:B------:R-:W4:Y:S01]  /*44b0*/  MUFU.TANH R35, R35 ;  /* 0x0000002300237308 */ /* 0x000f220000002400 */
[----:B------:R-:W-:Y:S01]  /*44c0*/  FMNMX.FTZ R6, R79, R6, !PT ;  /* 0x000000064f067209 */ /* 0x000fe20007810000 */
[----:B------:R-:W-:Y:S01]  /*44d0*/  FMUL.FTZ R37, R37, UR6 ;  /* 0x0000000625257c20 */ /* 0x000fe20008410000 */
[----:B------:R-:W-:Y:S01]  /*44e0*/  ISETP.GT.AND P3, PT, R58, 0x41, PT ;  /* 0x000000413a00780c */ /* 0x000fe20003f64270 */
[----:B------:R-:W-:Y:S01]  /*44f0*/  FMUL.FTZ R32, R32, UR6 ;  /* 0x0000000620207c20 */ /* 0x000fe20008410000 */
[----:B--2---:R-:W-:Y:S01]  /*4500*/  FSEL R83, R42, -INF , P4 ;  /* 0xff8000002a537808 */ /* 0x004fe20002000000 */
[----:B------:R-:W-:Y:S01]  /*4510*/  FMUL.FTZ R36, R36, UR6 ;  /* 0x0000000624247c20 */ /* 0x000fe20008410000 */
[----:B------:R-:W-:Y:S01]  /*4520*/  FMNMX.FTZ R6, R81, R6, !PT ;  /* 0x0000000651067209 */ /* 0x000fe20007810000 */
[----:B------:R-:W2:Y:S01]  /*4530*/  MUFU.TANH R38, R38 ;  /* 0x0000002600267308 */ /* 0x000ea20000002400 */
[----:B------:R-:W-:-:S02]  /*4540*/  ISETP.GT.AND P4, PT, R58, 0x48, PT ;  /* 0x000000483a00780c */ /* 0x000fc40003f84270 */
[----:B------:R-:W-:Y:S02]  /*4550*/  FSEL R85, R85, -INF , P3 ;  /* 0xff80000055557808 */ /* 0x000fe40001800000 */
[----:B------:R-:W-:Y:S02]  /*4560*/  FMNMX.FTZ R6, R83, R6, !PT ;  /* 0x0000000653067209 */ /* 0x000fe40007810000 */
[----:B------:R-:W-:Y:S01]  /*4570*/  ISETP.GT.AND P3, PT, R58, 0x49, PT ;  /* 0x000000493a00780c */ /* 0x000fe20003f64270 */
[----:B------:R-:W5:Y:S01]  /*4580*/  MUFU.TANH R39, R39 ;  /* 0x0000002700277308 */ /* 0x000f620000002400 */
[----:B-1----:R-:W-:Y:S02]  /*4590*/  FSEL R87, R46, -INF , P4 ;  /* 0xff8000002e577808 */ /* 0x002fe40002000000 */
[----:B------:R-:W-:Y:S02]  /*45a0*/  FMNMX.FTZ R6, R85, R6, !PT ;  /* 0x0000000655067209 */ /* 0x000fe40007810000 */
[----:B------:R-:W-:-:S02]  /*45b0*/  ISETP.GT.AND P4, PT, R58, 0x50, PT ;  /* 0x000000503a00780c */ /* 0x000fc40003f84270 */
[----:B---3--:R-:W-:Y:S01]  /*45c0*/  FSEL R89, R47, -INF , P3 ;  /* 0xff8000002f597808 */ /* 0x008fe20001800000 */
[----:B------:R-:W-:Y:S01]  /*45d0*/  MUFU.TANH R23, R23 ;  /* 0x0000001700177308 */ /* 0x000fe20000002400 */
[----:B------:R-:W-:Y:S02]  /*45e0*/  FMNMX.FTZ R6, R87, R6, !PT ;  /* 0x0000000657067209 */ /* 0x000fe40007810000 */
[----:B------:R-:W-:Y:S02]  /*45f0*/  ISETP.GT.AND P3, PT, R58, 0x51, PT ;  /* 0x000000513a00780c */ /* 0x000fe40003f64270 */
[----:B0-----:R-:W-:Y:S02]  /*4600*/  FSEL R91, R34, -INF , P4 ;  /* 0xff800000225b7808 */ /* 0x001fe40002000000 */
[----:B------:R-:W-:Y:S01]  /*4610*/  FMNMX.FTZ R6, R89, R6, !PT ;  /* 0x0000000659067209 */ /* 0x000fe20007810000 */
[----:B------:R-:W-:Y:S01]  /*4620*/  MUFU.TANH R56, R56 ;  /* 0x0000003800387308 */ /* 0x000fe20000002400 */
[----:B------:R-:W-:-:S02]  /*4630*/  ISETP.GT.AND P4, PT, R58, 0x58, PT ;  /* 0x000000583a00780c */ /* 0x000fc40003f84270 */
[----:B----4-:R-:W-:Y:S02]  /*4640*/  FSEL R93, R35, -INF , P3 ;  /* 0xff800000235d7808 */ /* 0x010fe40001800000 */
[----:B------:R-:W-:Y:S02]  /*4650*/  FMNMX.FTZ R6, R91, R6, !PT ;  /* 0x000000065b067209 */ /* 0x000fe40007810000 */
[----:B------:R-:W-:Y:S01]  /*4660*/  ISETP.GT.AND P3, PT, R58, 0x59, PT ;  /* 0x000000593a00780c */ /* 0x000fe20003f64270 */
[----:B------:R-:W-:Y:S01]  /*4670*/  MUFU.TANH R48, R48 ;  /* 0x0000003000307308 */ /* 0x000fe20000002400 */
[----:B--2---:R-:W-:Y:S01]  /*4680*/  FSEL R95, R38, -INF , P4 ;  /* 0xff800000265f7808 */ /* 0x004fe20002000000 */
[----:B------:R-:W-:Y:S02]  /*4690*/  WARPGROUP.DEPBAR.LE gsb0, 0x0 ;  /* 0x00008000000079c5 */ /* 0x000fe40000010000 */
[----:B------:R-:W-:Y:S01]  /*46a0*/  FMUL.FTZ R26, R26, UR6 ;  /* 0x000000061a1a7c20 */ /* 0x000fe20008410000 */
[----:B------:R-:W-:Y:S01]  /*46b0*/  FMUL.FTZ R27, R27, UR6 ;  /* 0x000000061b1b7c20 */ /* 0x000fe20008410000 */
[----:B------:R-:W-:Y:S01]  /*46c0*/  FMUL.FTZ R30, R30, UR6 ;  /* 0x000000061e1e7c20 */ /* 0x000fe20008410000 */
[----:B------:R-:W-:Y:S01]  /*46d0*/  FMUL.FTZ R31, R31, UR6 ;  /* 0x000000061f1f7c20 */ /* 0x000fe20008410000 */
[----:B------:R-:W-:Y:S01]  /*46e0*/  FMNMX.FTZ R6, R93, R6, !PT ;  /* 0x000000065d067209 */ /* 0x000fe20007810000 */
[----:B------:R-:W-:Y:S01]  /*46f0*/  FMUL.FTZ R24, R24, UR6 ;  /* 0x0000000618187c20 */ /* 0x000fe20008410000 */
[----:B------:R-:W0:Y:S01]  /*4700*/  MUFU.TANH R26, R26 ;  /* 0x0000001a001a7308 */ /* 0x000e220000002400 */
[----:B------:R-:W-:Y:S01]  /*4710*/  ISETP.GT.AND P4, PT, R58, 0x60, PT ;  /* 0x000000603a00780c */ /* 0x000fe20003f84270 */
[----:B------:R-:W-:Y:S01]  /*4720*/  FMUL.FTZ R25, R25, UR6 ;  /* 0x0000000619197c20 */ /* 0x000fe20008410000 */
[----:B-----5:R-:W-:Y:S01]  /*4730*/  FSEL R97, R39, -INF , P3 ;  /* 0xff80000027617808 */ /* 0x020fe20001800000 */
[----:B------:R-:W-:Y:S01]  /*4740*/  FMUL.FTZ R29, R29, UR6 ;  /* 0x000000061d1d7c20 */ /* 0x000fe20008410000 */
[----:B------:R-:W-:Y:S01]  /*4750*/  FMNMX.FTZ R6, R95, R6, !PT ;  /* 0x000000065f067209 */ /* 0x000fe20007810000 */
[----:B------:R-:W-:Y:S01]  /*4760*/  FMUL.FTZ R28, R28, UR6 ;  /* 0x000000061c1c7c20 */ /* 0x000fe20008410000 */
[----:B------:R-:W-:Y:S01]  /*4770*/  ISETP.GT.AND P3, PT, R58, 0x61, PT ;  /* 0x000000613a00780c */ /* 0x000fe20003f64270 */
[----:B------:R-:W1:Y:S01]  /*4780*/  MUFU.TANH R27, R27 ;  /* 0x0000001b001b7308 */ /* 0x000e620000002400 */
[----:B------:R-:W-:Y:S01]  /*4790*/  FMNMX.FTZ R6, R97, R6, !PT ;  /* 0x0000000661067209 */ /* 0x000fe20007810000 */
[----:B------:R-:W-:-:S06]  /*47a0*/  @UP0 ULDC UR6, c[0x0][0x44c] ;  /* 0x0001130000060ab9 */ /* 0x000fcc0000000800 */
[----:B------:R-:W2:Y:S01]  /*47b0*/  MUFU.TANH R30, R30 ;  /* 0x0000001e001e7308 */ /* 0x000ea20000002400 */
[----:B0-----:R-:W-:Y:S02]  /*47c0*/  FSEL R99, R26, -INF , P4 ;  /* 0xff8000001a637808 */ /* 0x001fe40002000000 */
[----:B------:R-:W-:Y:S01]  /*47d0*/  ISETP.GT.AND P4, PT, R58, 0x68, PT ;  /* 0x000000683a00780c */ /* 0x000fe20003f84270 */
[----:B------:R-:W0:Y:S01]  /*47e0*/  SHFL.IDX PT, R26, R49, RZ, 0x1c1f ;  /* 0x001c1fff311a7589 */ /* 0x000e2200000e0000 */
[----:B------:R-:W-:-:S03]  /*47f0*/  FMNMX.FTZ R6, R99, R6, !PT ;  /* 0x0000000663067209 */ /* 0x000fc60007810000 */
[----:B------:R-:W3:Y:S01]  /*4800*/  MUFU.TANH R31, R31 ;  /* 0x0000001f001f7308 */ /* 0x000ee20000002400 */
[----:B-1----:R-:W-:Y:S02]  /*4810*/  FSEL R101, R27, -INF , P3 ;  /* 0xff8000001b657808 */ /* 0x002fe40001800000 */
[----:B------:R-:W-:Y:S02]  /*4820*/  ISETP.GT.AND P3, PT, R58, 0x69, PT ;  /* 0x000000693a00780c */ /* 0x000fe40003f64270 */
[----:B------:R-:W-:-:S03]  /*4830*/  FMNMX.FTZ R6, R101, R6, !PT ;  /* 0x0000000665067209 */ /* 0x000fc60007810000 */
[----:B------:R1:W-:Y:S01]  /*4840*/  MUFU.TANH R46, R24 ;  /* 0x00000018002e7308 */ /* 0x0003e20000002400 */
[----:B--2---:R-:W-:-:S04]  /*4850*/  FSEL R103, R30, -INF , P4 ;  /* 0xff8000001e677808 */ /* 0x004fc80002000000 */
[----:B------:R-:W-:-:S03]  /*4860*/  FMNMX.FTZ R6, R103, R6, !PT ;  /* 0x0000000667067209 */ /* 0x000fc60007810000 */
[----:B------:R2:W-:Y:S01]  /*4870*/  MUFU.TANH R58, R25 ;  /* 0x00000019003a7308 */ /* 0x0005e20000002400 */
[----:B---3--:R-:W-:Y:S02]  /*4880*/  FSEL R105, R31, -INF , P3 ;  /* 0xff8000001f697808 */ /* 0x008fe40001800000 */
[----:B0-----:R-:W-:Y:S02]  /*4890*/  VIADDMNMX R26, R26, R57, R50, PT ;  /* 0x000000391a1a7246 */ /* 0x001fe40003800132 */
[----:B------:R-:W-:Y:S02]  /*48a0*/  FMNMX.FTZ R6, R105, R6, !PT ;  /* 0x0000000669067209 */ /* 0x000fe40007810000 */
[C---:B------:R-:W-:Y:S01]  /*48b0*/  ISETP.GT.AND P4, PT, R26.reuse, 0x1, PT ;  /* 0x000000011a00780c */ /* 0x040fe20003f84270 */
[----:B------:R0:W-:Y:S01]  /*48c0*/  MUFU.TANH R50, R29 ;  /* 0x0000001d00327308 */ /* 0x0001e20000002400 */
[----:B------:R-:W-:Y:S01]  /*48d0*/  ISETP.GT.AND P5, PT, R26, 0x8, PT ;  /* 0x000000081a00780c */ /* 0x000fe20003fa4270 */
[----:B------:R-:W3:Y:S01]  /*48e0*/  SHFL.BFLY PT, R27, R6, 0x2, 0x1f ;  /* 0x0c401f00061b7f89 */ /* 0x000ee200000e0000 */
[----:B-1----:R-:W-:-:S02]  /*48f0*/  FSEL R24, R2, -INF , P4 ;  /* 0xff80000002187808 */ /* 0x002fc40002000000 */
[----:B------:R-:W-:Y:S02]  /*4900*/  FSEL R7, R7, -INF , P5 ;  /* 0xff80000007077808 */ /* 0x000fe40002800000 */
[----:B------:R-:W-:Y:S01]  /*4910*/  ISETP.GT.AND P4, PT, R26, 0x10, PT ;  /* 0x000000101a00780c */ /* 0x000fe20003f84270 */
[----:B------:R1:W-:Y:S08]  /*4920*/  MUFU.TANH R38, R33 ;  /* 0x0000002100267308 */ /* 0x0003f00000002400 */
[----:B------:R-:W4:Y:S08]  /*4930*/  MUFU.TANH R52, R52 ;  /* 0x0000003400347308 */ /* 0x000f300000002400 */
[----:B------:R-:W5:Y:S01]  /*4940*/  MUFU.TANH R53, R53 ;  /* 0x0000003500357308 */ /* 0x000f620000002400 */
[----:B---3--:R-:W-:Y:S01]  /*4950*/  FMNMX.FTZ R27, R6, R27, !PT ;  /* 0x0000001b061b7209 */ /* 0x008fe20007810000 */
[----:B------:R-:W-:Y:S01]  /*4960*/  IMAD.U32 R6, RZ, RZ, UR7 ;  /* 0x00000007ff067e24 */ /* 0x000fe2000f8e00ff */
[----:B------:R-:W-:-:S03]  /*4970*/  UIMAD.WIDE.U32 UR6, UR38, UR6, URZ ;  /* 0x00000006260672a5 */ /* 0x000fc6000f8e003f */
[----:B------:R-:W3:Y:S02]  /*4980*/  SHFL.BFLY PT, R10, R27, 0x1, 0x1f ;  /* 0x0c201f001b0a7f89 */ /* 0x000ee400000e0000 */
[----:B------:R-:W5:Y:S01]  /*4990*/  MUFU.TANH R40, R40 ;  /* 0x0000002800287308 */ /* 0x000f620000002400 */
[----:B------:R-:W-:-:S04]  /*49a0*/  @UP0 USHF.R.U32.HI UR38, URZ, UR11, UR7 ;  /* 0x0000000b3f260299 */ /* 0x000fc80008011607 */
[----:B------:R-:W-:-:S03]  /*49b0*/  UIADD3 UR39, UR38, -UR10, UR48 ;  /* 0x8000000a26277290 */ /* 0x000fc6000fffe030 */
[----:B------:R4:W-:Y:S01]  /*49c0*/  MUFU.TANH R42, R37 ;  /* 0x00000025002a7308 */ /* 0x0009e20000002400 */
[----:B------:R-:W-:Y:S02]  /*49d0*/  UMOV UR38, URZ ;  /* 0x0000003f00267c82 */ /* 0x000fe40008000000 */
[----:B------:R-:W-:-:S04]  /*49e0*/  UIMAD.WIDE UR38, UR39, -0x6db6db6d, UR38 ;  /* 0x92492493272678a5 */ /* 0x000fc8000f8e0226 */
[----:B------:R-:W-:Y:S01]  /*49f0*/  USHF.R.U32.HI UR6, URZ, 0x1f, UR39 ;  /* 0x0000001f3f067899 */ /* 0x000fe20008011627 */
[----:B------:R5:W5:Y:S03]  /*4a00*/  MUFU.TANH R47, R41 ;  /* 0x00000029002f7308 */ /* 0x000b660000002400 */
[----:B------:R-:W-:Y:S01]  /*4a10*/  ULEA.HI.SX32 UR6, UR39, UR6, 0x1a ;  /* 0x0000000627067291 */ /* 0x000fe2000f8fd23f */
[----:B---3--:R-:W-:-:S04]  /*4a20*/  FMNMX.FTZ R10, R27, R10, !PT ;  /* 0x0000000a1b0a7209 */ /* 0x008fc80007810000 */
[----:B------:R-:W3:Y:S01]  /*4a30*/  MUFU.TANH R44, R44 ;  /* 0x0000002c002c7308 */ /* 0x000ee20000002400 */
[----:B------:R-:W-:Y:S01]  /*4a40*/  UISETP.LT.AND UP1, UPT, UR15, UR6, UPT ;  /* 0x000000060f00728c */ /* 0x000fe2000bf21270 */
[C---:B------:R-:W-:Y:S01]  /*4a50*/  FSETP.NEU.FTZ.AND P3, PT, R10.reuse, -INF , PT ;  /* 0xff8000000a00780b */ /* 0x040fe20003f7d000 */
[----:B------:R-:W-:Y:S02]  /*4a60*/  FMUL.FTZ R27, R10, R6 ;  /* 0x000000060a1b7220 */ /* 0x000fe40000410000 */
[----:B------:R-:W-:-:S03]  /*4a70*/  USEL UR7, UR15, UR6, !UP1 ;  /* 0x000000060f077287 */ /* 0x000fc6000c800000 */
[----:B------:R3:W-:Y:S01]  /*4a80*/  MUFU.TANH R34, R45 ;  /* 0x0000002d00227308 */ /* 0x0007e20000002400 */
[----:B------:R-:W-:Y:S01]  /*4a90*/  FSEL R30, R27, RZ, P3 ;  /* 0x000000ff1b1e7208 */ /* 0x000fe20001800000 */
[----:B------:R-:W-:Y:S01]  /*4aa0*/  UISETP.GE.AND UP1, UPT, UR14, UR7, UPT ;  /* 0x000000070e00728c */ /* 0x000fe2000bf26270 */
[----:B------:R-:W-:Y:S01]  /*4ab0*/  ISETP.GT.AND P3, PT, R26, RZ, PT ;  /* 0x000000ff1a00720c */ /* 0x000fe20003f64270 */
[----:B------:R-:W-:Y:S01]  /*4ac0*/  UMOV UR6, URZ ;  /* 0x0000003f00067c82 */ /* 0x000fe20008000000 */
[----:B------:R-:W-:Y:S01]  /*4ad0*/  FSEL R27, R11, -INF , P4 ;  /* 0xff8000000b1b7808 */ /* 0x000fe20002000000 */
[-CC-:B------:R-:W-:Y:S01]  /*4ae0*/  FFMA.FTZ R199, R43, R6.reuse, -R30.reuse ;  /* 0x000000062bc77223 */ /* 0x180fe2000001081e */
[----:B--2---:R-:W-:Y:S01]  /*4af0*/  FSEL R25, R0, -INF , P3 ;  /* 0xff80000000197808 */ /* 0x004fe20001800000 */
[----:B------:R-:W-:Y:S01]  /*4b00*/  MUFU.TANH R32, R32 ;  /* 0x0000002000207308 */ /* 0x000fe20000002400 */
[C---:B------:R-:W-:Y:S01]  /*4b10*/  ISETP.GT.AND P3, PT, R26.reuse, 0x9, PT ;  /* 0x000000091a00780c */ /* 0x040fe20003f64270 */
[--C-:B------:R-:W-:Y:S01]  /*4b20*/  FFMA.FTZ R201, R51, R6, -R30.reuse ;  /* 0x0000000633c97223 */ /* 0x100fe2000001081e */
[----:B------:R-:W-:Y:S01]  /*4b30*/  FMNMX.FTZ R2, R25, R24, !PT ;  /* 0x0000001819027209 */ /* 0x000fe20007810000 */
[-CC-:B------:R-:W-:Y:S01]  /*4b40*/  FFMA.FTZ R203, R55, R6.reuse, -R30.reuse ;  /* 0x0000000637cb7223 */ /* 0x180fe2000001081e */
[----:B------:R-:W-:Y:S01]  /*4b50*/  FSEL R3, R3, -INF , P3 ;  /* 0xff80000003037808 */ /* 0x000fe20001800000 */
[--C-:B------:R-:W-:Y:S01]  /*4b60*/  FFMA.FTZ R59, R59, R6, -R30.reuse ;  /* 0x000000063b3b7223 */ /* 0x100fe2000001081e */
[----:B------:R-:W-:Y:S01]  /*4b70*/  FMNMX.FTZ R2, R7, R2, !PT ;  /* 0x0000000207027209 */ /* 0x000fe20007810000 */
[----:B------:R-:W-:Y:S01]  /*4b80*/  MUFU.TANH R36, R36 ;  /* 0x0000002400247308 */ /* 0x000fe20000002400 */
[C---:B------:R-:W-:Y:S01]  /*4b90*/  ISETP.GT.AND P3, PT, R26.reuse, 0x11, PT ;  /* 0x000000111a00780c */ /* 0x040fe20003f64270 */
[--C-:B------:R-:W-:Y:S01]  /*4ba0*/  FFMA.FTZ R197, R61, R6, -R30.reuse ;  /* 0x000000063dc57223 */ /* 0x100fe2000001081e */
[----:B------:R-:W-:Y:S01]  /*4bb0*/  FMNMX.FTZ R2, R3, R2, !PT ;  /* 0x0000000203027209 */ /* 0x000fe20007810000 */
[-CC-:B------:R-:W-:Y:S01]  /*4bc0*/  FFMA.FTZ R63, R63, R6.reuse, -R30.reuse ;  /* 0x000000063f3f7223 */ /* 0x180fe2000001081e */
[----:B------:R-:W-:Y:S01]  /*4bd0*/  ISETP.GT.AND P4, PT, R26, 0x18, PT ;  /* 0x000000181a00780c */ /* 0x000fe20003f84270 */
[--C-:B------:R-:W-:Y:S01]  /*4be0*/  FFMA.FTZ R65, R65, R6, -R30.reuse ;  /* 0x0000000641417223 */ /* 0x100fe2000001081e */
[----:B0-----:R-:W-:Y:S01]  /*4bf0*/  FSEL R29, R8, -INF , P3 ;  /* 0xff800000081d7808 */ /* 0x001fe20001800000 */
[----:B------:R-:W-:Y:S01]  /*4c00*/  MUFU.TANH R60, R28 ;  /* 0x0000001c003c7308 */ /* 0x000fe20000002400 */
[----:B------:R-:W-:Y:S01]  /*4c10*/  FMNMX.FTZ R2, R27, R2, !PT ;  /* 0x000000021b027209 */ /* 0x000fe20007810000 */
[-CC-:B------:R-:W-:Y:S01]  /*4c20*/  FFMA.FTZ R67, R67, R6.reuse, -R30.reuse ;  /* 0x0000000643437223 */ /* 0x180fe2000001081e */
[----:B------:R-:W-:Y:S01]  /*4c30*/  ISETP.GT.AND P3, PT, R26, 0x19, PT ;  /* 0x000000191a00780c */ /* 0x000fe20003f64270 */
[-CC-:B------:R-:W-:Y:S01]  /*4c40*/  FFMA.FTZ R0, R54, R6.reuse, -R30.reuse ;  /* 0x0000000636007223 */ /* 0x180fe2000001081e */
[----:B------:R-:W-:Y:S01]  /*4c50*/  FSEL R15, R15, -INF , P4 ;  /* 0xff8000000f0f7808 */ /* 0x000fe20002000000 */
[--C-:B------:R-:W-:Y:S01]  /*4c60*/  FFMA.FTZ R69, R69, R6, -R30.reuse ;  /* 0x0000000645457223 */ /* 0x100fe2000001081e */
[----:B------:R-:W-:Y:S01]  /*4c70*/  FMNMX.FTZ R8, R29, R2, !PT ;  /* 0x000000021d087209 */ /* 0x000fe20007810000 */
[----:B------:R-:W-:Y:S01]  /*4c80*/  MUFU.EX2 R193, R67 ;  /* 0x0000004300c17308 */ /* 0x000fe20000000800 */
[----:B------:R-:W-:Y:S01]  /*4c90*/  ISETP.GT.AND P4, PT, R26, 0x20, PT ;  /* 0x000000201a00780c */ /* 0x000fe20003f84270 */
[-CC-:B------:R-:W-:Y:S01]  /*4ca0*/  FFMA.FTZ R71, R71, R6.reuse, -R30.reuse ;  /* 0x0000000647477223 */ /* 0x180fe2000001081e */
[----:B------:R-:W-:Y:S01]  /*4cb0*/  FSEL R31, R14, -INF , P3 ;  /* 0xff8000000e1f7808 */ /* 0x000fe20001800000 */
[--C-:B------:R-:W-:Y:S01]  /*4cc0*/  FFMA.FTZ R73, R73, R6, -R30.reuse ;  /* 0x0000000649497223 */ /* 0x100fe2000001081e */
[----:B------:R-:W-:Y:S01]  /*4cd0*/  FMNMX.FTZ R8, R15, R8, !PT ;  /* 0x000000080f087209 */ /* 0x000fe20007810000 */
[-CC-:B------:R-:W-:Y:S01]  /*4ce0*/  FFMA.FTZ R75, R75, R6.reuse, -R30.reuse ;  /* 0x000000064b4b7223 */ /* 0x180fe2000001081e */
[C---:B------:R-:W-:Y:S01]  /*4cf0*/  ISETP.GT.AND P3, PT, R26.reuse, 0x21, PT ;  /* 0x000000211a00780c */ /* 0x040fe20003f64270 */
[----:B------:R-:W-:Y:S01]  /*4d00*/  MUFU.EX2 R2, R59 ;  /* 0x0000003b00027308 */ /* 0x000fe20000000800 */
[----:B------:R-:W-:Y:S01]  /*4d10*/  FSEL R21, R21, -INF , P4 ;  /* 0xff80000015157808 */ /* 0x000fe20002000000 */
[--C-:B------:R-:W-:Y:S01]  /*4d20*/  FFMA.FTZ R77, R77, R6, -R30.reuse ;  /* 0x000000064d4d7223 */ /* 0x100fe2000001081e */
[----:B------:R-:W-:Y:S01]  /*4d30*/  FMNMX.FTZ R8, R31, R8, !PT ;  /* 0x000000081f087209 */ /* 0x000fe20007810000 */
[-CC-:B------:R-:W-:Y:S01]  /*4d40*/  FFMA.FTZ R79, R79, R6.reuse, -R30.reuse ;  /* 0x000000064f4f7223 */ /* 0x180fe2000001081e */
[----:B------:R-:W-:Y:S01]  /*4d50*/  ISETP.GT.AND P4, PT, R26, 0x28, PT ;  /* 0x000000281a00780c */ /* 0x000fe20003f84270 */
[--C-:B------:R-:W-:Y:S01]  /*4d60*/  FFMA.FTZ R81, R81, R6, -R30.reuse ;  /* 0x0000000651517223 */ /* 0x100fe2000001081e */
[----:B-1----:R-:W-:Y:S01]  /*4d70*/  FSEL R33, R20, -INF , P3 ;  /* 0xff80000014217808 */ /* 0x002fe20001800000 */
[----:B------:R-:W-:Y:S01]  /*4d80*/  MUFU.EX2 R201, R201 ;  /* 0x000000c900c97308 */ /* 0x000fe20000000800 */
        /* <DEDUP_REMOVED lines=8> */
[C---:B------:R-:W-:Y:S01]  /*4e10*/  ISETP.GT.AND P4, PT, R26.reuse, 0x30, PT ;  /* 0x000000301a00780c */ /* 0x040fe20003f84270 */
[-CC-:B------:R-:W-:Y:S01]  /*4e20*/  FFMA.FTZ R89, R89, R6.reuse, -R30.reuse ;  /* 0x0000000659597223 */ /* 0x180fe2000001081e */
[----:B------:R-:W-:Y:S01]  /*4e30*/  FSEL R23, R23, -INF , P3 ;  /* 0xff80000017177808 */ /* 0x000fe20001800000 */
[--C-:B------:R-:W-:Y:S01]  /*4e40*/  FFMA.FTZ R91, R91, R6, -R30.reuse ;  /* 0x000000065b5b7223 */ /* 0x100fe2000001081e */
[----:B------:R-:W-:Y:S01]  /*4e50*/  FMNMX.FTZ R14, R35, R14, !PT ;  /* 0x0000000e230e7209 */ /* 0x000fe20007810000 */
[-CC-:B------:R-:W-:Y:S01]  /*4e60*/  FFMA.FTZ R93, R93, R6.reuse, -R30.reuse ;  /* 0x000000065d5d7223 */ /* 0x180fe2000001081e */
[----:B------:R-:W-:Y:S01]  /*4e70*/  ISETP.GT.AND P3, PT, R26, 0x31, PT ;  /* 0x000000311a00780c */ /* 0x000fe20003f64270 */
[----:B------:R-:W-:Y:S01]  /*4e80*/  MUFU.EX2 R8, R63 ;  /* 0x0000003f00087308 */ /* 0x000fe20000000800 */
[----:B----4-:R-:W-:Y:S01]  /*4e90*/  FSEL R37, R56, -INF , P4 ;  /* 0xff80000038257808 */ /* 0x010fe20002000000 */
[--C-:B------:R-:W-:Y:S01]  /*4ea0*/  FFMA.FTZ R95, R95, R6, -R30.reuse ;  /* 0x000000065f5f7223 */ /* 0x100fe2000001081e */
[----:B------:R-:W-:Y:S01]  /*4eb0*/  FMNMX.FTZ R14, R23, R14, !PT ;  /* 0x0000000e170e7209 */ /* 0x000fe20007810000 */
[-CC-:B------:R-:W-:Y:S01]  /*4ec0*/  FFMA.FTZ R97, R97, R6.reuse, -R30.reuse ;  /* 0x0000000661617223 */ /* 0x180fe2000001081e */
[----:B------:R-:W-:Y:S01]  /*4ed0*/  ISETP.GT.AND P4, PT, R26, 0x38, PT ;  /* 0x000000381a00780c */ /* 0x000fe20003f84270 */
[--C-:B------:R-:W-:Y:S01]  /*4ee0*/  FFMA.FTZ R99, R99, R6, -R30.reuse ;  /* 0x0000000663637223 */ /* 0x100fe2000001081e */
[----:B------:R-:W-:Y:S01]  /*4ef0*/  FSEL R39, R48, -INF , P3 ;  /* 0xff80000030277808 */ /* 0x000fe20001800000 */
[----:B------:R-:W0:Y:S01]  /*4f00*/  MUFU.EX2 R0, R0 ;  /* 0x0000000000007308 */ /* 0x000e220000000800 */
[----:B------:R-:W-:Y:S01]  /*4f10*/  FMNMX.FTZ R14, R37, R14, !PT ;  /* 0x0000000e250e7209 */ /* 0x000fe20007810000 */
[-CC-:B------:R-:W-:Y:S01]  /*4f20*/  FFMA.FTZ R101, R101, R6.reuse, -R30.reuse ;  /* 0x0000000665657223 */ /* 0x180fe2000001081e */
[----:B------:R-:W-:Y:S01]  /*4f30*/  ISETP.GT.AND P3, PT, R26, 0x39, PT ;  /* 0x000000391a00780c */ /* 0x000fe20003f64270 */
[-CC-:B------:R-:W-:Y:S01]  /*4f40*/  FFMA.FTZ R103, R103, R6.reuse, -R30.reuse ;  /* 0x0000000667677223 */ /* 0x180fe2000001081e */
[----:B-----5:R-:W-:Y:S01]  /*4f50*/  FSEL R41, R52, -INF , P4 ;  /* 0xff80000034297808 */ /* 0x020fe20002000000 */
[----:B------:R-:W-:Y:S01]  /*4f60*/  FFMA.FTZ R30, R105, R6, -R30 ;  /* 0x00000006691e7223 */ /* 0x000fe2000001081e */
[----:B------:R-:W-:Y:S01]  /*4f70*/  FMNMX.FTZ R14, R39, R14, !PT ;  /* 0x0000000e270e7209 */ /* 0x000fe20007810000 */
[----:B------:R-:W-:Y:S01]  /*4f80*/  MUFU.EX2 R203, R203 ;  /* 0x000000cb00cb7308 */ /* 0x000fe20000000800 */
[----:B------:R-:W-:Y:S01]  /*4f90*/  ISETP.GT.AND P4, PT, R26, 0x40, PT ;  /* 0x000000401a00780c */ /* 0x000fe20003f84270 */
[----:B------:R-:W-:Y:S01]  /*4fa0*/  IMAD.U32 R204, RZ, RZ, UR7 ;  /* 0x00000007ffcc7e24 */ /* 0x000fe2000f8e00ff */
[----:B------:R-:W-:-:S02]  /*4fb0*/  FSEL R43, R53, -INF , P3 ;  /* 0xff800000352b7808 */ /* 0x000fc40001800000 */
[----:B------:R-:W-:Y:S02]  /*4fc0*/  CS2R R104, SRZ ;  /* 0x0000000000687805 */ /* 0x000fe4000001ff00 */
[----:B------:R-:W-:Y:S02]  /*4fd0*/  FMNMX.FTZ R14, R41, R14, !PT ;  /* 0x0000000e290e7209 */ /* 0x000fe40007810000 */
[----:B------:R-:W-:Y:S01]  /*4fe0*/  ISETP.GT.AND P3, PT, R26, 0x41, PT ;  /* 0x000000411a00780c */ /* 0x000fe20003f64270 */
[----:B------:R-:W-:Y:S01]  /*4ff0*/  MUFU.EX2 R197, R197 ;  /* 0x000000c500c57308 */ /* 0x000fe20000000800 */
[----:B---3--:R-:W-:Y:S02]  /*5000*/  FSEL R45, R40, -INF , P4 ;  /* 0xff800000282d7808 */ /* 0x008fe40002000000 */
[----:B------:R-:W-:Y:S02]  /*5010*/  FMNMX.FTZ R14, R43, R14, !PT ;  /* 0x0000000e2b0e7209 */ /* 0x000fe40007810000 */
[----:B------:R-:W-:-:S02]  /*5020*/  ISETP.GT.AND P4, PT, R26, 0x48, PT ;  /* 0x000000481a00780c */ /* 0x000fc40003f84270 */
[----:B------:R-:W-:Y:S01]  /*5030*/  FSEL R47, R47, -INF , P3 ;  /* 0xff8000002f2f7808 */ /* 0x000fe20001800000 */
[----:B------:R-:W-:Y:S01]  /*5040*/  MUFU.EX2 R28, R69 ;  /* 0x00000045001c7308 */ /* 0x000fe20000000800 */
[----:B------:R-:W-:Y:S02]  /*5050*/  FMNMX.FTZ R14, R45, R14, !PT ;  /* 0x0000000e2d0e7209 */ /* 0x000fe40007810000 */
[----:B------:R-:W-:Y:S02]  /*5060*/  ISETP.GT.AND P3, PT, R26, 0x49, PT ;  /* 0x000000491a00780c */ /* 0x000fe40003f64270 */
[----:B------:R-:W-:Y:S01]  /*5070*/  FSEL R49, R44, -INF , P4 ;  /* 0xff8000002c317808 */ /* 0x000fe20002000000 */
[----:B0-----:R-:W-:Y:S01]  /*5080*/  FADD.FTZ R44, R201, R0 ;  /* 0x00000000c92c7221 */ /* 0x001fe20000010000 */
[----:B------:R-:W-:Y:S01]  /*5090*/  FMNMX.FTZ R14, R47, R14, !PT ;  /* 0x0000000e2f0e7209 */ /* 0x000fe20007810000 */
[----:B------:R-:W-:Y:S01]  /*50a0*/  MUFU.EX2 R199, R199 ;  /* 0x000000c700c77308 */ /* 0x000fe20000000800 */
[----:B------:R-:W-:-:S02]  /*50b0*/  ISETP.GT.AND P4, PT, R26, 0x50, PT ;  /* 0x000000501a00780c */ /* 0x000fc40003f84270 */
[----:B------:R-:W-:Y:S02]  /*50c0*/  FSEL R51, R34, -INF , P3 ;  /* 0xff80000022337808 */ /* 0x000fe40001800000 */
[----:B------:R-:W-:Y:S02]  /*50d0*/  FMNMX.FTZ R14, R49, R14, !PT ;  /* 0x0000000e310e7209 */ /* 0x000fe40007810000 */
[----:B------:R-:W-:Y:S01]  /*50e0*/  ISETP.GT.AND P3, PT, R26, 0x51, PT ;  /* 0x000000511a00780c */ /* 0x000fe20003f64270 */
[----:B------:R-:W-:Y:S01]  /*50f0*/  MUFU.EX2 R71, R71 ;  /* 0x0000004700477308 */ /* 0x000fe20000000800 */
[----:B------:R-:W-:Y:S02]  /*5100*/  FSEL R53, R32, -INF , P4 ;  /* 0xff80000020357808 */ /* 0x000fe40002000000 */
[----:B------:R-:W-:Y:S02]  /*5110*/  FMNMX.FTZ R14, R51, R14, !PT ;  /* 0x0000000e330e7209 */ /* 0x000fe40007810000 */
[----:B------:R-:W-:-:S02]  /*5120*/  ISETP.GT.AND P4, PT, R26, 0x58, PT ;  /* 0x000000581a00780c */ /* 0x000fc40003f84270 */
[----:B------:R-:W-:Y:S01]  /*5130*/  FSEL R55, R38, -INF , P3 ;  /* 0xff80000026377808 */ /* 0x000fe20001800000 */
[----:B------:R0:W1:Y:S01]  /*5140*/  MUFU.EX2 R32, R73 ;  /* 0x0000004900207308 */ /* 0x0000620000000800 */
[----:B------:R-:W-:Y:S02]  /*5150*/  FMNMX.FTZ R14, R53, R14, !PT ;  /* 0x0000000e350e7209 */ /* 0x000fe40007810000 */
[----:B------:R-:W-:Y:S02]  /*5160*/  ISETP.GT.AND P3, PT, R26, 0x59, PT ;  /* 0x000000591a00780c */ /* 0x000fe40003f64270 */
[----:B------:R-:W-:Y:S02]  /*5170*/  FSEL R57, R36, -INF , P4 ;  /* 0xff80000024397808 */ /* 0x000fe40002000000 */
[----:B------:R-:W-:Y:S01]  /*5180*/  FMNMX.FTZ R14, R55, R14, !PT ;  /* 0x0000000e370e7209 */ /* 0x000fe20007810000 */
[----:B------:R-:W-:Y:S01]  /*5190*/  MUFU.EX2 R75, R75 ;  /* 0x0000004b004b7308 */ /* 0x000fe20000000800 */
[----:B------:R-:W-:-:S02]  /*51a0*/  ISETP.GT.AND P4, PT, R26, 0x60, PT ;  /* 0x000000601a00780c */ /* 0x000fc40003f84270 */
[----:B0-----:R-:W-:Y:S02]  /*51b0*/  CS2R R72, SRZ ;  /* 0x0000000000487805 */ /* 0x001fe4000001ff00 */
[----:B------:R-:W-:Y:S02]  /*51c0*/  FSEL R59, R42, -INF , P3 ;  /* 0xff8000002a3b7808 */ /* 0x000fe40001800000 */
[----:B------:R-:W-:Y:S02]  /*51d0*/  FMNMX.FTZ R14, R57, R14, !PT ;  /* 0x0000000e390e7209 */ /* 0x000fe40007810000 */
[----:B------:R-:W-:Y:S01]  /*51e0*/  ISETP.GT.AND P3, PT, R26, 0x61, PT ;  /* 0x000000611a00780c */ /* 0x000fe20003f64270 */
[----:B------:R-:W-:Y:S01]  /*51f0*/  MUFU.EX2 R79, R79 ;  /* 0x0000004f004f7308 */ /* 0x000fe20000000800 */
[----:B------:R-:W-:Y:S02]  /*5200*/  FSEL R61, R46, -INF , P4 ;  /* 0xff8000002e3d7808 */ /* 0x000fe40002000000 */
[----:B------:R-:W-:-:S02]  /*5210*/  FMNMX.FTZ R14, R59, R14, !PT ;  /* 0x0000000e3b0e7209 */ /* 0x000fc40007810000 */
[----:B------:R-:W-:Y:S02]  /*5220*/  ISETP.GT.AND P4, PT, R26, 0x68, PT ;  /* 0x000000681a00780c */ /* 0x000fe40003f84270 */
[----:B------:R-:W-:Y:S01]  /*5230*/  FSEL R63, R58, -INF , P3 ;  /* 0xff8000003a3f7808 */ /* 0x000fe20001800000 */
[----:B------:R0:W2:Y:S01]  /*5240*/  MUFU.EX2 R34, R81 ;  /* 0x0000005100227308 */ /* 0x0000a20000000800 */
[----:B------:R-:W-:Y:S02]  /*5250*/  FMNMX.FTZ R14, R61, R14, !PT ;  /* 0x0000000e3d0e7209 */ /* 0x000fe40007810000 */
[----:B------:R-:W-:Y:S02]  /*5260*/  ISETP.GT.AND P3, PT, R26, 0x69, PT ;  /* 0x000000691a00780c */ /* 0x000fe40003f64270 */
[----:B------:R-:W-:Y:S02]  /*5270*/  FSEL R65, R60, -INF , P4 ;  /* 0xff8000003c417808 */ /* 0x000fe40002000000 */
[----:B------:R-:W-:Y:S01]  /*5280*/  FMNMX.FTZ R14, R63, R14, !PT ;  /* 0x0000000e3f0e7209 */ /* 0x000fe20007810000 */
[----:B------:R3:W4:Y:S01]  /*5290*/  MUFU.EX2 R26, R77 ;  /* 0x0000004d001a7308 */ /* 0x0007220000000800 */
[----:B------:R-:W-:-:S02]  /*52a0*/  FSEL R67, R50, -INF , P3 ;  /* 0xff80000032437808 */ /* 0x000fc40001800000 */
[----:B0-----:R-:W-:Y:S02]  /*52b0*/  CS2R R80, SRZ ;  /* 0x0000000000507805 */ /* 0x001fe4000001ff00 */
[----:B------:R-:W-:Y:S02]  /*52c0*/  FMNMX.FTZ R14, R65, R14, !PT ;  /* 0x0000000e410e7209 */ /* 0x000fe40007810000 */
[----:B------:R-:W-:Y:S02]  /*52d0*/  F2FP.BF16.F32.PACK_AB R201, R0, R201 ;  /* 0x000000c900c9723e */ /* 0x000fe400000010ff */
[----:B------:R-:W-:Y:S01]  /*52e0*/  FMNMX.FTZ R14, R67, R14, !PT ;  /* 0x0000000e430e7209 */ /* 0x000fe20007810000 */
[----:B------:R-:W-:Y:S01]  /*52f0*/  MUFU.EX2 R83, R83 ;  /* 0x0000005300537308 */ /* 0x000fe20000000800 */
[----:B-1----:R-:W-:Y:S02]  /*5300*/  F2FP.BF16.F32.PACK_AB R195, R32, R71 ;  /* 0x0000004720c3723e */ /* 0x002fe400000010ff */
[----:B---3--:R-:W-:-:S02]  /*5310*/  CS2R R76, SRZ ;  /* 0x00000000004c7805 */ /* 0x008fc4000001ff00 */
[----:B--2---:R-:W-:Y:S01]  /*5320*/  F2FP.BF16.F32.PACK_AB R191, R34, R79 ;  /* 0x0000004f22bf723e */ /* 0x004fe200000010ff */
[----:B------:R-:W0:Y:S02]  /*5330*/  SHFL.BFLY PT, R11, R14, 0x2, 0x1f ;  /* 0x0c401f000e0b7f89 */ /* 0x000e2400000e0000 */
[----:B------:R1:W2:Y:S01]  /*5340*/  MUFU.EX2 R36, R85 ;  /* 0x0000005500247308 */ /* 0x0002a20000000800 */
[----:B----4-:R-:W-:-:S07]  /*5350*/  F2FP.BF16.F32.PACK_AB R189, R26, R75 ;  /* 0x0000004b1abd723e */ /* 0x010fce00000010ff */
[----:B------:R-:W-:Y:S01]  /*5360*/  MUFU.EX2 R87, R87 ;  /* 0x0000005700577308 */ /* 0x000fe20000000800 */
[----:B-1----:R-:W-:-:S07]  /*5370*/  CS2R R84, SRZ ;  /* 0x0000000000547805 */ /* 0x002fce000001ff00 */
[----:B------:R1:W3:Y:S01]  /*5380*/  MUFU.EX2 R38, R89 ;  /* 0x0000005900267308 */ /* 0x0002e20000000800 */
[----:B--2---:R-:W-:Y:S02]  /*5390*/  F2FP.BF16.F32.PACK_AB R185, R36, R83 ;  /* 0x0000005324b9723e */ /* 0x004fe400000010ff */
[----:B0-----:R-:W-:-:S05]  /*53a0*/  FMNMX.FTZ R20, R14, R11, !PT ;  /* 0x0000000b0e147209 */ /* 0x001fca0007810000 */
[----:B------:R-:W-:Y:S01]  /*53b0*/  MUFU.EX2 R91, R91 ;  /* 0x0000005b005b7308 */ /* 0x000fe20000000800 */
[----:B------:R-:W0:Y:S01]  /*53c0*/  SHFL.BFLY PT, R11, R20, 0x1, 0x1f ;  /* 0x0c201f00140b7f89 */ /* 0x000e2200000e0000 */
[----:B-1----:R-:W-:-:S06]  /*53d0*/  CS2R R88, SRZ ;  /* 0x0000000000587805 */ /* 0x002fcc000001ff00 */
[----:B------:R1:W2:Y:S01]  /*53e0*/  MUFU.EX2 R40, R93 ;  /* 0x0000005d00287308 */ /* 0x0002a20000000800 */
[----:B---3--:R-:W-:-:S07]  /*53f0*/  F2FP.BF16.F32.PACK_AB R187, R38, R87 ;  /* 0x0000005726bb723e */ /* 0x008fce00000010ff */
[----:B------:R-:W-:Y:S01]  /*5400*/  MUFU.EX2 R95, R95 ;  /* 0x0000005f005f7308 */ /* 0x000fe20000000800 */
[----:B-1----:R-:W-:-:S07]  /*5410*/  CS2R R92, SRZ ;  /* 0x00000000005c7805 */ /* 0x002fce000001ff00 */
[----:B------:R1:W3:Y:S01]  /*5420*/  MUFU.EX2 R42, R97 ;  /* 0x00000061002a7308 */ /* 0x0002e20000000800 */
[----:B0-----:R-:W-:Y:S02]  /*5430*/  FMNMX.FTZ R11, R20, R11, !PT ;  /* 0x0000000b140b7209 */ /* 0x001fe40007810000 */
[----:B--2---:R-:W-:Y:S02]  /*5440*/  F2FP.BF16.F32.PACK_AB R181, R40, R91 ;  /* 0x0000005b28b5723e */ /* 0x004fe400000010ff */
[C---:B------:R-:W-:Y:S01]  /*5450*/  FSETP.NEU.FTZ.AND P3, PT, R11.reuse, -INF , PT ;  /* 0xff8000000b00780b */ /* 0x040fe20003f7d000 */
[----:B------:R-:W-:Y:S02]  /*5460*/  FMUL.FTZ R14, R11, R6 ;  /* 0x000000060b0e7220 */ /* 0x000fe40000410000 */
[----:B------:R-:W-:Y:S01]  /*5470*/  MUFU.EX2 R99, R99 ;  /* 0x0000006300637308 */ /* 0x000fe20000000800 */
[----:B-1----:R-:W-:Y:S02]  /*5480*/  CS2R R96, SRZ ;  /* 0x0000000000607805 */ /* 0x002fe4000001ff00 */
[----:B------:R-:W-:-:S02]  /*5490*/  FSEL R14, R14, RZ, P3 ;  /* 0x000000ff0e0e7208 */ /* 0x000fc40001800000 */
[----:B------:R-:W-:-:S03]  /*54a0*/  PLOP3.LUT P3, PT, PT, PT, UP1, 0x80, 0x0 ;  /* 0x000000000000781c */ /* 0x000fc60003f6f018 */
        /* <DEDUP_REMOVED lines=23> */
[-CC-:B------:R-:W-:Y:S01]  /*5620*/  FFMA.FTZ R53, R53, R6.reuse, -R14.reuse ;  /* 0x0000000635357223 */ /* 0x180fe2000001080e */
[-CC-:B------:R-:W-:Y:S01]  /*5630*/  FFMA.FTZ R55, R55, R6.reuse, -R14.reuse ;  /* 0x0000000637377223 */ /* 0x180fe2000001080e */
[-CC-:B------:R-:W-:Y:S01]  /*5640*/  FFMA.FTZ R57, R57, R6.reuse, -R14.reuse ;  /* 0x0000000639397223 */ /* 0x180fe2000001080e */
[-CC-:B------:R-:W-:Y:S01]  /*5650*/  FFMA.FTZ R59, R59, R6.reuse, -R14.reuse ;  /* 0x000000063b3b7223 */ /* 0x180fe2000001080e */
[-CC-:B------:R-:W-:Y:S01]  /*5660*/  FFMA.FTZ R61, R61, R6.reuse, -R14.reuse ;  /* 0x000000063d3d7223 */ /* 0x180fe2000001080e */
[-CC-:B------:R-:W-:Y:S01]  /*5670*/  FFMA.FTZ R63, R63, R6.reuse, -R14.reuse ;  /* 0x000000063f3f7223 */ /* 0x180fe2000001080e */
[-C--:B------:R-:W-:Y:S01]  /*5680*/  FFMA.FTZ R65, R65, R6.reuse, -R14 ;  /* 0x0000000641417223 */ /* 0x080fe2000001080e */
[----:B------:R2:W4:Y:S01]  /*5690*/  MUFU.EX2 R202, R7 ;  /* 0x0000000700ca7308 */ /* 0x0005220000000800 */
[----:B-1----:R-:W-:Y:S01]  /*56a0*/  FADD.FTZ R3, R203, R44 ;  /* 0x0000002ccb037221 */ /* 0x002fe20000010000 */
[----:B------:R-:W-:Y:S01]  /*56b0*/  FFMA.FTZ R14, R67, R6, -R14 ;  /* 0x00000006430e7223 */ /* 0x000fe2000001080e */
[----:B------:R-:W-:-:S02]  /*56c0*/  F2FP.BF16.F32.PACK_AB R203, R2, R203 ;  /* 0x000000cb02cb723e */ /* 0x000fc400000010ff */
[----:B------:R-:W-:Y:S01]  /*56d0*/  CS2R R66, SRZ ;  /* 0x0000000000427805 */ /* 0x000fe2000001ff00 */
[----:B------:R-:W-:Y:S01]  /*56e0*/  FADD.FTZ R44, R2, R3 ;  /* 0x00000003022c7221 */ /* 0x000fe20000010000 */
[----:B---3--:R-:W-:Y:S01]  /*56f0*/  F2FP.BF16.F32.PACK_AB R183, R42, R95 ;  /* 0x0000005f2ab7723e */ /* 0x008fe200000010ff */
[----:B------:R-:W1:Y:S02]  /*5700*/  MUFU.EX2 R27, R27 ;  /* 0x0000001b001b7308 */ /* 0x000e640000000800 */
[----:B------:R-:W-:Y:S01]  /*5710*/  FADD.FTZ R3, R197, R44 ;  /* 0x0000002cc5037221 */ /* 0x000fe20000010000 */
[----:B------:R-:W-:Y:S02]  /*5720*/  F2FP.BF16.F32.PACK_AB R197, R8, R197 ;  /* 0x000000c508c5723e */ /* 0x000fe400000010ff */
[----:B0-----:R-:W-:Y:S01]  /*5730*/  F2FP.BF16.F32.PACK_AB R200, R24, R25 ;  /* 0x0000001918c8723e */ /* 0x001fe200000010ff */
[----:B------:R-:W-:Y:S01]  /*5740*/  FADD.FTZ R44, R8, R3 ;  /* 0x00000003082c7221 */ /* 0x000fe20000010000 */
[----:B------:R-:W-:Y:S01]  /*5750*/  FADD.FTZ R3, R25, R24 ;  /* 0x0000001819037221 */ /* 0x000fe20000010000 */
[----:B------:R-:W-:Y:S01]  /*5760*/  CS2R R24, SRZ ;  /* 0x0000000000187805 */ /* 0x000fe2000001ff00 */
[----:B------:R0:W3:Y:S01]  /*5770*/  MUFU.EX2 R196, R29 ;  /* 0x0000001d00c47308 */ /* 0x0000e20000000800 */
[----:B--2---:R-:W-:Y:S01]  /*5780*/  FADD.FTZ R7, R199, R44 ;  /* 0x0000002cc7077221 */ /* 0x004fe20000010000 */
[----:B----4-:R-:W-:Y:S01]  /*5790*/  FADD.FTZ R44, R202, R3 ;  /* 0x00000003ca2c7221 */ /* 0x010fe20000010000 */
[----:B------:R-:W-:-:S02]  /*57a0*/  F2FP.BF16.F32.PACK_AB R202, R69, R202 ;  /* 0x000000ca45ca723e */ /* 0x000fc400000010ff */
[C---:B------:R-:W-:Y:S01]  /*57b0*/  FADD.FTZ R46, R22.reuse, R7 ;  /* 0x00000007162e7221 */ /* 0x040fe20000010000 */
[----:B------:R-:W-:Y:S01]  /*57c0*/  FADD.FTZ R44, R69, R44 ;  /* 0x0000002c452c7221 */ /* 0x000fe20000010000 */
[----:B------:R-:W-:Y:S01]  /*57d0*/  F2FP.BF16.F32.PACK_AB R199, R22, R199 ;  /* 0x000000c716c7723e */ /* 0x000fe200000010ff */
[----:B------:R-:W2:Y:S01]  /*57e0*/  MUFU.EX2 R15, R15 ;  /* 0x0000000f000f7308 */ /* 0x000ea20000000800 */
[----:B------:R-:W-:Y:S01]  /*57f0*/  FADD.FTZ R7, R193, R46 ;  /* 0x0000002ec1077221 */ /* 0x000fe20000010000 */
[----:B-1----:R-:W-:Y:S01]  /*5800*/  FADD.FTZ R3, R27, R44 ;  /* 0x0000002c1b037221 */ /* 0x002fe20000010000 */
[C---:B------:R-:W-:Y:S02]  /*5810*/  F2FP.BF16.F32.PACK_AB R193, R28.reuse, R193 ;  /* 0x000000c11cc1723e */ /* 0x040fe400000010ff */
[----:B------:R-:W-:Y:S01]  /*5820*/  CS2R R68, SRZ ;  /* 0x0000000000447805 */ /* 0x000fe2000001ff00 */
[----:B------:R-:W-:Y:S01]  /*5830*/  FADD.FTZ R46, R28, R7 ;  /* 0x000000071c2e7221 */ /* 0x000fe20000010000 */
[----:B0-----:R-:W-:Y:S01]  /*5840*/  CS2R R28, SRZ ;  /* 0x00000000001c7805 */ /* 0x001fe2000001ff00 */
[----:B------:R-:W0:Y:S01]  /*5850*/  MUFU.EX2 R198, R31 ;  /* 0x0000001f00c67308 */ /* 0x000e220000000800 */
[C---:B---3--:R-:W-:Y:S01]  /*5860*/  FADD.FTZ R44, R196.reuse, R3 ;  /* 0x00000003c42c7221 */ /* 0x048fe20000010000 */
[----:B------:R-:W-:Y:S01]  /*5870*/  FADD.FTZ R3, R71, R46 ;  /* 0x0000002e47037221 */ /* 0x000fe20000010000 */
[----:B------:R-:W-:-:S02]  /*5880*/  F2FP.BF16.F32.PACK_AB R196, R196, R27 ;  /* 0x0000001bc4c4723e */ /* 0x000fc400000010ff */
[----:B------:R-:W-:Y:S01]  /*5890*/  CS2R R70, SRZ ;  /* 0x0000000000467805 */ /* 0x000fe2000001ff00 */
[----:B------:R-:W-:Y:S02]  /*58a0*/  FADD.FTZ R46, R32, R3 ;  /* 0x00000003202e7221 */ /* 0x000fe40000010000 */
[----:B------:R-:W1:Y:S01]  /*58b0*/  MUFU.EX2 R21, R21 ;  /* 0x0000001500157308 */ /* 0x000e620000000800 */
[----:B--2---:R-:W-:-:S07]  /*58c0*/  FADD.FTZ R7, R15, R44 ;  /* 0x0000002c0f077221 */ /* 0x004fce0000010000 */
[----:B------:R2:W3:Y:S01]  /*58d0*/  MUFU.EX2 R192, R33 ;  /* 0x0000002100c07308 */ /* 0x0004e20000000800 */
[C---:B0-----:R-:W-:Y:S01]  /*58e0*/  FADD.FTZ R44, R198.reuse, R7 ;  /* 0x00000007c62c7221 */ /* 0x041fe20000010000 */
[----:B------:R-:W-:-:S06]  /*58f0*/  F2FP.BF16.F32.PACK_AB R198, R198, R15 ;  /* 0x0000000fc6c6723e */ /* 0x000fcc00000010ff */
[----:B------:R-:W0:Y:S01]  /*5900*/  MUFU.EX2 R35, R35 ;  /* 0x0000002300237308 */ /* 0x000e220000000800 */
[----:B-1----:R-:W-:Y:S01]  /*5910*/  FADD.FTZ R7, R21, R44 ;  /* 0x0000002c15077221 */ /* 0x002fe20000010000 */
[----:B--2---:R-:W-:-:S06]  /*5920*/  CS2R R32, SRZ ;  /* 0x0000000000207805 */ /* 0x004fcc000001ff00 */
[----:B------:R1:W2:Y:S01]  /*5930*/  MUFU.EX2 R194, R23 ;  /* 0x0000001700c27308 */ /* 0x0002a20000000800 */
[C---:B---3--:R-:W-:Y:S01]  /*5940*/  FADD.FTZ R44, R192.reuse, R7 ;  /* 0x00000007c02c7221 */ /* 0x048fe20000010000 */
[----:B------:R-:W-:-:S06]  /*5950*/  F2FP.BF16.F32.PACK_AB R192, R192, R21 ;  /* 0x00000015c0c0723e */ /* 0x000fcc00000010ff */
[----:B------:R-:W3:Y:S01]  /*5960*/  MUFU.EX2 R37, R37 ;  /* 0x0000002500257308 */ /* 0x000ee20000000800 */
[----:B-1----:R-:W-:-:S04]  /*5970*/  IMAD.U32 R23, RZ, RZ, UR49 ;  /* 0x00000031ff177e24 */ /* 0x002fc8000f8e00ff */
[----:B------:R-:W-:Y:S02]  /*5980*/  @!P1 VIADD R3, R23, 0x36840 ;  /* 0x0003684017039836 */ /* 0x000fe40000000000 */
[----:B------:R-:W-:Y:S01]  /*5990*/  FADD.FTZ R23, R75, R46 ;  /* 0x0000002e4b177221 */ /* 0x000fe20000010000 */
[----:B------:R-:W-:Y:S01]  /*59a0*/  CS2R R74, SRZ ;  /* 0x00000000004a7805 */ /* 0x000fe2000001ff00 */
[----:B------:R-:W1:Y:S01]  /*59b0*/  MUFU.EX2 R188, R39 ;  /* 0x0000002700bc7308 */ /* 0x000e620000000800 */
[----:B------:R-:W-:Y:S01]  /*59c0*/  @!P1 PRMT R3, RZ, 0x654, R3 ;  /* 0x00000654ff039816 */ /* 0x000fe20000000003 */
[----:B------:R-:W-:Y:S01]  /*59d0*/  FADD.FTZ R46, R26, R23 ;  /* 0x000000171a2e7221 */ /* 0x000fe20000010000 */
[----:B------:R-:W-:Y:S02]  /*59e0*/  CS2R R26, SRZ ;  /* 0x00000000001a7805 */ /* 0x000fe4000001ff00 */
[----:B------:R0:W-:Y:S01]  /*59f0*/  @!P1 SYNCS.ARRIVE.TRANS64.RED.A1T0 RZ, [R3+URZ], RZ ;  /* 0x000000ff03ff99a7 */ /* 0x0001e2000810043f */
[----:B------:R-:W-:-:S02]  /*5a00*/  FADD.FTZ R7, R79, R46 ;  /* 0x0000002e4f077221 */ /* 0x000fc40000010000 */
[----:B------:R-:W4:Y:S01]  /*5a10*/  MUFU.EX2 R41, R41 ;  /* 0x0000002900297308 */ /* 0x000f220000000800 */
[----:B------:R-:W-:Y:S01]  /*5a20*/  CS2R R78, SRZ ;  /* 0x00000000004e7805 */ /* 0x000fe2000001ff00 */
[----:B------:R-:W-:Y:S01]  /*5a30*/  FADD.FTZ R46, R34, R7 ;  /* 0x00000007222e7221 */ /* 0x000fe20000010000 */
[----:B0-----:R-:W-:-:S03]  /*5a40*/  FADD.FTZ R3, R35, R44 ;  /* 0x0000002c23037221 */ /* 0x001fc60000010000 */
[----:B------:R-:W-:Y:S02]  /*5a50*/  FADD.FTZ R7, R83, R46 ;  /* 0x0000002e53077221 */ /* 0x000fe40000010000 */
[----:B------:R-:W0:Y:S01]  /*5a60*/  MUFU.EX2 R190, R43 ;  /* 0x0000002b00be7308 */ /* 0x000e220000000800 */
[----:B------:R-:W-:Y:S01]  /*5a70*/  CS2R R82, SRZ ;  /* 0x0000000000527805 */ /* 0x000fe2000001ff00 */
[----:B--2---:R-:W-:Y:S01]  /*5a80*/  FADD.FTZ R44, R194, R3 ;  /* 0x00000003c22c7221 */ /* 0x004fe20000010000 */
[----:B------:R-:W-:Y:S01]  /*5a90*/  FADD.FTZ R46, R36, R7 ;  /* 0x00000007242e7221 */ /* 0x000fe20000010000 */
[----:B------:R-:W-:Y:S02]  /*5aa0*/  F2FP.BF16.F32.PACK_AB R194, R194, R35 ;  /* 0x00000023c2c2723e */ /* 0x000fe400000010ff */
[----:B------:R-:W-:Y:S01]  /*5ab0*/  CS2R R34, SRZ ;  /* 0x0000000000227805 */ /* 0x000fe2000001ff00 */
[----:B---3--:R-:W-:Y:S01]  /*5ac0*/  FADD.FTZ R3, R37, R44 ;  /* 0x0000002c25037221 */ /* 0x008fe20000010000 */
[----:B------:R-:W-:Y:S01]  /*5ad0*/  FADD.FTZ R7, R87, R46 ;  /* 0x0000002e57077221 */ /* 0x000fe20000010000 */
[----:B------:R-:W2:Y:S01]  /*5ae0*/  MUFU.EX2 R45, R45 ;  /* 0x0000002d002d7308 */ /* 0x000ea20000000800 */
[----:B------:R-:W-:Y:S01]  /*5af0*/  CS2R R86, SRZ ;  /* 0x0000000000567805 */ /* 0x000fe2000001ff00 */
[C---:B-1----:R-:W-:Y:S01]  /*5b00*/  FADD.FTZ R44, R188.reuse, R3 ;  /* 0x00000003bc2c7221 */ /* 0x042fe20000010000 */
[----:B------:R-:W-:-:S02]  /*5b10*/  F2FP.BF16.F32.PACK_AB R188, R188, R37 ;  /* 0x00000025bcbc723e */ /* 0x000fc400000010ff */
[----:B------:R-:W-:Y:S01]  /*5b20*/  CS2R R36, SRZ ;  /* 0x0000000000247805 */ /* 0x000fe2000001ff00 */
[----:B----4-:R-:W-:Y:S01]  /*5b30*/  FADD.FTZ R3, R41, R44 ;  /* 0x0000002c29037221 */ /* 0x010fe20000010000 */
[----:B------:R-:W-:Y:S01]  /*5b40*/  FADD.FTZ R44, R38, R7 ;  /* 0x00000007262c7221 */ /* 0x000fe20000010000 */
[----:B------:R1:W3:Y:S01]  /*5b50*/  MUFU.EX2 R184, R47 ;  /* 0x0000002f00b87308 */ /* 0x0002e20000000800 */
[----:B------:R-:W-:Y:S01]  /*5b60*/  CS2R R38, SRZ ;  /* 0x0000000000267805 */ /* 0x000fe2000001ff00 */
[C---:B0-----:R-:W-:Y:S01]  /*5b70*/  FADD.FTZ R0, R190.reuse, R3 ;  /* 0x00000003be007221 */ /* 0x041fe20000010000 */
[----:B------:R-:W-:Y:S01]  /*5b80*/  FADD.FTZ R7, R91, R44 ;  /* 0x0000002c5b077221 */ /* 0x000fe20000010000 */
[----:B------:R-:W-:Y:S02]  /*5b90*/  F2FP.BF16.F32.PACK_AB R190, R190, R41 ;  /* 0x00000029bebe723e */ /* 0x000fe400000010ff */
[----:B------:R-:W-:Y:S01]  /*5ba0*/  CS2R R90, SRZ ;  /* 0x00000000005a7805 */ /* 0x000fe2000001ff00 */
[----:B------:R-:W-:Y:S01]  /*5bb0*/  FADD.FTZ R2, R40, R7 ;  /* 0x0000000728027221 */ /* 0x000fe20000010000 */
[----:B------:R-:W0:Y:S01]  /*5bc0*/  MUFU.EX2 R49, R49 ;  /* 0x0000003100317308 */ /* 0x000e220000000800 */
[----:B--2---:R-:W-:Y:S01]  /*5bd0*/  FADD.FTZ R3, R45, R0 ;  /* 0x000000002d037221 */ /* 0x004fe20000010000 */
[----:B-1----:R-:W-:Y:S01]  /*5be0*/  CS2R R46, SRZ ;  /* 0x00000000002e7805 */ /* 0x002fe2000001ff00 */
[----:B------:R-:W-:Y:S01]  /*5bf0*/  FADD.FTZ R7, R95, R2 ;  /* 0x000000025f077221 */ /* 0x000fe20000010000 */
[----:B------:R-:W-:-:S02]  /*5c00*/  CS2R R94, SRZ ;  /* 0x00000000005e7805 */ /* 0x000fc4000001ff00 */
[----:B------:R-:W-:Y:S01]  /*5c10*/  CS2R R40, SRZ ;  /* 0x0000000000287805 */ /* 0x000fe2000001ff00 */
[----:B------:R-:W-:Y:S01]  /*5c20*/  FADD.FTZ R2, R42, R7 ;  /* 0x000000072a027221 */ /* 0x000fe20000010000 */
[----:B------:R1:W2:Y:S01]  /*5c30*/  MUFU.EX2 R186, R51 ;  /* 0x0000003300ba7308 */ /* 0x0002a20000000800 */
[C---:B---3--:R-:W-:Y:S01]  /*5c40*/  FADD.FTZ R0, R184.reuse, R3 ;  /* 0x00000003b8007221 */ /* 0x048fe20000010000 */
[----:B------:R-:W-:Y:S01]  /*5c50*/  F2FP.BF16.F32.PACK_AB R184, R184, R45 ;  /* 0x0000002db8b8723e */ /* 0x000fe200000010ff */
[----:B------:R-:W-:Y:S01]  /*5c60*/  FADD.FTZ R7, R99, R2 ;  /* 0x0000000263077221 */ /* 0x000fe20000010000 */
[----:B------:R-:W-:Y:S02]  /*5c70*/  CS2R R44, SRZ ;  /* 0x00000000002c7805 */ /* 0x000fe4000001ff00 */
[----:B------:R-:W-:Y:S02]  /*5c80*/  CS2R R42, SRZ ;  /* 0x00000000002a7805 */ /* 0x000fe4000001ff00 */
[----:B------:R-:W3:Y:S01]  /*5c90*/  MUFU.EX2 R53, R53 ;  /* 0x0000003500357308 */ /* 0x000ee20000000800 */
[----:B0-----:R-:W-:Y:S01]  /*5ca0*/  FADD.FTZ R3, R49, R0 ;  /* 0x0000000031037221 */ /* 0x001fe20000010000 */
[----:B-1----:R-:W-:-:S06]  /*5cb0*/  CS2R R50, SRZ ;  /* 0x0000000000327805 */ /* 0x002fcc000001ff00 */
[----:B------:R0:W1:Y:S01]  /*5cc0*/  MUFU.EX2 R180, R55 ;  /* 0x0000003700b47308 */ /* 0x0000620000000800 */
[C---:B--2---:R-:W-:Y:S01]  /*5cd0*/  FADD.FTZ R0, R186.reuse, R3 ;  /* 0x00000003ba007221 */ /* 0x044fe20000010000 */
[----:B------:R-:W-:Y:S02]  /*5ce0*/  F2FP.BF16.F32.PACK_AB R186, R186, R49 ;  /* 0x00000031baba723e */ /* 0x000fe400000010ff */
[----:B------:R-:W-:-:S04]  /*5cf0*/  CS2R R48, SRZ ;  /* 0x0000000000307805 */ /* 0x000fc8000001ff00 */
[----:B------:R-:W2:Y:S01]  /*5d00*/  MUFU.EX2 R57, R57 ;  /* 0x0000003900397308 */ /* 0x000ea20000000800 */
[----:B---3--:R-:W-:Y:S01]  /*5d10*/  FADD.FTZ R3, R53, R0 ;  /* 0x0000000035037221 */ /* 0x008fe20000010000 */
[----:B0-----:R-:W-:-:S06]  /*5d20*/  CS2R R54, SRZ ;  /* 0x0000000000367805 */ /* 0x001fcc000001ff00 */
[----:B------:R0:W3:Y:S01]  /*5d30*/  MUFU.EX2 R182, R59 ;  /* 0x0000003b00b67308 */ /* 0x0000e20000000800 */
[C---:B-1----:R-:W-:Y:S01]  /*5d40*/  FADD.FTZ R0, R180.reuse, R3 ;  /* 0x00000003b4007221 */ /* 0x042fe20000010000 */
[----:B------:R-:W-:Y:S02]  /*5d50*/  F2FP.BF16.F32.PACK_AB R180, R180, R53 ;  /* 0x00000035b4b4723e */ /* 0x000fe400000010ff */
[----:B------:R-:W-:-:S04]  /*5d60*/  CS2R R52, SRZ ;  /* 0x0000000000347805 */ /* 0x000fc8000001ff00 */
[----:B------:R-:W1:Y:S01]  /*5d70*/  MUFU.EX2 R61, R61 ;  /* 0x0000003d003d7308 */ /* 0x000e620000000800 */
[----:B--2---:R-:W-:Y:S01]  /*5d80*/  FADD.FTZ R3, R57, R0 ;  /* 0x0000000039037221 */ /* 0x004fe20000010000 */
[----:B0-----:R-:W-:-:S06]  /*5d90*/  CS2R R58, SRZ ;  /* 0x00000000003a7805 */ /* 0x001fcc000001ff00 */
[----:B------:R0:W2:Y:S01]  /*5da0*/  MUFU.EX2 R176, R63 ;  /* 0x0000003f00b07308 */ /* 0x0000a20000000800 */
[C---:B---3--:R-:W-:Y:S01]  /*5db0*/  FADD.FTZ R0, R182.reuse, R3 ;  /* 0x00000003b6007221 */ /* 0x048fe20000010000 */
[----:B------:R-:W-:Y:S02]  /*5dc0*/  F2FP.BF16.F32.PACK_AB R182, R182, R57 ;  /* 0x00000039b6b6723e */ /* 0x000fe400000010ff */
[----:B------:R-:W-:-:S04]  /*5dd0*/  CS2R R56, SRZ ;  /* 0x0000000000387805 */ /* 0x000fc8000001ff00 */
[----:B------:R3:W4:Y:S01]  /*5de0*/  MUFU.EX2 R20, R101 ;  /* 0x0000006500147308 */ /* 0x0007220000000800 */
[----:B-1----:R-:W-:Y:S01]  /*5df0*/  FADD.FTZ R3, R61, R0 ;  /* 0x000000003d037221 */ /* 0x002fe20000010000 */
[----:B0-----:R-:W-:-:S06]  /*5e00*/  CS2R R62, SRZ ;  /* 0x00000000003e7805 */ /* 0x001fcc000001ff00 */
[----:B------:R-:W0:Y:S01]  /*5e10*/  MUFU.EX2 R65, R65 ;  /* 0x0000004100417308 */ /* 0x000e220000000800 */
[C---:B--2---:R-:W-:Y:S01]  /*5e20*/  FADD.FTZ R0, R176.reuse, R3 ;  /* 0x00000003b0007221 */ /* 0x044fe20000010000 */
[----:B------:R-:W-:Y:S02]  /*5e30*/  F2FP.BF16.F32.PACK_AB R176, R176, R61 ;  /* 0x0000003db0b0723e */ /* 0x000fe400000010ff */
[----:B---3--:R-:W-:Y:S02]  /*5e40*/  CS2R R100, SRZ ;  /* 0x0000000000647805 */ /* 0x008fe4000001ff00 */
[----:B------:R-:W-:Y:S02]  /*5e50*/  CS2R R60, SRZ ;  /* 0x00000000003c7805 */ /* 0x000fe4000001ff00 */
[----:B------:R-:W1:Y:S01]  /*5e60*/  MUFU.EX2 R103, R103 ;  /* 0x0000006700677308 */ /* 0x000e620000000800 */
[C---:B----4-:R-:W-:Y:S01]  /*5e70*/  FADD.FTZ R2, R20.reuse, R7 ;  /* 0x0000000714027221 */ /* 0x050fe20000010000 */
[----:B------:R-:W-:Y:S01]  /*5e80*/  F2FP.BF16.F32.PACK_AB R177, R20, R99 ;  /* 0x0000006314b1723e */ /* 0x000fe200000010ff */
[----:B------:R-:W-:Y:S01]  /*5e90*/  IMAD.U32 R20, RZ, RZ, UR14 ;  /* 0x0000000eff147e24 */ /* 0x000fe2000f8e00ff */
[----:B------:R-:W-:-:S04]  /*5ea0*/  CS2R R98, SRZ ;  /* 0x0000000000627805 */ /* 0x000fc8000001ff00 */
[----:B------:R-:W2:Y:S01]  /*5eb0*/  MUFU.EX2 R14, R14 ;  /* 0x0000000e000e7308 */ /* 0x000ea20000000800 */
[----:B0-----:R-:W-:Y:S01]  /*5ec0*/  FADD.FTZ R3, R65, R0 ;  /* 0x0000000041037221 */ /* 0x001fe20000010000 */
[----:B------:R-:W-:-:S06]  /*5ed0*/  MOV R0, 0x3f800000 ;  /* 0x3f80000000007802 */ /* 0x000fcc0000000f00 */
[----:B------:R-:W0:Y:S01]  /*5ee0*/  MUFU.EX2 R30, R30 ;  /* 0x0000001e001e7308 */ /* 0x000e220000000800 */
[----:B-1----:R-:W-:Y:S01]  /*5ef0*/  FADD.FTZ R7, R103, R2 ;  /* 0x0000000267077221 */ /* 0x002fe20000010000 */
[----:B------:R-:W-:Y:S02]  /*5f00*/  IMAD.MOV.U32 R2, RZ, RZ, 0x3f800000 ;  /* 0x3f800000ff027424 */ /* 0x000fe400078e00ff */
[C---:B--2---:R-:W-:Y:S01]  /*5f10*/  FADD.FTZ R8, R14.reuse, R3 ;  /* 0x000000030e087221 */ /* 0x044fe20000010000 */
[----:B------:R-:W-:Y:S01]  /*5f20*/  IMAD.U32 R3, RZ, RZ, UR6 ;  /* 0x00000006ff037e24 */ /* 0x000fe2000f8e00ff */
[----:B------:R-:W-:Y:S02]  /*5f30*/  F2FP.BF16.F32.PACK_AB R178, R14, R65 ;  /* 0x000000410eb2723e */ /* 0x000fe400000010ff */
[----:B------:R-:W-:Y:S01]  /*5f40*/  CS2R R64, SRZ ;  /* 0x0000000000407805 */ /* 0x000fe2000001ff00 */
[C---:B0-----:R-:W-:Y:S01]  /*5f50*/  FADD.FTZ R7, R30.reuse, R7 ;  /* 0x000000071e077221 */ /* 0x041fe20000010000 */
[----:B------:R-:W-:-:S02]  /*5f60*/  F2FP.BF16.F32.PACK_AB R179, R30, R103 ;  /* 0x000000671eb3723e */ /* 0x000fc400000010ff */
[----:B------:R-:W-:Y:S02]  /*5f70*/  CS2R R102, SRZ ;  /* 0x0000000000667805 */ /* 0x000fe4000001ff00 */
[----:B------:R-:W-:Y:S01]  /*5f80*/  CS2R R30, SRZ ;  /* 0x00000000001e7805 */ /* 0x000fe2000001ff00 */
[----:B------:R-:W-:Y:S06]  /*5f90*/  @!P3 BRA `(.L_x_2069) ;  /* 0x0000004c0030b947 */ /* 0x000fec0003800000 */
[----:B------:R-:W-:Y:S01]  /*5fa0*/  R2UR UR59, R20 ;  /* 0x00000000143b72ca */ /* 0x000fe200000e0000 */
[----:B------:R-:W-:Y:S01]  /*5fb0*/  UMOV UR6, URZ ;  /* 0x0000003f00067c82 */ /* 0x000fe20008000000 */
[----:B------:R-:W-:Y:S01]  /*5fc0*/  IMAD.MOV.U32 R14, RZ, RZ, R10 ;  /* 0x000000ffff0e7224 */ /* 0x000fe200078e000a */
[----:B------:R-:W-:Y:S01]  /*5fd0*/  MOV R15, R11 ;  /* 0x0000000b000f7202 */ /* 0x000fe20000000f00 */
[----:B------:R-:W-:Y:S01]  /*5fe0*/  IMAD.U32 R21, RZ, RZ, UR6 ;  /* 0x00000006ff157e24 */ /* 0x000fe2000f8e00ff */
[----:B------:R-:W-:Y:S01]  /*5ff0*/  UMOV UR58, URZ ;  /* 0x0000003f003a7c82 */ /* 0x000fe20008000000 */
[----:B------:R-:W-:Y:S01]  /*6000*/  IMAD.MOV.U32 R2, RZ, RZ, 0x3f800000 ;  /* 0x3f800000ff027424 */ /* 0x000fe200078e00ff */
[----:B------:R-:W-:Y:S01]  /*6010*/  ULDC UR57, c[0x0][0x9d8] ;  /* 0x0002760000397ab9 */ /* 0x000fe20000000800 */
[----:B------:R-:W-:-:S07]  /*6020*/  IMAD.MOV.U32 R119, RZ, RZ, RZ ;  /* 0x000000ffff777224 */ /* 0x000fce00078e00ff */
.L_x_2078:
[----:B------:R-:W-:Y:S01]  /*6030*/  R2UR UR10, R21 ;  /* 0x00000000150a72ca */ /* 0x000fe200000e0000 */
[----:B------:R-:W-:-:S04]  /*6040*/  UIADD3 UR6, UR58, 0x1, URZ ;  /* 0x000000013a067890 */ /* 0x000fc8000fffe03f */
[----:B------:R-:W-:-:S04]  /*6050*/  UISETP.NE.AND UP1, UPT, UR6, 0x2, UPT ;  /* 0x000000020600788c */ /* 0x000fc8000bf25270 */
[----:B------:R-:W-:Y:S02]  /*6060*/  USEL UR7, URZ, 0x1, UP1 ;  /* 0x000000013f077887 */ /* 0x000fe40008800000 */
[----:B------:R-:W-:Y:S02]  /*6070*/  USEL UR60, UR6, URZ, UP1 ;  /* 0x0000003f063c7287 */ /* 0x000fe40008800000 */
[----:B------:R-:W-:-:S06]  /*6080*/  ULOP3.LUT UR6, UR10, UR7, URZ, 0x3c, !UPT ;  /* 0x000000070a067292 */ /* 0x000fcc000f8e3c3f */
[----:B------:R-:W-:Y:S01]  /*6090*/  IMAD.U32 R3, RZ, RZ, UR6 ;  /* 0x00000006ff037e24 */ /* 0x000fe2000f8e00ff */
[----:B------:R-:W-:Y:S06]  /*60a0*/  @!P0 BRA `(.L_x_2070) ;  /* 0x0000000000048947 */ /* 0x000fec0003800000 */
[----:B------:R-:W-:Y:S01]  /*60b0*/  BPT.TRAP 0x1 ;  /* 0x000000040000795c */ /* 0x000fe20000300000 */
.L_x_2070:
[----:B------:R-:W-:Y:S02]  /*60c0*/  R2UR UR7, R16 ;  /* 0x00000000100772ca */ /* 0x000fe400000e0000 */
[----:B------:R-:W-:-:S11]  /*60d0*/  R2UR UR6, R3 ;  /* 0x00000000030672ca */ /* 0x000fd600000e0000 */
[----:B------:R-:W-:Y:S02]  /*60e0*/  ULEA UR61, UR60, UR7, 0x3 ;  /* 0x000000073c3d7291 */ /* 0x000fe4000f8e183f */
[----:B------:R-:W-:-:S04]  /*60f0*/  MOV R6, UR6 ;  /* 0x0000000600067c02 */ /* 0x000fc80008000f00 */
[----:B------:R-:W-:-:S04]  /*6100*/  SHF.L.U32 R6, R6, 0x1f, RZ ;  /* 0x0000001f06067819 */ /* 0x000fc800000006ff */
[----:B------:R0:W1:Y:S01]  /*6110*/  SYNCS.PHASECHK.TRANS64.TRYWAIT P3, [UR61+0x36830], R6 ;  /* 0x03683006ff0075a7 */ /* 0x000062000806017d */
[----:B------:R-:W-:Y:S05]  /*6120*/  @!P0 BRA `(.L_x_2071) ;  /* 0x0000000000048947 */ /* 0x000fea0003800000 */
[----:B------:R-:W-:Y:S01]  /*6130*/  BPT.TRAP 0x1 ;  /* 0x000000040000795c */ /* 0x000fe20000300000 */
.L_x_2071:
[----:B-1----:R-:W-:Y:S05]  /*6140*/  @P3 BRA `(.L_x_2072) ;  /* 0x0000000000083947 */ /* 0x002fea0003800000 */
[----:B------:R-:W1:Y:S02]  /*6150*/  SYNCS.PHASECHK.TRANS64.TRYWAIT P3, [UR61+0x36830], R6 ;  /* 0x03683006ff0075a7 */ /* 0x000e64000806017d */
[----:B-1----:R-:W-:Y:S05]  /*6160*/  @!P3 BRA `(.L_x_2073) ;  /* 0x00000104005cb947 */ /* 0x002fea0003800000 */
.L_x_2072:
        /* <DEDUP_REMOVED lines=10> */
[----:B01----:R-:W-:Y:S01]  /*6210*/  MOV R6, UR41 ;  /* 0x0000002900067c02 */ /* 0x003fe20008000f00 */
[----:B------:R-:W-:Y:S01]  /*6220*/  UMOV UR15, 0x40000040 ;  /* 0x40000040000f7882 */ /* 0x000fe20000000000 */
[----:B------:R-:W-:Y:S01]  /*6230*/  MOV R10, UR40 ;  /* 0x00000028000a7c02 */ /* 0x000fe20008000f00 */
[----:B------:R-:W-:Y:S01]  /*6240*/  UIMAD UR56, UR60, 0xa80, UR6 ;  /* 0x00000a803c3878a4 */ /* 0x000fe2000f8e0206 */
[C---:B------:R-:W-:Y:S01]  /*6250*/  R2UR UR40, R4.reuse ;  /* 0x00000000042872ca */ /* 0x040fe200000e0000 */
[----:B------:R-:W-:Y:S01]  /*6260*/  UMOV UR19, 0x40000040 ;  /* 0x4000004000137882 */ /* 0x000fe20000000000 */
[C---:B------:R-:W-:Y:S01]  /*6270*/  R2UR UR41, R5.reuse ;  /* 0x00000000052972ca */ /* 0x040fe200000e0000 */
[----:B------:R-:W-:Y:S01]  /*6280*/  UIADD3 UR50, UR56, 0x80, URZ ;  /* 0x0000008038327890 */ /* 0x000fe2000fffe03f */
[----:B------:R-:W-:Y:S01]  /*6290*/  MOV R11, UR45 ;  /* 0x0000002d000b7c02 */ /* 0x000fe20008000f00 */
[----:B------:R-:W-:Y:S01]  /*62a0*/  UIADD3 UR6, UR56, 0x100, URZ ;  /* 0x0000010038067890 */ /* 0x000fe2000fffe03f */
[----:B------:R-:W-:Y:S01]  /*62b0*/  MOV R20, UR44 ;  /* 0x0000002c00147c02 */ /* 0x000fe20008000f00 */
[----:B------:R-:W-:Y:S01]  /*62c0*/  UMOV UR54, UR56 ;  /* 0x0000003800367c82 */ /* 0x000fe20008000000 */
[----:B------:R-:W-:Y:S01]  /*62d0*/  UIADD3 UR7, UR56, 0x180, URZ ;  /* 0x0000018038077890 */ /* 0x000fe2000fffe03f */
[----:B------:R-:W-:Y:S01]  /*62e0*/  HGMMA.64x16x16.F32.BF16 R168, gdesc[UR52], RZ, !UPT, gsb0 ;  /* 0x0020000034a879f0 */ /* 0x000fe2000c0018ff */
[C---:B------:R-:W-:Y:S01]  /*62f0*/  R2UR UR52, R4.reuse ;  /* 0x00000000043472ca */ /* 0x040fe200000e0000 */
[----:B------:R-:W-:Y:S01]  /*6300*/  UMOV UR55, 0x40000040 ;  /* 0x4000004000377882 */ /* 0x000fe20000000000 */
[C---:B------:R-:W-:Y:S01]  /*6310*/  R2UR UR53, R5.reuse ;  /* 0x00000000053572ca */ /* 0x040fe200000e0000 */
[----:B------:R-:W-:Y:S01]  /*6320*/  UMOV UR54, UR6 ;  /* 0x0000000600367c82 */ /* 0x000fe20008000000 */
[----:B------:R-:W-:Y:S01]  /*6330*/  R2UR UR44, R4 ;  /* 0x00000000042c72ca */ /* 0x000fe200000e0000 */
[----:B------:R-:W-:Y:S01]  /*6340*/  UMOV UR42, UR7 ;  /* 0x00000007002a7c82 */ /* 0x000fe20008000000 */
[----:B------:R-:W-:Y:S01]  /*6350*/  R2UR UR45, R5 ;  /* 0x00000000052d72ca */ /* 0x000fe200000e0000 */
[----:B------:R-:W-:Y:S01]  /*6360*/  UIADD3 UR6, UR56, 0x200, URZ ;  /* 0x0000020038067890 */ /* 0x000fe2000fffe03f */
[-C--:B------:R-:W-:Y:S01]  /*6370*/  FMUL.FTZ R24, R24, R0.reuse ;  /* 0x0000000018187220 */ /* 0x080fe20000410000 */
[----:B------:R-:W-:Y:S01]  /*6380*/  UMOV UR7, 0x40000040 ;  /* 0x4000004000077882 */ /* 0x000fe20000000000 */
[----:B------:R-:W-:Y:S01]  /*6390*/  UIADD3 UR10, UR56, 0x82, URZ ;  /* 0x00000082380a7890 */ /* 0x000fe2000fffe03f */
[-C--:B------:R-:W-:Y:S01]  /*63a0*/  FMUL.FTZ R25, R25, R0.reuse ;  /* 0x0000000019197220 */ /* 0x080fe20000410000 */
[----:B------:R-:W-:Y:S01]  /*63b0*/  UIADD3 UR11, UR56, 0x102, URZ ;  /* 0x00000102380b7890 */ /* 0x000fe2000fffe03f */
[-C--:B------:R-:W-:Y:S01]  /*63c0*/  FMUL.FTZ R28, R28, R0.reuse ;  /* 0x000000001c1c7220 */ /* 0x080fe20000410000 */
[----:B------:R-:W-:Y:S01]  /*63d0*/  UMOV UR46, UR6 ;  /* 0x00000006002e7c82 */ /* 0x000fe20008000000 */
        /* <DEDUP_REMOVED lines=572> */
.L_x_2074:
        /* <DEDUP_REMOVED lines=8> */
.L_x_2075:
[----:B-1----:R-:W-:Y:S05]  /*8820*/  @P3 BRA `(.L_x_2076) ;  /* 0x0000000000083947 */ /* 0x002fea0003800000 */
[----:B------:R-:W1:Y:S02]  /*8830*/  SYNCS.PHASECHK.TRANS64.TRYWAIT P3, [UR11+0x36850], R0 ;  /* 0x03685000ff0075a7 */ /* 0x000e64000806014b */
[----:B-1----:R-:W-:Y:S05]  /*8840*/  @!P3 BRA `(.L_x_2077) ;  /* 0x000000dc00bcb947 */ /* 0x002fea0003800000 */
.L_x_2076:
[----:B------:R-:W-:Y:S01]  /*8850*/  R2UR UR6, R16 ;  /* 0x00000000100672ca */ /* 0x000fe200000e0000 */
[----:B------:R-:W-:Y:S01]  /*8860*/  WARPGROUP.ARRIVE ;  /* 0x00000000000079c5 */ /* 0x000fe20000000000 */
[----:B------:R-:W-:Y:S01]  /*8870*/  UMOV UR7, 0x40000040 ;  /* 0x4000004000077882 */ /* 0x000fe20000000000 */
[----:B------:R-:W-:Y:S01]  /*8880*/  FMUL.FTZ R159, R159, UR57 ;  /* 0x000000399f9f7c20 */ /* 0x000fe20008410000 */
[----:B------:R-:W-:Y:S01]  /*8890*/  FMUL.FTZ R22, R160, UR57 ;  /* 0x00000039a0167c20 */ /* 0x000fe20008410000 */
[----:B------:R-:W-:Y:S01]  /*88a0*/  FMUL.FTZ R160, R164, UR57 ;  /* 0x00000039a4a07c20 */ /* 0x000fe20008410000 */
[----:B------:R-:W-:Y:S01]  /*88b0*/  R2UR UR15, R17 ;  /* 0x00000000110f72ca */ /* 0x000fe200000e0000 */
[----:B------:R-:W-:Y:S01]  /*88c0*/  MUFU.TANH R164, R159 ;  /* 0x0000009f00a47308 */ /* 0x000fe20000002400 */
[----:B------:R-:W-:Y:S01]  /*88d0*/  FMUL.FTZ R6, R170, UR57 ;  /* 0x00000039aa067c20 */ /* 0x000fe20008410000 */
[----:B------:R-:W-:Y:S01]  /*88e0*/  FMUL.FTZ R10, R171, UR57 ;  /* 0x00000039ab0a7c20 */ /* 0x000fe20008410000 */
[----:B------:R-:W-:Y:S01]  /*88f0*/  ULDC UR14, c[0x0][0x2f0] ;  /* 0x0000bc00000e7ab9 */ /* 0x000fe20000000800 */
[----:B------:R-:W-:Y:S01]  /*8900*/  FMUL.FTZ R21, R161, UR57 ;  /* 0x00000039a1157c20 */ /* 0x000fe20008410000 */
[----:B------:R-:W-:Y:S01]  /*8910*/  FMUL.FTZ R161, R152, UR57 ;  /* 0x0000003998a17c20 */ /* 0x000fe20008410000 */
[----:B------:R-:W-:Y:S01]  /*8920*/  UIADD3 UR6, UR6, 0x400, URZ ;  /* 0x0000040006067890 */ /* 0x000fe2000fffe03f */
[----:B------:R-:W-:Y:S01]  /*8930*/  FMUL.FTZ R152, R153, UR57 ;  /* 0x0000003999987c20 */ /* 0x000fe20008410000 */
[----:B------:R-:W2:Y:S01]  /*8940*/  MUFU.TANH R6, R6 ;  /* 0x0000000600067308 */ /* 0x000ea20000002400 */
[----:B------:R-:W-:Y:S01]  /*8950*/  FMUL.FTZ R153, R157, UR57 ;  /* 0x000000399d997c20 */ /* 0x000fe20008410000 */
[----:B------:R-:W-:Y:S01]  /*8960*/  USHF.R.U32.HI UR6, URZ, 0x4, UR6 ;  /* 0x000000043f067899 */ /* 0x000fe20008011606 */
[----:B------:R-:W-:Y:S01]  /*8970*/  FMUL.FTZ R157, R150, UR57 ;  /* 0x00000039969d7c20 */ /* 0x000fe20008410000 */
[----:B------:R-:W-:Y:S01]  /*8980*/  FMUL.FTZ R158, R158, UR57 ;  /* 0x000000399e9e7c20 */ /* 0x000fe20008410000 */
[----:B------:R-:W-:Y:S01]  /*8990*/  FMUL.FTZ R147, R147, UR57 ;  /* 0x0000003993937c20 */ /* 0x000fe20008410000 */
[----:B------:R-:W-:Y:S01]  /*89a0*/  ULOP3.LUT UR6, UR6, 0x3fff, URZ, 0xc0, !UPT ;  /* 0x00003fff06067892 */ /* 0x000fe2000f8ec03f */
[----:B------:R-:W-:Y:S01]  /*89b0*/  FMUL.FTZ R23, R165, UR57 ;  /* 0x00000039a5177c20 */ /* 0x000fe20008410000 */
[----:B------:R-:W3:Y:S01]  /*89c0*/  MUFU.TANH R10, R10 ;  /* 0x0000000a000a7308 */ /* 0x000ee20000002400 */
[----:B------:R-:W-:Y:S01]  /*89d0*/  FMUL.FTZ R151, R151, UR57 ;  /* 0x0000003997977c20 */ /* 0x000fe20008410000 */
[----:B------:R-:W-:Y:S01]  /*89e0*/  ULOP3.LUT UR6, UR6, 0x3800000, URZ, 0xfc, !UPT ;  /* 0x0380000006067892 */ /* 0x000fe2000f8efc3f */
[----:B------:R-:W-:Y:S01]  /*89f0*/  FMUL.FTZ R138, R138, UR57 ;  /* 0x000000398a8a7c20 */ /* 0x000fe20008410000 */
[----:B------:R-:W-:Y:S01]  /*8a00*/  FMUL.FTZ R139, R139, UR57 ;  /* 0x000000398b8b7c20 */ /* 0x000fe20008410000 */
[----:B------:R-:W-:Y:S01]  /*8a10*/  FMUL.FTZ R143, R143, UR57 ;  /* 0x000000398f8f7c20 */ /* 0x000fe20008410000 */
[----:B------:R-:W-:Y:S01]  /*8a20*/  UIMAD UR10, UR58, 0xa80, UR6 ;  /* 0x00000a803a0a78a4 */ /* 0x000fe2000f8e0206 */
[----:B------:R-:W-:Y:S01]  /*8a30*/  FMUL.FTZ R142, R142, UR57 ;  /* 0x000000398e8e7c20 */ /* 0x000fe20008410000 */
[----:B------:R-:W-:Y:S01]  /*8a40*/  MUFU.TANH R158, R158 ;  /* 0x0000009e009e7308 */ /* 0x000fe20000002400 */
[----:B------:R-:W-:Y:S01]  /*8a50*/  FMUL.FTZ R130, R130, UR57 ;  /* 0x0000003982827c20 */ /* 0x000fe20008410000 */
[----:B------:R-:W-:Y:S01]  /*8a60*/  FMUL.FTZ R134, R134, UR57 ;  /* 0x0000003986867c20 */ /* 0x000fe20008410000 */
[----:B------:R-:W-:Y:S01]  /*8a70*/  FMUL.FTZ R122, R122, UR57 ;  /* 0x000000397a7a7c20 */ /* 0x000fe20008410000 */
[----:B01----:R-:W-:Y:S01]  /*8a80*/  FMUL.FTZ R0, R169, UR57 ;  /* 0x00000039a9007c20 */ /* 0x003fe20008410000 */
[----:B------:R-:W-:Y:S01]  /*8a90*/  UMOV UR6, UR10 ;  /* 0x0000000a00067c82 */ /* 0x000fe20008000000 */
[----:B------:R-:W-:Y:S01]  /*8aa0*/  FMUL.FTZ R126, R126, UR57 ;  /* 0x000000397e7e7c20 */ /* 0x000fe20008410000 */
[----:B------:R-:W-:Y:S01]  /*8ab0*/  HGMMA.64x192x16.F32.BF16 R24, R200, gdesc[UR4].tnspB, R24, gsb0 ;  /* 0x42e00004c8187df0 */ /* 0x000fe20008001818 */
[----:B------:R-:W-:Y:S01]  /*8ac0*/  UIADD3 UR6, UR10, 0x80, URZ ;  /* 0x000000800a067890 */ /* 0x000fe2000fffe03f */
[----:B------:R-:W-:Y:S01]  /*8ad0*/  MUFU.TANH R165, R147 ;  /* 0x0000009300a57308 */ /* 0x000fe20000002400 */
[----:B------:R-:W-:Y:S01]  /*8ae0*/  UMOV UR7, 0x40000040 ;  /* 0x4000004000077882 */ /* 0x000fe20000000000 */
        /* <DEDUP_REMOVED lines=8> */
[----:B------:R-:W-:-:S06]  /*8b70*/  UMOV UR58, UR60 ;  /* 0x0000003c003a7c82 */ /* 0x000fcc0008000000 */
[----:B------:R-:W-:Y:S08]  /*8b80*/  MUFU.TANH R138, R138 ;  /* 0x0000008a008a7308 */ /* 0x000ff00000002400 */
[----:B------:R-:W-:Y:S08]  /*8b90*/  MUFU.TANH R142, R142 ;  /* 0x0000008e008e7308 */ /* 0x000ff00000002400 */
[----:B------:R-:W-:Y:S08]  /*8ba0*/  MUFU.TANH R130, R130 ;  /* 0x0000008200827308 */ /* 0x000ff00000002400 */
[----:B------:R-:W-:Y:S08]  /*8bb0*/  MUFU.TANH R134, R134 ;  /* 0x0000008600867308 */ /* 0x000ff00000002400 */
[----:B------:R-:W-:Y:S08]  /*8bc0*/  MUFU.TANH R122, R122 ;  /* 0x0000007a007a7308 */ /* 0x000ff00000002400 */
[----:B------:R0:W-:Y:S08]  /*8bd0*/  MUFU.TANH R173, R126 ;  /* 0x0000007e00ad7308 */ /* 0x0001f00000002400 */
[----:B------:R-:W-:Y:S01]  /*8be0*/  MUFU.TANH R2, R2 ;  /* 0x0000000200027308 */ /* 0x000fe20000002400 */
[----:B0-----:R-:W-:Y:S01]  /*8bf0*/  FMUL.FTZ R126, R148, UR57 ;  /* 0x00000039947e7c20 */ /* 0x001fe20008410000 */
[----:B------:R-:W-:-:S06]  /*8c00*/  FMUL.FTZ R148, R121, UR57 ;  /* 0x0000003979947c20 */ /* 0x000fcc0008410000 */
        /* <DEDUP_REMOVED lines=17> */
[----:B------:R-:W-:-:S05]  /*8d20*/  FMUL.FTZ R203, R174, UR57 ;  /* 0x00000039aecb7c20 */ /* 0x000fca0008410000 */
[----:B------:R-:W-:Y:S01]  /*8d30*/  HGMMA.64x192x16.F32.BF16 R24, R196, gdesc[UR4].tnspB, R24, gsb0 ;  /* 0x42e00004c4187df0 */ /* 0x000fe20008001818 */
[----:B------:R-:W-:Y:S01]  /*8d40*/  UIADD3 UR6, UR10, 0x100, URZ ;  /* 0x000001000a067890 */ /* 0x000fe2000fffe03f */
[----:B------:R-:W0:Y:S01]  /*8d50*/  MUFU.TANH R203, R203 ;  /* 0x000000cb00cb7308 */ /* 0x000e220000002400 */
[----:B------:R-:W-:Y:S01]  /*8d60*/  UMOV UR7, 0x40000040 ;  /* 0x4000004000077882 */ /* 0x000fe20000000000 */
[----:B------:R-:W-:Y:S02]  /*8d70*/  WARPGROUP.DEPBAR.LE gsb0, 0x0 ;  /* 0x00008000000079c5 */ /* 0x000fe40000010000 */
[----:B------:R-:W-:Y:S01]  /*8d80*/  WARPGROUP.ARRIVE ;  /* 0x00000000000079c5 */ /* 0x000fe20000000000 */
[----:B------:R-:W-:Y:S01]  /*8d90*/  FMUL.FTZ R199, R175, UR57 ;  /* 0x00000039afc77c20 */ /* 0x000fe20008410000 */
[----:B------:R-:W-:Y:S01]  /*8da0*/  FMUL.FTZ R175, R155, UR57 ;  /* 0x000000399baf7c20 */ /* 0x000fe20008410000 */
[----:B------:R-:W-:Y:S01]  /*8db0*/  FMUL.FTZ R197, R162, UR57 ;  /* 0x00000039a2c57c20 */ /* 0x000fe20008410000 */
[----:B------:R-:W-:Y:S01]  /*8dc0*/  FMUL.FTZ R162, R167, UR57 ;  /* 0x00000039a7a27c20 */ /* 0x000fe20008410000 */
[----:B------:R-:W-:-:S09]  /*8dd0*/  IMAD.U32 R167, RZ, RZ, UR14 ;  /* 0x0000000effa77e24 */ /* 0x000fd2000f8e00ff */
[----:B------:R-:W-:Y:S01]  /*8de0*/  HGMMA.64x192x16.F32.BF16 R24, R192, gdesc[UR4].tnspB, R24, gsb0 ;  /* 0x42e00004c0187df0 */ /* 0x000fe20008001818 */
[----:B------:R-:W-:Y:S01]  /*8df0*/  @UP0 ULDC UR6, c[0x0][0x44c] ;  /* 0x0001130000060ab9 */ /* 0x000fe20000000800 */
[----:B------:R-:W-:Y:S01]  /*8e00*/  UMOV UR7, 0x40000040 ;  /* 0x4000004000077882 */ /* 0x000fe20000000000 */
[----:B------:R-:W-:Y:S01]  /*8e10*/  @P2 IMAD.HI.U32 R155, R12, UR6, RZ ;  /* 0x000000060c9b2c27 */ /* 0x000fe2000f8e00ff */
[----:B------:R-:W-:Y:S01]  /*8e20*/  @UP0 ULDC UR6, c[0x0][0x450] ;  /* 0x0001140000060ab9 */ /* 0x000fe20000000800 */
[----:B------:R-:W-:Y:S01]  /*8e30*/  ULDC UR14, c[0x0][0x288] ;  /* 0x0000a200000e7ab9 */ /* 0x000fe20000000800 */
[----:B------:R-:W1:Y:S08]  /*8e40*/  MUFU.TANH R199, R199 ;  /* 0x000000c700c77308 */ /* 0x000e700000002400 */
[----:B------:R-:W4:Y:S08]  /*8e50*/  MUFU.TANH R197, R197 ;  /* 0x000000c500c57308 */ /* 0x000f300000002400 */
[----:B------:R-:W-:Y:S08]  /*8e60*/  MUFU.TANH R162, R162 ;  /* 0x000000a200a27308 */ /* 0x000ff00000002400 */
[----:B------:R-:W-:Y:S01]  /*8e70*/  MUFU.TANH R175, R175 ;  /* 0x000000af00af7308 */ /* 0x000fe20000002400 */
[----:B------:R-:W-:-:S02]  /*8e80*/  WARPGROUP.DEPBAR.LE gsb0, 0x0 ;  /* 0x00008000000079c5 */ /* 0x000fc40000010000 */
[----:B------:R-:W-:Y:S01]  /*8e90*/  FMUL.FTZ R195, R163, UR57 ;  /* 0x00000039a3c37c20 */ /* 0x000fe20008410000 */
[----:B------:R-:W-:Y:S01]  /*8ea0*/  FMUL.FTZ R163, R154, UR57 ;  /* 0x000000399aa37c20 */ /* 0x000fe20008410000 */
[----:B------:R-:W-:Y:S01]  /*8eb0*/  FMUL.FTZ R154, R156, UR57 ;  /* 0x000000399c9a7c20 */ /* 0x000fe20008410000 */
[----:B------:R-:W-:Y:S01]  /*8ec0*/  IMAD.MOV.U32 R156, RZ, RZ, R12 ;  /* 0x000000ffff9c7224 */ /* 0x000fe200078e000c */
[----:B------:R-:W-:Y:S01]  /*8ed0*/  @P2 SHF.R.U32.HI R156, RZ, UR6, R155 ;  /* 0x00000006ff9c2c19 */ /* 0x000fe2000801169b */
[----:B------:R-:W-:Y:S01]  /*8ee0*/  UMOV UR6, 0x1 ;  /* 0x0000000100067882 */ /* 0x000fe20000000000 */
[----:B------:R-:W-:Y:S01]  /*8ef0*/  FMUL.FTZ R155, R146, UR57 ;  /* 0x00000039929b7c20 */ /* 0x000fe20008410000 */
[----:B------:R-:W-:Y:S01]  /*8f00*/  UIMAD UR6, UR59, -0x70, UR6 ;  /* 0xffffff903b0678a4 */ /* 0x000fe2000f8e0206 */
[----:B------:R-:W-:Y:S01]  /*8f10*/  WARPGROUP.ARRIVE ;  /* 0x00000000000079c5 */ /* 0x000fe20000000000 */
[----:B------:R-:W5:Y:S01]  /*8f20*/  SHFL.IDX PT, R159, R156, 0x1, 0x1c1f ;  /* 0x003c1f009c9f7f89 */ /* 0x000f6200000e0000 */
[----:B------:R-:W-:Y:S01]  /*8f30*/  FMUL.FTZ R193, R166, UR57 ;  /* 0x00000039a6c17c20 */ /* 0x000fe20008410000 */
[----:B------:R-:W4:Y:S02]  /*8f40*/  MUFU.TANH R195, R195 ;  /* 0x000000c300c37308 */ /* 0x000f240000002400 */
[----:B------:R-:W-:Y:S01]  /*8f50*/  IMAD.U32 R146, RZ, RZ, UR6 ;  /* 0x00000006ff927e24 */ /* 0x000fe2000f8e00ff */
[----:B------:R-:W-:-:S03]  /*8f60*/  UIADD3 UR6, UR10, 0x180, URZ ;  /* 0x000001800a067890 */ /* 0x000fc6000fffe03f */
[----:B------:R-:W-:Y:S02]  /*8f70*/  IMAD R146, R13, -0x2, R146 ;  /* 0xfffffffe0d927824 */ /* 0x000fe400078e0292 */
[----:B------:R-:W4:Y:S02]  /*8f80*/  MUFU.TANH R193, R193 ;  /* 0x000000c100c17308 */ /* 0x000f240000002400 */
[----:B------:R-:W-:Y:S02]  /*8f90*/  IMAD R146, R167, UR15, R146 ;  /* 0x0000000fa7927c24 */ /* 0x000fe4000f8e0292 */
[----:B------:R-:W-:Y:S01]  /*8fa0*/  HGMMA.64x192x16.F32.BF16 R24, R188, gdesc[UR4].tnspB, R24, gsb0 ;  /* 0x42e00004bc187df0 */ /* 0x000fe20008001818 */
[----:B------:R-:W-:Y:S01]  /*8fb0*/  UIADD3 UR6, UR10, 0x200, URZ ;  /* 0x000002000a067890 */ /* 0x000fe2000fffe03f */
[----:B------:R-:W-:Y:S02]  /*8fc0*/  UMOV UR7, 0x40000040 ;  /* 0x4000004000077882 */ /* 0x000fe40000000000 */
[----:B------:R-:W4:Y:S01]  /*8fd0*/  MUFU.TANH R163, R163 ;  /* 0x000000a300a37308 */ /* 0x000f220000002400 */
[----:B-----5:R-:W-:-:S07]  /*8fe0*/  IADD3 R150, R159, -UR14, R146 ;  /* 0x8000000e9f967c10 */ /* 0x020fce000fffe092 */
[----:B------:R-:W5:Y:S01]  /*8ff0*/  MUFU.TANH R155, R155 ;  /* 0x0000009b009b7308 */ /* 0x000f620000002400 */
[C---:B------:R-:W-:Y:S02]  /*9000*/  ISETP.GT.AND P3, PT, R150.reuse, RZ, PT ;  /* 0x000000ff9600720c */ /* 0x040fe40003f64270 */
[----:B------:R-:W-:Y:S02]  /*9010*/  ISETP.GT.AND P4, PT, R150, 0x1, PT ;  /* 0x000000019600780c */ /* 0x000fe40003f84270 */
[----:B--2---:R-:W-:Y:S02]  /*9020*/  FSEL R201, R6, -INF , P3 ;  /* 0xff80000006c97808 */ /* 0x004fe40001800000 */
[----:B------:R-:W-:Y:S01]  /*9030*/  ISETP.GT.AND P3, PT, R150, 0x8, PT ;  /* 0x000000089600780c */ /* 0x000fe20003f64270 */
[----:B------:R-:W2:Y:S01]  /*9040*/  MUFU.TANH R159, R151 ;  /* 0x00000097009f7308 */ /* 0x000ea20000002400 */
[----:B---3--:R-:W-:Y:S02]  /*9050*/  FSEL R205, R10, -INF , P4 ;  /* 0xff8000000acd7808 */ /* 0x008fe40002000000 */
[----:B------:R-:W-:-:S02]  /*9060*/  FMNMX.FTZ R6, R201, R14, !PT ;  /* 0x0000000ec9067209 */ /* 0x000fc40007810000 */
[C---:B------:R-:W-:Y:S02]  /*9070*/  ISETP.GT.AND P4, PT, R150.reuse, 0x9, PT ;  /* 0x000000099600780c */ /* 0x040fe40003f84270 */
[----:B0-----:R-:W-:Y:S01]  /*9080*/  FSEL R203, R203, -INF , P3 ;  /* 0xff800000cbcb7808 */ /* 0x001fe20001800000 */
[----:B------:R5:W0:Y:S01]  /*9090*/  MUFU.TANH R166, R139 ;  /* 0x0000008b00a67308 */ /* 0x000a220000002400 */
[----:B------:R-:W-:Y:S02]  /*90a0*/  FMNMX.FTZ R6, R205, R6, !PT ;  /* 0x00000006cd067209 */ /* 0x000fe40007810000 */
[C---:B------:R-:W-:Y:S02]  /*90b0*/  ISETP.GT.AND P3, PT, R150.reuse, 0x10, PT ;  /* 0x000000109600780c */ /* 0x040fe40003f64270 */
[----:B-1----:R-:W-:Y:S02]  /*90c0*/  FSEL R199, R199, -INF , P4 ;  /* 0xff800000c7c77808 */ /* 0x002fe40002000000 */
[----:B------:R-:W-:Y:S01]  /*90d0*/  FMNMX.FTZ R6, R203, R6, !PT ;  /* 0x00000006cb067209 */ /* 0x000fe20007810000 */
[----:B------:R-:W1:Y:S01]  /*90e0*/  MUFU.TANH R167, R143 ;  /* 0x0000008f00a77308 */ /* 0x000e620000002400 */
[----:B------:R-:W-:-:S02]  /*90f0*/  ISETP.GT.AND P4, PT, R150, 0x11, PT ;  /* 0x000000119600780c */ /* 0x000fc40003f84270 */
[----:B----4-:R-:W-:Y:S02]  /*9100*/  FSEL R197, R197, -INF , P3 ;  /* 0xff800000c5c57808 */ /* 0x010fe40001800000 */
[----:B------:R-:W-:Y:S02]  /*9110*/  FMNMX.FTZ R6, R199, R6, !PT ;  /* 0x00000006c7067209 */ /* 0x000fe40007810000 */
[C---:B------:R-:W-:Y:S01]  /*9120*/  ISETP.GT.AND P3, PT, R150.reuse, 0x18, PT ;  /* 0x000000189600780c */ /* 0x040fe20003f64270 */
[----:B------:R-:W-:Y:S01]  /*9130*/  MUFU.TANH R154, R154 ;  /* 0x0000009a009a7308 */ /* 0x000fe20000002400 */
[----:B------:R-:W-:Y:S02]  /*9140*/  FSEL R195, R195, -INF , P4 ;  /* 0xff800000c3c37808 */ /* 0x000fe40002000000 */
[----:B------:R-:W-:Y:S02]  /*9150*/  FMNMX.FTZ R6, R197, R6, !PT ;  /* 0x00000006c5067209 */ /* 0x000fe40007810000 */
[----:B------:R-:W-:-:S02]  /*9160*/  ISETP.GT.AND P4, PT, R150, 0x19, PT ;  /* 0x000000199600780c */ /* 0x000fc40003f84270 */
[----:B------:R-:W-:Y:S02]  /*9170*/  FSEL R193, R193, -INF , P3 ;  /* 0xff800000c1c17808 */ /* 0x000fe40001800000 */
[----:B------:R-:W-:Y:S02]  /*9180*/  FMNMX.FTZ R6, R195, R6, !PT ;  /* 0x00000006c3067209 */ /* 0x000fe40007810000 */
[----:B------:R-:W-:Y:S02]  /*9190*/  ISETP.GT.AND P3, PT, R150, 0x20, PT ;  /* 0x000000209600780c */ /* 0x000fe40003f64270 */
[----:B------:R-:W-:Y:S01]  /*91a0*/  FMNMX.FTZ R6, R193, R6, !PT ;  /* 0x00000006c1067209 */ /* 0x000fe20007810000 */
[----:B------:R-:W-:Y:S02]  /*91b0*/  WARPGROUP.DEPBAR.LE gsb0, 0x0 ;  /* 0x00008000000079c5 */ /* 0x000fe40000010000 */
[----:B------:R-:W-:Y:S01]  /*91c0*/  WARPGROUP.ARRIVE ;  /* 0x00000000000079c5 */ /* 0x000fe20000000000 */
[----:B------:R-:W-:-:S02]  /*91d0*/  FSEL R191, R162, -INF , P4 ;  /* 0xff800000a2bf7808 */ /* 0x000fc40002000000 */
[C---:B------:R-:W-:Y:S02]  /*91e0*/  ISETP.GT.AND P4, PT, R150.reuse, 0x21, PT ;  /* 0x000000219600780c */ /* 0x040fe40003f84270 */
[----:B------:R-:W-:Y:S01]  /*91f0*/  FSEL R189, R163, -INF , P3 ;  /* 0xff800000a3bd7808 */ /* 0x000fe20001800000 */
[----:B------:R-:W-:Y:S01]  /*9200*/  HGMMA.64x192x16.F32.BF16 R24, R184, gdesc[UR4].tnspB, R24, gsb0 ;  /* 0x42e00004b8187df0 */ /* 0x000fe20008001818 */
[----:B------:R-:W-:Y:S01]  /*9210*/  FMNMX.FTZ R6, R191, R6, !PT ;  /* 0x00000006bf067209 */ /* 0x000fe20007810000 */
[----:B------:R-:W-:Y:S01]  /*9220*/  UIADD3 UR6, UR10, 0x280, URZ ;  /* 0x000002800a067890 */ /* 0x000fe2000fffe03f */
[C---:B------:R-:W-:Y:S01]  /*9230*/  ISETP.GT.AND P3, PT, R150.reuse, 0x28, PT ;  /* 0x000000289600780c */ /* 0x040fe20003f64270 */
[----:B------:R-:W-:Y:S01]  /*9240*/  UMOV UR7, 0x40000040 ;  /* 0x4000004000077882 */ /* 0x000fe20000000000 */
[----:B------:R-:W-:Y:S02]  /*9250*/  FSEL R175, R175, -INF , P4 ;  /* 0xff800000afaf7808 */ /* 0x000fe40002000000 */
[----:B------:R-:W-:Y:S01]  /*9260*/  FMNMX.FTZ R10, R189, R6, !PT ;  /* 0x00000006bd0a7209 */ /* 0x000fe20007810000 */
[----:B------:R-:W-:Y:S01]  /*9270*/  FMUL.FTZ R6, R131, UR57 ;  /* 0x0000003983067c20 */ /* 0x000fe20008410000 */
[----:B------:R-:W-:-:S02]  /*9280*/  ISETP.GT.AND P4, PT, R150, 0x29, PT ;  /* 0x000000299600780c */ /* 0x000fc40003f84270 */
[----:B------:R-:W-:Y:S02]  /*9290*/  FSEL R147, R158, -INF , P3 ;  /* 0xff8000009e937808 */ /* 0x000fe40001800000 */
[----:B------:R-:W-:Y:S01]  /*92a0*/  FMNMX.FTZ R10, R175, R10, !PT ;  /* 0x0000000aaf0a7209 */ /* 0x000fe20007810000 */
[----:B------:R3:W4:Y:S01]  /*92b0*/  MUFU.TANH R158, R6 ;  /* 0x00000006009e7308 */ /* 0x0007220000002400 */
[----:B------:R-:W-:Y:S02]  /*92c0*/  ISETP.GT.AND P3, PT, R150, 0x30, PT ;  /* 0x000000309600780c */ /* 0x000fe40003f64270 */
[----:B------:R-:W-:Y:S02]  /*92d0*/  FSEL R131, R164, -INF , P4 ;  /* 0xff800000a4837808 */ /* 0x000fe40002000000 */
[----:B------:R-:W-:Y:S02]  /*92e0*/  FMNMX.FTZ R10, R147, R10, !PT ;  /* 0x0000000a930a7209 */ /* 0x000fe40007810000 */
[----:B------:R-:W-:-:S02]  /*92f0*/  ISETP.GT.AND P4, PT, R150, 0x31, PT ;  /* 0x000000319600780c */ /* 0x000fc40003f84270 */
[----:B-----5:R-:W-:Y:S01]  /*9300*/  FSEL R139, R155, -INF , P3 ;  /* 0xff8000009b8b7808 */ /* 0x020fe20001800000 */
[----:B---3--:R-:W-:Y:S01]  /*9310*/  FMUL.FTZ R6, R135, UR57 ;  /* 0x0000003987067c20 */ /* 0x008fe20008410000 */
[----:B------:R-:W-:Y:S02]  /*9320*/  FMNMX.FTZ R10, R131, R10, !PT ;  /* 0x0000000a830a7209 */ /* 0x000fe40007810000 */
[C---:B------:R-:W-:Y:S01]  /*9330*/  ISETP.GT.AND P3, PT, R150.reuse, 0x38, PT ;  /* 0x000000389600780c */ /* 0x040fe20003f64270 */
[----:B------:R3:W5:Y:S01]  /*9340*/  MUFU.TANH R171, R6 ;  /* 0x0000000600ab7308 */ /* 0x0007620000002400 */
[----:B------:R-:W-:Y:S02]  /*9350*/  FSEL R143, R165, -INF , P4 ;  /* 0xff800000a58f7808 */ /* 0x000fe40002000000 */
[----:B------:R-:W-:Y:S02]  /*9360*/  FMNMX.FTZ R10, R139, R10, !PT ;  /* 0x0000000a8b0a7209 */ /* 0x000fe40007810000 */
[----:B------:R-:W-:-:S02]  /*9370*/  ISETP.GT.AND P4, PT, R150, 0x39, PT ;  /* 0x000000399600780c */ /* 0x000fc40003f84270 */
[----:B------:R-:W-:Y:S02]  /*9380*/  FSEL R151, R157, -INF , P3 ;  /* 0xff8000009d977808 */ /* 0x000fe40001800000 */
[----:B------:R-:W-:Y:S01]  /*9390*/  FMNMX.FTZ R10, R143, R10, !PT ;  /* 0x0000000a8f0a7209 */ /* 0x000fe20007810000 */
[----:B---3--:R-:W-:Y:S01]  /*93a0*/  FMUL.FTZ R6, R123, UR57 ;  /* 0x000000397b067c20 */ /* 0x008fe20008410000 */
[C---:B------:R-:W-:Y:S02]  /*93b0*/  ISETP.GT.AND P3, PT, R150.reuse, 0x40, PT ;  /* 0x000000409600780c */ /* 0x040fe40003f64270 */
[----:B--2---:R-:W-:Y:S01]  /*93c0*/  FSEL R135, R159, -INF , P4 ;  /* 0xff8000009f877808 */ /* 0x004fe20002000000 */
[----:B------:R2:W3:Y:S01]  /*93d0*/  MUFU.TANH R169, R6 ;  /* 0x0000000600a97308 */ /* 0x0004e20000002400 */
[----:B------:R-:W-:Y:S02]  /*93e0*/  FMNMX.FTZ R10, R151, R10, !PT ;  /* 0x0000000a970a7209 */ /* 0x000fe40007810000 */
[----:B------:R-:W-:-:S02]  /*93f0*/  ISETP.GT.AND P4, PT, R150, 0x41, PT ;  /* 0x000000419600780c */ /* 0x000fc40003f84270 */
[----:B------:R-:W-:Y:S01]  /*9400*/  FSEL R155, R138, -INF , P3 ;  /* 0xff8000008a9b7808 */ /* 0x000fe20001800000 */
[----:B------:R-:W-:Y:S01]  /*9410*/  FMUL.FTZ R138, R140, UR57 ;  /* 0x000000398c8a7c20 */ /* 0x000fe20008410000 */
[----:B------:R-:W-:Y:S01]  /*9420*/  FMNMX.FTZ R10, R135, R10, !PT ;  /* 0x0000000a870a7209 */ /* 0x000fe20007810000 */
[----:B------:R-:W-:Y:S01]  /*9430*/  FMUL.FTZ R140, R128, UR57 ;  /* 0x00000039808c7c20 */ /* 0x000fe20008410000 */
[----:B------:R-:W-:Y:S01]  /*9440*/  ISETP.GT.AND P3, PT, R150, 0x48, PT ;  /* 0x000000489600780c */ /* 0x000fe20003f64270 */
[----:B--2---:R-:W-:Y:S01]  /*9450*/  FMUL.FTZ R6, R127, UR57 ;  /* 0x000000397f067c20 */ /* 0x004fe20008410000 */
[----:B0-----:R-:W-:Y:S01]  /*9460*/  FSEL R157, R166, -INF , P4 ;  /* 0xff800000a69d7808 */ /* 0x001fe20002000000 */
[----:B------:R-:W-:Y:S01]  /*9470*/  FMUL.FTZ R128, R129, UR57 ;  /* 0x0000003981807c20 */ /* 0x000fe20008410000 */
[----:B------:R-:W-:Y:S01]  /*9480*/  FMNMX.FTZ R10, R155, R10, !PT ;  /* 0x0000000a9b0a7209 */ /* 0x000fe20007810000 */
[----:B------:R0:W2:Y:S01]  /*9490*/  SHFL.IDX PT, R129, R156, RZ, 0x1c1f ;  /* 0x001c1fff9c817589 */ /* 0x0000a200000e0000 */
[----:B------:R-:W-:Y:S01]  /*94a0*/  ISETP.GT.AND P4, PT, R150, 0x49, PT ;  /* 0x000000499600780c */ /* 0x000fe20003f84270 */
[----:B------:R-:W0:Y:S01]  /*94b0*/  MUFU.TANH R6, R6 ;  /* 0x0000000600067308 */ /* 0x000e220000002400 */
[----:B------:R-:W-:Y:S01]  /*94c0*/  FSEL R123, R142, -INF , P3 ;  /* 0xff8000008e7b7808 */ /* 0x000fe20001800000 */
[----:B------:R-:W-:Y:S01]  /*94d0*/  FMUL.FTZ R142, R132, UR57 ;  /* 0x00000039848e7c20 */ /* 0x000fe20008410000 */
[----:B------:R-:W-:Y:S01]  /*94e0*/  FMNMX.FTZ R10, R157, R10, !PT ;  /* 0x0000000a9d0a7209 */ /* 0x000fe20007810000 */
[----:B------:R-:W-:Y:S01]  /*94f0*/  FMUL.FTZ R132, R133, UR57 ;  /* 0x0000003985847c20 */ /* 0x000fe20008410000 */
[----:B------:R-:W-:-:S02]  /*9500*/  ISETP.GT.AND P3, PT, R150, 0x50, PT ;  /* 0x000000509600780c */ /* 0x000fc40003f64270 */
[----:B-1----:R-:W-:Y:S01]  /*9510*/  FSEL R159, R167, -INF , P4 ;  /* 0xff800000a79f7808 */ /* 0x002fe20002000000 */
[----:B------:R-:W-:Y:S01]  /*9520*/  MUFU.TANH R138, R138 ;  /* 0x0000008a008a7308 */ /* 0x000fe20000002400 */
[----:B------:R-:W-:Y:S02]  /*9530*/  FMNMX.FTZ R10, R123, R10, !PT ;  /* 0x0000000a7b0a7209 */ /* 0x000fe40007810000 */
[----:B------:R-:W-:Y:S02]  /*9540*/  ISETP.GT.AND P4, PT, R150, 0x51, PT ;  /* 0x000000519600780c */ /* 0x000fe40003f84270 */
[----:B------:R-:W-:Y:S01]  /*9550*/  FSEL R163, R130, -INF , P3 ;  /* 0xff80000082a37808 */ /* 0x000fe20001800000 */
[----:B------:R-:W-:Y:S01]  /*9560*/  FMUL.FTZ R130, R149, UR57 ;  /* 0x0000003995827c20 */ /* 0x000fe20008410000 */
[----:B------:R-:W-:Y:S01]  /*9570*/  FMNMX.FTZ R10, R159, R10, !PT ;  /* 0x0000000a9f0a7209 */ /* 0x000fe20007810000 */
[----:B------:R-:W-:Y:S01]  /*9580*/  MUFU.TANH R140, R140 ;  /* 0x0000008c008c7308 */ /* 0x000fe20000002400 */
[----:B------:R-:W-:-:S02]  /*9590*/  ISETP.GT.AND P3, PT, R150, 0x58, PT ;  /* 0x000000589600780c */ /* 0x000fc40003f64270 */
[----:B----4-:R-:W-:Y:S01]  /*95a0*/  FSEL R165, R158, -INF , P4 ;  /* 0xff8000009ea57808 */ /* 0x010fe20002000000 */
[----:B------:R-:W-:Y:S01]  /*95b0*/  FMUL.FTZ R158, R125, UR57 ;  /* 0x000000397d9e7c20 */ /* 0x000fe20008410000 */
[----:B------:R-:W-:Y:S02]  /*95c0*/  FMNMX.FTZ R10, R163, R10, !PT ;  /* 0x0000000aa30a7209 */ /* 0x000fe40007810000 */
[----:B------:R-:W-:Y:S01]  /*95d0*/  ISETP.GT.AND P4, PT, R150, 0x59, PT ;  /* 0x000000599600780c */ /* 0x000fe20003f84270 */
[----:B------:R-:W1:Y:S01]  /*95e0*/  MUFU.TANH R130, R130 ;  /* 0x0000008200827308 */ /* 0x000e620000002400 */
[----:B------:R-:W-:Y:S01]  /*95f0*/  FSEL R167, R134, -INF , P3 ;  /* 0xff80000086a77808 */ /* 0x000fe20001800000 */
[----:B------:R-:W-:Y:S01]  /*9600*/  FMUL.FTZ R134, R137, UR57 ;  /* 0x0000003989867c20 */ /* 0x000fe20008410000 */
[----:B------:R-:W-:Y:S01]  /*9610*/  FMNMX.FTZ R10, R165, R10, !PT ;  /* 0x0000000aa50a7209 */ /* 0x000fe20007810000 */
[----:B------:R-:W-:Y:S01]  /*9620*/  FMUL.FTZ R137, R141, UR57 ;  /* 0x000000398d897c20 */ /* 0x000fe20008410000 */
[----:B------:R-:W-:-:S02]  /*9630*/  ISETP.GT.AND P3, PT, R150, 0x60, PT ;  /* 0x000000609600780c */ /* 0x000fc40003f64270 */
[----:B-----5:R-:W-:Y:S01]  /*9640*/  FSEL R171, R171, -INF , P4 ;  /* 0xff800000abab7808 */ /* 0x020fe20002000000 */
[----:B------:R-:W4:Y:S01]  /*9650*/  MUFU.TANH R134, R134 ;  /* 0x0000008600867308 */ /* 0x000f220000002400 */
[----:B------:R-:W-:Y:S02]  /*9660*/  FMNMX.FTZ R10, R167, R10, !PT ;  /* 0x0000000aa70a7209 */ /* 0x000fe40007810000 */
[----:B------:R-:W-:Y:S02]  /*9670*/  ISETP.GT.AND P4, PT, R150, 0x61, PT ;  /* 0x000000619600780c */ /* 0x000fe40003f84270 */
[----:B------:R-:W-:Y:S02]  /*9680*/  FSEL R127, R122, -INF , P3 ;  /* 0xff8000007a7f7808 */ /* 0x000fe40001800000 */
[----:B------:R-:W-:Y:S01]  /*9690*/  FMNMX.FTZ R10, R171, R10, !PT ;  /* 0x0000000aab0a7209 */ /* 0x000fe20007810000 */
[----:B------:R-:W5:Y:S01]  /*96a0*/  MUFU.TANH R137, R137 ;  /* 0x0000008900897308 */ /* 0x000f620000002400 */
[----:B------:R-:W-:-:S02]  /*96b0*/  ISETP.GT.AND P3, PT, R150, 0x68, PT ;  /* 0x000000689600780c */ /* 0x000fc40003f64270 */
[----:B---3--:R-:W-:Y:S02]  /*96c0*/  FSEL R169, R169, -INF , P4 ;  /* 0xff800000a9a97808 */ /* 0x008fe40002000000 */
[----:B------:R-:W-:Y:S02]  /*96d0*/  FMNMX.FTZ R10, R127, R10, !PT ;  /* 0x0000000a7f0a7209 */ /* 0x000fe40007810000 */
[----:B------:R-:W-:Y:S01]  /*96e0*/  ISETP.GT.AND P4, PT, R150, 0x69, PT ;  /* 0x000000699600780c */ /* 0x000fe20003f84270 */
[----:B------:R-:W-:Y:S01]  /*96f0*/  FMUL.FTZ R150, R120, UR57 ;  /* 0x0000003978967c20 */ /* 0x000fe20008410000 */
[----:B------:R-:W-:Y:S01]  /*9700*/  FSEL R173, R173, -INF , P3 ;  /* 0xff800000adad7808 */ /* 0x000fe20001800000 */
[----:B0-----:R0:W-:Y:S01]  /*9710*/  MUFU.TANH R156, R124 ;  /* 0x0000007c009c7308 */ /* 0x0011e20000002400 */
[----:B------:R-:W-:Y:S02]  /*9720*/  FMNMX.FTZ R10, R169, R10, !PT ;  /* 0x0000000aa90a7209 */ /* 0x000fe40007810000 */
[----:B------:R-:W-:-:S02]  /*9730*/  FSEL R149, R6, -INF , P4 ;  /* 0xff80000006957808 */ /* 0x000fc40002000000 */
[----:B------:R-:W-:Y:S01]  /*9740*/  FMNMX.FTZ R10, R173, R10, !PT ;  /* 0x0000000aad0a7209 */ /* 0x000fe20007810000 */
[----:B------:R-:W3:Y:S01]  /*9750*/  LDC R6, c[0x0][0x988] ;  /* 0x00026200ff067b82 */ /* 0x000ee20000000800 */
[----:B--2---:R-:W-:Y:S01]  /*9760*/  IADD3 R146, R129, -UR14, R146 ;  /* 0x8000000e81927c10 */ /* 0x004fe2000fffe092 */
[----:B------:R-:W2:Y:S01]  /*9770*/  MUFU.TANH R128, R128 ;  /* 0x0000008000807308 */ /* 0x000ea20000002400 */
[----:B------:R-:W-:Y:S02]  /*9780*/  FMNMX.FTZ R10, R149, R10, !PT ;  /* 0x0000000a950a7209 */ /* 0x000fe40007810000 */
[C---:B------:R-:W-:Y:S02]  /*9790*/  ISETP.GT.AND P4, PT, R146.reuse, RZ, PT ;  /* 0x000000ff9200720c */ /* 0x040fe40003f84270 */
[----:B------:R-:W-:Y:S01]  /*97a0*/  ISETP.GT.AND P5, PT, R146, 0x1, PT ;  /* 0x000000019200780c */ /* 0x000fe20003fa4270 */
[----:B------:R-:W1:Y:S01]  /*97b0*/  SHFL.BFLY PT, R207, R10, 0x2, 0x1f ;  /* 0x0c401f000acf7f89 */ /* 0x000e6200000e0000 */
[----:B------:R-:W-:Y:S01]  /*97c0*/  FSEL R2, R2, -INF , P4 ;  /* 0xff80000002027808 */ /* 0x000fe20002000000 */
[----:B------:R-:W2:Y:S01]  /*97d0*/  MUFU.TANH R142, R142 ;  /* 0x0000008e008e7308 */ /* 0x000ea20000002400 */
[----:B------:R-:W-:-:S02]  /*97e0*/  FSEL R121, R0, -INF , P5 ;  /* 0xff80000000797808 */ /* 0x000fc40002800000 */
[----:B------:R-:W-:Y:S02]  /*97f0*/  ISETP.GT.AND P4, PT, R146, 0x8, PT ;  /* 0x000000089200780c */ /* 0x000fe40003f84270 */
[----:B------:R-:W-:Y:S02]  /*9800*/  FMNMX.FTZ R0, R2, R15, !PT ;  /* 0x0000000f02007209 */ /* 0x000fe40007810000 */
[----:B------:R-:W-:Y:S01]  /*9810*/  ISETP.GT.AND P5, PT, R146, 0x9, PT ;  /* 0x000000099200780c */ /* 0x000fe20003fa4270 */
[----:B------:R-:W2:Y:S01]  /*9820*/  MUFU.TANH R132, R132 ;  /* 0x0000008400847308 */ /* 0x000ea20000002400 */
[----:B------:R-:W-:Y:S02]  /*9830*/  FSEL R125, R20, -INF , P4 ;  /* 0xff800000147d7808 */ /* 0x000fe40002000000 */
[----:B------:R-:W-:Y:S02]  /*9840*/  FMNMX.FTZ R0, R121, R0, !PT ;  /* 0x0000000079007209 */ /* 0x000fe40007810000 */
[----:B------:R-:W-:-:S02]  /*9850*/  ISETP.GT.AND P4, PT, R146, 0x10, PT ;  /* 0x000000109200780c */ /* 0x000fc40003f84270 */
[----:B------:R-:W-:Y:S01]  /*9860*/  FSEL R129, R11, -INF , P5 ;  /* 0xff8000000b817808 */ /* 0x000fe20002800000 */
[----:B------:R-:W2:Y:S01]  /*9870*/  MUFU.TANH R150, R150 ;  /* 0x0000009600967308 */ /* 0x000ea20000002400 */
[----:B------:R-:W-:Y:S02]  /*9880*/  FMNMX.FTZ R0, R125, R0, !PT ;  /* 0x000000007d007209 */ /* 0x000fe40007810000 */
[----:B------:R-:W-:Y:S02]  /*9890*/  ISETP.GT.AND P5, PT, R146, 0x11, PT ;  /* 0x000000119200780c */ /* 0x000fe40003fa4270 */
[----:B------:R-:W-:Y:S02]  /*98a0*/  FSEL R133, R22, -INF , P4 ;  /* 0xff80000016857808 */ /* 0x000fe40002000000 */
[----:B-1----:R-:W-:Y:S01]  /*98b0*/  FMNMX.FTZ R207, R10, R207, !PT ;  /* 0x000000cf0acf7209 */ /* 0x002fe20007810000 */
[----:B------:R-:W1:Y:S01]  /*98c0*/  MUFU.TANH R158, R158 ;  /* 0x0000009e009e7308 */ /* 0x000e620000002400 */
[----:B------:R-:W-:-:S02]  /*98d0*/  FMNMX.FTZ R0, R129, R0, !PT ;  /* 0x0000000081007209 */ /* 0x000fc40007810000 */
[C---:B------:R-:W-:Y:S01]  /*98e0*/  ISETP.GT.AND P4, PT, R146.reuse, 0x18, PT ;  /* 0x000000189200780c */ /* 0x040fe20003f84270 */
[----:B------:R-:W4:Y:S01]  /*98f0*/  SHFL.BFLY PT, R10, R207, 0x1, 0x1f ;  /* 0x0c201f00cf0a7f89 */ /* 0x000f2200000e0000 */
[----:B------:R-:W-:Y:S02]  /*9900*/  FSEL R21, R21, -INF , P5 ;  /* 0xff80000015157808 */ /* 0x000fe40002800000 */
[----:B------:R-:W-:Y:S02]  /*9910*/  FMNMX.FTZ R0, R133, R0, !PT ;  /* 0x0000000085007209 */ /* 0x000fe40007810000 */
[----:B------:R-:W-:Y:S02]  /*9920*/  ISETP.GT.AND P5, PT, R146, 0x19, PT ;  /* 0x000000199200780c */ /* 0x000fe40003fa4270 */
[----:B------:R-:W-:Y:S02]  /*9930*/  FSEL R141, R160, -INF , P4 ;  /* 0xff800000a08d7808 */ /* 0x000fe40002000000 */
[----:B------:R-:W-:-:S02]  /*9940*/  FMNMX.FTZ R0, R21, R0, !PT ;  /* 0x0000000015007209 */ /* 0x000fc40007810000 */
[C---:B------:R-:W-:Y:S02]  /*9950*/  ISETP.GT.AND P4, PT, R146.reuse, 0x20, PT ;  /* 0x000000209200780c */ /* 0x040fe40003f84270 */
[----:B------:R-:W-:Y:S02]  /*9960*/  FSEL R23, R23, -INF , P5 ;  /* 0xff80000017177808 */ /* 0x000fe40002800000 */
[----:B------:R-:W-:Y:S02]  /*9970*/  FMNMX.FTZ R0, R141, R0, !PT ;  /* 0x000000008d007209 */ /* 0x000fe40007810000 */
[----:B------:R-:W-:Y:S02]  /*9980*/  ISETP.GT.AND P5, PT, R146, 0x21, PT ;  /* 0x000000219200780c */ /* 0x000fe40003fa4270 */
[----:B------:R-:W-:Y:S02]  /*9990*/  FSEL R161, R161, -INF , P4 ;  /* 0xff800000a1a17808 */ /* 0x000fe40002000000 */
[----:B------:R-:W-:-:S02]  /*99a0*/  FMNMX.FTZ R0, R23, R0, !PT ;  /* 0x0000000017007209 */ /* 0x000fc40007810000 */
[----:B------:R-:W-:Y:S02]  /*99b0*/  ISETP.GT.AND P4, PT, R146, 0x28, PT ;  /* 0x000000289200780c */ /* 0x000fe40003f84270 */
[----:B----4-:R-:W-:Y:S02]  /*99c0*/  FMNMX.FTZ R10, R207, R10, !PT ;  /* 0x0000000acf0a7209 */ /* 0x010fe40007810000 */
[----:B------:R-:W-:Y:S02]  /*99d0*/  FMNMX.FTZ R0, R161, R0, !PT ;  /* 0x00000000a1007209 */ /* 0x000fe40007810000 */
[C---:B------:R-:W-:Y:S01]  /*99e0*/  FSETP.NEU.FTZ.AND P3, PT, R10.reuse, -INF , PT ;  /* 0xff8000000a00780b */ /* 0x040fe20003f7d000 */
[----:B---3--:R-:W-:Y:S01]  /*99f0*/  FMUL.FTZ R120, R10, R6 ;  /* 0x000000060a787220 */ /* 0x008fe20000410000 */
[----:B------:R-:W-:-:S04]  /*9a00*/  R2UR UR14, R204 ;  /* 0x00000000cc0e72ca */ /* 0x000fc800000e0000 */
[----:B------:R-:W-:-:S05]  /*9a10*/  FSEL R120, R120, RZ, P3 ;  /* 0x000000ff78787208 */ /* 0x000fca0001800000 */
[-CC-:B------:R-:W-:Y:S01]  /*9a20*/  FFMA.FTZ R20, R205, R6.reuse, -R120.reuse ;  /* 0x00000006cd147223 */ /* 0x180fe20000010878 */
[-CC-:B0-----:R-:W-:Y:S01]  /*9a30*/  FFMA.FTZ R124, R191, R6.reuse, -R120.reuse ;  /* 0x00000006bf7c7223 */ /* 0x181fe20000010878 */
        /* <DEDUP_REMOVED lines=11> */
[----:B------:R-:W-:Y:S01]  /*9af0*/  FFMA.FTZ R127, R127, R6, -R120 ;  /* 0x000000067f7f7223 */ /* 0x000fe20000010878 */
[----:B------:R-:W-:-:S02]  /*9b00*/  WARPGROUP.DEPBAR.LE gsb0, 0x0 ;  /* 0x00008000000079c5 */ /* 0x000fc40000010000 */
[----:B------:R-:W-:Y:S01]  /*9b10*/  WARPGROUP.ARRIVE ;  /* 0x00000000000079c5 */ /* 0x000fe20000000000 */
[----:B------:R-:W-:Y:S01]  /*9b20*/  FSEL R185, R152, -INF , P5 ;  /* 0xff80000098b97808 */ /* 0x000fe20002800000 */
[----:B------:R-:W-:Y:S01]  /*9b30*/  MUFU.EX2 R201, R201 ;  /* 0x000000c900c97308 */ /* 0x000fe20000000800 */
[----:B------:R-:W-:Y:S01]  /*9b40*/  ISETP.GT.AND P5, PT, R146, 0x29, PT ;  /* 0x000000299200780c */ /* 0x000fe20003fa4270 */
[----:B------:R-:W-:Y:S01]  /*9b50*/  UISETP.GT.AND UP1, UPT, UR59, UR14, UPT ;  /* 0x0000000e3b00728c */ /* 0x000fe2000bf24270 */
[----:B------:R-:W-:Y:S01]  /*9b60*/  FSEL R187, R154, -INF , P4 ;  /* 0xff8000009abb7808 */ /* 0x000fe20002000000 */
[----:B------:R-:W-:Y:S01]  /*9b70*/  HGMMA.64x192x16.F32.BF16 R24, R180, gdesc[UR4].tnspB, R24, gsb0 ;  /* 0x42e00004b4187df0 */ /* 0x000fe20008001818 */
[----:B------:R-:W-:Y:S01]  /*9b80*/  FMNMX.FTZ R0, R185, R0, !PT ;  /* 0x00000000b9007209 */ /* 0x000fe20007810000 */
[----:B------:R-:W-:Y:S01]  /*9b90*/  UIADD3 UR6, UR10, 0x300, URZ ;  /* 0x000003000a067890 */ /* 0x000fe2000fffe03f */
[C---:B------:R-:W-:Y:S01]  /*9ba0*/  ISETP.GT.AND P4, PT, R146.reuse, 0x30, PT ;  /* 0x000000309200780c */ /* 0x040fe20003f84270 */
[----:B------:R-:W-:Y:S01]  /*9bb0*/  UMOV UR7, 0x40000040 ;  /* 0x4000004000077882 */ /* 0x000fe20000000000 */
[----:B------:R-:W-:Y:S01]  /*9bc0*/  FSEL R153, R153, -INF , P5 ;  /* 0xff80000099997808 */ /* 0x000fe20002800000 */
[----:B------:R-:W-:Y:S01]  /*9bd0*/  MUFU.EX2 R203, R203 ;  /* 0x000000cb00cb7308 */ /* 0x000fe20000000800 */
[----:B------:R-:W-:Y:S01]  /*9be0*/  FMNMX.FTZ R0, R187, R0, !PT ;  /* 0x00000000bb007209 */ /* 0x000fe20007810000 */
[----:B------:R-:W-:Y:S01]  /*9bf0*/  UIADD3 UR59, UR59, -0x1, URZ ;  /* 0xffffffff3b3b7890 */ /* 0x000fe2000fffe03f */
[----:B------:R-:W-:-:S02]  /*9c00*/  ISETP.GT.AND P5, PT, R146, 0x31, PT ;  /* 0x000000319200780c */ /* 0x000fc40003fa4270 */
[----:B------:R-:W-:Y:S02]  /*9c10*/  FSEL R205, R144, -INF , P4 ;  /* 0xff80000090cd7808 */ /* 0x000fe40002000000 */
[----:B------:R-:W-:Y:S01]  /*9c20*/  FMNMX.FTZ R0, R153, R0, !PT ;  /* 0x0000000099007209 */ /* 0x000fe20007810000 */
[----:B------:R-:W-:Y:S01]  /*9c30*/  MUFU.EX2 R22, R22 ;  /* 0x0000001600167308 */ /* 0x000fe20000000800 */
[C---:B------:R-:W-:Y:S02]  /*9c40*/  ISETP.GT.AND P4, PT, R146.reuse, 0x38, PT ;  /* 0x000000389200780c */ /* 0x040fe40003f84270 */
[----:B------:R-:W-:Y:S02]  /*9c50*/  FSEL R145, R145, -INF , P5 ;  /* 0xff80000091917808 */ /* 0x000fe40002800000 */
[----:B------:R-:W-:Y:S02]  /*9c60*/  FMNMX.FTZ R0, R205, R0, !PT ;  /* 0x00000000cd007209 */ /* 0x000fe40007810000 */
[----:B------:R-:W-:Y:S01]  /*9c70*/  ISETP.GT.AND P5, PT, R146, 0x39, PT ;  /* 0x000000399200780c */ /* 0x000fe20003fa4270 */
[----:B------:R-:W-:Y:S01]  /*9c80*/  MUFU.EX2 R197, R197 ;  /* 0x000000c500c57308 */ /* 0x000fe20000000800 */
[----:B------:R-:W-:Y:S01]  /*9c90*/  FSEL R211, R126, -INF , P4 ;  /* 0xff8000007ed37808 */ /* 0x000fe20002000000 */
[----:B------:R-:W-:Y:S01]  /*9ca0*/  FFMA.FTZ R126, R175, R6, -R120 ;  /* 0x00000006af7e7223 */ /* 0x000fe20000010878 */
[----:B------:R-:W-:-:S02]  /*9cb0*/  FMNMX.FTZ R0, R145, R0, !PT ;  /* 0x0000000091007209 */ /* 0x000fc40007810000 */
[----:B------:R-:W-:Y:S02]  /*9cc0*/  ISETP.GT.AND P4, PT, R146, 0x40, PT ;  /* 0x000000409200780c */ /* 0x000fe40003f84270 */
[----:B------:R-:W-:Y:S01]  /*9cd0*/  FSEL R207, R130, -INF , P5 ;  /* 0xff80000082cf7808 */ /* 0x000fe20002800000 */
        /* <DEDUP_REMOVED lines=12> */
[----:B------:R-:W-:Y:S01]  /*9da0*/  FFMA.FTZ R134, R157, R6, -R120 ;  /* 0x000000069d867223 */ /* 0x000fe20000010878 */
[----:B------:R-:W-:-:S02]  /*9db0*/  FMNMX.FTZ R0, R209, R0, !PT ;  /* 0x00000000d1007209 */ /* 0x000fc40007810000 */
[----:B------:R-:W-:Y:S01]  /*9dc0*/  ISETP.GT.AND P5, PT, R146, 0x49, PT ;  /* 0x000000499200780c */ /* 0x000fe20003fa4270 */
[----:B------:R-:W-:Y:S01]  /*9dd0*/  MUFU.EX2 R124, R124 ;  /* 0x0000007c007c7308 */ /* 0x000fe20000000800 */
[----:B------:R-:W-:Y:S01]  /*9de0*/  FSEL R189, R138, -INF , P4 ;  /* 0xff8000008abd7808 */ /* 0x000fe20002000000 */
[----:B------:R-:W-:Y:S01]  /*9df0*/  FFMA.FTZ R138, R163, R6, -R120 ;  /* 0x00000006a38a7223 */ /* 0x000fe20000010878 */
[----:B------:R-:W-:Y:S02]  /*9e00*/  FMNMX.FTZ R0, R191, R0, !PT ;  /* 0x00000000bf007209 */ /* 0x000fe40007810000 */
[----:B------:R-:W-:Y:S02]  /*9e10*/  ISETP.GT.AND P4, PT, R146, 0x50, PT ;  /* 0x000000509200780c */ /* 0x000fe40003f84270 */
[----:B-----5:R-:W-:Y:S01]  /*9e20*/  FSEL R137, R137, -INF , P5 ;  /* 0xff80000089897808 */ /* 0x020fe20002800000 */
[----:B------:R-:W-:Y:S01]  /*9e30*/  MUFU.EX2 R193, R193 ;  /* 0x000000c100c17308 */ /* 0x000fe20000000800 */
[----:B------:R-:W-:-:S02]  /*9e40*/  FMNMX.FTZ R0, R189, R0, !PT ;  /* 0x00000000bd007209 */ /* 0x000fc40007810000 */
[----:B------:R-:W-:Y:S02]  /*9e50*/  ISETP.GT.AND P5, PT, R146, 0x51, PT ;  /* 0x000000519200780c */ /* 0x000fe40003fa4270 */
[----:B------:R-:W-:Y:S01]  /*9e60*/  FSEL R175, R140, -INF , P4 ;  /* 0xff8000008caf7808 */ /* 0x000fe20002000000 */
[--C-:B------:R-:W-:Y:S01]  /*9e70*/  FFMA.FTZ R140, R171, R6, -R120.reuse ;  /* 0x00000006ab8c7223 */ /* 0x100fe20000010878 */
[----:B------:R-:W-:Y:S01]  /*9e80*/  FMNMX.FTZ R0, R137, R0, !PT ;  /* 0x0000000089007209 */ /* 0x000fe20007810000 */
[----:B------:R-:W-:Y:S01]  /*9e90*/  MUFU.EX2 R126, R126 ;  /* 0x0000007e007e7308 */ /* 0x000fe20000000800 */
[----:B------:R-:W-:Y:S02]  /*9ea0*/  ISETP.GT.AND P4, PT, R146, 0x58, PT ;  /* 0x000000589200780c */ /* 0x000fe40003f84270 */
[----:B--2---:R-:W-:Y:S01]  /*9eb0*/  FSEL R213, R128, -INF , P5 ;  /* 0xff80000080d57808 */ /* 0x004fe20002800000 */
[--C-:B------:R-:W-:Y:S01]  /*9ec0*/  FFMA.FTZ R128, R131, R6, -R120.reuse ;  /* 0x0000000683807223 */ /* 0x100fe20000010878 */
[----:B------:R-:W-:Y:S01]  /*9ed0*/  FMNMX.FTZ R0, R175, R0, !PT ;  /* 0x00000000af007209 */ /* 0x000fe20007810000 */
[-CC-:B------:R-:W-:Y:S01]  /*9ee0*/  FFMA.FTZ R131, R155, R6.reuse, -R120.reuse ;  /* 0x000000069b837223 */ /* 0x180fe20000010878 */
[----:B------:R-:W-:Y:S01]  /*9ef0*/  ISETP.GT.AND P5, PT, R146, 0x59, PT ;  /* 0x000000599200780c */ /* 0x000fe20003fa4270 */
[----:B------:R-:W-:Y:S01]  /*9f00*/  MUFU.EX2 R195, R195 ;  /* 0x000000c300c37308 */ /* 0x000fe20000000800 */
[----:B------:R-:W-:Y:S01]  /*9f10*/  FSEL R147, R142, -INF , P4 ;  /* 0xff8000008e937808 */ /* 0x000fe20002000000 */
[----:B------:R-:W-:Y:S01]  /*9f20*/  FFMA.FTZ R142, R169, R6, -R120 ;  /* 0x00000006a98e7223 */ /* 0x000fe20000010878 */
[----:B------:R-:W-:-:S02]  /*9f30*/  FMNMX.FTZ R0, R213, R0, !PT ;  /* 0x00000000d5007209 */ /* 0x000fc40007810000 */
[----:B------:R-:W-:Y:S02]  /*9f40*/  ISETP.GT.AND P4, PT, R146, 0x60, PT ;  /* 0x000000609200780c */ /* 0x000fe40003f84270 */
[----:B------:R-:W-:Y:S01]  /*9f50*/  FSEL R215, R132, -INF , P5 ;  /* 0xff80000084d77808 */ /* 0x000fe20002800000 */
[----:B------:R-:W-:Y:S01]  /*9f60*/  FFMA.FTZ R132, R151, R6, -R120 ;  /* 0x0000000697847223 */ /* 0x000fe20000010878 */
[----:B------:R-:W-:Y:S01]  /*9f70*/  FMNMX.FTZ R0, R147, R0, !PT ;  /* 0x0000000093007209 */ /* 0x000fe20007810000 */
[----:B------:R-:W-:Y:S01]  /*9f80*/  MUFU.EX2 R128, R128 ;  /* 0x0000008000807308 */ /* 0x000fe20000000800 */
[----:B------:R-:W-:Y:S02]  /*9f90*/  ISETP.GT.AND P5, PT, R146, 0x61, PT ;  /* 0x000000619200780c */ /* 0x000fe40003fa4270 */
[----:B------:R-:W-:Y:S02]  /*9fa0*/  FSEL R217, R150, -INF , P4 ;  /* 0xff80000096d97808 */ /* 0x000fe40002000000 */
[----:B------:R-:W-:-:S02]  /*9fb0*/  FMNMX.FTZ R0, R215, R0, !PT ;  /* 0x00000000d7007209 */ /* 0x000fc40007810000 */
[----:B------:R-:W-:Y:S01]  /*9fc0*/  ISETP.GT.AND P4, PT, R146, 0x68, PT ;  /* 0x000000689200780c */ /* 0x000fe20003f84270 */
[----:B------:R-:W-:Y:S01]  /*9fd0*/  MUFU.EX2 R130, R130 ;  /* 0x0000008200827308 */ /* 0x000fe20000000800 */
[----:B------:R-:W-:Y:S02]  /*9fe0*/  FSEL R219, R148, -INF , P5 ;  /* 0xff80000094db7808 */ /* 0x000fe40002800000 */
[----:B------:R-:W-:Y:S02]  /*9ff0*/  FMNMX.FTZ R0, R217, R0, !PT ;  /* 0x00000000d9007209 */ /* 0x000fe40007810000 */
[----:B------:R-:W-:Y:S02]  /*a000*/  ISETP.GT.AND P5, PT, R146, 0x69, PT ;  /* 0x000000699200780c */ /* 0x000fe40003fa4270 */
[----:B------:R-:W-:Y:S01]  /*a010*/  FSEL R221, R156, -INF , P4 ;  /* 0xff8000009cdd7808 */ /* 0x000fe20002000000 */
[----:B------:R-:W-:Y:S01]  /*a020*/  MUFU.EX2 R139, R139 ;  /* 0x0000008b008b7308 */ /* 0x000fe20000000800 */
[----:B------:R-:W-:-:S02]  /*a030*/  FMNMX.FTZ R0, R219, R0, !PT ;  /* 0x00000000db007209 */ /* 0x000fc40007810000 */
[----:B-1----:R-:W-:Y:S02]  /*a040*/  FSEL R223, R158, -INF , P5 ;  /* 0xff8000009edf7808 */ /* 0x002fe40002800000 */
[----:B------:R-:W-:-:S03]  /*a050*/  FMNMX.FTZ R0, R221, R0, !PT ;  /* 0x00000000dd007209 */ /* 0x000fc60007810000 */
[----:B------:R-:W-:Y:S01]  /*a060*/  MUFU.EX2 R132, R132 ;  /* 0x0000008400847308 */ /* 0x000fe20000000800 */
[----:B------:R-:W-:-:S05]  /*a070*/  FMNMX.FTZ R0, R223, R0, !PT ;  /* 0x00000000df007209 */ /* 0x000fca0007810000 */
[----:B------:R-:W0:Y:S02]  /*a080*/  SHFL.BFLY PT, R11, R0, 0x2, 0x1f ;  /* 0x0c401f00000b7f89 */ /* 0x000e2400000e0000 */
        /* <DEDUP_REMOVED lines=9> */
[----:B0-----:R-:W-:-:S04]  /*a120*/  FMNMX.FTZ R11, R11, R0, !PT ;  /* 0x000000000b0b7209 */ /* 0x001fc80007810000 */
[C---:B------:R-:W-:Y:S01]  /*a130*/  FSETP.NEU.FTZ.AND P4, PT, R11.reuse, -INF , PT ;  /* 0xff8000000b00780b */ /* 0x040fe20003f9d000 */
[C---:B------:R-:W-:Y:S02]  /*a140*/  FMUL.FTZ R144, R11.reuse, R6 ;  /* 0x000000060b907220 */ /* 0x040fe40000410000 */
[----:B------:R-:W-:Y:S01]  /*a150*/  MUFU.EX2 R127, R127 ;  /* 0x0000007f007f7308 */ /* 0x000fe20000000800 */
[----:B------:R-:W-:Y:S02]  /*a160*/  FSEL R0, R11, RZ, P4 ;  /* 0x000000ff0b007208 */ /* 0x000fe40002000000 */
[----:B------:R-:W-:-:S03]  /*a170*/  FSEL R144, R144, RZ, P4 ;  /* 0x000000ff90907208 */ /* 0x000fc60002000000 */
[----:B------:R-:W-:Y:S02]  /*a180*/  FADD.FTZ R15, -R0, R15 ;  /* 0x0000000f000f7221 */ /* 0x000fe40000010100 */
[----:B------:R-:W-:Y:S01]  /*a190*/  MUFU.EX2 R142, R142 ;  /* 0x0000008e008e7308 */ /* 0x000fe20000000800 */
[-CC-:B------:R-:W-:Y:S01]  /*a1a0*/  FFMA.FTZ R198, R141, R6.reuse, -R144.reuse ;  /* 0x000000068dc67223 */ /* 0x180fe20000010890 */
[----:B------:R-:W-:Y:S01]  /*a1b0*/  FSEL R141, R10, RZ, P3 ;  /* 0x000000ff0a8d7208 */ /* 0x000fe20001800000 */
[-CC-:B------:R-:W-:Y:S01]  /*a1c0*/  FFMA.FTZ R151, R2, R6.reuse, -R144.reuse ;  /* 0x0000000602977223 */ /* 0x180fe20000010890 */
[-C--:B------:R-:W-:Y:S01]  /*a1d0*/  FMUL.FTZ R0, R15, R6.reuse ;  /* 0x000000060f007220 */ /* 0x080fe20000410000 */
[-CC-:B------:R-:W-:Y:S01]  /*a1e0*/  FFMA.FTZ R200, R121, R6.reuse, -R144.reuse ;  /* 0x0000000679c87223 */ /* 0x180fe20000010890 */
[-C--:B------:R-:W-:Y:S01]  /*a1f0*/  FFMA.FTZ R202, R125, R6.reuse, -R144 ;  /* 0x000000067dca7223 */ /* 0x080fe20000010890 */
[----:B------:R-:W-:Y:S01]  /*a200*/  FADD.FTZ R141, -R141, R14 ;  /* 0x0000000e8d8d7221 */ /* 0x000fe20000010100 */
[-CC-:B------:R-:W-:Y:S01]  /*a210*/  FFMA.FTZ R121, R129, R6.reuse, -R144.reuse ;  /* 0x0000000681797223 */ /* 0x180fe20000010890 */
[----:B------:R-:W-:Y:S01]  /*a220*/  MUFU.EX2 R151, R151 ;  /* 0x0000009700977308 */ /* 0x000fe20000000800 */
[-CC-:B------:R-:W-:Y:S01]  /*a230*/  FFMA.FTZ R196, R133, R6.reuse, -R144.reuse ;  /* 0x0000000685c47223 */ /* 0x180fe20000010890 */
[-C--:B------:R-:W-:Y:S01]  /*a240*/  FMUL.FTZ R141, R141, R6.reuse ;  /* 0x000000068d8d7220 */ /* 0x080fe20000410000 */
[----:B------:R-:W-:Y:S01]  /*a250*/  MOV R14, UR61 ;  /* 0x0000003d000e7c02 */ /* 0x000fe20008000f00 */
[----:B------:R-:W-:Y:S01]  /*a260*/  FFMA.FTZ R133, R145, R6, -R144 ;  /* 0x0000000691857223 */ /* 0x000fe20000010890 */
[----:B------:R-:W-:-:S02]  /*a270*/  IMAD.U32 R145, RZ, RZ, UR11 ;  /* 0x0000000bff917e24 */ /* 0x000fc4000f8e00ff */
[-CC-:B------:R-:W-:Y:S01]  /*a280*/  FFMA.FTZ R21, R21, R6.reuse, -R144.reuse ;  /* 0x0000000615157223 */ /* 0x180fe20000010890 */
[-CC-:B------:R-:W-:Y:S01]  /*a290*/  FFMA.FTZ R23, R23, R6.reuse, -R144.reuse ;  /* 0x0000000617177223 */ /* 0x180fe20000010890 */
[----:B------:R-:W0:Y:S01]  /*a2a0*/  MUFU.EX2 R0, R0 ;  /* 0x0000000000007308 */ /* 0x000e220000000800 */
[----:B------:R-:W-:Y:S02]  /*a2b0*/  @!P1 VIADD R14, R14, 0x36840 ;  /* 0x000368400e0e9836 */ /* 0x000fe40000000000 */
[-CC-:B------:R-:W-:Y:S01]  /*a2c0*/  FFMA.FTZ R192, R161, R6.reuse, -R144.reuse ;  /* 0x00000006a1c07223 */ /* 0x180fe20000010890 */
[----:B------:R-:W-:Y:S02]  /*a2d0*/  @!P1 VIADD R145, R145, 0x36860 ;  /* 0x0003686091919836 */ /* 0x000fe40000000000 */
[-CC-:B------:R-:W-:Y:S01]  /*a2e0*/  FFMA.FTZ R125, R185, R6.reuse, -R144.reuse ;  /* 0x00000006b97d7223 */ /* 0x180fe20000010890 */
[-C--:B------:R-:W-:Y:S01]  /*a2f0*/  FFMA.FTZ R194, R187, R6.reuse, -R144 ;  /* 0x00000006bbc27223 */ /* 0x080fe20000010890 */
[----:B------:R-:W-:Y:S01]  /*a300*/  @!P1 PRMT R14, RZ, 0x654, R14 ;  /* 0x00000654ff0e9816 */ /* 0x000fe2000000000e */
[-CC-:B------:R-:W-:Y:S01]  /*a310*/  FFMA.FTZ R129, R153, R6.reuse, -R144.reuse ;  /* 0x0000000699817223 */ /* 0x180fe20000010890 */
[----:B------:R0:W1:Y:S01]  /*a320*/  MUFU.EX2 R2, R141 ;  /* 0x0000008d00027308 */ /* 0x0000620000000800 */
[-CC-:B------:R-:W-:Y:S01]  /*a330*/  FFMA.FTZ R188, R205, R6.reuse, -R144.reuse ;  /* 0x00000006cdbc7223 */ /* 0x180fe20000010890 */
[-CC-:B------:R-:W-:Y:S01]  /*a340*/  FFMA.FTZ R137, R137, R6.reuse, -R144.reuse ;  /* 0x0000000689897223 */ /* 0x180fe20000010890 */
[----:B------:R-:W-:Y:S01]  /*a350*/  FFMA.FTZ R190, R211, R6, -R144 ;  /* 0x00000006d3be7223 */ /* 0x000fe20000010890 */
[----:B------:R-:W-:-:S02]  /*a360*/  WARPGROUP.DEPBAR.LE gsb0, 0x0 ;  /* 0x00008000000079c5 */ /* 0x000fc40000010000 */
[----:B------:R-:W-:Y:S01]  /*a370*/  WARPGROUP.ARRIVE ;  /* 0x00000000000079c5 */ /* 0x000fe20000000000 */
[--C-:B------:R-:W-:Y:S01]  /*a380*/  FFMA.FTZ R15, R207, R6, -R144.reuse ;  /* 0x00000006cf0f7223 */ /* 0x100fe20000010890 */
[----:B------:R-:W2:Y:S01]  /*a390*/  MUFU.EX2 R200, R200 ;  /* 0x000000c800c87308 */ /* 0x000ea20000000800 */
[----:B0-----:R-:W-:Y:S01]  /*a3a0*/  FFMA.FTZ R141, R0, R8, R151 ;  /* 0x00000008008d7223 */ /* 0x001fe20000010097 */
[----:B------:R-:W-:Y:S01]  /*a3b0*/  @!P1 PRMT R8, RZ, 0x654, R145 ;  /* 0x00000654ff089816 */ /* 0x000fe20000000091 */
[-CC-:B------:R-:W-:Y:S01]  /*a3c0*/  FFMA.FTZ R184, R209, R6.reuse, -R144.reuse ;  /* 0x00000006d1b87223 */ /* 0x180fe20000010890 */
[----:B------:R-:W-:Y:S01]  /*a3d0*/  HGMMA.64x192x16.F32.BF16 R24, R176, gdesc[UR4].tnspB, R24, gsb0 ;  /* 0x42e00004b0187df0 */ /* 0x000fe20008001818 */
[-CC-:B------:R-:W-:Y:S01]  /*a3e0*/  FFMA.FTZ R191, R191, R6.reuse, -R144.reuse ;  /* 0x00000006bfbf7223 */ /* 0x180fe20000010890 */
[-CC-:B------:R-:W-:Y:S01]  /*a3f0*/  FFMA.FTZ R186, R189, R6.reuse, -R144.reuse ;  /* 0x00000006bdba7223 */ /* 0x180fe20000010890 */
[-C--:B------:R-:W-:Y:S01]  /*a400*/  FFMA.FTZ R175, R175, R6.reuse, -R144 ;  /* 0x00000006afaf7223 */ /* 0x080fe20000010890 */
[----:B------:R-:W0:Y:S01]  /*a410*/  MUFU.EX2 R202, R202 ;  /* 0x000000ca00ca7308 */ /* 0x000e220000000800 */
[----:B-1----:R-:W-:Y:S01]  /*a420*/  FFMA.FTZ R145, R2, R7, R201 ;  /* 0x0000000702917223 */ /* 0x002fe200000100c9 */
[-C--:B------:R-:W-:Y:S01]  /*a430*/  FFMA.FTZ R181, R165, R6.reuse, -R120 ;  /* 0x00000006a5b57223 */ /* 0x080fe20000010878 */
[-C--:B------:R-:W-:Y:S01]  /*a440*/  FFMA.FTZ R213, R213, R6.reuse, -R144 ;  /* 0x00000006d5d57223 */ /* 0x080fe20000010890 */
[-C--:B------:R-:W-:Y:S01]  /*a450*/  FFMA.FTZ R183, R167, R6.reuse, -R120 ;  /* 0x00000006a7b77223 */ /* 0x080fe20000010878 */
[-CC-:B------:R-:W-:Y:S01]  /*a460*/  FFMA.FTZ R147, R147, R6.reuse, -R144.reuse ;  /* 0x0000000693937223 */ /* 0x180fe20000010890 */
[-CC-:B------:R-:W-:Y:S01]  /*a470*/  FFMA.FTZ R215, R215, R6.reuse, -R144.reuse ;  /* 0x00000006d7d77223 */ /* 0x180fe20000010890 */
[-CC-:B------:R-:W-:Y:S01]  /*a480*/  FFMA.FTZ R217, R217, R6.reuse, -R144.reuse ;  /* 0x00000006d9d97223 */ /* 0x180fe20000010890 */
[----:B------:R-:W1:Y:S01]  /*a490*/  MUFU.EX2 R121, R121 ;  /* 0x0000007900797308 */ /* 0x000e620000000800 */
[----:B--2---:R-:W-:Y:S01]  /*a4a0*/  FADD.FTZ R141, R200, R141 ;  /* 0x0000008dc88d7221 */ /* 0x004fe20000010000 */
[-CC-:B------:R-:W-:Y:S01]  /*a4b0*/  FFMA.FTZ R219, R219, R6.reuse, -R144.reuse ;  /* 0x00000006dbdb7223 */ /* 0x180fe20000010890 */
[-C--:B------:R-:W-:Y:S01]  /*a4c0*/  FFMA.FTZ R221, R221, R6.reuse, -R144 ;  /* 0x00000006dddd7223 */ /* 0x080fe20000010890 */
[-C--:B------:R-:W-:Y:S01]  /*a4d0*/  FFMA.FTZ R120, R149, R6.reuse, -R120 ;  /* 0x0000000695787223 */ /* 0x080fe20000010878 */
[----:B------:R-:W-:Y:S01]  /*a4e0*/  FFMA.FTZ R144, R223, R6, -R144 ;  /* 0x00000006df907223 */ /* 0x000fe20000010890 */
[----:B------:R-:W-:-:S02]  /*a4f0*/  R2UR UR6, R3 ;  /* 0x00000000030672ca */ /* 0x000fc400000e0000 */
[----:B------:R-:W2:Y:S01]  /*a500*/  MUFU.EX2 R196, R196 ;  /* 0x000000c400c47308 */ /* 0x000ea20000000800 */
[----:B------:R-:W-:Y:S02]  /*a510*/  PLOP3.LUT P3, PT, PT, PT, UP1, 0x80, 0x0 ;  /* 0x000000000000781c */ /* 0x000fe40003f6f018 */
[----:B------:R-:W-:Y:S02]  /*a520*/  F2FP.BF16.F32.PACK_AB R201, R20, R201 ;  /* 0x000000c914c9723e */ /* 0x000fe400000010ff */
[----:B------:R-:W-:Y:S02]  /*a530*/  F2FP.BF16.F32.PACK_AB R200, R200, R151 ;  /* 0x00000097c8c8723e */ /* 0x000fe400000010ff */
[----:B------:R-:W-:Y:S01]  /*a540*/  F2FP.BF16.F32.PACK_AB R189, R139, R130 ;  /* 0x000000828bbd723e */ /* 0x000fe200000010ff */
[----:B------:R-:W3:Y:S01]  /*a550*/  MUFU.EX2 R21, R21 ;  /* 0x0000001500157308 */ /* 0x000ee20000000800 */
[----:B------:R-:W-:Y:S02]  /*a560*/  F2FP.BF16.F32.PACK_AB R185, R134, R131 ;  /* 0x0000008386b9723e */ /* 0x000fe400000010ff */
[----:B------:R-:W-:-:S05]  /*a570*/  F2FP.BF16.F32.PACK_AB R187, R136, R123 ;  /* 0x0000007b88bb723e */ /* 0x000fca00000010ff */
[----:B------:R-:W4:Y:S08]  /*a580*/  MUFU.EX2 R198, R198 ;  /* 0x000000c600c67308 */ /* 0x000f300000000800 */
[----:B------:R-:W5:Y:S08]  /*a590*/  MUFU.EX2 R23, R23 ;  /* 0x0000001700177308 */ /* 0x000f700000000800 */
[----:B------:R-:W5:Y:S08]  /*a5a0*/  MUFU.EX2 R192, R192 ;  /* 0x000000c000c07308 */ /* 0x000f700000000800 */
[----:B------:R-:W5:Y:S08]  /*a5b0*/  MUFU.EX2 R125, R125 ;  /* 0x0000007d007d7308 */ /* 0x000f700000000800 */
[----:B------:R-:W5:Y:S08]  /*a5c0*/  MUFU.EX2 R194, R194 ;  /* 0x000000c200c27308 */ /* 0x000f700000000800 */
[----:B------:R-:W5:Y:S08]  /*a5d0*/  MUFU.EX2 R129, R129 ;  /* 0x0000008100817308 */ /* 0x000f700000000800 */
[----:B------:R-:W5:Y:S08]  /*a5e0*/  MUFU.EX2 R188, R188 ;  /* 0x000000bc00bc7308 */ /* 0x000f700000000800 */
[----:B------:R-:W-:Y:S08]  /*a5f0*/  MUFU.EX2 R146, R137 ;  /* 0x0000008900927308 */ /* 0x000ff00000000800 */
[----:B------:R-:W5:Y:S08]  /*a600*/  MUFU.EX2 R133, R133 ;  /* 0x0000008500857308 */ /* 0x000f700000000800 */
[----:B------:R-:W5:Y:S08]  /*a610*/  MUFU.EX2 R190, R190 ;  /* 0x000000be00be7308 */ /* 0x000f700000000800 */
[----:B------:R-:W5:Y:S08]  /*a620*/  MUFU.EX2 R15, R15 ;  /* 0x0000000f000f7308 */ /* 0x000f700000000800 */
[----:B------:R-:W-:Y:S08]  /*a630*/  MUFU.EX2 R184, R184 ;  /* 0x000000b800b87308 */ /* 0x000ff00000000800 */
[----:B------:R0:W-:Y:S08]  /*a640*/  MUFU.EX2 R7, R191 ;  /* 0x000000bf00077308 */ /* 0x0001f00000000800 */
        /* <DEDUP_REMOVED lines=11> */
[----:B------:R0:W-:Y:S01]  /*a700*/  @!P1 SYNCS.ARRIVE.TRANS64.RED.A1T0 RZ, [R14+URZ], RZ ;  /* 0x000000ff0eff99a7 */ /* 0x0001e2000810043f */
[----:B------:R-:W-:-:S04]  /*a710*/  F2FP.BF16.F32.PACK_AB R177, R142, R127 ;  /* 0x0000007f8eb1723e */ /* 0x000fc800000010ff */
[----:B------:R-:W-:Y:S01]  /*a720*/  MUFU.EX2 R176, R217 ;  /* 0x000000d900b07308 */ /* 0x000fe20000000800 */
[----:B------:R2:W-:Y:S01]  /*a730*/  @!P1 SYNCS.ARRIVE.TRANS64.RED.A1T0 RZ, [R8+URZ], RZ ;  /* 0x000000ff08ff99a7 */ /* 0x0005e2000810043f */
[----:B0-----:R-:W-:Y:S01]  /*a740*/  FADD.FTZ R14, R202, R141 ;  /* 0x0000008dca0e7221 */ /* 0x001fe20000010000 */
[----:B-1----:R-:W-:-:S05]  /*a750*/  F2FP.BF16.F32.PACK_AB R202, R121, R202 ;  /* 0x000000ca79ca723e */ /* 0x002fca00000010ff */
[----:B------:R-:W-:Y:S01]  /*a760*/  MUFU.EX2 R178, R221 ;  /* 0x000000dd00b27308 */ /* 0x000fe20000000800 */
[----:B--2---:R-:W-:Y:S01]  /*a770*/  FADD.FTZ R8, R20, R145 ;  /* 0x0000009114087221 */ /* 0x004fe20000010000 */
[----:B------:R-:W-:-:S03]  /*a780*/  FADD.FTZ R145, R121, R14 ;  /* 0x0000000e79917221 */ /* 0x000fc60000010000 */
[----:B------:R-:W-:Y:S01]  /*a790*/  FADD.FTZ R141, R203, R8 ;  /* 0x00000008cb8d7221 */ /* 0x000fe20000010000 */
[----:B------:R-:W-:Y:S01]  /*a7a0*/  FADD.FTZ R14, R196, R145 ;  /* 0x00000091c40e7221 */ /* 0x000fe20000010000 */
[C---:B---3--:R-:W-:Y:S01]  /*a7b0*/  F2FP.BF16.F32.PACK_AB R196, R21.reuse, R196 ;  /* 0x000000c415c4723e */ /* 0x048fe200000010ff */
[----:B------:R-:W-:Y:S01]  /*a7c0*/  MUFU.EX2 R144, R144 ;  /* 0x0000009000907308 */ /* 0x000fe20000000800 */
[C---:B------:R-:W-:Y:S01]  /*a7d0*/  FADD.FTZ R8, R22.reuse, R141 ;  /* 0x0000008d16087221 */ /* 0x040fe20000010000 */
[----:B------:R-:W-:Y:S01]  /*a7e0*/  FADD.FTZ R145, R21, R14 ;  /* 0x0000000e15917221 */ /* 0x000fe20000010000 */
[----:B------:R-:W-:Y:S02]  /*a7f0*/  F2FP.BF16.F32.PACK_AB R203, R22, R203 ;  /* 0x000000cb16cb723e */ /* 0x000fe400000010ff */
[----:B------:R-:W-:Y:S01]  /*a800*/  FADD.FTZ R141, R197, R8 ;  /* 0x00000008c58d7221 */ /* 0x000fe20000010000 */
[----:B----4-:R-:W-:Y:S01]  /*a810*/  FADD.FTZ R14, R198, R145 ;  /* 0x00000091c60e7221 */ /* 0x010fe20000010000 */
[C---:B-----5:R-:W-:Y:S01]  /*a820*/  F2FP.BF16.F32.PACK_AB R198, R23.reuse, R198 ;  /* 0x000000c617c6723e */ /* 0x060fe200000010ff */
[----:B------:R-:W0:Y:S01]  /*a830*/  MUFU.EX2 R120, R120 ;  /* 0x0000007800787308 */ /* 0x000e220000000800 */
[C---:B------:R-:W-:Y:S01]  /*a840*/  FADD.FTZ R8, R122.reuse, R141 ;  /* 0x0000008d7a087221 */ /* 0x040fe20000010000 */
[----:B------:R-:W-:Y:S01]  /*a850*/  FADD.FTZ R145, R23, R14 ;  /* 0x0000000e17917221 */ /* 0x000fe20000010000 */
        /* <DEDUP_REMOVED lines=21> */
[----:B------:R-:W-:Y:S02]  /*a9b0*/  F2FP.BF16.F32.PACK_AB R190, R15, R190 ;  /* 0x000000be0fbe723e */ /* 0x000fe400000010ff */
[----:B------:R-:W-:Y:S01]  /*a9c0*/  FADD.FTZ R23, R139, R14 ;  /* 0x0000000e8b177221 */ /* 0x000fe20000010000 */
[----:B------:R-:W-:Y:S01]  /*a9d0*/  FADD.FTZ R21, R15, R8 ;  /* 0x000000080f157221 */ /* 0x000fe20000010000 */
[----:B0-----:R-:W-:Y:S02]  /*a9e0*/  F2FP.BF16.F32.PACK_AB R179, R120, R143 ;  /* 0x0000008f78b3723e */ /* 0x001fe400000010ff */
[----:B------:R-:W-:Y:S01]  /*a9f0*/  FADD.FTZ R14, R132, R23 ;  /* 0x00000017840e7221 */ /* 0x000fe20000010000 */
[----:B------:R-:W-:Y:S01]  /*aa00*/  FADD.FTZ R8, R184, R21 ;  /* 0x00000015b8087221 */ /* 0x000fe20000010000 */
[----:B------:R-:W-:-:S02]  /*aa10*/  F2FP.BF16.F32.PACK_AB R184, R7, R184 ;  /* 0x000000b807b8723e */ /* 0x000fc400000010ff */
[----:B------:R-:W-:Y:S01]  /*aa20*/  FADD.FTZ R14, R135, R14 ;  /* 0x0000000e870e7221 */ /* 0x000fe20000010000 */
[----:B------:R-:W-:-:S03]  /*aa30*/  FADD.FTZ R23, R7, R8 ;  /* 0x0000000807177221 */ /* 0x000fc60000010000 */
[----:B------:R-:W-:Y:S01]  /*aa40*/  FADD.FTZ R21, R131, R14 ;  /* 0x0000000e83157221 */ /* 0x000fe20000010000 */
[----:B------:R-:W-:Y:S01]  /*aa50*/  FADD.FTZ R23, R186, R23 ;  /* 0x00000017ba177221 */ /* 0x000fe20000010000 */
[----:B------:R-:W-:Y:S01]  /*aa60*/  F2FP.BF16.F32.PACK_AB R186, R146, R186 ;  /* 0x000000ba92ba723e */ /* 0x000fe200000010ff */
[----:B------:R-:W-:Y:S02]  /*aa70*/  IMAD.MOV.U32 R14, RZ, RZ, R10 ;  /* 0x000000ffff0e7224 */ /* 0x000fe400078e000a */
[----:B------:R-:W-:Y:S01]  /*aa80*/  FADD.FTZ R8, R134, R21 ;  /* 0x0000001586087221 */ /* 0x000fe20000010000 */
[----:B------:R-:W-:Y:S01]  /*aa90*/  FADD.FTZ R23, R146, R23 ;  /* 0x0000001792177221 */ /* 0x000fe20000010000 */
[----:B------:R-:W-:Y:S02]  /*aaa0*/  IMAD.U32 R21, RZ, RZ, UR6 ;  /* 0x00000006ff157e24 */ /* 0x000fe4000f8e00ff */
[----:B------:R-:W-:Y:S01]  /*aab0*/  FADD.FTZ R15, R123, R8 ;  /* 0x000000087b0f7221 */ /* 0x000fe20000010000 */
[----:B------:R-:W-:Y:S01]  /*aac0*/  FADD.FTZ R23, R180, R23 ;  /* 0x00000017b4177221 */ /* 0x000fe20000010000 */
[----:B------:R-:W-:-:S02]  /*aad0*/  F2FP.BF16.F32.PACK_AB R180, R213, R180 ;  /* 0x000000b4d5b4723e */ /* 0x000fc400000010ff */
[----:B------:R-:W-:Y:S01]  /*aae0*/  FADD.FTZ R15, R136, R15 ;  /* 0x0000000f880f7221 */ /* 0x000fe20000010000 */
[----:B------:R-:W-:-:S03]  /*aaf0*/  FADD.FTZ R23, R213, R23 ;  /* 0x00000017d5177221 */ /* 0x000fc60000010000 */
[----:B------:R-:W-:Y:S01]  /*ab00*/  FADD.FTZ R8, R138, R15 ;  /* 0x0000000f8a087221 */ /* 0x000fe20000010000 */
[----:B------:R-:W-:Y:S01]  /*ab10*/  FADD.FTZ R23, R182, R23 ;  /* 0x00000017b6177221 */ /* 0x000fe20000010000 */
[----:B------:R-:W-:Y:S02]  /*ab20*/  F2FP.BF16.F32.PACK_AB R182, R215, R182 ;  /* 0x000000b6d7b6723e */ /* 0x000fe400000010ff */
[----:B------:R-:W-:Y:S01]  /*ab30*/  FADD.FTZ R8, R181, R8 ;  /* 0x00000008b5087221 */ /* 0x000fe20000010000 */
[----:B------:R-:W-:Y:S01]  /*ab40*/  FADD.FTZ R23, R215, R23 ;  /* 0x00000017d7177221 */ /* 0x000fe20000010000 */
        /* <DEDUP_REMOVED lines=11> */
[----:B------:R-:W-:-:S03]  /*ac00*/  MOV R15, R11 ;  /* 0x0000000b000f7202 */ /* 0x000fc60000000f00 */
[----:B------:R-:W-:Y:S01]  /*ac10*/  FADD.FTZ R7, R143, R8 ;  /* 0x000000088f077221 */ /* 0x000fe20000010000 */
[----:B------:R-:W-:-:S03]  /*ac20*/  FADD.FTZ R8, R144, R23 ;  /* 0x0000001790087221 */ /* 0x000fc60000010000 */
[----:B------:R-:W-:Y:S01]  /*ac30*/  FADD.FTZ R7, R120, R7 ;  /* 0x0000000778077221 */ /* 0x000fe20000010000 */
[----:B------:R-:W-:Y:S06]  /*ac40*/  @P3 BRA `(.L_x_2078) ;  /* 0xffffffb000f83947 */ /* 0x000fec000383ffff */
[----:B------:R-:W-:-:S07]  /*ac50*/  IMAD.U32 R20, RZ, RZ, UR59 ;  /* 0x0000003bff147e24 */ /* 0x000fce000f8e00ff */
.L_x_2069:
[----:B------:R-:W-:Y:S02]  /*ac60*/  R2UR UR7, R18 ;  /* 0x00000000120772ca */ /* 0x000fe400000e0000 */
[----:B------:R-:W-:-:S13]  /*ac70*/  R2UR UR6, R20 ;  /* 0x00000000140672ca */ /* 0x000fda00000e0000 */
[----:B------:R-:W-:-:S06]  /*ac80*/  UISETP.GE.AND UP0, UPT, UR6, UR7, UPT ;  /* 0x000000070600728c */ /* 0x000fcc000bf06270 */
[----:B------:R-:W-:-:S13]  /*ac90*/  PLOP3.LUT P2, PT, PT, PT, UP0, 0x80, 0x0 ;  /* 0x000000000000781c */ /* 0x000fda0003f4f008 */
[----:B------:R-:W-:Y:S05]  /*aca0*/  @!P2 BRA `(.L_x_2079) ;  /* 0x000000440038a947 */ /* 0x000fea0003800000 */
[----:B------:R-:W-:Y:S01]  /*acb0*/  R2UR UR7, R3 ;  /* 0x00000000030772ca */ /* 0x000fe200000e0000 */
[----:B------:R-:W-:Y:S01]  /*acc0*/  IMAD.MOV.U32 R13, RZ, RZ, R10 ;  /* 0x000000ffff0d7224 */ /* 0x000fe200078e000a */
[----:B------:R-:W-:Y:S01]  /*acd0*/  UMOV UR61, UR60 ;  /* 0x0000003c003d7c82 */ /* 0x000fe20008000000 */
[----:B------:R-:W-:Y:S01]  /*ace0*/  IMAD.MOV.U32 R12, RZ, RZ, R11 ;  /* 0x000000ffff0c7224 */ /* 0x000fe200078e000b */
[----:B------:R-:W-:-:S09]  /*acf0*/  ULDC UR6, c[0x0][0x9d8] ;  /* 0x0002760000067ab9 */ /* 0x000fd20000000800 */
[----:B------:R-:W-:-:S07]  /*ad00*/  MOV R14, UR7 ;  /* 0x00000007000e7c02 */ /* 0x000fce0008000f00 */
.L_x_2088:
        /* <DEDUP_REMOVED lines=9> */
.L_x_2080:
        /* <DEDUP_REMOVED lines=9> */
.L_x_2081:
[----:B-1----:R-:W-:Y:S05]  /*ae30*/  @P2 BRA `(.L_x_2082) ;  /* 0x00000000000c2947 */ /* 0x002fea0003800000 */
[----:B------:R-:W-:-:S13]  /*ae40*/  R2UR UR7, R15 ;  /* 0x000000000f0772ca */ /* 0x000fda00000e0000 */
[----:B------:R-:W1:Y:S02]  /*ae50*/  SYNCS.PHASECHK.TRANS64.TRYWAIT P2, [UR7+0x36830], R6 ;  /* 0x03683006ff0075a7 */ /* 0x000e640008040147 */
[----:B-1----:R-:W-:Y:S05]  /*ae60*/  @!P2 BRA `(.L_x_2083) ;  /* 0x000000b8004ca947 */ /* 0x002fea0003800000 */
.L_x_2082:
        /* <DEDUP_REMOVED lines=619> */
.L_x_2084:
        /* <DEDUP_REMOVED lines=8> */
.L_x_2085:
[----:B-1----:R-:W-:Y:S05]  /*d5a0*/  @P2 BRA `(.L_x_2086) ;  /* 0x0000000000082947 */ /* 0x002fea0003800000 */
[----:B------:R-:W1:Y:S02]  /*d5b0*/  SYNCS.PHASECHK.TRANS64.TRYWAIT P2, [UR11+0x36850], R0 ;  /* 0x03685000ff0075a7 */ /* 0x000e64000804014b */
[----:B-1----:R-:W-:Y:S05]  /*d5c0*/  @!P2 BRA `(.L_x_2087) ;  /* 0x000000900090a947 */ /* 0x002fea0003800000 */
.L_x_2086:
[----:B------:R-:W-:Y:S01]  /*d5d0*/  R2UR UR7, R16 ;  /* 0x00000000100772ca */ /* 0x000fe200000e0000 */
[----:B------:R-:W-:Y:S01]  /*d5e0*/  WARPGROUP.ARRIVE ;  /* 0x00000000000079c5 */ /* 0x000fe20000000000 */
[----:B------:R-:W-:Y:S01]  /*d5f0*/  UMOV UR15, 0x40000040 ;  /* 0x40000040000f7882 */ /* 0x000fe20000000000 */
[----:B------:R-:W-:Y:S01]  /*d600*/  R2UR UR18, R15 ;  /* 0x000000000f1272ca */ /* 0x000fe200000e0000 */
[----:B------:R-:W-:Y:S01]  /*d610*/  FMUL.FTZ R15, R168, UR6 ;  /* 0x00000006a80f7c20 */ /* 0x000fe20008410000 */
        /* <DEDUP_REMOVED lines=37> */
[----:B------:R-:W1:Y:S01]  /*d870*/  MUFU.TANH R175, R175 ;  /* 0x000000af00af7308 */ /* 0x000e620000002400 */
        /* <DEDUP_REMOVED lines=16> */
[----:B-1----:R-:W-:Y:S01]  /*d980*/  FMNMX.FTZ R0, R175, R0, !PT ;  /* 0x00000000af007209 */ /* 0x002fe20007810000 */
        /* <DEDUP_REMOVED lines=10> */
[----:B------:R-:W-:Y:S01]  /*da30*/  R2UR UR7, R20 ;  /* 0x00000000140772ca */ /* 0x000fe200000e0000 */
[----:B------:R-:W-:-:S03]  /*da40*/  UMOV UR61, UR60 ;  /* 0x0000003c003d7c82 */ /* 0x000fc60008000000 */
[----:B------:R-:W-:Y:S08]  /*da50*/  MUFU.TANH R211, R211 ;  /* 0x000000d300d37308 */ /* 0x000ff00000002400 */
        /* <DEDUP_REMOVED lines=28> */
[----:B------:R-:W-:-:S03]  /*dc20*/  FMUL.FTZ R203, R152, UR6 ;  /* 0x0000000698cb7c20 */ /* 0x000fc60008410000 */
        /* <DEDUP_REMOVED lines=30> */
[----:B-1----:R-:W-:-:S04]  /*de10*/  FMNMX.FTZ R0, R197, R0, !PT ;  /* 0x00000000c5007209 */ /* 0x002fc80007810000 */
[----:B------:R-:W-:-:S03]  /*de20*/  FMNMX.FTZ R0, R201, R0, !PT ;  /* 0x00000000c9007209 */ /* 0x000fc60007810000 */
[----:B------:R-:W1:Y:S01]  /*de30*/  MUFU.TANH R165, R165 ;  /* 0x000000a500a57308 */ /* 0x000e620000002400 */
[----:B--2---:R-:W-:-:S04]  /*de40*/  FMNMX.FTZ R0, R199, R0, !PT ;  /* 0x00000000c7007209 */ /* 0x004fc80007810000 */
[----:B------:R-:W-:-:S04]  /*de50*/  FMNMX.FTZ R0, R203, R0, !PT ;  /* 0x00000000cb007209 */ /* 0x000fc80007810000 */
[----:B------:R-:W-:Y:S02]  /*de60*/  FMNMX.FTZ R0, R205, R0, !PT ;  /* 0x00000000cd007209 */ /* 0x000fe40007810000 */
[----:B---3--:R-:W-:-:S04]  /*de70*/  FMNMX.FTZ R10, R161, R10, !PT ;  /* 0x0000000aa10a7209 */ /* 0x008fc80007810000 */
[----:B------:R-:W-:-:S04]  /*de80*/  FMNMX.FTZ R10, R163, R10, !PT ;  /* 0x0000000aa30a7209 */ /* 0x000fc80007810000 */
[----:B-1----:R-:W-:-:S04]  /*de90*/  FMNMX.FTZ R10, R165, R10, !PT ;  /* 0x0000000aa50a7209 */ /* 0x002fc80007810000 */
        /* <DEDUP_REMOVED lines=71> */
[-CC-:B------:R-:W-:Y:S01]  /*e310*/  FFMA.FTZ R15, R15, R6.reuse, -R2.reuse ;  /* 0x000000060f0f7223 */ /* 0x180fe20000010802 */
[----:B------:R-:W0:Y:S01]  /*e320*/  SHFL.BFLY PT, R193, R10, 0x2, 0x1f ;  /* 0x0c401f000ac17f89 */ /* 0x000e2200000e0000 */
[-CC-:B------:R-:W-:Y:S01]  /*e330*/  FFMA.FTZ R198, R201, R6.reuse, -R2.reuse ;  /* 0x00000006c9c67223 */ /* 0x180fe20000010802 */
[-C--:B------:R-:W-:Y:S01]  /*e340*/  FMUL.FTZ R235, R235, R6.reuse ;  /* 0x00000006ebeb7220 */ /* 0x080fe20000410000 */
        /* <DEDUP_REMOVED lines=17> */
[----:B------:R-:W-:Y:S01]  /*e460*/  FFMA.FTZ R231, R231, R6, -R2 ;  /* 0x00000006e7e77223 */ /* 0x000fe20000010802 */
        /* <DEDUP_REMOVED lines=8> */
[----:B------:R-:W-:-:S04]  /*e4f0*/  FMUL.FTZ R132, R10, R6 ;  /* 0x000000060a847220 */ /* 0x000fc80000410000 */
[-CC-:B------:R-:W-:Y:S01]  /*e500*/  FFMA.FTZ R201, R14, R6.reuse, -R132.reuse ;  /* 0x000000060ec97223 */ /* 0x180fe20000010884 */
[-CC-:B------:R-:W-:Y:S01]  /*e510*/  FFMA.FTZ R14, R21, R6.reuse, -R132.reuse ;  /* 0x00000006150e7223 */ /* 0x180fe20000010884 */
[----:B------:R-:W-:Y:S01]  /*e520*/  MOV R21, UR18 ;  /* 0x0000001200157c02 */ /* 0x000fe20008000f00 */
[-CC-:B------:R-:W-:Y:S01]  /*e530*/  FFMA.FTZ R203, R23, R6.reuse, -R132.reuse ;  /* 0x0000000617cb7223 */ /* 0x180fe20000010884 */
[-CC-:B------:R-:W-:Y:S01]  /*e540*/  FFMA.FTZ R120, R173, R6.reuse, -R132.reuse ;  /* 0x00000006ad787223 */ /* 0x180fe20000010884 */
[----:B------:R-:W-:Y:S01]  /*e550*/  IMAD.U32 R23, RZ, RZ, UR11 ;  /* 0x0000000bff177e24 */ /* 0x000fe2000f8e00ff */
[----:B------:R-:W-:Y:S01]  /*e560*/  MUFU.EX2 R201, R201 ;  /* 0x000000c900c97308 */ /* 0x000fe20000000800 */
[----:B------:R-:W-:Y:S02]  /*e570*/  @!P1 VIADD R20, R21, 0x36840 ;  /* 0x0003684015149836 */ /* 0x000fe40000000000 */
[----:B------:R-:W-:Y:S01]  /*e580*/  FFMA.FTZ R197, R161, R6, -R132 ;  /* 0x00000006a1c57223 */ /* 0x000fe20000010884 */
[----:B------:R-:W-:-:S02]  /*e590*/  @!P1 VIADD R23, R23, 0x36860 ;  /* 0x0003686017179836 */ /* 0x000fc40000000000 */
[-CC-:B------:R-:W-:Y:S01]  /*e5a0*/  FFMA.FTZ R122, R163, R6.reuse, -R132.reuse ;  /* 0x00000006a37a7223 */ /* 0x180fe20000010884 */
[-C--:B------:R-:W-:Y:S01]  /*e5b0*/  FFMA.FTZ R199, R165, R6.reuse, -R132 ;  /* 0x00000006a5c77223 */ /* 0x080fe20000010884 */
[----:B------:R-:W-:Y:S01]  /*e5c0*/  @!P1 PRMT R21, RZ, 0x654, R20 ;  /* 0x00000654ff159816 */ /* 0x000fe20000000014 */
        /* <DEDUP_REMOVED lines=22> */
[----:B------:R-:W-:-:S03]  /*e730*/  R2UR UR18, R18 ;  /* 0x00000000121272ca */ /* 0x000fc600000e0000 */
[----:B------:R-:W-:Y:S01]  /*e740*/  MUFU.EX2 R197, R197 ;  /* 0x000000c500c57308 */ /* 0x000fe20000000800 */
[----:B------:R-:W-:Y:S02]  /*e750*/  WARPGROUP.DEPBAR.LE gsb0, 0x0 ;  /* 0x00008000000079c5 */ /* 0x000fe40000010000 */
[----:B------:R-:W-:Y:S01]  /*e760*/  WARPGROUP.ARRIVE ;  /* 0x00000000000079c5 */ /* 0x000fe20000000000 */
[-CC-:B------:R-:W-:Y:S01]  /*e770*/  FFMA.FTZ R187, R209, R6.reuse, -R2.reuse ;  /* 0x00000006d1bb7223 */ /* 0x180fe20000010802 */
[-CC-:B------:R-:W-:Y:S01]  /*e780*/  FFMA.FTZ R209, R189, R6.reuse, -R2.reuse ;  /* 0x00000006bdd17223 */ /* 0x180fe20000010802 */
[----:B------:R-:W-:Y:S01]  /*e790*/  FADD.FTZ R189, -R10, R13 ;  /* 0x0000000d0abd7221 */ /* 0x000fe20000010100 */
[-CC-:B------:R-:W-:Y:S01]  /*e7a0*/  FFMA.FTZ R185, R195, R6.reuse, -R2.reuse ;  /* 0x00000006c3b97223 */ /* 0x180fe20000010802 */
[-CC-:B------:R-:W-:Y:S01]  /*e7b0*/  FFMA.FTZ R184, R215, R6.reuse, -R2.reuse ;  /* 0x00000006d7b87223 */ /* 0x180fe20000010802 */
[----:B------:R-:W-:Y:S01]  /*e7c0*/  HGMMA.64x192x16.F32.BF16 R24, R180, gdesc[UR12].tnspB, R24, gsb0 ;  /* 0x42e0000cb4187df0 */ /* 0x000fe20008001818 */
[----:B------:R-:W-:Y:S01]  /*e7d0*/  UMOV UR14, UR10 ;  /* 0x0000000a000e7c82 */ /* 0x000fe20008000000 */
[----:B------:R-:W-:Y:S01]  /*e7e0*/  UMOV UR15, 0x40000040 ;  /* 0x40000040000f7882 */ /* 0x000fe20000000000 */
[-C--:B------:R-:W-:Y:S01]  /*e7f0*/  FMUL.FTZ R189, R189, R6.reuse ;  /* 0x00000006bdbd7220 */ /* 0x080fe20000410000 */
[-C--:B------:R-:W-:Y:S01]  /*e800*/  FFMA.FTZ R186, R219, R6.reuse, -R2 ;  /* 0x00000006dbba7223 */ /* 0x080fe20000010802 */
[----:B------:R-:W-:Y:S01]  /*e810*/  MUFU.EX2 R122, R122 ;  /* 0x0000007a007a7308 */ /* 0x000fe20000000800 */
[----:B------:R-:W-:Y:S01]  /*e820*/  FFMA.FTZ R195, R157, R6, -R132 ;  /* 0x000000069dc37223 */ /* 0x000fe20000010884 */
[----:B------:R-:W-:Y:S01]  /*e830*/  UISETP.GT.AND UP0, UPT, UR7, UR18, UPT ;  /* 0x000000120700728c */ /* 0x000fe2000bf04270 */
[----:B------:R-:W-:Y:S01]  /*e840*/  R2UR UR10, R3 ;  /* 0x00000000030a72ca */ /* 0x000fe200000e0000 */
[----:B------:R-:W-:-:S04]  /*e850*/  UIADD3 UR7, UR7, -0x1, URZ ;  /* 0xffffffff07077890 */ /* 0x000fc8000fffe03f */
[----:B------:R-:W-:Y:S01]  /*e860*/  MUFU.EX2 R198, R198 ;  /* 0x000000c600c67308 */ /* 0x000fe20000000800 */
[----:B------:R-:W-:-:S07]  /*e870*/  PLOP3.LUT P2, PT, PT, PT, UP0, 0x80, 0x0 ;  /* 0x000000000000781c */ /* 0x000fce0003f4f008 */
        /* <DEDUP_REMOVED lines=32> */
[----:B------:R0:W-:Y:S08]  /*ea80*/  MUFU.EX2 R2, R189 ;  /* 0x000000bd00027308 */ /* 0x0001f00000000800 */
[----:B------:R-:W-:Y:S01]  /*ea90*/  MUFU.EX2 R180, R180 ;  /* 0x000000b400b47308 */ /* 0x000fe20000000800 */
[----:B0-----:R-:W-:-:S07]  /*eaa0*/  FFMA.FTZ R189, R145, R6, -R132 ;  /* 0x0000000691bd7223 */ /* 0x001fce0000010884 */
        /* <DEDUP_REMOVED lines=13> */
[----:B------:R-:W1:Y:S01]  /*eb80*/  MUFU.EX2 R13, R231 ;  /* 0x000000e7000d7308 */ /* 0x000e620000000800 */
[----:B------:R-:W-:-:S02]  /*eb90*/  WARPGROUP.DEPBAR.LE gsb0, 0x0 ;  /* 0x00008000000079c5 */ /* 0x000fc40000010000 */
[----:B------:R2:W-:Y:S05]  /*eba0*/  @!P1 SYNCS.ARRIVE.TRANS64.RED.A1T0 RZ, [R21+URZ], RZ ;  /* 0x000000ff15ff99a7 */ /* 0x0005ea000810043f */
[----:B------:R-:W-:Y:S01]  /*ebb0*/  MUFU.EX2 R179, R233 ;  /* 0x000000e900b37308 */ /* 0x000fe20000000800 */
[----:B0-----:R-:W-:Y:S02]  /*ebc0*/  F2FP.BF16.F32.PACK_AB R176, R209, R12 ;  /* 0x0000000cd1b0723e */ /* 0x001fe400000010ff */
[----:B-1----:R-:W-:Y:S02]  /*ebd0*/  F2FP.BF16.F32.PACK_AB R178, R13, R22 ;  /* 0x000000160db2723e */ /* 0x002fe400000010ff */
[----:B------:R-:W-:Y:S01]  /*ebe0*/  F2FP.BF16.F32.PACK_AB R177, R123, R151 ;  /* 0x000000977bb1723e */ /* 0x000fe200000010ff */
[----:B--2---:R-:W-:Y:S01]  /*ebf0*/  FFMA.FTZ R21, R0, R8, R15 ;  /* 0x0000000800157223 */ /* 0x004fe2000001000f */
[----:B------:R-:W-:Y:S01]  /*ec00*/  @!P1 PRMT R8, RZ, 0x654, R23 ;  /* 0x00000654ff089816 */ /* 0x000fe20000000017 */
[----:B------:R-:W-:Y:S01]  /*ec10*/  FFMA.FTZ R23, R2, R7, R201 ;  /* 0x0000000702177223 */ /* 0x000fe200000100c9 */
[----:B------:R-:W-:Y:S01]  /*ec20*/  F2FP.BF16.F32.PACK_AB R201, R14, R201 ;  /* 0x000000c90ec9723e */ /* 0x000fe200000010ff */
[C---:B------:R-:W-:Y:S01]  /*ec30*/  FADD.FTZ R21, R200.reuse, R21 ;  /* 0x00000015c8157221 */ /* 0x040fe20000010000 */
[----:B------:R0:W-:Y:S01]  /*ec40*/  @!P1 SYNCS.ARRIVE.TRANS64.RED.A1T0 RZ, [R8+URZ], RZ ;  /* 0x000000ff08ff99a7 */ /* 0x0001e2000810043f */
[----:B------:R-:W-:Y:S01]  /*ec50*/  F2FP.BF16.F32.PACK_AB R200, R200, R15 ;  /* 0x0000000fc8c8723e */ /* 0x000fe200000010ff */
[----:B------:R-:W1:Y:S01]  /*ec60*/  MUFU.EX2 R7, R125 ;  /* 0x0000007d00077308 */ /* 0x000e620000000800 */
[----:B------:R-:W-:Y:S01]  /*ec70*/  FADD.FTZ R134, R202, R21 ;  /* 0x00000015ca867221 */ /* 0x000fe20000010000 */
[----:B------:R-:W-:Y:S01]  /*ec80*/  F2FP.BF16.F32.PACK_AB R202, R17, R202 ;  /* 0x000000ca11ca723e */ /* 0x000fe200000010ff */
[----:B0-----:R-:W-:-:S02]  /*ec90*/  FADD.FTZ R8, R14, R23 ;  /* 0x000000170e087221 */ /* 0x001fc40000010000 */
[----:B------:R-:W-:Y:S02]  /*eca0*/  FADD.FTZ R23, R17, R134 ;  /* 0x0000008611177221 */ /* 0x000fe40000010000 */
[----:B------:R-:W-:Y:S02]  /*ecb0*/  FADD.FTZ R21, R203, R8 ;  /* 0x00000008cb157221 */ /* 0x000fe40000010000 */
[----:B------:R-:W-:Y:S01]  /*ecc0*/  FADD.FTZ R134, R196, R23 ;  /* 0x00000017c4867221 */ /* 0x000fe20000010000 */
[C---:B------:R-:W-:Y:S01]  /*ecd0*/  F2FP.BF16.F32.PACK_AB R196, R169.reuse, R196 ;  /* 0x000000c4a9c4723e */ /* 0x040fe200000010ff */
[C---:B------:R-:W-:Y:S02]  /*ece0*/  FADD.FTZ R8, R120.reuse, R21 ;  /* 0x0000001578087221 */ /* 0x040fe40000010000 */
[----:B------:R-:W-:Y:S01]  /*ecf0*/  FADD.FTZ R23, R169, R134 ;  /* 0x00000086a9177221 */ /* 0x000fe20000010000 */
[----:B------:R-:W-:Y:S01]  /*ed00*/  F2FP.BF16.F32.PACK_AB R203, R120, R203 ;  /* 0x000000cb78cb723e */ /* 0x000fe200000010ff */
[----:B------:R-:W-:-:S02]  /*ed10*/  FADD.FTZ R21, R197, R8 ;  /* 0x00000008c5157221 */ /* 0x000fc40000010000 */
[----:B------:R-:W-:Y:S01]  /*ed20*/  FADD.FTZ R134, R198, R23 ;  /* 0x00000017c6867221 */ /* 0x000fe20000010000 */
[C---:B------:R-:W-:Y:S01]  /*ed30*/  F2FP.BF16.F32.PACK_AB R197, R122.reuse, R197 ;  /* 0x000000c57ac5723e */ /* 0x040fe200000010ff */
[----:B------:R-:W-:Y:S02]  /*ed40*/  FADD.FTZ R8, R122, R21 ;  /* 0x000000157a087221 */ /* 0x000fe40000010000 */
[C---:B------:R-:W-:Y:S01]  /*ed50*/  FADD.FTZ R23, R171.reuse, R134 ;  /* 0x00000086ab177221 */ /* 0x040fe20000010000 */
[----:B------:R-:W-:Y:S01]  /*ed60*/  F2FP.BF16.F32.PACK_AB R198, R171, R198 ;  /* 0x000000c6abc6723e */ /* 0x000fe200000010ff */
[----:B------:R-:W-:Y:S02]  /*ed70*/  FADD.FTZ R21, R199, R8 ;  /* 0x00000008c7157221 */ /* 0x000fe40000010000 */
[----:B------:R-:W-:Y:S01]  /*ed80*/  FADD.FTZ R134, R192, R23 ;  /* 0x00000017c0867221 */ /* 0x000fe20000010000 */
[C---:B------:R-:W-:Y:S01]  /*ed90*/  F2FP.BF16.F32.PACK_AB R199, R124.reuse, R199 ;  /* 0x000000c77cc7723e */ /* 0x040fe200000010ff */
[----:B------:R-:W-:-:S02]  /*eda0*/  FADD.FTZ R8, R124, R21 ;  /* 0x000000157c087221 */ /* 0x000fc40000010000 */
[C---:B------:R-:W-:Y:S01]  /*edb0*/  FADD.FTZ R23, R175.reuse, R134 ;  /* 0x00000086af177221 */ /* 0x040fe20000010000 */
[----:B------:R-:W-:Y:S01]  /*edc0*/  F2FP.BF16.F32.PACK_AB R192, R175, R192 ;  /* 0x000000c0afc0723e */ /* 0x000fe200000010ff */
[----:B------:R-:W-:Y:S02]  /*edd0*/  FADD.FTZ R21, R193, R8 ;  /* 0x00000008c1157221 */ /* 0x000fe40000010000 */
[----:B------:R-:W-:Y:S01]  /*ede0*/  FADD.FTZ R132, R194, R23 ;  /* 0x00000017c2847221 */ /* 0x000fe20000010000 */
[C---:B------:R-:W-:Y:S01]  /*edf0*/  F2FP.BF16.F32.PACK_AB R194, R185.reuse, R194 ;  /* 0x000000c2b9c2723e */ /* 0x040fe200000010ff */
[----:B------:R-:W-:Y:S02]  /*ee00*/  FADD.FTZ R8, R126, R21 ;  /* 0x000000157e087221 */ /* 0x000fe40000010000 */
[----:B------:R-:W-:Y:S01]  /*ee10*/  FADD.FTZ R17, R185, R132 ;  /* 0x00000084b9117221 */ /* 0x000fe20000010000 */
[----:B-1----:R-:W-:Y:S01]  /*ee20*/  F2FP.BF16.F32.PACK_AB R185, R129, R7 ;  /* 0x0000000781b9723e */ /* 0x002fe200000010ff */
[----:B------:R-:W-:-:S02]  /*ee30*/  FADD.FTZ R15, R195, R8 ;  /* 0x00000008c30f7221 */ /* 0x000fc40000010000 */
[----:B------:R-:W-:Y:S01]  /*ee40*/  FADD.FTZ R14, R188, R17 ;  /* 0x00000011bc0e7221 */ /* 0x000fe20000010000 */
[C---:B------:R-:W-:Y:S01]  /*ee50*/  F2FP.BF16.F32.PACK_AB R188, R187.reuse, R188 ;  /* 0x000000bcbbbc723e */ /* 0x040fe200000010ff */
[----:B------:R-:W-:Y:S02]  /*ee60*/  FADD.FTZ R8, R128, R15 ;  /* 0x0000000f80087221 */ /* 0x000fe40000010000 */
[----:B------:R-:W-:Y:S01]  /*ee70*/  FADD.FTZ R17, R187, R14 ;  /* 0x0000000ebb117221 */ /* 0x000fe20000010000 */
[----:B------:R-:W-:Y:S01]  /*ee80*/  F2FP.BF16.F32.PACK_AB R193, R126, R193 ;  /* 0x000000c17ec1723e */ /* 0x000fe200000010ff */
[----:B------:R-:W-:Y:S02]  /*ee90*/  FADD.FTZ R15, R189, R8 ;  /* 0x00000008bd0f7221 */ /* 0x000fe40000010000 */
[----:B------:R-:W-:Y:S01]  /*eea0*/  FADD.FTZ R14, R190, R17 ;  /* 0x00000011be0e7221 */ /* 0x000fe20000010000 */
[----:B------:R-:W-:Y:S01]  /*eeb0*/  F2FP.BF16.F32.PACK_AB R195, R128, R195 ;  /* 0x000000c380c3723e */ /* 0x000fe200000010ff */
[----:B------:R-:W-:-:S02]  /*eec0*/  FADD.FTZ R8, R130, R15 ;  /* 0x0000000f82087221 */ /* 0x000fc40000010000 */
[----:B------:R-:W-:Y:S01]  /*eed0*/  FADD.FTZ R17, R205, R14 ;  /* 0x0000000ecd117221 */ /* 0x000fe20000010000 */
[----:B------:R-:W-:Y:S01]  /*eee0*/  F2FP.BF16.F32.PACK_AB R189, R130, R189 ;  /* 0x000000bd82bd723e */ /* 0x000fe200000010ff */
[----:B------:R-:W-:Y:S02]  /*eef0*/  FADD.FTZ R15, R191, R8 ;  /* 0x00000008bf0f7221 */ /* 0x000fe40000010000 */
[----:B------:R-:W-:Y:S01]  /*ef00*/  FADD.FTZ R14, R184, R17 ;  /* 0x00000011b80e7221 */ /* 0x000fe20000010000 */
[C---:B------:R-:W-:Y:S01]  /*ef10*/  F2FP.BF16.F32.PACK_AB R191, R20.reuse, R191 ;  /* 0x000000bf14bf723e */ /* 0x040fe200000010ff */
[----:B------:R-:W-:Y:S02]  /*ef20*/  FADD.FTZ R8, R20, R15 ;  /* 0x0000000f14087221 */ /* 0x000fe40000010000 */
[----:B------:R-:W-:Y:S01]  /*ef30*/  FADD.FTZ R15, R207, R14 ;  /* 0x0000000ecf0f7221 */ /* 0x000fe20000010000 */
[----:B------:R-:W0:Y:S01]  /*ef40*/  MUFU.EX2 R20, R127 ;  /* 0x0000007f00147308 */ /* 0x000e220000000800 */
[----:B------:R-:W-:Y:S01]  /*ef50*/  F2FP.BF16.F32.PACK_AB R190, R205, R190 ;  /* 0x000000becdbe723e */ /* 0x000fe200000010ff */
        /* <DEDUP_REMOVED lines=23> */
[----:B------:R-:W-:Y:S02]  /*f0d0*/  IMAD.U32 R14, RZ, RZ, UR10 ;  /* 0x0000000aff0e7e24 */ /* 0x000fe4000f8e00ff */
[----:B------:R-:W-:Y:S01]  /*f0e0*/  FADD.FTZ R8, R151, R8 ;  /* 0x0000000897087221 */ /* 0x000fe20000010000 */
[----:B------:R-:W-:-:S03]  /*f0f0*/  FADD.FTZ R12, R22, R7 ;  /* 0x00000007160c7221 */ /* 0x000fc60000010000 */
[----:B------:R-:W-:-:S04]  /*f100*/  FADD.FTZ R8, R123, R8 ;  /* 0x000000087b087221 */ /* 0x000fc80000010000 */
[----:B------:R-:W-:Y:S01]  /*f110*/  FADD.FTZ R7, R179, R8 ;  /* 0x00000008b3077221 */ /* 0x000fe20000010000 */
[C---:B0-----:R-:W-:Y:S01]  /*f120*/  F2FP.BF16.F32.PACK_AB R179, R20.reuse, R179 ;  /* 0x000000b314b3723e */ /* 0x041fe200000010ff */
[----:B------:R-:W-:Y:S01]  /*f130*/  FADD.FTZ R8, R13, R12 ;  /* 0x0000000c0d087221 */ /* 0x000fe20000010000 */
[----:B------:R-:W-:Y:S02]  /*f140*/  IMAD.MOV.U32 R13, RZ, RZ, R10 ;  /* 0x000000ffff0d7224 */ /* 0x000fe400078e000a */
[----:B------:R-:W-:Y:S01]  /*f150*/  FADD.FTZ R7, R20, R7 ;  /* 0x0000000714077221 */ /* 0x000fe20000010000 */
[----:B------:R-:W-:Y:S01]  /*f160*/  IMAD.U32 R20, RZ, RZ, UR7 ;  /* 0x00000007ff147e24 */ /* 0x000fe2000f8e00ff */
[----:B------:R-:W-:Y:S01]  /*f170*/  MOV R12, R11 ;  /* 0x0000000b000c7202 */ /* 0x000fe20000000f00 */
[----:B------:R-:W-:Y:S06]  /*f180*/  @P2 BRA `(.L_x_2088) ;  /* 0xffffffb800e02947 */ /* 0x000fec000383ffff */
.L_x_2079:
        /* <DEDUP_REMOVED lines=99> */
.L_x_2089:
        /* <DEDUP_REMOVED lines=8> */
.L_x_2090:
[----:B-1----:R-:W-:Y:S05]  /*f840*/  @P2 BRA `(.L_x_2091) ;  /* 0x0000000000082947 */ /* 0x002fea0003800000 */
[----:B------:R-:W1:Y:S02]  /*f850*/  SYNCS.PHASECHK.TRANS64.TRYWAIT P0, [UR5+0x36850], R0 ;  /* 0x03685000ff0075a7 */ /* 0x000e640008000145 */
[----:B-1----:R-:W-:Y:S05]  /*f860*/  @!P0 BRA `(.L_x_2092) ;  /* 0x0000007000008947 */ /* 0x002fea0003800000 */
.L_x_2091:
[----:B------:R-:W-:Y:S01]  /*f870*/  R2UR UR4, R16 ;  /* 0x00000000100472ca */ /* 0x000fe200000e0000 */
[----:B------:R-:W-:Y:S01]  /*f880*/  WARPGROUP.ARRIVE ;  /* 0x00000000000079c5 */ /* 0x000fe20000000000 */
[----:B------:R-:W-:Y:S01]  /*f890*/  UMOV UR7, 0x40000040 ;  /* 0x4000004000077882 */ /* 0x000fe20000000000 */
[----:B-1----:R-:W1:Y:S01]  /*f8a0*/  SHFL.BFLY PT, R3, R8, 0x2, 0x1f ;  /* 0x0c401f0008037f89 */ /* 0x002e6200000e0000 */
[----:B------:R-:W-:Y:S01]  /*f8b0*/  MOV R12, UR5 ;  /* 0x00000005000c7c02 */ /* 0x000fe20008000f00 */
[----:B------:R-:W-:Y:S02]  /*f8c0*/  IMAD.MOV.U32 R2, RZ, RZ, -0x800000 ;  /* 0xff800000ff027424 */ /* 0x000fe400078e00ff */
[----:B0-----:R-:W0:Y:S02]  /*f8d0*/  SHFL.BFLY PT, R0, R7, 0x2, 0x1f ;  /* 0x0c401f0007007f89 */ /* 0x001e2400000e0000 */
[----:B------:R-:W-:-:S04]  /*f8e0*/  @!P1 VIADD R12, R12, 0x36860 ;  /* 0x000368600c0c9836 */ /* 0x000fc80000000000 */
[----:B------:R-:W-:Y:S01]  /*f8f0*/  UIADD3 UR4, UR4, 0x400, URZ ;  /* 0x0000040004047890 */ /* 0x000fe2000fffe03f */
[----:B------:R-:W-:-:S03]  /*f900*/  @!P1 PRMT R12, RZ, 0x654, R12 ;  /* 0x00000654ff0c9816 */ /* 0x000fc6000000000c */
[----:B------:R-:W-:-:S04]  /*f910*/  USHF.R.U32.HI UR4, URZ, 0x4, UR4 ;  /* 0x000000043f047899 */ /* 0x000fc80008011604 */
[----:B------:R-:W-:-:S04]  /*f920*/  ULOP3.LUT UR4, UR4, 0x3fff, URZ, 0xc0, !UPT ;  /* 0x00003fff04047892 */ /* 0x000fc8000f8ec03f */
[----:B------:R-:W-:Y:S01]  /*f930*/  ULOP3.LUT UR4, UR4, 0x3800000, URZ, 0xfc, !UPT ;  /* 0x0380000004047892 */ /* 0x000fe2000f8efc3f */
[----:B-1----:R-:W-:-:S03]  /*f940*/  FADD.FTZ R3, R3, R8 ;  /* 0x0000000803037221 */ /* 0x002fc60000010000 */
[----:B------:R-:W-:Y:S01]  /*f950*/  UIMAD UR60, UR60, 0xa80, UR4 ;  /* 0x00000a803c3c78a4 */ /* 0x000fe2000f8e0204 */
[----:B0-----:R-:W-:-:S03]  /*f960*/  FADD.FTZ R4, R0, R7 ;  /* 0x0000000700047221 */ /* 0x001fc60000010000 */
[----:B------:R-:W-:Y:S01]  /*f970*/  UIADD3 UR4, UR60, 0x80, URZ ;  /* 0x000000803c047890 */ /* 0x000fe2000fffe03f */
[----:B------:R-:W0:Y:S02]  /*f980*/  SHFL.BFLY PT, R0, R3, 0x1, 0x1f ;  /* 0x0c201f0003007f89 */ /* 0x000e2400000e0000 */
[----:B------:R-:W-:-:S06]  /*f990*/  UMOV UR6, UR60 ;  /* 0x0000003c00067c82 */ /* 0x000fcc0008000000 */
[----:B------:R-:W-:Y:S01]  /*f9a0*/  HGMMA.64x192x16.F32.BF16 R24, R200, gdesc[UR4].tnspB, R24, gsb0 ;  /* 0x42e00004c8187df0 */ /* 0x000fe20008001818 */
[----:B------:R-:W-:Y:S01]  /*f9b0*/  UMOV UR7, 0x40000040 ;  /* 0x4000004000077882 */ /* 0x000fe20000000000 */
[----:B------:R-:W-:Y:S01]  /*f9c0*/  UMOV UR6, UR4 ;  /* 0x0000000400067c82 */ /* 0x000fe20008000000 */
[----:B------:R-:W-:Y:S01]  /*f9d0*/  UIADD3 UR4, UR60, 0x100, URZ ;  /* 0x000001003c047890 */ /* 0x000fe2000fffe03f */
[----:B------:R-:W1:Y:S01]  /*f9e0*/  SHFL.BFLY PT, R5, R4, 0x1, 0x1f ;  /* 0x0c201f0004057f89 */ /* 0x000e6200000e0000 */
[----:B0-----:R-:W-:Y:S01]  /*f9f0*/  FADD.FTZ R13, R3, R0 ;  /* 0x00000000030d7221 */ /* 0x001fe20000010000 */
[----:B------:R-:W-:Y:S02]  /*fa00*/  IMAD.MOV.U32 R3, RZ, RZ, RZ ;  /* 0x000000ffff037224 */ /* 0x000fe400078e00ff */
[----:B------:R-:W-:Y:S02]  /*fa10*/  IMAD.MOV.U32 R0, RZ, RZ, -0x800000 ;  /* 0xff800000ff007424 */ /* 0x000fe400078e00ff */
[----:B------:R-:W-:Y:S01]  /*fa20*/  FSETP.NE.FTZ.AND P0, PT, R13, RZ, PT ;  /* 0x000000ff0d00720b */ /* 0x000fe20003f15000 */
[----:B-1----:R-:W-:Y:S01]  /*fa30*/  FADD.FTZ R14, R4, R5 ;  /* 0x00000005040e7221 */ /* 0x002fe20000010000 */
[----:B------:R-:W-:-:S04]  /*fa40*/  IMAD.MOV.U32 R5, RZ, RZ, RZ ;  /* 0x000000ffff057224 */ /* 0x000fc800078e00ff */
[----:B------:R-:W-:-:S07]  /*fa50*/  FSETP.NE.FTZ.AND P2, PT, R14, RZ, PT ;  /* 0x000000ff0e00720b */ /* 0x000fce0003f55000 */
[----:B------:R-:W0:Y:S01]  /*fa60*/  @P0 MUFU.LG2 R9, R13 ;  /* 0x0000000d00090308 */ /* 0x000e220000000c00 */
[----:B------:R-:W-:-:S07]  /*fa70*/  @P0 FMUL.FTZ R4, R6, 0.69314718246459960938 ;  /* 0x3f31721806040820 */ /* 0x000fce0000410000 */
[----:B------:R-:W1:Y:S01]  /*fa80*/  @P2 MUFU.LG2 R8, R14 ;  /* 0x0000000e00082308 */ /* 0x000e620000000c00 */
[----:B------:R-:W-:-:S07]  /*fa90*/  @P2 FMUL.FTZ R6, R6, 0.69314718246459960938 ;  /* 0x3f31721806062820 */ /* 0x000fce0000410000 */
        /* <DEDUP_REMOVED lines=10> */
[----:B------:R-:W-:Y:S01]  /*fb40*/  UMOV UR6, UR4 ;  /* 0x0000000400067c82 */ /* 0x000fe20008000000 */
[----:B------:R-:W-:Y:S01]  /*fb50*/  UMOV UR7, 0x40000040 ;  /* 0x4000004000077882 */ /* 0x000fe20000000000 */
[----:B------:R-:W-:Y:S01]  /*fb60*/  UIADD3 UR4, UR60, 0x180, URZ ;  /* 0x000001803c047890 */ /* 0x000fe2000fffe03f */
[----:B------:R-:W-:Y:S02]  /*fb70*/  WARPGROUP.DEPBAR.LE gsb0, 0x0 ;  /* 0x00008000000079c5 */ /* 0x000fe40000010000 */
[----:B------:R-:W-:-:S14]  /*fb80*/  WARPGROUP.ARRIVE ;  /* 0x00000000000079c5 */ /* 0x000fdc0000000000 */
        /* <DEDUP_REMOVED lines=9> */
[----:B------:R-:W-:Y:S02]  /*fc20*/  UIADD3 UR4, UR60, 0x280, URZ ;  /* 0x000002803c047890 */ /* 0x000fe4000fffe03f */
[----:B------:R-:W-:Y:S01]  /*fc30*/  UIADD3 UR60, UR60, 0x300, URZ ;  /* 0x000003003c3c7890 */ /* 0x000fe2000fffe03f */
[----:B------:R-:W-:Y:S02]  /*fc40*/  WARPGROUP.DEPBAR.LE gsb0, 0x0 ;  /* 0x00008000000079c5 */ /* 0x000fe40000010000 */
[----:B------:R-:W-:-:S12]  /*fc50*/  WARPGROUP.ARRIVE ;  /* 0x00000000000079c5 */ /* 0x000fd80000000000 */
[----:B------:R-:W-:Y:S01]  /*fc60*/  HGMMA.64x192x16.F32.BF16 R24, R184, gdesc[UR4].tnspB, R24, gsb0 ;  /* 0x42e00004b8187df0 */ /* 0x000fe20008001818 */
[----:B------:R-:W-:Y:S01]  /*fc70*/  UMOV UR6, UR4 ;  /* 0x0000000400067c82 */ /* 0x000fe20008000000 */
[----:B------:R-:W-:Y:S01]  /*fc80*/  UMOV UR7, 0x40000040 ;  /* 0x4000004000077882 */ /* 0x000fe20000000000 */
[----:B------:R-:W-:Y:S02]  /*fc90*/  WARPGROUP.DEPBAR.LE gsb0, 0x0 ;  /* 0x00008000000079c5 */ /* 0x000fe40000010000 */
[----:B------:R-:W-:-:S15]  /*fca0*/  WARPGROUP.ARRIVE ;  /* 0x00000000000079c5 */ /* 0x000fde0000000000 */
        /* <DEDUP_REMOVED lines=104> */
.L_x_2062:
        /* <DEDUP_REMOVED lines=19> */
[----:B0-----:R-:W-:Y:S01]  /*10460*/  IADD3 R4, R3, -0x80, RZ ;  /* 0xffffff8003047810 */ /* 0x001fe20007ffe0ff */
[----:B------:R-:W-:Y:S01]  /*10470*/  ULDC.64 UR8, c[0x0][0xb38] ;  /* 0x0002ce0000087ab9 */ /* 0x000fe20000000a00 */
[----:B---3--:R-:W-:Y:S02]  /*10480*/  USHF.R.S32.HI UR10, URZ, 0x1f, UR12 ;  /* 0x0000001f3f0a7899 */ /* 0x008fe4000801140c */
[----:B------:R-:W-:Y:S01]  /*10490*/  SHF.R.S32.HI R3, RZ, 0x1f, R4 ;  /* 0x0000001fff037819 */ /* 0x000fe20000011404 */
[----:B------:R-:W-:Y:S02]  /*104a0*/  UIMAD UR7, UR7, UR8, URZ ;  /* 0x00000008070772a4 */ /* 0x000fe4000f8e023f */
[----:B------:R-:W0:Y:S01]  /*104b0*/  LDC.64 R14, c[0x0][0xb40] ;  /* 0x0002d000ff0e7b82 */ /* 0x000e220000000a00 */
[CC--:B------:R-:W-:Y:S02]  /*104c0*/  LEA.HI R5, R3.reuse, R4.reuse, RZ, 0x7 ;  /* 0x0000000403057211 */ /* 0x0c0fe400078f38ff */
[----:B------:R-:W-:-:S02]  /*104d0*/  LEA.HI R10, R3, R4, RZ, 0x2 ;  /* 0x00000004030a7211 */ /* 0x000fc400078f10ff */
[C---:B------:R-:W-:Y:S02]  /*104e0*/  LOP3.LUT R7, R5.reuse, 0xffffff80, RZ, 0xc0, !PT ;  /* 0xffffff8005077812 */ /* 0x040fe400078ec0ff */
[----:B------:R-:W-:Y:S01]  /*104f0*/  SHF.R.S32.HI R6, RZ, 0x7, R5 ;  /* 0x00000007ff067819 */ /* 0x000fe20000011405 */
[----:B------:R-:W1:Y:S02]  /*10500*/  @P0 LDC R13, c[0x0][0xbf0] ;  /* 0x0002fc00ff0d0b82 */ /* 0x000e640000000800 */
[----:B------:R-:W-:Y:S01]  /*10510*/  IMAD.IADD R20, R4, 0x1, -R7 ;  /* 0x0000000104147824 */ /* 0x000fe200078e0a07 */
[----:B------:R-:W-:Y:S02]  /*10520*/  LEA.HI R3, R5, R6, RZ, 0x1 ;  /* 0x0000000605037211 */ /* 0x000fe400078f08ff */
        /* <DEDUP_REMOVED lines=17> */
[----:B------:R-:W-:Y:S02]  /*10640*/  SHF.R.S32.HI R7, RZ, 0x5, R7 ;  /* 0x00000005ff077819 */ /* 0x000fe40000011407 */
[----:B------:R-:W-:Y:S01]  /*10650*/  IADD3 R12, R5, -R6, RZ ;  /* 0x80000006050c7210 */ /* 0x000fe20007ffe0ff */
[----:B------:R-:W-:-:S02]  /*10660*/  IMAD.IADD R4, R8, 0x1, -R9 ;  /* 0x0000000108047824 */ /* 0x000fc400078e0a09 */
[----:B------:R-:W0:Y:S01]  /*10670*/  @P0 LDC R9, c[0x0][0xbec] ;  /* 0x0002fb00ff090b82 */ /* 0x000e220000000800 */
[----:B------:R-:W-:Y:S02]  /*10680*/  IMAD.U32 R5, RZ, RZ, UR5 ;  /* 0x00000005ff057e24 */ /* 0x000fe4000f8e00ff */
[----:B------:R-:W-:Y:S02]  /*10690*/  IMAD R6, R7, 0x10, R4 ;  /* 0x0000001007067824 */ /* 0x000fe400078e0204 */
[----:B------:R-:W-:Y:S01]  /*106a0*/  IMAD.U32 R4, RZ, RZ, UR4 ;  /* 0x00000004ff047e24 */ /* 0x000fe2000f8e00ff */
[----:B------:R-:W-:Y:S01]  /*106b0*/  UIMAD.WIDE.U32 UR4, UR13, UR8, URZ ;  /* 0x000000080d0472a5 */ /* 0x000fe2000f8e003f */
[----:B------:R-:W-:Y:S01]  /*106c0*/  IMAD.U32 R5, RZ, RZ, UR6 ;  /* 0x00000006ff057e24 */ /* 0x000fe2000f8e00ff */
[----:B------:R-:W-:Y:S01]  /*106d0*/  LEA R3, R3, R6, 0x6 ;  /* 0x0000000603037211 */ /* 0x000fe200078e30ff */
[----:B------:R-:W-:Y:S01]  /*106e0*/  UIMAD UR6, UR13, UR9, UR7 ;  /* 0x000000090d0672a4 */ /* 0x000fe2000f8e0207 */
[----:B---3--:R-:W-:-:S02]  /*106f0*/  IMAD R8, R10, UR10, RZ ;  /* 0x0000000a0a087c24 */ /* 0x008fc4000f8e02ff */
[----:B------:R-:W-:Y:S01]  /*10700*/  IMAD.WIDE.U32 R4, R10, UR12, R4 ;  /* 0x0000000c0a047c25 */ /* 0x000fe2000f8e0004 */
[----:B------:R-:W-:Y:S01]  /*10710*/  UIADD3 UR6, UR5, UR6, URZ ;  /* 0x0000000605067290 */ /* 0x000fe2000fffe03f */
[----:B------:R-:W-:Y:S02]  /*10720*/  ULDC.64 UR8, c[0x0][0xb28] ;  /* 0x0002ca0000087ab9 */ /* 0x000fe40000000a00 */
[----:B------:R-:W-:Y:S02]  /*10730*/  IMAD R6, R12, 0x8, R3 ;  /* 0x000000080c067824 */ /* 0x000fe400078e0203 */
[----:B------:R-:W-:Y:S02]  /*10740*/  IMAD R11, R11, UR12, R8 ;  /* 0x0000000c0b0b7c24 */ /* 0x000fe4000f8e0208 */
[----:B--2---:R-:W-:Y:S02]  /*10750*/  IMAD R8, R16, 0x80, R6 ;  /* 0x0000008010087824 */ /* 0x004fe400078e0206 */
[----:B------:R-:W-:Y:S01]  /*10760*/  IMAD.U32 R7, RZ, RZ, UR5 ;  /* 0x00000005ff077e24 */ /* 0x000fe2000f8e00ff */
[----:B------:R-:W-:Y:S01]  /*10770*/  MOV R7, UR6 ;  /* 0x0000000600077c02 */ /* 0x000fe20008000f00 */
[----:B0-----:R-:W-:Y:S01]  /*10780*/  @P0 IMAD.HI.U32 R10, R8, R9, RZ ;  /* 0x00000009080a0227 */ /* 0x001fe200078e00ff */
[----:B------:R-:W-:-:S03]  /*10790*/  ULDC.64 UR6, c[0x0][0xb48] ;  /* 0x0002d20000067ab9 */ /* 0x000fc60000000a00 */
[----:B------:R-:W-:Y:S01]  /*107a0*/  IMAD.U32 R6, RZ, RZ, UR4 ;  /* 0x00000004ff067e24 */ /* 0x000fe2000f8e00ff */
[----:B------:R-:W-:Y:S01]  /*107b0*/  ULDC.64 UR4, c[0x0][0xbe0] ;  /* 0x0002f80000047ab9 */ /* 0x000fe20000000a00 */
[C---:B------:R-:W-:Y:S02]  /*107c0*/  IMAD R12, R14.reuse, UR10, RZ ;  /* 0x0000000a0e0c7c24 */ /* 0x040fe4000f8e02ff */
[----:B------:R-:W-:Y:S01]  /*107d0*/  IMAD.MOV.U32 R9, RZ, RZ, R8 ;  /* 0x000000ffff097224 */ /* 0x000fe200078e0008 */
[----:B-1----:R-:W-:Y:S01]  /*107e0*/  @P0 SHF.R.U32.HI R9, RZ, R13, R10 ;  /* 0x0000000dff090219 */ /* 0x002fe2000001160a */
[----:B------:R-:W-:Y:S01]  /*107f0*/  IMAD R13, R15, UR12, R12 ;  /* 0x0000000c0f0d7c24 */ /* 0x000fe2000f8e020c */
[----:B------:R-:W-:Y:S01]  /*10800*/  SHF.R.S32.HI R12, RZ, 0x1f, R21 ;  /* 0x0000001fff0c7819 */ /* 0x000fe20000011415 */
[----:B------:R-:W-:-:S04]  /*10810*/  IMAD.WIDE.U32 R6, R14, UR12, R6 ;  /* 0x0000000c0e067c25 */ /* 0x000fc8000f8e0006 */
[----:B------:R-:W-:Y:S01]  /*10820*/  IMAD.IADD R5, R5, 0x1, R11 ;  /* 0x0000000105057824 */ /* 0x000fe200078e020b */
[----:B------:R-:W-:Y:S01]  /*10830*/  IADD3 R7, R7, R13, RZ ;  /* 0x0000000d07077210 */ /* 0x000fe20007ffe0ff */
[----:B----4-:R-:W-:-:S04]  /*10840*/  @P0 IMAD.HI.U32 R23, R8, R23, RZ ;  /* 0x0000001708170227 */ /* 0x010fc800078e00ff */
        /* <DEDUP_REMOVED lines=35> */
[----:B------:R-:W-:Y:S01]  /*10a80*/  IADD3 R5, R5, R11, RZ ;  /* 0x0000000b05057210 */ /* 0x000fe20007ffe0ff */
        /* <DEDUP_REMOVED lines=16> */
[----:B------:R1:W2:Y:S01]  /*10b90*/  SHFL.IDX PT, R11, R13, 0x1, 0x1c1f ;  /* 0x003c1f000d0b7f89 */ /* 0x0002a200000e0000 */
[-C--:B------:R-:W-:Y:S01]  /*10ba0*/  ISETP.GE.OR P0, PT, R23, R18.reuse, P0 ;  /* 0x000000121700720c */ /* 0x080fe20000706670 */
[----:B------:R-:W-:Y:S01]  /*10bb0*/  UPRMT UR4, URZ, 0x654, UR4 ;  /* 0x000006543f047896 */ /* 0x000fe20008000004 */
[----:B------:R-:W-:Y:S01]  /*10bc0*/  ISETP.GE.AND P2, PT, R3, R18, PT ;  /* 0x000000120300720c */ /* 0x000fe20003f46270 */
[----:B------:R3:W4:Y:S01]  /*10bd0*/  SHFL.IDX PT, R4, R6, RZ, 0x1c1f ;  /* 0x001c1fff06047589 */ /* 0x00072200000e0000 */
[----:B-1----:R-:W-:-:S03]  /*10be0*/  LOP3.LUT R13, R22, 0x7ffffffc, RZ, 0xc0, !PT ;  /* 0x7ffffffc160d7812 */ /* 0x002fc600078ec0ff */
[----:B------:R3:W1:Y:S03]  /*10bf0*/  SHFL.IDX PT, R5, R7, RZ, 0x1c1f ;  /* 0x001c1fff07057589 */ /* 0x00066600000e0000 */
[----:B------:R-:W-:Y:S01]  /*10c00*/  SYNCS.ARRIVE.TRANS64.RED.A1T0 RZ, [UR4], RZ ;  /* 0x000000ffffff79a7 */ /* 0x000fe20008100404 */
[----:B------:R-:W-:-:S05]  /*10c10*/  IMAD.IADD R13, R20, 0x1, -R13 ;  /* 0x00000001140d7824 */ /* 0x000fca00078e0a0d */
[----:B------:R-:W-:Y:S01]  /*10c20*/  SHF.L.U32 R3, R13, 0x1, RZ ;  /* 0x000000010d037819 */ /* 0x000fe200000006ff */
        /* <DEDUP_REMOVED lines=15> */
[C---:B------:R-:W-:Y:S01]  /*10d20*/  VIADD R17, R3.reuse, 0x40 ;  /* 0x0000004003117836 */ /* 0x040fe20000000000 */
[C---:B------:R-:W-:Y:S01]  /*10d30*/  IADD3 R22, R3.reuse, 0x50, RZ ;  /* 0x0000005003167810 */ /* 0x040fe20007ffe0ff */
[C---:B------:R-:W-:Y:S01]  /*10d40*/  VIADD R20, R3.reuse, 0x48 ;  /* 0x0000004803147836 */ /* 0x040fe20000000000 */
[----:B------:R-:W-:Y:S01]  /*10d50*/  ISETP.GE.AND P3, PT, R16, UR4, PT ;  /* 0x0000000410007c0c */ /* 0x000fe2000bf66270 */
[----:B-1--4-:R-:W-:-:S02]  /*10d60*/  @!P0 IMAD.WIDE R8, R3, 0x4, R4 ;  /* 0x0000000403088825 */ /* 0x012fc400078e0204 */
[----:B------:R-:W-:Y:S02]  /*10d70*/  @!P1 LEA.HI R0, R0, R0, RZ, 0x1 ;  /* 0x0000000000009211 */ /* 0x000fe400078f08ff */
[----:B------:R-:W-:Y:S01]  /*10d80*/  @!P2 LEA.HI R2, R2, R2, RZ, 0x1 ;  /* 0x000000020202a211 */ /* 0x000fe200078f08ff */
[----:B------:R0:W-:Y:S01]  /*10d90*/  @!P0 ST.E.64 desc[UR6][R8.64], R24 ;  /* 0x0000001808008985 */ /* 0x0001e2000c101b06 */
[----:B------:R-:W-:Y:S02]  /*10da0*/  @!P1 LOP3.LUT R11, R0, 0xfffffffe, RZ, 0xc0, !PT ;  /* 0xfffffffe000b9812 */ /* 0x000fe400078ec0ff */
[----:B------:R-:W-:Y:S01]  /*10db0*/  @!P2 LOP3.LUT R13, R2, 0xfffffffe, RZ, 0xc0, !PT ;  /* 0xfffffffe020da812 */ /* 0x000fe200078ec0ff */
[C---:B------:R-:W-:Y:S01]  /*10dc0*/  VIADD R2, R3.reuse, 0x30 ;  /* 0x0000003003027836 */ /* 0x040fe20000000000 */
[----:B------:R-:W-:Y:S01]  /*10dd0*/  IADD3 R0, R3, 0x28, RZ ;  /* 0x0000002803007810 */ /* 0x000fe20007ffe0ff */
[----:B------:R-:W-:Y:S01]  /*10de0*/  @!P1 IMAD.WIDE R10, R11, 0x4, R4 ;  /* 0x000000040b0a9825 */ /* 0x000fe200078e0204 */
[----:B------:R-:W-:-:S02]  /*10df0*/  @!P5 LEA.HI R14, R14, R14, RZ, 0x1 ;  /* 0x0000000e0e0ed211 */ /* 0x000fc400078f08ff */
[----:B------:R-:W-:Y:S01]  /*10e00*/  ISETP.GE.AND P0, PT, R0, UR4, PT ;  /* 0x0000000400007c0c */ /* 0x000fe2000bf06270 */
[----:B------:R-:W-:Y:S01]  /*10e10*/  @!P2 IMAD.WIDE R12, R13, 0x4, R4 ;  /* 0x000000040d0ca825 */ /* 0x000fe200078e0204 */
[----:B------:R1:W-:Y:S01]  /*10e20*/  @!P1 ST.E.64 desc[UR6][R10.64], R28 ;  /* 0x0000001c0a009985 */ /* 0x0003e2000c101b06 */
[----:B------:R-:W-:Y:S02]  /*10e30*/  ISETP.GE.AND P4, PT, R2, UR4, PT ;  /* 0x0000000402007c0c */ /* 0x000fe4000bf86270 */
[----:B------:R-:W-:Y:S01]  /*10e40*/  ISETP.GE.AND P1, PT, R20, UR4, PT ;  /* 0x0000000414007c0c */ /* 0x000fe2000bf26270 */
        /* <DEDUP_REMOVED lines=22> */
[----:B------:R-:W-:Y:S01]  /*10fb0*/  VIADD R20, R3, 0x70 ;  /* 0x0000007003147836 */ /* 0x000fe20000000000 */
[----:B------:R-:W-:Y:S02]  /*10fc0*/  ISETP.GE.AND P5, PT, R22, UR4, PT ;  /* 0x0000000416007c0c */ /* 0x000fe4000bfa6270 */
[----:B------:R-:W-:Y:S01]  /*10fd0*/  ISETP.GE.AND P6, PT, R24, UR4, PT ;  /* 0x0000000418007c0c */ /* 0x000fe2000bfc6270 */
[----:B0-----:R-:W-:-:S04]  /*10fe0*/  @!P0 IMAD.WIDE R8, R13, 0x4, R4 ;  /* 0x000000040d088825 */ /* 0x001fc800078e0204 */
[--C-:B-1----:R-:W-:Y:S01]  /*10ff0*/  @!P4 IMAD.WIDE R10, R15, 0x4, R4.reuse ;  /* 0x000000040f0ac825 */ /* 0x102fe200078e0204 */
[----:B------:R0:W-:Y:S01]  /*11000*/  @!P0 ST.E.64 desc[UR6][R8.64], R44 ;  /* 0x0000002c08008985 */ /* 0x0001e2000c101b06 */
[----:B------:R-:W-:Y:S02]  /*11010*/  ISETP.GE.AND P0, PT, R0, UR4, PT ;  /* 0x0000000400007c0c */ /* 0x000fe4000bf06270 */
[--C-:B------:R-:W-:Y:S01]  /*11020*/  @!P3 IMAD.WIDE R12, R17, 0x4, R4.reuse ;  /* 0x00000004110cb825 */ /* 0x100fe200078e0204 */
[----:B------:R1:W-:Y:S01]  /*11030*/  @!P4 ST.E.64 desc[UR6][R10.64], R48 ;  /* 0x000000300a00c985 */ /* 0x0003e2000c101b06 */
[----:B------:R-:W-:Y:S02]  /*11040*/  @!P5 LEA.HI R22, R22, R22, RZ, 0x1 ;  /* 0x000000161616d211 */ /* 0x000fe400078f08ff */
        /* <DEDUP_REMOVED lines=12> */
[----:B0-----:R-:W-:Y:S02]  /*11110*/  @!P5 LOP3.LUT R9, R22, 0xfffffffe, RZ, 0xc0, !PT ;  /* 0xfffffffe1609d812 */ /* 0x001fe400078ec0ff */
[----:B------:R-:W-:Y:S02]  /*11120*/  @!P0 LEA.HI R0, R0, R0, RZ, 0x1 ;  /* 0x0000000000008211 */ /* 0x000fe400078f08ff */
[----:B-1----:R-:W-:Y:S01]  /*11130*/  @!P6 LOP3.LUT R11, R24, 0xfffffffe, RZ, 0xc0, !PT ;  /* 0xfffffffe180be812 */ /* 0x002fe200078ec0ff */
[--C-:B------:R-:W-:Y:S01]  /*11140*/  @!P5 IMAD.WIDE R8, R9, 0x4, R4.reuse ;  /* 0x000000040908d825 */ /* 0x100fe200078e0204 */
[----:B------:R-:W-:Y:S02]  /*11150*/  @!P1 LEA.HI R2, R2, R2, RZ, 0x1 ;  /* 0x0000000202029211 */ /* 0x000fe400078f08ff */
[----:B--2---:R-:W-:Y:S01]  /*11160*/  @!P0 LOP3.LUT R13, R0, 0xfffffffe, RZ, 0xc0, !PT ;  /* 0xfffffffe000d8812 */ /* 0x004fe200078ec0ff */
        /* <DEDUP_REMOVED lines=21> */
[----:B------:R-:W-:Y:S01]  /*112c0*/  IADD3 R21, R3, 0xa0, RZ ;  /* 0x000000a003157810 */ /* 0x000fe20007ffe0ff */
[----:B------:R1:W-:Y:S01]  /*112d0*/  @!P2 ST.E.64 desc[UR6][R10.64], R80 ;  /* 0x000000500a00a985 */ /* 0x0003e2000c101b06 */
[----:B------:R-:W-:Y:S01]  /*112e0*/  ISETP.GE.AND P2, PT, R20, UR4, PT ;  /* 0x0000000414007c0c */ /* 0x000fe2000bf46270 */
[----:B------:R-:W-:Y:S01]  /*112f0*/  @!P4 IMAD.WIDE R16, R25, 0x4, R4 ;  /* 0x000000041910c825 */ /* 0x000fe200078e0204 */
[----:B------:R-:W-:Y:S01]  /*11300*/  @!P0 LEA.HI R0, R0, R0, RZ, 0x1 ;  /* 0x0000000000008211 */ /* 0x000fe200078f08ff */
[----:B------:R3:W-:Y:S01]  /*11310*/  @!P3 ST.E.64 desc[UR6][R14.64], R84 ;  /* 0x000000540e00b985 */ /* 0x0007e2000c101b06 */
[----:B------:R-:W-:Y:S01]  /*11320*/  ISETP.GE.AND P3, PT, R21, UR4, PT ;  /* 0x0000000415007c0c */ /* 0x000fe2000bf66270 */
[----:B--2---:R-:W-:-:S02]  /*11330*/  VIADD R12, R3, 0xa8 ;  /* 0x000000a8030c7836 */ /* 0x004fc40000000000 */
[C---:B------:R-:W-:Y:S01]  /*11340*/  VIADD R13, R3.reuse, 0xb0 ;  /* 0x000000b0030d7836 */ /* 0x040fe20000000000 */
[----:B------:R2:W-:Y:S01]  /*11350*/  @!P4 ST.E.64 desc[UR6][R16.64], R88 ;  /* 0x000000581000c985 */ /* 0x0005e2000c101b06 */
[----:B0-----:R-:W-:Y:S01]  /*11360*/  VIADD R9, R3, 0xb8 ;  /* 0x000000b803097836 */ /* 0x001fe20000000000 */
[----:B------:R-:W-:Y:S02]  /*11370*/  ISETP.GE.AND P4, PT, R12, UR4, PT ;  /* 0x000000040c007c0c */ /* 0x000fe4000bf86270 */
[----:B------:R-:W-:Y:S02]  /*11380*/  ISETP.GE.AND P5, PT, R13, UR4, PT ;  /* 0x000000040d007c0c */ /* 0x000fe4000bfa6270 */
[----:B------:R-:W-:Y:S02]  /*11390*/  ISETP.GE.AND P6, PT, R9, UR4, PT ;  /* 0x0000000409007c0c */ /* 0x000fe4000bfc6270 */
[----:B------:R-:W-:Y:S02]  /*113a0*/  @!P1 LEA.HI R2, R2, R2, RZ, 0x1 ;  /* 0x0000000202029211 */ /* 0x000fe400078f08ff */
[----:B------:R-:W-:-:S02]  /*113b0*/  @!P2 LEA.HI R20, R20, R20, RZ, 0x1 ;  /* 0x000000141414a211 */ /* 0x000fc400078f08ff */
[----:B------:R-:W-:Y:S02]  /*113c0*/  @!P3 LEA.HI R21, R21, R21, RZ, 0x1 ;  /* 0x000000151515b211 */ /* 0x000fe400078f08ff */
[----:B-1----:R-:W-:Y:S02]  /*113d0*/  @!P1 LOP3.LUT R11, R2, 0xfffffffe, RZ, 0xc0, !PT ;  /* 0xfffffffe020b9812 */ /* 0x002fe400078ec0ff */
[----:B------:R-:W-:Y:S02]  /*113e0*/  @!P4 LEA.HI R12, R12, R12, RZ, 0x1 ;  /* 0x0000000c0c0cc211 */ /* 0x000fe400078f08ff */
[----:B------:R-:W-:Y:S02]  /*113f0*/  @!P5 LEA.HI R8, R13, R13, RZ, 0x1 ;  /* 0x0000000d0d08d211 */ /* 0x000fe400078f08ff */
[----:B------:R-:W-:Y:S02]  /*11400*/  @!P6 LEA.HI R10, R9, R9, RZ, 0x1 ;  /* 0x00000009090ae211 */ /* 0x000fe400078f08ff */
[----:B------:R-:W-:-:S02]  /*11410*/  @!P0 LOP3.LUT R9, R0, 0xfffffffe, RZ, 0xc0, !PT ;  /* 0xfffffffe00098812 */ /* 0x000fc400078ec0ff */
[----:B------:R-:W-:Y:S02]  /*11420*/  @!P2 LOP3.LUT R13, R20, 0xfffffffe, RZ, 0xc0, !PT ;  /* 0xfffffffe140da812 */ /* 0x000fe400078ec0ff */
[----:B---3--:R-:W-:Y:S02]  /*11430*/  @!P3 LOP3.LUT R15, R21, 0xfffffffe, RZ, 0xc0, !PT ;  /* 0xfffffffe150fb812 */ /* 0x008fe400078ec0ff */
[----:B--2---:R-:W-:Y:S01]  /*11440*/  @!P4 LOP3.LUT R17, R12, 0xfffffffe, RZ, 0xc0, !PT ;  /* 0xfffffffe0c11c812 */ /* 0x004fe200078ec0ff */
        /* <DEDUP_REMOVED lines=16> */
.L_x_2095:
[----:B------:R-:W-:Y:S05]  /*11550*/  BSYNC B0 ;  /* 0x0000000000007941 */ /* 0x000fea0003800000 */
.L_x_2094:
[----:B------:R-:W-:Y:S01]  /*11560*/  ISETP.GE.AND P0, PT, R23, R18, PT ;  /* 0x000000121700720c */ /* 0x000fe20003f06270 */
[----:B01----:R0:W1:Y:S04]  /*11570*/  SHFL.IDX PT, R5, R7, 0x1, 0x1c1f ;  /* 0x003c1f0007057f89 */ /* 0x00306800000e0000 */
[----:B----4-:R0:W4:Y:S08]  /*11580*/  SHFL.IDX PT, R4, R6, 0x1, 0x1c1f ;  /* 0x003c1f0006047f89 */ /* 0x01013000000e0000 */
[----:B0-----:R-:W-:Y:S05]  /*11590*/  @P0 BRA `(.L_x_2060) ;  /* 0x0000005000100947 */ /* 0x001fea0003800000 */
[C---:B---3--:R-:W-:Y:S01]  /*115a0*/  VIADD R0, R3.reuse, 0x8 ;  /* 0x0000000803007836 */ /* 0x048fe20000000000 */
[----:B------:R-:W-:Y:S01]  /*115b0*/  ULDC UR4, c[0x0][0xac8] ;  /* 0x0002b20000047ab9 */ /* 0x000fe20000000800 */
[C---:B------:R-:W-:Y:S01]  /*115c0*/  IADD3 R2, R3.reuse, 0x10, RZ ;  /* 0x0000001003027810 */ /* 0x040fe20007ffe0ff */
[C---:B------:R-:W-:Y:S01]  /*115d0*/  VIADD R10, R3.reuse, 0x18 ;  /* 0x00000018030a7836 */ /* 0x040fe20000000000 */
[C---:B------:R-:W-:Y:S01]  /*115e0*/  ISETP.GE.AND P2, PT, R3.reuse, UR4, PT ;  /* 0x0000000403007c0c */ /* 0x040fe2000bf46270 */
[C---:B------:R-:W-:Y:S01]  /*115f0*/  VIADD R11, R3.reuse, 0x28 ;  /* 0x00000028030b7836 */ /* 0x040fe20000000000 */
[----:B------:R-:W-:Y:S01]  /*11600*/  ISETP.GE.AND P3, PT, R0, UR4, PT ;  /* 0x0000000400007c0c */ /* 0x000fe2000bf66270 */
[----:B------:R-:W-:Y:S01]  /*11610*/  ULDC.64 UR6, c[0x0][0x208] ;  /* 0x0000820000067ab9 */ /* 0x000fe20000000a00 */
[----:B------:R-:W-:Y:S01]  /*11620*/  ISETP.GE.AND P0, PT, R2, UR4, PT ;  /* 0x0000000402007c0c */ /* 0x000fe2000bf06270 */
[C---:B------:R-:W-:Y:S01]  /*11630*/  VIADD R12, R3.reuse, 0x30 ;  /* 0x00000030030c7836 */ /* 0x040fe20000000000 */
[----:B------:R-:W-:Y:S01]  /*11640*/  ISETP.GE.AND P1, PT, R10, UR4, PT ;  /* 0x000000040a007c0c */ /* 0x000fe2000bf26270 */
[C---:B------:R-:W-:Y:S01]  /*11650*/  VIADD R14, R3.reuse, 0x40 ;  /* 0x00000040030e7836 */ /* 0x040fe20000000000 */
[C---:B------:R-:W-:Y:S01]  /*11660*/  IADD3 R13, R3.reuse, 0x38, RZ ;  /* 0x00000038030d7810 */ /* 0x040fe20007ffe0ff */
[C---:B------:R-:W-:Y:S01]  /*11670*/  VIADD R16, R3.reuse, 0x48 ;  /* 0x0000004803107836 */ /* 0x040fe20000000000 */
[----:B------:R-:W-:Y:S01]  /*11680*/  ISETP.GE.AND P4, PT, R12, UR4, PT ;  /* 0x000000040c007c0c */ /* 0x000fe2000bf86270 */
[----:B------:R-:W-:Y:S01]  /*11690*/  VIADD R18, R3, 0x50 ;  /* 0x0000005003127836 */ /* 0x000fe20000000000 */
[----:B------:R-:W-:Y:S01]  /*116a0*/  ISETP.GE.AND P5, PT, R13, UR4, PT ;  /* 0x000000040d007c0c */ /* 0x000fe2000bfa6270 */
[----:B-1--4-:R-:W-:Y:S01]  /*116b0*/  @!P2 IMAD.WIDE R6, R3, 0x4, R4 ;  /* 0x000000040306a825 */ /* 0x012fe200078e0204 */
[----:B------:R-:W-:-:S02]  /*116c0*/  ISETP.GE.AND P6, PT, R14, UR4, PT ;  /* 0x000000040e007c0c */ /* 0x000fc4000bfc6270 */
[----:B------:R-:W-:Y:S01]  /*116d0*/  @!P3 LEA.HI R0, R0, R0, RZ, 0x1 ;  /* 0x000000000000b211 */ /* 0x000fe200078f08ff */
[C---:B------:R-:W-:Y:S01]  /*116e0*/  VIADD R20, R3.reuse, 0x70 ;  /* 0x0000007003147836 */ /* 0x040fe20000000000 */
[----:B------:R0:W-:Y:S01]  /*116f0*/  @!P2 ST.E.64 desc[UR6][R6.64], R26 ;  /* 0x0000001a0600a985 */ /* 0x0001e2000c101b06 */
[----:B------:R-:W-:Y:S02]  /*11700*/  @!P0 LEA.HI R2, R2, R2, RZ, 0x1 ;  /* 0x0000000202028211 */ /* 0x000fe400078f08ff */
[----:B------:R-:W-:Y:S01]  /*11710*/  @!P3 LOP3.LUT R9, R0, 0xfffffffe, RZ, 0xc0, !PT ;  /* 0xfffffffe0009b812 */ /* 0x000fe200078ec0ff */
[----:B------:R-:W-:Y:S01]  /*11720*/  VIADD R0, R3, 0x20 ;  /* 0x0000002003007836 */ /* 0x000fe20000000000 */
[----:B------:R-:W-:Y:S02]  /*11730*/  @!P1 LEA.HI R10, R10, R10, RZ, 0x1 ;  /* 0x0000000a0a0a9211 */ /* 0x000fe400078f08ff */
[----:B------:R-:W-:Y:S01]  /*11740*/  @!P4 LEA.HI R12, R12, R12, RZ, 0x1 ;  /* 0x0000000c0c0cc211 */ /* 0x000fe200078f08ff */
[----:B------:R-:W-:Y:S01]  /*11750*/  @!P3 IMAD.WIDE R8, R9, 0x4, R4 ;  /* 0x000000040908b825 */ /* 0x000fe200078e0204 */
[----:B------:R-:W-:-:S02]  /*11760*/  ISETP.GE.AND P2, PT, R0, UR4, PT ;  /* 0x0000000400007c0c */ /* 0x000fc4000bf46270 */
[----:B------:R-:W-:Y:S02]  /*11770*/  @!P6 LEA.HI R14, R14, R14, RZ, 0x1 ;  /* 0x0000000e0e0ee211 */ /* 0x000fe400078f08ff */
[----:B------:R1:W-:Y:S01]  /*11780*/  @!P3 ST.E.64 desc[UR6][R8.64], R30 ;  /* 0x0000001e0800b985 */ /* 0x0003e2000c101b06 */
[----:B------:R-:W-:Y:S02]  /*11790*/  ISETP.GE.AND P3, PT, R11, UR4, PT ;  /* 0x000000040b007c0c */ /* 0x000fe4000bf66270 */
[----:B0-----:R-:W-:Y:S02]  /*117a0*/  @!P0 LOP3.LUT R7, R2, 0xfffffffe, RZ, 0xc0, !PT ;  /* 0xfffffffe02078812 */ /* 0x001fe400078ec0ff */
[----:B------:R-:W-:Y:S02]  /*117b0*/  @!P4 LOP3.LUT R15, R12, 0xfffffffe, RZ, 0xc0, !PT ;  /* 0xfffffffe0c0fc812 */ /* 0x000fe400078ec0ff */
[----:B------:R-:W-:Y:S01]  /*117c0*/  @!P6 LOP3.LUT R21, R14, 0xfffffffe, RZ, 0xc0, !PT ;  /* 0xfffffffe0e15e812 */ /* 0x000fe200078ec0ff */
[----:B------:R-:W-:Y:S01]  /*117d0*/  @!P0 IMAD.WIDE R6, R7, 0x4, R4 ;  /* 0x0000000407068825 */ /* 0x000fe200078e0204 */
[----:B------:R-:W-:-:S04]  /*117e0*/  @!P2 LEA.HI R0, R0, R0, RZ, 0x1 ;  /* 0x000000000000a211 */ /* 0x000fc800078f08ff */
        /* <DEDUP_REMOVED lines=12> */
[----:B------:R-:W-:-:S02]  /*118b0*/  ISETP.GE.AND P0, PT, R18, UR4, PT ;  /* 0x0000000412007c0c */ /* 0x000fc4000bf06270 */
[----:B------:R-:W-:Y:S01]  /*118c0*/  IADD3 R2, R3, 0x60, RZ ;  /* 0x0000006003027810 */ /* 0x000fe20007ffe0ff */
        /* <DEDUP_REMOVED lines=12> */
[----:B------:R-:W-:Y:S01]  /*11990*/  VIADD R21, R3, 0x78 ;  /* 0x0000007803157836 */ /* 0x000fe20000000000 */
[----:B------:R-:W-:Y:S01]  /*119a0*/  ISETP.GE.AND P4, PT, R20, UR4, PT ;  /* 0x0000000414007c0c */ /* 0x000fe2000bf86270 */
[----:B------:R-:W-:Y:S01]  /*119b0*/  @!P1 IMAD.WIDE R6, R7, 0x4, R4 ;  /* 0x0000000407069825 */ /* 0x000fe200078e0204 */
[----:B------:R-:W-:Y:S01]  /*119c0*/  @!P5 ST.E.64 desc[UR6][R12.64], R54 ;  /* 0x000000360c00d985 */ /* 0x000fe2000c101b06 */
[----:B------:R-:W-:-:S02]  /*119d0*/  ISETP.GE.AND P5, PT, R17, UR4, PT ;  /* 0x0000000411007c0c */ /* 0x000fc4000bfa6270 */
[----:B------:R-:W-:Y:S01]  /*119e0*/  ISETP.GE.AND P3, PT, R21, UR4, PT ;  /* 0x0000000415007c0c */ /* 0x000fe2000bf66270 */
[----:B------:R-:W-:Y:S01]  /*119f0*/  @!P6 ST.E.64 desc[UR6][R14.64], R58 ;  /* 0x0000003a0e00e985 */ /* 0x000fe2000c101b06 */
[----:B------:R-:W-:Y:S01]  /*11a00*/  ISETP.GE.AND P6, PT, R2, UR4, PT ;  /* 0x0000000402007c0c */ /* 0x000fe2000bfc6270 */
[----:B------:R-:W-:Y:S01]  /*11a10*/  VIADD R16, R3, 0x80 ;  /* 0x0000008003107836 */ /* 0x000fe20000000000 */
[----:B-1----:R-:W-:Y:S01]  /*11a20*/  @!P0 LOP3.LUT R9, R18, 0xfffffffe, RZ, 0xc0, !PT ;  /* 0xfffffffe12098812 */ /* 0x002fe200078ec0ff */
[----:B------:R1:W-:Y:S01]  /*11a30*/  @!P1 ST.E.64 desc[UR6][R6.64], R62 ;  /* 0x0000003e06009985 */ /* 0x0003e2000c101b06 */
[----:B------:R-:W-:Y:S02]  /*11a40*/  @!P2 LEA.HI R0, R0, R0, RZ, 0x1 ;  /* 0x000000000000a211 */ /* 0x000fe400078f08ff */
[----:B------:R-:W-:Y:S01]  /*11a50*/  @!P4 LEA.HI R20, R20, R20, RZ, 0x1 ;  /* 0x000000141414c211 */ /* 0x000fe200078f08ff */
[----:B------:R-:W-:Y:S01]  /*11a60*/  @!P0 IMAD.WIDE R8, R9, 0x4, R4 ;  /* 0x0000000409088825 */ /* 0x000fe200078e0204 */
[----:B0-----:R-:W-:-:S02]  /*11a70*/  @!P2 LOP3.LUT R11, R0, 0xfffffffe, RZ, 0xc0, !PT ;  /* 0xfffffffe000ba812 */ /* 0x001fc400078ec0ff */
[----:B------:R-:W-:Y:S01]  /*11a80*/  @!P5 LEA.HI R17, R17, R17, RZ, 0x1 ;  /* 0x000000111111d211 */ /* 0x000fe200078f08ff */
[----:B------:R-:W-:Y:S01]  /*11a90*/  VIADD R0, R3, 0x90 ;  /* 0x0000009003007836 */ /* 0x000fe20000000000 */
[----:B------:R-:W-:Y:S01]  /*11aa0*/  @!P3 LEA.HI R21, R21, R21, RZ, 0x1 ;  /* 0x000000151515b211 */ /* 0x000fe200078f08ff */
[----:B------:R0:W-:Y:S01]  /*11ab0*/  @!P0 ST.E.64 desc[UR6][R8.64], R66 ;  /* 0x0000004208008985 */ /* 0x0001e2000c101b06 */
[----:B------:R-:W-:Y:S02]  /*11ac0*/  @!P6 LEA.HI R2, R2, R2, RZ, 0x1 ;  /* 0x000000020202e211 */ /* 0x000fe400078f08ff */
[----:B------:R-:W-:Y:S01]  /*11ad0*/  @!P5 LOP3.LUT R17, R17, 0xfffffffe, RZ, 0xc0, !PT ;  /* 0xfffffffe1111d812 */ /* 0x000fe200078ec0ff */
[--C-:B-1----:R-:W-:Y:S01]  /*11ae0*/  @!P2 IMAD.WIDE R6, R11, 0x4, R4.reuse ;  /* 0x000000040b06a825 */ /* 0x102fe200078e0204 */
[----:B------:R-:W-:Y:S02]  /*11af0*/  @!P6 LOP3.LUT R13, R2, 0xfffffffe, RZ, 0xc0, !PT ;  /* 0xfffffffe020de812 */ /* 0x000fe400078ec0ff */
[----:B------:R-:W-:Y:S01]  /*11b00*/  @!P4 LOP3.LUT R15, R20, 0xfffffffe, RZ, 0xc0, !PT ;  /* 0xfffffffe140fc812 */ /* 0x000fe200078ec0ff */
[--C-:B------:R-:W-:Y:S01]  /*11b10*/  @!P5 IMAD.WIDE R10, R17, 0x4, R4.reuse ;  /* 0x00000004110ad825 */ /* 0x100fe200078e0204 */
[----:B------:R-:W-:Y:S01]  /*11b20*/  @!P3 LOP3.LUT R21, R21, 0xfffffffe, RZ, 0xc0, !PT ;  /* 0xfffffffe1515b812 */ /* 0x000fe200078ec0ff */
[----:B------:R1:W-:Y:S01]  /*11b30*/  @!P2 ST.E.64 desc[UR6][R6.64], R70 ;  /* 0x000000460600a985 */ /* 0x0003e2000c101b06 */
[C---:B------:R-:W-:Y:S01]  /*11b40*/  IADD3 R18, R3.reuse, 0x88, RZ ;  /* 0x0000008803127810 */ /* 0x040fe20007ffe0ff */
[----:B------:R-:W-:Y:S01]  /*11b50*/  VIADD R2, R3, 0x98 ;  /* 0x0000009803027836 */ /* 0x000fe20000000000 */
[----:B------:R-:W-:Y:S01]  /*11b60*/  ISETP.GE.AND P0, PT, R16, UR4, PT ;  /* 0x0000000410007c0c */ /* 0x000fe2000bf06270 */
[----:B0-----:R-:W-:Y:S01]  /*11b70*/  @!P6 IMAD.WIDE R8, R13, 0x4, R4 ;  /* 0x000000040d08e825 */ /* 0x001fe200078e0204 */
[----:B------:R-:W-:-:S02]  /*11b80*/  ISETP.GE.AND P1, PT, R18, UR4, PT ;  /* 0x0000000412007c0c */ /* 0x000fc4000bf26270 */
[----:B------:R-:W-:Y:S01]  /*11b90*/  ISETP.GE.AND P2, PT, R0, UR4, PT ;  /* 0x0000000400007c0c */ /* 0x000fe2000bf46270 */
[--C-:B------:R-:W-:Y:S01]  /*11ba0*/  @!P4 IMAD.WIDE R12, R15, 0x4, R4.reuse ;  /* 0x000000040f0cc825 */ /* 0x100fe200078e0204 */
[----:B------:R0:W-:Y:S03]  /*11bb0*/  @!P6 ST.E.64 desc[UR6][R8.64], R74 ;  /* 0x0000004a0800e985 */ /* 0x0001e6000c101b06 */
[----:B------:R-:W-:Y:S01]  /*11bc0*/  @!P3 IMAD.WIDE R14, R21, 0x4, R4 ;  /* 0x00000004150eb825 */ /* 0x000fe200078e0204 */
[----:B------:R2:W-:Y:S01]  /*11bd0*/  @!P5 ST.E.64 desc[UR6][R10.64], R78 ;  /* 0x0000004e0a00d985 */ /* 0x0005e2000c101b06 */
[C---:B------:R-:W-:Y:S02]  /*11be0*/  IADD3 R21, R3.reuse, 0xb0, RZ ;  /* 0x000000b003157810 */ /* 0x040fe40007ffe0ff */
[C---:B------:R-:W-:Y:S01]  /*11bf0*/  VIADD R17, R3.reuse, 0xa0 ;  /* 0x000000a003117836 */ /* 0x040fe20000000000 */
[----:B------:R3:W-:Y:S01]  /*11c00*/  @!P4 ST.E.64 desc[UR6][R12.64], R82 ;  /* 0x000000520c00c985 */ /* 0x0007e2000c101b06 */
[C---:B------:R-:W-:Y:S01]  /*11c10*/  VIADD R20, R3.reuse, 0xa8 ;  /* 0x000000a803147836 */ /* 0x040fe20000000000 */
[----:B------:R-:W-:Y:S01]  /*11c20*/  @!P0 LEA.HI R16, R16, R16, RZ, 0x1 ;  /* 0x0000001010108211 */ /* 0x000fe200078f08ff */
[----:B------:R-:W-:Y:S01]  /*11c30*/  VIADD R3, R3, 0xb8 ;  /* 0x000000b803037836 */ /* 0x000fe20000000000 */
[----:B------:R4:W-:Y:S01]  /*11c40*/  @!P3 ST.E.64 desc[UR6][R14.64], R86 ;  /* 0x000000560e00b985 */ /* 0x0009e2000c101b06 */
[----:B------:R-:W-:-:S02]  /*11c50*/  ISETP.GE.AND P3, PT, R2, UR4, PT ;  /* 0x0000000402007c0c */ /* 0x000fc4000bf66270 */
[----:B------:R-:W-:Y:S02]  /*11c60*/  ISETP.GE.AND P4, PT, R17, UR4, PT ;  /* 0x0000000411007c0c */ /* 0x000fe4000bf86270 */
[----:B------:R-:W-:Y:S02]  /*11c70*/  ISETP.GE.AND P5, PT, R20, UR4, PT ;  /* 0x0000000414007c0c */ /* 0x000fe4000bfa6270 */
[----:B------:R-:W-:Y:S02]  /*11c80*/  ISETP.GE.AND P6, PT, R21, UR4, PT ;  /* 0x0000000415007c0c */ /* 0x000fe4000bfc6270 */
[----:B------:R-:W-:Y:S02]  /*11c90*/  @!P1 LEA.HI R18, R18, R18, RZ, 0x1 ;  /* 0x0000001212129211 */ /* 0x000fe400078f08ff */
[----:B-1----:R-:W-:Y:S02]  /*11ca0*/  @!P0 LOP3.LUT R7, R16, 0xfffffffe, RZ, 0xc0, !PT ;  /* 0xfffffffe10078812 */ /* 0x002fe400078ec0ff */
[----:B0-----:R-:W-:-:S02]  /*11cb0*/  @!P1 LOP3.LUT R9, R18, 0xfffffffe, RZ, 0xc0, !PT ;  /* 0xfffffffe12099812 */ /* 0x001fc400078ec0ff */
[----:B------:R-:W-:Y:S01]  /*11cc0*/  @!P2 LEA.HI R0, R0, R0, RZ, 0x1 ;  /* 0x000000000000a211 */ /* 0x000fe200078f08ff */
[--C-:B------:R-:W-:Y:S01]  /*11cd0*/  @!P0 IMAD.WIDE R6, R7, 0x4, R4.reuse ;  /* 0x0000000407068825 */ /* 0x100fe200078e0204 */
[----:B------:R-:W-:Y:S02]  /*11ce0*/  @!P3 LEA.HI R2, R2, R2, RZ, 0x1 ;  /* 0x000000020202b211 */ /* 0x000fe400078f08ff */
[----:B------:R-:W-:Y:S01]  /*11cf0*/  @!P4 LEA.HI R17, R17, R17, RZ, 0x1 ;  /* 0x000000111111c211 */ /* 0x000fe200078f08ff */
[----:B------:R-:W-:Y:S01]  /*11d00*/  @!P1 IMAD.WIDE R8, R9, 0x4, R4 ;  /* 0x0000000409089825 */ /* 0x000fe200078e0204 */
[----:B------:R-:W-:Y:S01]  /*11d10*/  @!P5 LEA.HI R20, R20, R20, RZ, 0x1 ;  /* 0x000000141414d211 */ /* 0x000fe200078f08ff */
[----:B------:R0:W-:Y:S01]  /*11d20*/  @!P0 ST.E.64 desc[UR6][R6.64], R90 ;  /* 0x0000005a06008985 */ /* 0x0001e2000c101b06 */
[----:B------:R-:W-:Y:S02]  /*11d30*/  @!P6 LEA.HI R21, R21, R21, RZ, 0x1 ;  /* 0x000000151515e211 */ /* 0x000fe400078f08ff */
[----:B--2---:R-:W-:Y:S01]  /*11d40*/  @!P2 LOP3.LUT R11, R0, 0xfffffffe, RZ, 0xc0, !PT ;  /* 0xfffffffe000ba812 */ /* 0x004fe200078ec0ff */
[----:B------:R1:W-:Y:S01]  /*11d50*/  @!P1 ST.E.64 desc[UR6][R8.64], R94 ;  /* 0x0000005e08009985 */ /* 0x0003e2000c101b06 */
[----:B---3--:R-:W-:-:S02]  /*11d60*/  @!P3 LOP3.LUT R13, R2, 0xfffffffe, RZ, 0xc0, !PT ;  /* 0xfffffffe020db812 */ /* 0x008fc400078ec0ff */
[----:B------:R-:W-:Y:S02]  /*11d70*/  @!P4 LOP3.LUT R17, R17, 0xfffffffe, RZ, 0xc0, !PT ;  /* 0xfffffffe1111c812 */ /* 0x000fe400078ec0ff */
[----:B------:R-:W-:Y:S02]  /*11d80*/  ISETP.GE.AND P0, PT, R3, UR4, PT ;  /* 0x0000000403007c0c */ /* 0x000fe4000bf06270 */
[----:B----4-:R-:W-:Y:S02]  /*11d90*/  @!P5 LOP3.LUT R15, R20, 0xfffffffe, RZ, 0xc0, !PT ;  /* 0xfffffffe140fd812 */ /* 0x010fe400078ec0ff */
[----:B------:R-:W-:Y:S01]  /*11da0*/  @!P6 LOP3.LUT R21, R21, 0xfffffffe, RZ, 0xc0, !PT ;  /* 0xfffffffe1515e812 */ /* 0x000fe200078ec0ff */
        /* <DEDUP_REMOVED lines=17> */
.L_x_2093:
        /* <DEDUP_REMOVED lines=16> */
[----:B------:R-:W-:Y:S01]  /*11fc0*/  MOV R5, R0 ;  /* 0x0000000000057202 */ /* 0x000fe20000000f00 */
        /* <DEDUP_REMOVED lines=45> */
.L_x_2058:
        /* <DEDUP_REMOVED lines=18> */
.L_x_2096:
[----:B------:R-:W-:Y:S01]  /*123c0*/  ULDC UR42, c[0x0][0xc50] ;  /* 0x00031400002a7ab9 */ /* 0x000fe20000000800 */
[----:B------:R-:W-:Y:S01]  /*123d0*/  UMOV UR36, UR6 ;  /* 0x0000000600247c82 */ /* 0x000fe20008000000 */
[----:B------:R-:W-:-:S11]  /*123e0*/  UISETP.NE.AND UP0, UPT, UR42, 0x1, UPT ;  /* 0x000000012a00788c */ /* 0x000fd6000bf05270 */
[----:B------:R-:W-:Y:S01]  /*123f0*/  @UP0 ULDC UR4, c[0x0][0xc54] ;  /* 0x0003150000040ab9 */ /* 0x000fe20000000800 */
[----:B------:R-:W-:Y:S01]  /*12400*/  @UP0 ULDC UR7, c[0x0][0xc58] ;  /* 0x0003160000070ab9 */ /* 0x000fe20000000800 */
[----:B------:R-:W-:-:S04]  /*12410*/  UIMAD.WIDE.U32 UR4, UR6, UR4, URZ ;  /* 0x00000004060472a5 */ /* 0x000fc8000f8e003f */
[----:B------:R-:W-:-:S12]  /*12420*/  @UP0 USHF.R.U32.HI UR36, URZ, UR7, UR5 ;  /* 0x000000073f240299 */ /* 0x000fd80008011605 */
.L_x_2097:
[----:B------:R-:W-:Y:S01]  /*12430*/  ISETP.GE.AND P0, PT, R18, RZ, PT ;  /* 0x000000ff1200720c */ /* 0x000fe20003f06270 */
[----:B------:R-:W-:Y:S01]  /*12440*/  UIADD3 UR4, -UR36, URZ, URZ ;  /* 0x0000003f24047290 */ /* 0x000fe2000fffe13f */
[----:B------:R-:W-:Y:S01]  /*12450*/  IMAD.MOV.U32 R9, RZ, RZ, 0x1 ;  /* 0x00000001ff097424 */ /* 0x000fe200078e00ff */
[----:B------:R-:W-:Y:S01]  /*12460*/  MOV R0, RZ ;  /* 0x000000ff00007202 */ /* 0x000fe20000000f00 */
[----:B------:R-:W-:Y:S01]  /*12470*/  IMAD.MOV.U32 R3, RZ, RZ, 0x1 ;  /* 0x00000001ff037424 */ /* 0x000fe200078e00ff */
[----:B------:R-:W-:-:S08]  /*12480*/  UIMAD UR42, UR42, UR4, UR6 ;  /* 0x000000042a2a72a4 */ /* 0x000fd0000f8e0206 */
        /* <DEDUP_REMOVED lines=8> */
[----:B------:R-:W-:Y:S02]  /*12510*/  UISETP.NE.AND.EX UP0, UPT, UR7, URZ, UPT, UP0 ;  /* 0x0000003f0700728c */ /* 0x000fe4000bf05300 */
[----:B------:R-:W-:-:S02]  /*12520*/  UIADD3 UR10, -UR5, 0x70, URZ ;  /* 0x00000070050a7890 */ /* 0x000fc4000fffe13f */
[----:B------:R-:W-:Y:S01]  /*12530*/  USEL UR7, UR6, 0x1, UP0 ;  /* 0x0000000106077887 */ /* 0x000fe20008000000 */
[----:B------:R-:W-:Y:S01]  /*12540*/  ULDC UR9, c[0x0][0x2f0] ;  /* 0x0000bc0000097ab9 */ /* 0x000fe20000000800 */
[----:B------:R-:W-:Y:S02]  /*12550*/  UMOV UR41, URZ ;  /* 0x0000003f00297c82 */ /* 0x000fe40008000000 */
[----:B------:R-:W-:Y:S02]  /*12560*/  UIMAD UR10, UR7, UR9, UR10 ;  /* 0x00000009070a72a4 */ /* 0x000fe4000f8e020a */
[----:B0-----:R-:W-:-:S03]  /*12570*/  ULEA UR8, UR4, 0x7f, 0x7 ;  /* 0x0000007f04087891 */ /* 0x001fc6000f8e383f */
[----:B------:R-:W-:Y:S02]  /*12580*/  @UP1 ULDC UR4, c[0x0][0x44c] ;  /* 0x0001130000041ab9 */ /* 0x000fe40000000800 */
[----:B------:R-:W-:Y:S02]  /*12590*/  UIMAD.WIDE.U32 UR4, UR8, UR4, URZ ;  /* 0x00000004080472a5 */ /* 0x000fe4000f8e003f */
[----:B------:R-:W-:Y:S01]  /*125a0*/  UMOV UR6, UR8 ;  /* 0x0000000800067c82 */ /* 0x000fe20008000000 */
[----:B------:R-:W-:Y:S02]  /*125b0*/  @UP1 ULDC UR8, c[0x0][0x450] ;  /* 0x0001140000081ab9 */ /* 0x000fe40000000800 */
[----:B------:R-:W-:Y:S02]  /*125c0*/  @UP1 USHF.R.U32.HI UR6, URZ, UR8, UR5 ;  /* 0x000000083f061299 */ /* 0x000fe40008011605 */
[----:B------:R-:W-:Y:S02]  /*125d0*/  UIMAD UR5, UR7, UR9, 0x6f ;  /* 0x0000006f070574a4 */ /* 0x000fe4000f8e0209 */
[----:B------:R-:W-:Y:S01]  /*125e0*/  UIADD3 UR7, UR10, UR6, URZ ;  /* 0x000000060a077290 */ /* 0x000fe2000fffe03f */
[----:B------:R-:W-:-:S02]  /*125f0*/  UMOV UR4, URZ ;  /* 0x0000003f00047c82 */ /* 0x000fc40008000000 */
[----:B------:R-:W-:Y:S01]  /*12600*/  UMOV UR6, URZ ;  /* 0x0000003f00067c82 */ /* 0x000fe20008000000 */
[----:B------:R-:W-:Y:S02]  /*12610*/  UIMAD.WIDE UR4, UR5, -0x6db6db6d, UR4 ;  /* 0x92492493050478a5 */ /* 0x000fe4000f8e0204 */
[----:B------:R-:W-:Y:S02]  /*12620*/  UIMAD.WIDE UR6, UR7, -0x6db6db6d, UR6 ;  /* 0x92492493070678a5 */ /* 0x000fe4000f8e0206 */
[----:B------:R-:W-:Y:S02]  /*12630*/  USHF.R.U32.HI UR8, URZ, 0x1f, UR5 ;  /* 0x0000001f3f087899 */ /* 0x000fe40008011605 */
[----:B------:R-:W-:Y:S02]  /*12640*/  USHF.R.U32.HI UR4, URZ, 0x1f, UR7 ;  /* 0x0000001f3f047899 */ /* 0x000fe40008011607 */
[----:B------:R-:W-:Y:S02]  /*12650*/  ULEA.HI.SX32 UR8, UR5, UR8, 0x1a ;  /* 0x0000000805087291 */ /* 0x000fe4000f8fd23f */
[----:B------:R-:W-:-:S02]  /*12660*/  ULEA.HI.SX32 UR4, UR7, UR4, 0x1a ;  /* 0x0000000407047291 */ /* 0x000fc4000f8fd23f */
[----:B------:R-:W-:Y:S02]  /*12670*/  USHF.R.U32.HI UR10, URZ, 0x10, UR42 ;  /* 0x000000103f0a7899 */ /* 0x000fe4000801162a */
[----:B------:R-:W-:Y:S02]  /*12680*/  UISETP.LT.AND UP0, UPT, UR8, UR4, UPT ;  /* 0x000000040800728c */ /* 0x000fe4000bf01270 */
[----:B------:R-:W-:Y:S02]  /*12690*/  ULOP3.LUT UR42, UR42, 0xffff, URZ, 0xc0, !UPT ;  /* 0x0000ffff2a2a7892 */ /* 0x000fe4000f8ec03f */
[----:B------:R-:W-:Y:S02]  /*126a0*/  USEL UR39, UR8, UR4, UP0 ;  /* 0x0000000408277287 */ /* 0x000fe40008000000 */
[----:B------:R-:W-:Y:S02]  /*126b0*/  UISETP.NE.AND UP0, UPT, UR10, URZ, UPT ;  /* 0x0000003f0a00728c */ /* 0x000fe4000bf05270 */
[----:B------:R-:W-:-:S06]  /*126c0*/  UISETP.GE.AND UP1, UPT, UR39, 0x1, UPT ;  /* 0x000000012700788c */ /* 0x000fcc000bf26270 */
[----:B------:R-:W-:-:S03]  /*126d0*/  PLOP3.LUT P0, PT, PT, PT, UP1, 0x80, 0x0 ;  /* 0x000000000000781c */ /* 0x000fc60003f0f018 */
[----:B------:R-:W-:-:S10]  /*126e0*/  @!UP0 ULDC UR10, c[0x0][0x9f0] ;  /* 0x00027c00000a8ab9 */ /* 0x000fd40000000800 */
[----:B------:R-:W-:Y:S05]  /*126f0*/  @!P0 BRA `(.L_x_2099) ;  /* 0x0000000000848947 */ /* 0x000fea0003800000 */
[----:B------:R-:W-:Y:S01]  /*12700*/  IMAD.U32 R3, RZ, RZ, UR10 ;  /* 0x0000000aff037e24 */ /* 0x000fe2000f8e00ff */
[----:B------:R-:W-:Y:S01]  /*12710*/  UIADD3 UR6, UR10, -0x1, UR39 ;  /* 0xffffffff0a067890 */ /* 0x000fe2000fffe027 */
[----:B------:R-:W-:-:S03]  /*12720*/  UMOV UR4, URZ ;  /* 0x0000003f00047c82 */ /* 0x000fc60008000000 */
[-C--:B------:R-:W-:Y:S02]  /*12730*/  IABS R0, R3.reuse ;  /* 0x0000000300007213 */ /* 0x080fe40000000000 */
[----:B------:R-:W-:Y:S01]  /*12740*/  IABS R4, R3 ;  /* 0x0000000300047213 */ /* 0x000fe20000000000 */
[----:B------:R-:W-:Y:S01]  /*12750*/  IMAD.U32 R3, RZ, RZ, UR6 ;  /* 0x00000006ff037e24 */ /* 0x000fe2000f8e00ff */
[----:B------:R-:W-:Y:S01]  /*12760*/  R2UR UR11, R0 ;  /* 0x00000000000b72ca */ /* 0x000fe200000e0000 */
[----:B------:R-:W-:Y:S01]  /*12770*/  ULOP3.LUT UR6, UR6, UR10, URZ, 0x3c, !UPT ;  /* 0x0000000a06067292 */ /* 0x000fe2000f8e3c3f */
[----:B------:R-:W-:-:S11]  /*12780*/  IADD3 R4, RZ, -R4, RZ ;  /* 0x80000004ff047210 */ /* 0x000fd60007ffe0ff */
[----:B------:R-:W0:Y:S08]  /*12790*/  I2F.RP R0, UR11 ;  /* 0x0000000b00007d06 */ /* 0x000e300008209400 */
[----:B0-----:R-:W0:Y:S02]  /*127a0*/  MUFU.RCP R0, R0 ;  /* 0x0000000000007308 */ /* 0x001e240000001000 */
[----:B0-----:R-:W-:Y:S01]  /*127b0*/  VIADD R2, R0, 0xffffffe ;  /* 0x0ffffffe00027836 */ /* 0x001fe20000000000 */
[----:B------:R-:W-:Y:S01]  /*127c0*/  IABS R0, R3 ;  /* 0x0000000300007213 */ /* 0x000fe20000000000 */
[----:B------:R-:W-:-:S03]  /*127d0*/  IMAD.MOV.U32 R3, RZ, RZ, R4 ;  /* 0x000000ffff037224 */ /* 0x000fc600078e0004 */
[----:B------:R-:W-:Y:S01]  /*127e0*/  R2UR UR8, R0 ;  /* 0x00000000000872ca */ /* 0x000fe200000e0000 */
[----:B------:R-:W0:Y:S01]  /*127f0*/  F2I.FTZ.U32.TRUNC.NTZ R2, R2 ;  /* 0x0000000200027305 */ /* 0x000e22000021f000 */
        /* <DEDUP_REMOVED lines=17> */
.L_x_2099:
[----:B------:R-:W-:Y:S01]  /*12910*/  UIMAD UR40, UR42, UR41, URZ ;  /* 0x000000292a2872a4 */ /* 0x000fe2000f8e023f */
[----:B------:R-:W-:-:S05]  /*12920*/  IMAD.U32 R0, RZ, RZ, UR39 ;  /* 0x00000027ff007e24 */ /* 0x000fca000f8e00ff */
[----:B------:R-:W-:-:S05]  /*12930*/  IMAD.U32 R3, RZ, RZ, UR40 ;  /* 0x00000028ff037e24 */ /* 0x000fca000f8e00ff */
[----:B------:R-:W-:Y:S01]  /*12940*/  VIADDMNMX R17, R3, UR41, R0, PT ;  /* 0x0000002903117c46 */ /* 0x000fe2000b800100 */
[----:B------:R-:W-:Y:S01]  /*12950*/  IMAD.MOV.U32 R0, RZ, RZ, RZ ;  /* 0x000000ffff007224 */ /* 0x000fe200078e00ff */
[----:B------:R-:W-:Y:S02]  /*12960*/  MOV R3, 0x1 ;  /* 0x0000000100037802 */ /* 0x000fe40000000f00 */
        /* <DEDUP_REMOVED lines=16> */
[----:B------:R-:W0:Y:S01]  /*12a70*/  LDC.64 R2, c[0x4][R2] ;  /* 0x0100000002027b82 */ /* 0x000e220000000a00 */
[----:B------:R-:W-:Y:S02]  /*12a80*/  IMAD.U32 R5, RZ, RZ, UR7 ;  /* 0x00000007ff057e24 */ /* 0x000fe4000f8e00ff */
[----:B------:R-:W-:Y:S02]  /*12a90*/  IMAD.U32 R6, RZ, RZ, UR8 ;  /* 0x00000008ff067e24 */ /* 0x000fe4000f8e00ff */
[----:B------:R-:W-:-:S02]  /*12aa0*/  IMAD.U32 R7, RZ, RZ, UR9 ;  /* 0x00000009ff077e24 */ /* 0x000fc4000f8e00ff */
[----:B------:R-:W-:Y:S02]  /*12ab0*/  IMAD.U32 R11, RZ, RZ, UR5 ;  /* 0x00000005ff0b7e24 */ /* 0x000fe4000f8e00ff */
[----:B------:R-:W-:Y:S02]  /*12ac0*/  IMAD.MOV.U32 R8, RZ, RZ, 0x70 ;  /* 0x00000070ff087424 */ /* 0x000fe400078e00ff */
[----:B------:R-:W-:Y:S02]  /*12ad0*/  IMAD.MOV.U32 R12, RZ, RZ, 0x1 ;  /* 0x00000001ff0c7424 */ /* 0x000fe400078e00ff */
[----:B------:R-:W-:-:S07]  /*12ae0*/  IMAD.MOV.U32 R13, RZ, RZ, RZ ;  /* 0x000000ffff0d7224 */ /* 0x000fce00078e00ff */
[----:B------:R-:W-:-:S07]  /*12af0*/  LEPC R20, `(.L_x_2100) ;  /* 0x000000001014794e */ /* 0x000fce0000000000 */
[----:B0-----:R-:W-:Y:S05]  /*12b00*/  CALL.ABS.NOINC R2 ;  /* 0x0000000002007343 */ /* 0x001fea0003c00000 */
.L_x_2100:
        /* <DEDUP_REMOVED lines=9> */
[----:B------:R-:W-:Y:S01]  /*12ba0*/  MOV R4, UR6 ;  /* 0x0000000600047c02 */ /* 0x000fe20008000f00 */
[----:B------:R-:W-:Y:S01]  /*12bb0*/  IMAD.U32 R5, RZ, RZ, UR7 ;  /* 0x00000007ff057e24 */ /* 0x000fe2000f8e00ff */
[----:B------:R-:W-:Y:S01]  /*12bc0*/  MOV R11, UR5 ;  /* 0x00000005000b7c02 */ /* 0x000fe20008000f00 */
        /* <DEDUP_REMOVED lines=8> */
.L_x_2102:
        /* <DEDUP_REMOVED lines=15> */
.L_x_2101:
        /* <DEDUP_REMOVED lines=21> */
.L_x_2187:
        /* <DEDUP_REMOVED lines=8> */
.L_x_2190:
[----:B------:R-:W-:Y:S05]  /*12f10*/  @!P6 BRA `(.L_x_2104) ;  /* 0x000000040008e947 */ /* 0x000fea0003800000 */
[----:B------:R-:W-:Y:S01]  /*12f20*/  IMAD.MOV.U32 R16, RZ, RZ, R18 ;  /* 0x000000ffff107224 */ /* 0x000fe200078e0012 */
[----:B------:R-:W-:Y:S06]  /*12f30*/  @!P1 BRA `(.L_x_2106) ;  /* 0x00000000004c9947 */ /* 0x000fec0003800000 */
[----:B------:R-:W1:Y:S01]  /*12f40*/  LDC R6, c[0x0][0x43c] ;  /* 0x00010f00ff067b82 */ /* 0x000e620000000800 */
[----:B0-----:R-:W-:Y:S01]  /*12f50*/  MOV R0, R17 ;  /* 0x0000001100007202 */ /* 0x001fe20000000f00 */
        /* <DEDUP_REMOVED lines=17> */
.L_x_2106:
[----:B0-----:R-:W-:Y:S01]  /*13070*/  IMAD.MOV.U32 R0, RZ, RZ, 0x1 ;  /* 0x00000001ff007424 */ /* 0x001fe200078e00ff */
[----:B------:R-:W1:Y:S04]  /*13080*/  S2R R8, SR_TID.X ;  /* 0x0000000000087919 */ /* 0x000e680000002100 */
[----:B------:R-:W-:-:S04]  /*13090*/  SHF.L.U32 R0, R0, 0x1f, RZ ;  /* 0x0000001f00007819 */ /* 0x000fc800000006ff */
[----:B------:R-:W0:Y:S01]  /*130a0*/  SYNCS.PHASECHK.TRANS64.TRYWAIT P0, [UR38+0x36840], R0 ;  /* 0x03684000ff0075a7 */ /* 0x000e220008000166 */
[----:B-1----:R-:W-:-:S04]  /*130b0*/  LOP3.LUT R2, R8, 0x7f, RZ, 0xc0, !PT ;  /* 0x0000007f08027812 */ /* 0x002fc800078ec0ff */
[----:B------:R-:W-:Y:S01]  /*130c0*/  ISETP.NE.AND P1, PT, R2, RZ, PT ;  /* 0x000000ff0200720c */ /* 0x000fe20003f25270 */
[----:B0-----:R-:W-:-:S12]  /*130d0*/  @!P0 BRA `(.L_x_2107) ;  /* 0x00000038003c8947 */ /* 0x001fd80003800000 */
.L_x_2191:
[----:B------:R-:W-:Y:S05]  /*130e0*/  @P1 BRA `(.L_x_2108) ;  /* 0x0000000000181947 */ /* 0x000fea0003800000 */
[----:B------:R-:W1:Y:S01]  /*130f0*/  S2R R2, SR_TID.X ;  /* 0x0000000000027919 */ /* 0x000e620000002100 */
[----:B0-----:R-:W-:-:S04]  /*13100*/  MOV R0, 0xa800 ;  /* 0x0000a80000007802 */ /* 0x001fc80000000f00 */
[----:B------:R2:W-:Y:S01]  /*13110*/  SYNCS.ARRIVE.TRANS64 RZ, [UR38+0x36830], R0 ;  /* 0x03683000ffff79a7 */ /* 0x0005e20008000026 */
[----:B-1----:R-:W-:-:S13]  /*13120*/  LOP3.LUT P0, RZ, R2, 0x1f, RZ, 0xc0, !PT ;  /* 0x0000001f02ff7812 */ /* 0x002fda000780c0ff */
[----:B--2---:R-:W-:Y:S05]  /*13130*/  @!P0 BRA `(.L_x_2108) ;  /* 0x0000000000048947 */ /* 0x004fea0003800000 */
[----:B------:R-:W-:Y:S01]  /*13140*/  BPT.TRAP 0x1 ;  /* 0x000000040000795c */ /* 0x000fe20000300000 */
.L_x_2108:
        /* <DEDUP_REMOVED lines=31> */
.L_x_2104:
        /* <DEDUP_REMOVED lines=21> */
[----:B01----:R-:W-:Y:S05]  /*13490*/  CALL.ABS.NOINC R2 ;  /* 0x0000000002007343 */ /* 0x003fea0003c00000 */
.L_x_2109:
        /* <DEDUP_REMOVED lines=26> */
[----:B-1----:R-:W-:-:S04]  /*13640*/  @P0 IMAD.HI.U32 R10, R0, R9, RZ ;  /* 0x00000009000a0227 */ /* 0x002fc800078e00ff */
[----:B------:R-:W-:Y:S01]  /*13650*/  IMAD.SHL.U32 R9, R12, 0x8, RZ ;  /* 0x000000080c097824 */ /* 0x000fe200078e00ff */
[----:B0-----:R-:W-:-:S04]  /*13660*/  @P0 SHF.R.U32.HI R4, RZ, R7, R10 ;  /* 0x00000007ff040219 */ /* 0x001fc8000001160a */
[--C-:B------:R-:W-:Y:S01]  /*13670*/  SHF.R.S32.HI R5, RZ, 0x1f, R4.reuse ;  /* 0x0000001fff057819 */ /* 0x100fe20000011404 */
[----:B------:R-:W-:Y:S02]  /*13680*/  IMAD.MOV R7, RZ, RZ, -R4 ;  /* 0x000000ffff077224 */ /* 0x000fe400078e0a04 */
[----:B------:R-:W-:-:S04]  /*13690*/  IMAD.WIDE.U32 R2, R4, UR4, R2 ;  /* 0x0000000404027c25 */ /* 0x000fc8000f8e0002 */
[----:B------:R-:W-:Y:S02]  /*136a0*/  IMAD R5, R5, UR4, RZ ;  /* 0x0000000405057c24 */ /* 0x000fe4000f8e02ff */
[----:B------:R-:W-:Y:S02]  /*136b0*/  IMAD R0, R6, R7, R0 ;  /* 0x0000000706007224 */ /* 0x000fe400078e0200 */
[----:B------:R-:W-:Y:S01]  /*136c0*/  IMAD R5, R4, UR5, R5 ;  /* 0x0000000504057c24 */ /* 0x000fe2000f8e0205 */
[----:B------:R-:W-:Y:S02]  /*136d0*/  ULDC.64 UR4, c[0x0][0x2c8] ;  /* 0x0000b20000047ab9 */ /* 0x000fe40000000a00 */
[----:B------:R-:W-:Y:S02]  /*136e0*/  SHF.R.S32.HI R4, RZ, 0x1f, R0 ;  /* 0x0000001fff047819 */ /* 0x000fe40000011400 */
[----:B------:R-:W-:-:S03]  /*136f0*/  IADD3 R3, R3, R5, RZ ;  /* 0x0000000503037210 */ /* 0x000fc60007ffe0ff */
        /* <DEDUP_REMOVED lines=23> */
[----:B------:R-:W-:Y:S01]  /*13870*/  IMAD R8, R11, 0x80, R8 ;  /* 0x000000800b087824 */ /* 0x000fe200078e0208 */
[----:B------:R-:W-:Y:S01]  /*13880*/  ULDC.64 UR6, c[0x0][0x208] ;  /* 0x0000820000067ab9 */ /* 0x000fe20000000a00 */
[----:B------:R-:W1:Y:S01]  /*13890*/  SHFL.IDX PT, R14, R0, RZ, 0x181f ;  /* 0x00181fff000e7589 */ /* 0x000e6200000e0000 */
[----:B------:R-:W-:Y:S02]  /*138a0*/  IMAD R6, R6, UR4, RZ ;  /* 0x0000000406067c24 */ /* 0x000fe4000f8e02ff */
[C---:B------:R-:W-:Y:S01]  /*138b0*/  VIADD R5, R8.reuse, 0x10 ;  /* 0x0000001008057836 */ /* 0x040fe20000000000 */
[----:B------:R-:W2:Y:S02]  /*138c0*/  SHFL.IDX PT, R4, R7, 0x1, 0x181f ;  /* 0x00381f0007047f89 */ /* 0x000ea400000e0000 */
[----:B------:R-:W-:-:S13]  /*138d0*/  ISETP.GE.AND P3, PT, R8, R6, PT ;  /* 0x000000060800720c */ /* 0x000fda0003f66270 */
[----:B------:R-:W-:Y:S02]  /*138e0*/  @!P3 LEA R21, R9, UR38, 0x1 ;  /* 0x000000260915bc11 */ /* 0x000fe4000f8e08ff */
[----:B0-----:R-:W-:Y:S01]  /*138f0*/  MOV R3, R2 ;  /* 0x0000000200037202 */ /* 0x001fe20000000f00 */
[----:B-1----:R-:W-:Y:S02]  /*13900*/  IMAD.MOV.U32 R2, RZ, RZ, R14 ;  /* 0x000000ffff027224 */ /* 0x002fe400078e000e */
[----:B------:R-:W0:Y:S02]  /*13910*/  SHFL.IDX PT, R14, R0, 0x1, 0x181f ;  /* 0x00381f00000e7f89 */ /* 0x000e2400000e0000 */
[----:B------:R-:W-:-:S05]  /*13920*/  @!P3 IMAD.WIDE.U32 R2, R10, 0x2, R2 ;  /* 0x000000020a02b825 */ /* 0x000fca00078e0002 */
[----:B------:R-:W-:Y:S04]  /*13930*/  @!P3 LDGSTS.E.BYPASS.LTC128B.128 [R21+0x15400], desc[UR6][R2.64], !P2 ;  /* 0x154000000215bfae */ /* 0x000fe8000d101d46 */
[----:B------:R-:W-:Y:S04]  /*13940*/  @!P3 LDGSTS.E.BYPASS.LTC128B.128 [R21+0x19400], desc[UR6][R2.64+0x80], !P0 ;  /* 0x194000800215bfae */ /* 0x000fe8000c101d46 */
[----:B------:R1:W-:Y:S01]  /*13950*/  @!P3 LDGSTS.E.BYPASS.LTC128B.128 [R21+0x1d400], desc[UR6][R2.64+0x100], !P1 ;  /* 0x1d4001000215bfae */ /* 0x0003e2000c901d46 */
[----:B------:R-:W-:Y:S01]  /*13960*/  ISETP.GE.AND P3, PT, R5, R6, PT ;  /* 0x000000060500720c */ /* 0x000fe20003f66270 */
[----:B--2---:R-:W-:-:S02]  /*13970*/  IMAD.MOV.U32 R5, RZ, RZ, R4 ;  /* 0x000000ffff057224 */ /* 0x004fc400078e0004 */
[----:B0-----:R-:W-:Y:S02]  /*13980*/  IMAD.MOV.U32 R4, RZ, RZ, R14 ;  /* 0x000000ffff047224 */ /* 0x001fe400078e000e */
[----:B------:R-:W-:Y:S01]  /*13990*/  SHFL.IDX PT, R14, R0, 0x2, 0x181f ;  /* 0x00581f00000e7f89 */ /* 0x000fe200000e0000 */
[----:B-1----:R-:W-:-:S07]  /*139a0*/  IADD3 R3, R8, 0x20, RZ ;  /* 0x0000002008037810 */ /* 0x002fce0007ffe0ff */
[----:B------:R-:W-:Y:S01]  /*139b0*/  @!P3 IMAD.WIDE.U32 R4, R10, 0x2, R4 ;  /* 0x000000020a04b825 */ /* 0x000fe200078e0004 */
[----:B------:R-:W0:Y:S01]  /*139c0*/  SHFL.IDX PT, R2, R7, 0x2, 0x181f ;  /* 0x00581f0007027f89 */ /* 0x000e2200000e0000 */
[----:B------:R-:W-:-:S05]  /*139d0*/  @!P3 LEA R20, R9, UR38, 0x1 ;  /* 0x000000260914bc11 */ /* 0x000fca000f8e08ff */
[----:B------:R-:W-:Y:S04]  /*139e0*/  @!P3 LDGSTS.E.BYPASS.LTC128B.128 [R20+0x15c00], desc[UR6][R4.64], !P2 ;  /* 0x15c000000414bfae */ /* 0x000fe8000d101d46 */
[----:B------:R-:W-:Y:S04]  /*139f0*/  @!P3 LDGSTS.E.BYPASS.LTC128B.128 [R20+0x19c00], desc[UR6][R4.64+0x80], !P0 ;  /* 0x19c000800414bfae */ /* 0x000fe8000c101d46 */
[----:B------:R1:W-:Y:S01]  /*13a00*/  @!P3 LDGSTS.E.BYPASS.LTC128B.128 [R20+0x1dc00], desc[UR6][R4.64+0x100], !P1 ;  /* 0x1dc001000414bfae */ /* 0x0003e2000c901d46 */
[----:B------:R-:W-:Y:S01]  /*13a10*/  ISETP.GE.AND P3, PT, R3, R6, PT ;  /* 0x000000060300720c */ /* 0x000fe20003f66270 */
[----:B0-----:R-:W-:-:S02]  /*13a20*/  IMAD.MOV.U32 R3, RZ, RZ, R2 ;  /* 0x000000ffff037224 */ /* 0x001fc400078e0002 */
[----:B------:R-:W-:Y:S01]  /*13a30*/  IMAD.MOV.U32 R2, RZ, RZ, R14 ;  /* 0x000000ffff027224 */ /* 0x000fe200078e000e */
[----:B-1----:R-:W0:Y:S09]  /*13a40*/  SHFL.IDX PT, R4, R7, 0x3, 0x181f ;  /* 0x00781f0007047f89 */ /* 0x002e3200000e0000 */
        /* <DEDUP_REMOVED lines=8> */
[----:B0-----:R-:W-:Y:S01]  /*13ad0*/  IMAD.MOV.U32 R5, RZ, RZ, R4 ;  /* 0x000000ffff057224 */ /* 0x001fe200078e0004 */
[----:B-1----:R-:W-:Y:S01]  /*13ae0*/  MOV R4, R14 ;  /* 0x0000000e00047202 */ /* 0x002fe20000000f00 */
[----:B--2---:R-:W0:Y:S01]  /*13af0*/  SHFL.IDX PT, R2, R7, 0x4, 0x181f ;  /* 0x00981f0007027f89 */ /* 0x004e2200000e0000 */
[----:B------:R-:W-:-:S09]  /*13b00*/  VIADD R3, R8, 0x40 ;  /* 0x0000004008037836 */ /* 0x000fd20000000000 */
        /* <DEDUP_REMOVED lines=20> */
[----:B--2---:R-:W0:Y:S01]  /*13c50*/  SHFL.IDX PT, R2, R7, 0x6, 0x181f ;  /* 0x00d81f0007027f89 */ /* 0x004e2200000e0000 */
        /* <DEDUP_REMOVED lines=17> */
.L_x_2208:
[----:B0-----:R-:W-:Y:S01]  /*13d70*/  IADD3 R3, R8, 0x70, RZ ;  /* 0x0000007008037810 */ /* 0x001fe20007ffe0ff */
[----:B------:R-:W-:Y:S01]  /*13d80*/  BSSY B0, `(.L_x_2111) ;  /* 0x000000e000007945 */ /* 0x000fe20003800000 */
[----:B--2---:R-:W-:Y:S02]  /*13d90*/  IMAD.MOV.U32 R2, RZ, RZ, R14 ;  /* 0x000000ffff027224 */ /* 0x004fe400078e000e */
[----:B------:R-:W-:Y:S01]  /*13da0*/  ISETP.GE.AND P3, PT, R3, R6, PT ;  /* 0x000000060300720c */ /* 0x000fe20003f66270 */
[----:B-1----:R-:W-:-:S12]  /*13db0*/  IMAD.MOV.U32 R3, RZ, RZ, R4 ;  /* 0x000000ffff037224 */ /* 0x002fd800078e0004 */
        /* <DEDUP_REMOVED lines=10> */
.L_x_2112:
[----:B------:R-:W-:Y:S05]  /*13e60*/  BSYNC B0 ;  /* 0x0000000000007941 */ /* 0x000fea0003800000 */
.L_x_2111:
        /* <DEDUP_REMOVED lines=12> */
.L_x_2209:
[----:B0-----:R-:W-:Y:S01]  /*13f30*/  MOV R9, 0x1 ;  /* 0x0000000100097802 */ /* 0x001fe20000000f00 */
[----:B------:R-:W-:Y:S01]  /*13f40*/  IMAD.MOV.U32 R8, RZ, RZ, RZ ;  /* 0x000000ffff087224 */ /* 0x000fe200078e00ff */
        /* <DEDUP_REMOVED lines=26> */
.L_x_2150:
[----:B------:R-:W2:Y:S01]  /*140f0*/  LDL R2, [R1] ;  /* 0x0000000001027983 */ /* 0x000ea20000100800 */
[----:B------:R-:W-:Y:S01]  /*14100*/  VIADD R7, R7, 0xfffffffe ;  /* 0xfffffffe07077836 */ /* 0x000fe20000000000 */
[----:B------:R-:W-:Y:S04]  /*14110*/  BSSY B1, `(.L_x_2116) ;  /* 0x0000097000017945 */ /* 0x000fe80003800000 */
[----:B------:R-:W-:Y:S02]  /*14120*/  ISETP.NE.AND P1, PT, R7, RZ, PT ;  /* 0x000000ff0700720c */ /* 0x000fe40003f25270 */
[----:B--2---:R-:W-:-:S13]  /*14130*/  ISETP.NE.AND P0, PT, R2, RZ, PT ;  /* 0x000000ff0200720c */ /* 0x004fda0003f05270 */
[----:B0-----:R-:W-:Y:S05]  /*14140*/  @!P0 BRA `(.L_x_2117) ;  /* 0x00000008004c8947 */ /* 0x001fea0003800000 */
[----:B------:R-:W2:Y:S01]  /*14150*/  LDL R2, [R1+0x4] ;  /* 0x0000040001027983 */ /* 0x000ea20000100800 */
[----:B------:R-:W-:Y:S02]  /*14160*/  MOV R9, R0 ;  /* 0x0000000000097202 */ /* 0x000fe40000000f00 */
        /* <DEDUP_REMOVED lines=16> */
[----:B------:R-:W-:Y:S01]  /*14270*/  IMAD.IADD R3, R4, 0x1, R3 ;  /* 0x0000000104037824 */ /* 0x000fe200078e0203 */
[----:B------:R-:W-:Y:S01]  /*14280*/  LEA R4, P0, R2, UR4, 0x2 ;  /* 0x0000000402047c11 */ /* 0x000fe2000f8010ff */
[----:B------:R-:W-:-:S03]  /*14290*/  IMAD R9, R9, R5, R0 ;  /* 0x0000000509097224 */ /* 0x000fc600078e0200 */
[----:B------:R-:W-:-:S05]  /*142a0*/  LEA.HI.X R5, R2, UR5, R3, 0x2, P0 ;  /* 0x0000000502057c11 */ /* 0x000fca00080f1403 */
[----:B------:R0:W5:Y:S04]  /*142b0*/  LDG.E R4, desc[UR6][R4.64] ;  /* 0x0000000604047981 */ /* 0x000168000c1e1900 */
.L_x_2118:
[----:B------:R-:W1:Y:S01]  /*142c0*/  S2R R2, SR_TID.X ;  /* 0x0000000000027919 */ /* 0x000e620000002100 */
[----:B------:R-:W-:Y:S01]  /*142d0*/  BSSY B2, `(.L_x_2119) ;  /* 0x0000006000027945 */ /* 0x000fe20003800000 */
[----:B-1----:R-:W-:Y:S02]  /*142e0*/  LOP3.LUT R3, R2, 0x7f, RZ, 0xc0, !PT ;  /* 0x0000007f02037812 */ /* 0x002fe400078ec0ff */
[----:B------:R-:W-:Y:S02]  /*142f0*/  SHF.L.U32 R2, R6, 0x1f, RZ ;  /* 0x0000001f06027819 */ /* 0x000fe400000006ff */
[----:B------:R-:W-:Y:S02]  /*14300*/  ISETP.NE.AND P2, PT, R3, RZ, PT ;  /* 0x000000ff0300720c */ /* 0x000fe40003f45270 */
[----:B------:R-:W1:Y:S02]  /*14310*/  SYNCS.PHASECHK.TRANS64.TRYWAIT P0, [UR38+0x36848], R2 ;  /* 0x03684802ff0075a7 */ /* 0x000e640008000166 */
[----:B-1----:R-:W-:Y:S09]  /*14320*/  @!P0 BRA `(.L_x_2120) ;  /* 0x0000003000988947 */ /* 0x002ff20003800000 */
.L_x_2210:
[----:B------:R-:W-:Y:S05]  /*14330*/  BSYNC B2 ;  /* 0x0000000000027941 */ /* 0x000fea0003800000 */
.L_x_2119:
[----:B------:R-:W-:Y:S04]  /*14340*/  BSSY B2, `(.L_x_2121) ;  /* 0x0000007000027945 */ /* 0x000fe80003800000 */
[----:B------:R-:W-:Y:S05]  /*14350*/  @P2 BRA `(.L_x_2122) ;  /* 0x0000000000142947 */ /* 0x000fea0003800000 */
[----:B------:R-:W-:Y:S01]  /*14360*/  ISETP.NE.AND P0, PT, R10, RZ, PT ;  /* 0x000000ff0a00720c */ /* 0x000fe20003f05270 */
[----:B-1----:R-:W-:-:S04]  /*14370*/  IMAD.MOV.U32 R3, RZ, RZ, 0xa800 ;  /* 0x0000a800ff037424 */ /* 0x002fc800078e00ff */
[----:B------:R2:W-:Y:S08]  /*14380*/  SYNCS.ARRIVE.TRANS64 RZ, [UR38+0x36838], R3 ;  /* 0x03683803ffff79a7 */ /* 0x0005f00008000026 */
[----:B--2---:R-:W-:Y:S05]  /*14390*/  @!P0 BRA `(.L_x_2122) ;  /* 0x0000000000048947 */ /* 0x004fea0003800000 */
[----:B------:R-:W-:Y:S01]  /*143a0*/  BPT.TRAP 0x1 ;  /* 0x000000040000795c */ /* 0x000fe20000300000 */
.L_x_2122:
[----:B------:R-:W-:Y:S05]  /*143b0*/  BSYNC B2 ;  /* 0x0000000000027941 */ /* 0x000fea0003800000 */
.L_x_2121:
[----:B0-----:R-:W-:Y:S01]  /*143c0*/  MOV R5, RZ ;  /* 0x000000ff00057202 */ /* 0x001fe20000000f00 */
[----:B------:R-:W-:Y:S01]  /*143d0*/  ULDC.64 UR4, c[0x0][0x198] ;  /* 0x0000660000047ab9 */ /* 0x000fe20000000a00 */
[----:B------:R-:W-:Y:S01]  /*143e0*/  PLOP3.LUT P0, PT, PT, PT, PT, 0x80, 0x0 ;  /* 0x000000000000781c */ /* 0x000fe20003f0f070 */
[----:B------:R-:W-:Y:S01]  /*143f0*/  UIADD3 UR4, UP0, UR4, 0x370, URZ ;  /* 0x0000037004047890 */ /* 0x000fe2000ff1e03f */
[----:B------:R-:W-:Y:S01]  /*14400*/  R2UR UR34, R5 ;  /* 0x00000000052272ca */ /* 0x000fe200000e0000 */
[----:B-1----:R-:W-:Y:S01]  /*14410*/  IMAD R3, R9, 0x70, RZ ;  /* 0x0000007009037824 */ /* 0x002fe200078e02ff */
[----:B------:R-:W-:Y:S02]  /*14420*/  UIADD3 UR32, UR38, 0x2bc00, URZ ;  /* 0x0002bc0026207890 */ /* 0x000fe4000fffe03f */
[----:B------:R-:W-:Y:S02]  /*14430*/  UIADD3 UR33, UR38, 0x36838, URZ ;  /* 0x0003683826217890 */ /* 0x000fe4000fffe03f */
[----:B------:R-:W-:Y:S01]  /*14440*/  UIADD3.X UR5, URZ, UR5, URZ, UP0, !UPT ;  /* 0x000000053f057290 */ /* 0x000fe200087fe43f */
[----:B------:R-:W-:Y:S01]  /*14450*/  UMOV UR6, 0x0 ;  /* 0x0000000000067882 */ /* 0x000fe20000000000 */
[----:B------:R-:W-:-:S10]  /*14460*/  UMOV UR7, 0x14f00000 ;  /* 0x14f0000000077882 */ /* 0x000fd40000000000 */
.L_x_2123:
        /* <DEDUP_REMOVED lines=13> */
.L_x_2124:
        /* <DEDUP_REMOVED lines=15> */
.L_x_2125:
        /* <DEDUP_REMOVED lines=12> */
.L_x_2211:
[----:B------:R-:W-:Y:S05]  /*146f0*/  BSYNC B2 ;  /* 0x0000000000027941 */ /* 0x000fea0003800000 */
.L_x_2126:
        /* <DEDUP_REMOVED lines=9> */
.L_x_2129:
[----:B------:R-:W-:Y:S05]  /*14790*/  BSYNC B2 ;  /* 0x0000000000027941 */ /* 0x000fea0003800000 */
.L_x_2128:
        /* <DEDUP_REMOVED lines=10> */
.L_x_2130:
        /* <DEDUP_REMOVED lines=13> */
.L_x_2131:
        /* <DEDUP_REMOVED lines=13> */
.L_x_2132:
        /* <DEDUP_REMOVED lines=10> */
.L_x_2117:
[----:B------:R-:W-:Y:S05]  /*14a80*/  BSYNC B1 ;  /* 0x0000000000017941 */ /* 0x000fea0003800000 */
.L_x_2116:
        /* <DEDUP_REMOVED lines=9> */
[----:B------:R-:W1:Y:S01]  /*14b20*/  LDC R4, c[0x0][0x43c] ;  /* 0x00010f00ff047b82 */ /* 0x000e620000000800 */
[----:B------:R-:W-:Y:S01]  /*14b30*/  ULDC.64 UR4, c[0x0][0x428] ;  /* 0x00010a0000047ab9 */ /* 0x000fe20000000a00 */
[----:B------:R-:W-:Y:S01]  /*14b40*/  ULDC.64 UR6, c[0x0][0x208] ;  /* 0x0000820000067ab9 */ /* 0x000fe20000000a00 */
[----:B-1----:R-:W-:-:S13]  /*14b50*/  ISETP.NE.AND P0, PT, R4, 0x1, PT ;  /* 0x000000010400780c */ /* 0x002fda0003f05270 */
[----:B------:R-:W1:Y:S02]  /*14b60*/  @P0 LDC.64 R2, c[0x0][0x440] ;  /* 0x00011000ff020b82 */ /* 0x000e640000000a00 */
[----:B-1----:R-:W-:-:S04]  /*14b70*/  @P0 IMAD.HI.U32 R5, R11, R2, RZ ;  /* 0x000000020b050227 */ /* 0x002fc800078e00ff */
        /* <DEDUP_REMOVED lines=13> */
.L_x_2135:
[----:B------:R-:W2:Y:S01]  /*14c50*/  S2R R2, SR_TID.X ;  /* 0x0000000000027919 */ /* 0x000ea20000002100 */
[----:B------:R-:W-:Y:S01]  /*14c60*/  BSSY B2, `(.L_x_2136) ;  /* 0x0000006000027945 */ /* 0x000fe20003800000 */
[----:B--2---:R-:W-:Y:S02]  /*14c70*/  LOP3.LUT R3, R2, 0x7f, RZ, 0xc0, !PT ;  /* 0x0000007f02037812 */ /* 0x004fe400078ec0ff */
[----:B------:R-:W-:Y:S02]  /*14c80*/  SHF.L.U32 R2, R9, 0x1f, RZ ;  /* 0x0000001f09027819 */ /* 0x000fe400000006ff */
[----:B------:R-:W-:Y:S02]  /*14c90*/  ISETP.NE.AND P2, PT, R3, RZ, PT ;  /* 0x000000ff0300720c */ /* 0x000fe40003f45270 */
[----:B------:R-:W2:Y:S02]  /*14ca0*/  SYNCS.PHASECHK.TRANS64.TRYWAIT P0, [UR38+0x36840], R2 ;  /* 0x03684002ff0075a7 */ /* 0x000ea40008000166 */
[----:B--2---:R-:W-:Y:S09]  /*14cb0*/  @!P0 BRA `(.L_x_2137) ;  /* 0x0000002800648947 */ /* 0x004ff20003800000 */
.L_x_2212:
[----:B------:R-:W-:Y:S05]  /*14cc0*/  BSYNC B2 ;  /* 0x0000000000027941 */ /* 0x000fea0003800000 */
.L_x_2136:
[----:B------:R-:W-:Y:S04]  /*14cd0*/  BSSY B2, `(.L_x_2138) ;  /* 0x0000007000027945 */ /* 0x000fe80003800000 */
[----:B------:R-:W-:Y:S05]  /*14ce0*/  @P2 BRA `(.L_x_2139) ;  /* 0x0000000000142947 */ /* 0x000fea0003800000 */
[----:B------:R-:W-:Y:S01]  /*14cf0*/  ISETP.NE.AND P0, PT, R10, RZ, PT ;  /* 0x000000ff0a00720c */ /* 0x000fe20003f05270 */
[----:B--2---:R-:W-:-:S04]  /*14d00*/  IMAD.MOV.U32 R2, RZ, RZ, 0xa800 ;  /* 0x0000a800ff027424 */ /* 0x004fc800078e00ff */
[----:B------:R3:W-:Y:S08]  /*14d10*/  SYNCS.ARRIVE.TRANS64 RZ, [UR38+0x36830], R2 ;  /* 0x03683002ffff79a7 */ /* 0x0007f00008000026 */
[----:B---3--:R-:W-:Y:S05]  /*14d20*/  @!P0 BRA `(.L_x_2139) ;  /* 0x0000000000048947 */ /* 0x008fea0003800000 */
[----:B------:R-:W-:Y:S01]  /*14d30*/  BPT.TRAP 0x1 ;  /* 0x000000040000795c */ /* 0x000fe20000300000 */
.L_x_2139:
[----:B------:R-:W-:Y:S05]  /*14d40*/  BSYNC B2 ;  /* 0x0000000000027941 */ /* 0x000fea0003800000 */
.L_x_2138:
[----:B0-----:R-:W-:Y:S01]  /*14d50*/  IMAD.MOV.U32 R14, RZ, RZ, RZ ;  /* 0x000000ffff0e7224 */ /* 0x001fe200078e00ff */
[----:B------:R-:W-:Y:S01]  /*14d60*/  ULDC.64 UR4, c[0x0][0x198] ;  /* 0x0000660000047ab9 */ /* 0x000fe20000000a00 */
[----:B------:R-:W-:Y:S01]  /*14d70*/  PLOP3.LUT P0, PT, PT, PT, PT, 0x80, 0x0 ;  /* 0x000000000000781c */ /* 0x000fe20003f0f070 */
[----:B------:R-:W-:Y:S01]  /*14d80*/  UIADD3 UR4, UP0, UR4, 0x370, URZ ;  /* 0x0000037004047890 */ /* 0x000fe2000ff1e03f */
[----:B--2---:R-:W-:Y:S01]  /*14d90*/  IMAD R2, R11, 0x70, RZ ;  /* 0x000000700b027824 */ /* 0x004fe200078e02ff */
[----:B------:R-:W-:Y:S01]  /*14da0*/  R2UR UR10, R14 ;  /* 0x000000000e0a72ca */ /* 0x000fe200000e0000 */
[----:B------:R-:W-:Y:S02]  /*14db0*/  UIADD3 UR8, UR38, 0x21400, URZ ;  /* 0x0002140026087890 */ /* 0x000fe4000fffe03f */
[----:B------:R-:W-:Y:S02]  /*14dc0*/  UIADD3 UR9, UR38, 0x36830, URZ ;  /* 0x0003683026097890 */ /* 0x000fe4000fffe03f */
[----:B------:R-:W-:Y:S01]  /*14dd0*/  UIADD3.X UR5, URZ, UR5, URZ, UP0, !UPT ;  /* 0x000000053f057290 */ /* 0x000fe200087fe43f */
[----:B------:R-:W-:Y:S01]  /*14de0*/  UMOV UR6, 0x0 ;  /* 0x0000000000067882 */ /* 0x000fe20000000000 */
[----:B------:R-:W-:-:S10]  /*14df0*/  UMOV UR7, 0x14f00000 ;  /* 0x14f0000000077882 */ /* 0x000fd40000000000 */
.L_x_2140:
        /* <DEDUP_REMOVED lines=8> */
[----:B-1----:R-:W-:Y:S01]  /*14e80*/  IMAD.MOV.U32 R5, RZ, RZ, 0x40 ;  /* 0x00000040ff057424 */ /* 0x002fe200078e00ff */
[----:B------:R-:W-:Y:S01]  /*14e90*/  PLOP3.LUT P0, PT, PT, PT, PT, 0x80, 0x0 ;  /* 0x000000000000781c */ /* 0x000fe20003f0f070 */
[----:B------:R-:W-:Y:S01]  /*14ea0*/  UIADD3 UR8, UR38, 0x24c00, URZ ;  /* 0x00024c0026087890 */ /* 0x000fe2000fffe03f */
[----:B------:R-:W-:Y:S02]  /*14eb0*/  UMOV UR6, 0x0 ;  /* 0x0000000000067882 */ /* 0x000fe40000000000 */
[----:B------:R-:W-:Y:S01]  /*14ec0*/  R2UR UR10, R5 ;  /* 0x00000000050a72ca */ /* 0x000fe200000e0000 */
[----:B------:R-:W-:-:S14]  /*14ed0*/  UMOV UR7, 0x14f00000 ;  /* 0x14f0000000077882 */ /* 0x000fdc0000000000 */
.L_x_2141:
        /* <DEDUP_REMOVED lines=14> */
.L_x_2142:
        /* <DEDUP_REMOVED lines=12> */
.L_x_2213:
[----:B------:R-:W-:Y:S05]  /*15080*/  BSYNC B2 ;  /* 0x0000000000027941 */ /* 0x000fea0003800000 */
.L_x_2143:
        /* <DEDUP_REMOVED lines=9> */
.L_x_2146:
[----:B------:R-:W-:Y:S05]  /*15120*/  BSYNC B2 ;  /* 0x0000000000027941 */ /* 0x000fea0003800000 */
.L_x_2145:
        /* <DEDUP_REMOVED lines=10> */
.L_x_2147:
        /* <DEDUP_REMOVED lines=13> */
.L_x_2148:
        /* <DEDUP_REMOVED lines=13> */
.L_x_2149:
        /* <DEDUP_REMOVED lines=8> */
[----:B------:R-:W-:Y:S01]  /*153f0*/  IMAD.MOV.U32 R17, RZ, RZ, R11 ;  /* 0x000000ffff117224 */ /* 0x000fe200078e000b */
[----:B------:R-:W-:-:S07]  /*15400*/  MOV R16, R4 ;  /* 0x0000000400107202 */ /* 0x000fce0000000f00 */
.L_x_2134:
[----:B------:R-:W-:Y:S05]  /*15410*/  BSYNC B1 ;  /* 0x0000000000017941 */ /* 0x000fea0003800000 */
.L_x_2133:
[----:B------:R-:W-:Y:S02]  /*15420*/  VIADD R0, R0, 0xfffffffe ;  /* 0xfffffffe00007836 */ /* 0x000fe40000000000 */
[----:B------:R-:W-:Y:S01]  /*15430*/  IMAD.MOV.U32 R6, RZ, RZ, R9 ;  /* 0x000000ffff067224 */ /* 0x000fe200078e0009 */
[----:B------:R-:W-:Y:S06]  /*15440*/  @P1 BRA `(.L_x_2150) ;  /* 0xffffffec00281947 */ /* 0x000fec000383ffff */
[----:B------:R-:W-:Y:S05]  /*15450*/  BSYNC B0 ;  /* 0x0000000000007941 */ /* 0x000fea0003800000 */
.L_x_2115:
        /* <DEDUP_REMOVED lines=10> */
[----:B------:R-:W1:Y:S01]  /*15500*/  LDC R7, c[0x0][0x43c] ;  /* 0x00010f00ff077b82 */ /* 0x000e620000000800 */
[----:B------:R-:W-:Y:S01]  /*15510*/  IMAD.MOV.U32 R6, RZ, RZ, R0 ;  /* 0x000000ffff067224 */ /* 0x000fe200078e0000 */
[----:B------:R-:W-:Y:S01]  /*15520*/  ULDC.64 UR4, c[0x0][0x428] ;  /* 0x00010a0000047ab9 */ /* 0x000fe20000000a00 */
[----:B------:R-:W-:Y:S01]  /*15530*/  ULDC.64 UR6, c[0x0][0x208] ;  /* 0x0000820000067ab9 */ /* 0x000fe20000000a00 */
[----:B------:R-:W-:-:S04]  /*15540*/  IMAD R19, R19, UR4, RZ ;  /* 0x0000000413137c24 */ /* 0x000fc8000f8e02ff */
[----:B------:R-:W-:Y:S01]  /*15550*/  IMAD R19, R18, UR5, R19 ;  /* 0x0000000512137c24 */ /* 0x000fe2000f8e0213 */
[----:B-1----:R-:W-:-:S13]  /*15560*/  ISETP.NE.AND P0, PT, R7, 0x1, PT ;  /* 0x000000010700780c */ /* 0x002fda0003f05270 */
[----:B------:R-:W1:Y:S02]  /*15570*/  @P0 LDC.64 R2, c[0x0][0x440] ;  /* 0x00011000ff020b82 */ /* 0x000e640000000a00 */
[----:B-1----:R-:W-:-:S05]  /*15580*/  @P0 IMAD.HI.U32 R2, R0, R2, RZ ;  /* 0x0000000200020227 */ /* 0x002fca00078e00ff */
[----:B------:R-:W-:-:S04]  /*15590*/  @P0 SHF.R.U32.HI R6, RZ, R3, R2 ;  /* 0x00000003ff060219 */ /* 0x000fc80000011602 */
[----:B------:R-:W-:Y:S02]  /*155a0*/  SHF.R.S32.HI R3, RZ, 0x1f, R6 ;  /* 0x0000001fff037819 */ /* 0x000fe40000011406 */
[----:B------:R-:W-:-:S05]  /*155b0*/  MOV R2, R6 ;  /* 0x0000000600027202 */ /* 0x000fca0000000f00 */
        /* <DEDUP_REMOVED lines=8> */
.L_x_2152:
[----:B------:R-:W2:Y:S01]  /*15640*/  S2R R2, SR_TID.X ;  /* 0x0000000000027919 */ /* 0x000ea20000002100 */
[----:B------:R-:W-:Y:S01]  /*15650*/  BSSY B1, `(.L_x_2153) ;  /* 0x0000006000017945 */ /* 0x000fe20003800000 */
[----:B--2---:R-:W-:Y:S02]  /*15660*/  LOP3.LUT R3, R2, 0x7f, RZ, 0xc0, !PT ;  /* 0x0000007f02037812 */ /* 0x004fe400078ec0ff */
[----:B------:R-:W-:Y:S02]  /*15670*/  SHF.L.U32 R2, R9, 0x1f, RZ ;  /* 0x0000001f09027819 */ /* 0x000fe400000006ff */
[----:B------:R-:W-:Y:S02]  /*15680*/  ISETP.NE.AND P1, PT, R3, RZ, PT ;  /* 0x000000ff0300720c */ /* 0x000fe40003f25270 */
[----:B------:R-:W2:Y:S02]  /*15690*/  SYNCS.PHASECHK.TRANS64.TRYWAIT P0, [UR38+0x36848], R2 ;  /* 0x03684802ff0075a7 */ /* 0x000ea40008000166 */
[----:B--2---:R-:W-:Y:S09]  /*156a0*/  @!P0 BRA `(.L_x_2154) ;  /* 0x0000002000188947 */ /* 0x004ff20003800000 */
.L_x_2214:
[----:B------:R-:W-:Y:S05]  /*156b0*/  BSYNC B1 ;  /* 0x0000000000017941 */ /* 0x000fea0003800000 */
.L_x_2153:
[----:B------:R-:W-:Y:S04]  /*156c0*/  BSSY B1, `(.L_x_2155) ;  /* 0x0000007000017945 */ /* 0x000fe80003800000 */
[----:B------:R-:W-:Y:S05]  /*156d0*/  @P1 BRA `(.L_x_2156) ;  /* 0x0000000000141947 */ /* 0x000fea0003800000 */
[----:B------:R-:W-:Y:S01]  /*156e0*/  ISETP.NE.AND P0, PT, R10, RZ, PT ;  /* 0x000000ff0a00720c */ /* 0x000fe20003f05270 */
[----:B--2---:R-:W-:-:S04]  /*156f0*/  IMAD.MOV.U32 R3, RZ, RZ, 0xa800 ;  /* 0x0000a800ff037424 */ /* 0x004fc800078e00ff */
[----:B------:R3:W-:Y:S08]  /*15700*/  SYNCS.ARRIVE.TRANS64 RZ, [UR38+0x36838], R3 ;  /* 0x03683803ffff79a7 */ /* 0x0007f00008000026 */
[----:B---3--:R-:W-:Y:S05]  /*15710*/  @!P0 BRA `(.L_x_2156) ;  /* 0x0000000000048947 */ /* 0x008fea0003800000 */
[----:B------:R-:W-:Y:S01]  /*15720*/  BPT.TRAP 0x1 ;  /* 0x000000040000795c */ /* 0x000fe20000300000 */
.L_x_2156:
[----:B------:R-:W-:Y:S05]  /*15730*/  BSYNC B1 ;  /* 0x0000000000017941 */ /* 0x000fea0003800000 */
.L_x_2155:
[----:B------:R-:W-:Y:S01]  /*15740*/  IMAD.MOV.U32 R7, RZ, RZ, RZ ;  /* 0x000000ffff077224 */ /* 0x000fe200078e00ff */
        /* <DEDUP_REMOVED lines=10> */
.L_x_2157:
[----:B------:R-:W-:-:S13]  /*157f0*/  @P0 ELECT P2, URZ, PT ;  /* 0x00000000003f082f */ /* 0x000fda0003840000 */
[----:B-----5:R-:W-:Y:S01]  /*15800*/  @P2 R2UR UR13, R4 ;  /* 0x00000000040d22ca */ /* 0x020fe200000e0000 */
[----:B------:R-:W-:Y:S01]  /*15810*/  UMOV UR12, UR36 ;  /* 0x00000024000c7c82 */ /* 0x000fe20008000000 */
[----:B------:R-:W-:Y:S02]  /*15820*/  @P2 R2UR UR11, R3 ;  /* 0x00000000030b22ca */ /* 0x000fe400000e0000 */
[----:B------:R-:W-:Y:S02]  /*15830*/  @P2 PLOP3.LUT P0, PT, P2, PT, PT, 0x8, 0x0 ;  /* 0x000000000000281c */ /* 0x000fe4000170e170 */
[----:B------:R-:W-:-:S09]  /*15840*/  PLOP3.LUT P2, PT, PT, PT, PT, 0x8, 0x0 ;  /* 0x000000000000781c */ /* 0x000fd20003f4e170 */
[----:B------:R2:W-:Y:S02]  /*15850*/  UTMALDG.4D [UR8], [UR4], desc[UR6] ;  /* 0x00000608040075b4 */ /* 0x0005e40008019000 */
[----:B--2---:R-:W-:Y:S05]  /*15860*/  @P0 BRA.U.ANY `(.L_x_2157) ;  /* 0xfffffffd00e00947 */ /* 0x004fea000393ffff */
[----:B------:R-:W-:Y:S01]  /*15870*/  MOV R6, 0x40 ;  /* 0x0000004000067802 */ /* 0x000fe20000000f00 */
[----:B------:R-:W-:Y:S01]  /*15880*/  UIADD3 UR8, UR38, 0x2f400, URZ ;  /* 0x0002f40026087890 */ /* 0x000fe2000fffe03f */
[----:B------:R-:W-:Y:S01]  /*15890*/  PLOP3.LUT P0, PT, PT, PT, PT, 0x80, 0x0 ;  /* 0x000000000000781c */ /* 0x000fe20003f0f070 */
[----:B------:R-:W-:Y:S01]  /*158a0*/  UMOV UR6, 0x0 ;  /* 0x0000000000067882 */ /* 0x000fe20000000000 */
[----:B------:R-:W-:Y:S01]  /*158b0*/  R2UR UR10, R6 ;  /* 0x00000000060a72ca */ /* 0x000fe200000e0000 */
[----:B------:R-:W-:-:S14]  /*158c0*/  UMOV UR7, 0x14f00000 ;  /* 0x14f0000000077882 */ /* 0x000fdc0000000000 */
.L_x_2158:
        /* <DEDUP_REMOVED lines=8> */
[----:B-1----:R-:W-:Y:S01]  /*15950*/  IMAD.MOV.U32 R5, RZ, RZ, 0x80 ;  /* 0x00000080ff057424 */ /* 0x002fe200078e00ff */
[----:B------:R-:W-:Y:S01]  /*15960*/  PLOP3.LUT P0, PT, PT, PT, PT, 0x80, 0x0 ;  /* 0x000000000000781c */ /* 0x000fe20003f0f070 */
[----:B------:R-:W-:Y:S01]  /*15970*/  UIADD3 UR8, UR38, 0x32c00, URZ ;  /* 0x00032c0026087890 */ /* 0x000fe2000fffe03f */
[----:B------:R-:W-:Y:S02]  /*15980*/  UMOV UR6, 0x0 ;  /* 0x0000000000067882 */ /* 0x000fe40000000000 */
[----:B------:R-:W-:Y:S01]  /*15990*/  R2UR UR10, R5 ;  /* 0x00000000050a72ca */ /* 0x000fe200000e0000 */
[----:B------:R-:W-:-:S14]  /*159a0*/  UMOV UR7, 0x14f00000 ;  /* 0x14f0000000077882 */ /* 0x000fdc0000000000 */
.L_x_2159:
        /* <DEDUP_REMOVED lines=8> */
[----:B------:R-:W1:Y:S01]  /*15a30*/  SYNCS.PHASECHK.TRANS64.TRYWAIT P0, [UR38+0x36860], R2 ;  /* 0x03686002ff0075a7 */ /* 0x000e620008000166 */
[----:B------:R-:W-:Y:S04]  /*15a40*/  BSSY B1, `(.L_x_2160) ;  /* 0x0000002000017945 */ /* 0x000fe80003800000 */
[----:B-1----:R-:W-:Y:S05]  /*15a50*/  @!P0 BRA `(.L_x_2161) ;  /* 0x0000001c00448947 */ /* 0x002fea0003800000 */
.L_x_2215:
[----:B------:R-:W-:Y:S05]  /*15a60*/  BSYNC B1 ;  /* 0x0000000000017941 */ /* 0x000fea0003800000 */
.L_x_2160:
[----:B------:R-:W-:Y:S01]  /*15a70*/  BSSY B1, `(.L_x_2162) ;  /* 0x0000009000017945 */ /* 0x000fe20003800000 */
[----:B-1----:R-:W-:Y:S02]  /*15a80*/  IMAD.MOV.U32 R2, RZ, RZ, 0x0 ;  /* 0x00000000ff027424 */ /* 0x002fe400078e00ff */
[----:B------:R-:W-:Y:S01]  /*15a90*/  IMAD.MOV.U32 R3, RZ, RZ, 0x14f00000 ;  /* 0x14f00000ff037424 */ /* 0x000fe200078e00ff */
[----:B------:R-:W-:Y:S06]  /*15aa0*/  @P1 BRA `(.L_x_2163) ;  /* 0x0000000000141947 */ /* 0x000fec0003800000 */
[----:B------:R-:W-:Y:S01]  /*15ab0*/  ISETP.NE.AND P0, PT, R10, RZ, PT ;  /* 0x000000ff0a00720c */ /* 0x000fe20003f05270 */
[----:B------:R-:W-:-:S04]  /*15ac0*/  IMAD.MOV.U32 R11, RZ, RZ, 0xa800 ;  /* 0x0000a800ff0b7424 */ /* 0x000fc800078e00ff */
[----:B------:R1:W-:Y:S08]  /*15ad0*/  SYNCS.ARRIVE.TRANS64 RZ, [UR38+0x36850], R11 ;  /* 0x0368500bffff79a7 */ /* 0x0003f00008000026 */
[----:B-1----:R-:W-:Y:S05]  /*15ae0*/  @!P0 BRA `(.L_x_2163) ;  /* 0x0000000000048947 */ /* 0x002fea0003800000 */
[----:B------:R-:W-:Y:S01]  /*15af0*/  BPT.TRAP 0x1 ;  /* 0x000000040000795c */ /* 0x000fe20000300000 */
.L_x_2163:
[----:B------:R-:W-:Y:S05]  /*15b00*/  BSYNC B1 ;  /* 0x0000000000017941 */ /* 0x000fea0003800000 */
.L_x_2162:
        /* <DEDUP_REMOVED lines=10> */
.L_x_2164:
        /* <DEDUP_REMOVED lines=13> */
.L_x_2165:
        /* <DEDUP_REMOVED lines=13> */
.L_x_2166:
        /* <DEDUP_REMOVED lines=8> */
[----:B------:R-:W-:Y:S01]  /*15dd0*/  MOV R17, R0 ;  /* 0x0000000000117202 */ /* 0x000fe20000000f00 */
[----:B------:R-:W-:-:S07]  /*15de0*/  IMAD.MOV.U32 R16, RZ, RZ, R4 ;  /* 0x000000ffff107224 */ /* 0x000fce00078e0004 */
.L_x_2151:
[----:B------:R-:W-:Y:S05]  /*15df0*/  BSYNC B0 ;  /* 0x0000000000007941 */ /* 0x000fea0003800000 */
.L_x_2114:
        /* <DEDUP_REMOVED lines=12> */
.L_x_2216:
[----:B------:R-:W-:Y:S05]  /*15ec0*/  BSYNC B1 ;  /* 0x0000000000017941 */ /* 0x000fea0003800000 */
.L_x_2169:
        /* <DEDUP_REMOVED lines=8> */
.L_x_2172:
[----:B------:R-:W-:Y:S05]  /*15f50*/  BSYNC B1 ;  /* 0x0000000000017941 */ /* 0x000fea0003800000 */
.L_x_2171:
        /* <DEDUP_REMOVED lines=13> */
.L_x_2173:
        /* <DEDUP_REMOVED lines=13> */
.L_x_2174:
        /* <DEDUP_REMOVED lines=13> */
.L_x_2175:
        /* <DEDUP_REMOVED lines=8> */
.L_x_2168:
[----:B------:R-:W-:Y:S05]  /*16250*/  BSYNC B0 ;  /* 0x0000000000007941 */ /* 0x000fea0003800000 */
.L_x_2167:
[----:B-1----:R-:W-:Y:S02]  /*16260*/  VIADD R0, R8, 0x1 ;  /* 0x0000000108007836 */ /* 0x002fe40000000000 */
[----:B------:R-:W-:-:S03]  /*16270*/  IMAD.MOV.U32 R3, RZ, RZ, RZ ;  /* 0x000000ffff037224 */ /* 0x000fc600078e00ff */
[----:B------:R-:W-:-:S04]  /*16280*/  ISETP.NE.AND P0, PT, R0, 0x2, PT ;  /* 0x000000020000780c */ /* 0x000fc80003f05270 */
[----:B------:R-:W-:Y:S02]  /*16290*/  SEL R2, RZ, 0x1, P0 ;  /* 0x00000001ff027807 */ /* 0x000fe40000000000 */
[----:B------:R-:W-:Y:S02]  /*162a0*/  SEL R0, R0, RZ, P0 ;  /* 0x000000ff00007207 */ /* 0x000fe40000000000 */
[----:B------:R-:W-:-:S07]  /*162b0*/  LOP3.LUT R9, R9, R2, RZ, 0x3c, !PT ;  /* 0x0000000209097212 */ /* 0x000fce00078e3cff */
.L_x_2098:
[----:B------:R-:W1:Y:S01]  /*162c0*/  S2R R5, SR_CgaCtaId ;  /* 0x0000000000057919 */ /* 0x000e620000008800 */
[----:B------:R-:W-:Y:S02]  /*162d0*/  MOV R2, 0x400 ;  /* 0x0000040000027802 */ /* 0x000fe40000000f00 */
[----:B------:R-:W-:Y:S02]  /*162e0*/  SHF.L.U32 R3, R3, 0x1f, RZ ;  /* 0x0000001f03037819 */ /* 0x000fe400000006ff */
[----:B-1----:R-:W-:-:S04]  /*162f0*/  LEA R2, R5, R2, 0x18 ;  /* 0x0000000205027211 */ /* 0x002fc800078ec0ff */
[----:B------:R-:W1:Y:S02]  /*16300*/  SYNCS.PHASECHK.TRANS64.TRYWAIT P0, [R2+URZ+0x36820], R3 ;  /* 0x03682003020075a7 */ /* 0x000e64000800017f */
[----:B-1----:R-:W-:Y:S05]  /*16310*/  @!P0 BRA `(.L_x_2176) ;  /* 0x0000001400408947 */ /* 0x002fea0003800000 */
.L_x_2217:
[----:B------:R-:W-:-:S03]  /*16320*/  UMOV UR4, 0xffffffff ;  /* 0xffffffff00047882 */ /* 0x000fc60000000000 */
[----:B------:R-:W-:Y:S05]  /*16330*/  BRA.DIV UR4, `(.L_x_2177) ;  /* 0x00000016044c7947 */ /* 0x000fea000b800000 */
[----:B-1----:R-:W1:Y:S02]  /*16340*/  S2R R3, SR_TID.X ;  /* 0x0000000000037919 */ /* 0x002e640000002100 */
[----:B-1----:R-:W-:-:S04]  /*16350*/  SHF.R.U32.HI R3, RZ, 0x5, R3 ;  /* 0x00000005ff037819 */ /* 0x002fc80000011603 */
[----:B------:R-:W-:-:S05]  /*16360*/  LOP3.LUT R3, R3, 0x3, RZ, 0xc0, !PT ;  /* 0x0000000303037812 */ /* 0x000fca00078ec0ff */
[----:B0-----:R0:W1:Y:S02]  /*16370*/  SHFL.IDX PT, R14, R3, RZ, 0x1f ;  /* 0x00001fff030e7589 */ /* 0x00106400000e0000 */
.L_x_2220:
[----:B-1----:R-:W-:-:S13]  /*16380*/  ISETP.NE.AND P0, PT, R14, RZ, PT ;  /* 0x000000ff0e00720c */ /* 0x002fda0003f05270 */
[----:B------:R-:W-:Y:S05]  /*16390*/  @P0 BRA `(.L_x_2060) ;  /* 0x0000000000900947 */ /* 0x000fea0003800000 */
[----:B------:R-:W-:-:S03]  /*163a0*/  UMOV UR4, 0xffffffff ;  /* 0xffffffff00047882 */ /* 0x000fc60000000000 */
[----:B------:R-:W-:Y:S05]  /*163b0*/  BRA.DIV UR4, `(.L_x_2178) ;  /* 0x0000001604607947 */ /* 0x000fea000b800000 */
[----:B------:R-:W-:-:S13]  /*163c0*/  ELECT P6, URZ, PT ;  /* 0x00000000003f782f */ /* 0x000fda00038c0000 */
.L_x_2223:
[----:B------:R-:W-:Y:S05]  /*163d0*/  @!P6 BRA `(.L_x_2060) ;  /* 0x000000000080e947 */ /* 0x000fea0003800000 */
[----:B0-----:R-:W2:Y:S02]  /*163e0*/  LDL R3, [R1+0xc] ;  /* 0x00000c0001037983 */ /* 0x001ea40000100800 */
[----:B--2---:R-:W-:-:S13]  /*163f0*/  R2UR UR4, R3 ;  /* 0x00000000030472ca */ /* 0x004fda00000e0000 */
[----:B------:R-:W-:-:S06]  /*16400*/  ULOP3.LUT UR4, UR4, 0x2, URZ, 0xfc, !UPT ;  /* 0x0000000204047892 */ /* 0x000fcc000f8efc3f */
[----:B------:R-:W-:-:S04]  /*16410*/  MOV R3, UR4 ;  /* 0x0000000400037c02 */ /* 0x000fc80008000f00 */
[----:B------:R-:W-:-:S13]  /*16420*/  ISETP.NE.AND P2, PT, R3, 0x3, PT ;  /* 0x000000030300780c */ /* 0x000fda0003f45270 */
[----:B------:R-:W-:Y:S05]  /*16430*/  @!P2 BRA `(.L_x_2179) ;  /* 0x000000000004a947 */ /* 0x000fea0003800000 */
[----:B------:R-:W-:Y:S01]  /*16440*/  BPT.TRAP 0x1 ;  /* 0x000000040000795c */ /* 0x000fe20000300000 */
.L_x_2179:
        /* <DEDUP_REMOVED lines=12> */
.L_x_2224:
[----:B------:R-:W1:Y:S02]  /*16510*/  SYNCS.PHASECHK.TRANS64.TRYWAIT P0, [R3+URZ], R4 ;  /* 0x00000004030075a7 */ /* 0x000e64000800017f */
[----:B-1----:R-:W-:Y:S05]  /*16520*/  @!P0 BRA `(.L_x_2181) ;  /* 0x0000001400388947 */ /* 0x002fea0003800000 */
.L_x_2225:
[----:B------:R-:W-:Y:S05]  /*16530*/  @!P2 BRA `(.L_x_2182) ;  /* 0x000000000004a947 */ /* 0x000fea0003800000 */
[----:B------:R-:W-:Y:S01]  /*16540*/  BPT.TRAP 0x1 ;  /* 0x000000040000795c */ /* 0x000fe20000300000 */
.L_x_2182:
[----:B-1----:R-:W-:-:S05]  /*16550*/  IADD3 R3, R2, 0x36860, RZ ;  /* 0x0003686002037810 */ /* 0x002fca0007ffe0ff */
[----:B------:R-:W-:-:S04]  /*16560*/  IMAD R0, R0, 0x8, R3 ;  /* 0x0000000800007824 */ /* 0x000fc800078e0203 */
[----:B------:R-:W1:Y:S02]  /*16570*/  SYNCS.PHASECHK.TRANS64.TRYWAIT P0, [R0+URZ], R5 ;  /* 0x00000005000075a7 */ /* 0x000e64000800017f */
[----:B-1----:R-:W-:Y:S05]  /*16580*/  @!P0 BRA `(.L_x_2183) ;  /* 0x0000001400348947 */ /* 0x002fea0003800000 */
.L_x_2226:
[----:B------:R-:W-:-:S07]  /*16590*/  IMAD R3, R8, 0x8, R3 ;  /* 0x0000000808037824 */ /* 0x000fce00078e0203 */
.L_x_2184:
[----:B--2---:R2:W3:Y:S02]  /*165a0*/  SYNCS.PHASECHK.TRANS64.TRYWAIT P0, [R3+URZ], R4 ;  /* 0x00000004030075a7 */ /* 0x0044e4000800017f */
[----:B---3--:R-:W-:Y:S05]  /*165b0*/  @!P0 NANOSLEEP.SYNCS 0x989680 ;  /* 0x009896800000895d */ /* 0x008fea0003900000 */
[----:B------:R-:W3:Y:S02]  /*165c0*/  @!P0 SYNCS.PHASECHK.TRANS64 P0, [R3+URZ], R4 ;  /* 0x00000004030085a7 */ /* 0x000ee4000800007f */
[----:B---3--:R-:W-:Y:S05]  /*165d0*/  @!P0 BRA `(.L_x_2184) ;  /* 0xfffffffc00f08947 */ /* 0x008fea000383ffff */
.L_x_2060:
[----:B------:R-:W-:Y:S05]  /*165e0*/  BSYNC B6 ;  /* 0x0000000000067941 */ /* 0x000fea0003800000 */
.L_x_2057:
[----:B------:R-:W-:Y:S05]  /*165f0*/  EXIT ;  /* 0x000000000000794d */ /* 0x000fea0003800000 */
.L_x_2064:
[----:B------:R-:W-:-:S13]  /*16600*/  R2UR UR4, R16 ;  /* 0x00000000100472ca */ /* 0x000fda00000e0000 */
[----:B0-----:R-:W-:-:S04]  /*16610*/  IMAD.U32 R3, RZ, RZ, UR4 ;  /* 0x00000004ff037e24 */ /* 0x001fc8000f8e00ff */
[----:B------:R0:W1:Y:S03]  /*16620*/  SYNCS.PHASECHK.TRANS64.TRYWAIT P0, [R3+URZ+0x36800], R0 ;  /* 0x03680000030075a7 */ /* 0x000066000800017f */
[----:B-1----:R-:W-:Y:S05]  /*16630*/  @!P0 NANOSLEEP.SYNCS 0x989680 ;  /* 0x009896800000895d */ /* 0x002fea0003900000 */
[----:B------:R-:W1:Y:S02]  /*16640*/  @!P0 SYNCS.PHASECHK.TRANS64 P0, [R3+URZ+0x36800], R0 ;  /* 0x03680000030085a7 */ /* 0x000e64000800007f */
[----:B-1----:R-:W-:Y:S05]  /*16650*/  @!P0 BRA `(.L_x_2064) ;  /* 0xfffffffc00e88947 */ /* 0x002fea000383ffff */
[----:B------:R-:W-:Y:S05]  /*16660*/  BRA `(.L_x_2185) ;  /* 0xfffffeac00d47947 */ /* 0x000fea000383ffff */
.L_x_2068:
[----:B------:R-:W-:-:S13]  /*16670*/  R2UR UR4, R16 ;  /* 0x00000000100472ca */ /* 0x000fda00000e0000 */
[----:B0-----:R-:W-:-:S04]  /*16680*/  IMAD.U32 R3, RZ, RZ, UR4 ;  /* 0x00000004ff037e24 */ /* 0x001fc8000f8e00ff */
[----:B------:R0:W2:Y:S03]  /*16690*/  SYNCS.PHASECHK.TRANS64.TRYWAIT P2, [R3+URZ+0x36830], R0 ;  /* 0x03683000030075a7 */ /* 0x0000a6000804017f */
[----:B--2---:R-:W-:Y:S05]  /*166a0*/  @!P2 NANOSLEEP.SYNCS 0x989680 ;  /* 0x009896800000a95d */ /* 0x004fea0003900000 */
[----:B------:R-:W2:Y:S02]  /*166b0*/  @!P2 SYNCS.PHASECHK.TRANS64 P2, [R3+URZ+0x36830], R0 ;  /* 0x036830000300a5a7 */ /* 0x000ea4000804007f */
[----:B--2---:R-:W-:Y:S05]  /*166c0*/  @!P2 BRA `(.L_x_2068) ;  /* 0xfffffffc00e8a947 */ /* 0x004fea000383ffff */
[----:B------:R-:W-:Y:S05]  /*166d0*/  BRA `(.L_x_2067) ;  /* 0xfffffeb000087947 */ /* 0x000fea000383ffff */
.L_x_2073:
[----:B-1----:R-:W-:-:S04]  /*166e0*/  MOV R11, UR61 ;  /* 0x0000003d000b7c02 */ /* 0x002fc80008000f00 */
[----:B------:R1:W2:Y:S03]  /*166f0*/  SYNCS.PHASECHK.TRANS64.TRYWAIT P3, [R11+URZ+0x36830], R6 ;  /* 0x036830060b0075a7 */ /* 0x0002a6000806017f */
[----:B--2---:R-:W-:Y:S05]  /*16700*/  @!P3 NANOSLEEP.SYNCS 0x989680 ;  /* 0x009896800000b95d */ /* 0x004fea0003900000 */
[----:B------:R-:W2:Y:S02]  /*16710*/  @!P3 SYNCS.PHASECHK.TRANS64 P3, [R11+URZ+0x36830], R6 ;  /* 0x036830060b00b5a7 */ /* 0x000ea4000806007f */
[----:B--2---:R-:W-:Y:S05]  /*16720*/  @!P3 BRA `(.L_x_2073) ;  /* 0xfffffffc00ecb947 */ /* 0x004fea000383ffff */
[----:B------:R-:W-:Y:S05]  /*16730*/  BRA `(.L_x_2072) ;  /* 0xfffffef8008c7947 */ /* 0x000fea000383ffff */
.L_x_2077:
[----:B-1----:R-:W-:-:S04]  /*16740*/  IMAD.U32 R11, RZ, RZ, UR11 ;  /* 0x0000000bff0b7e24 */ /* 0x002fc8000f8e00ff */
[----:B------:R1:W2:Y:S03]  /*16750*/  SYNCS.PHASECHK.TRANS64.TRYWAIT P3, [R11+URZ+0x36850], R0 ;  /* 0x036850000b0075a7 */ /* 0x0002a6000806017f */
[----:B--2---:R-:W-:Y:S05]  /*16760*/  @!P3 NANOSLEEP.SYNCS 0x989680 ;  /* 0x009896800000b95d */ /* 0x004fea0003900000 */
[----:B------:R-:W2:Y:S02]  /*16770*/  @!P3 SYNCS.PHASECHK.TRANS64 P3, [R11+URZ+0x36850], R0 ;  /* 0x036850000b00b5a7 */ /* 0x000ea4000806007f */
[----:B--2---:R-:W-:Y:S05]  /*16780*/  @!P3 BRA `(.L_x_2077) ;  /* 0xfffffffc00ecb947 */ /* 0x004fea000383ffff */
[----:B------:R-:W-:Y:S05]  /*16790*/  BRA `(.L_x_2076) ;  /* 0xffffff20002c7947 */ /* 0x000fea000383ffff */
.L_x_2083:
[----:B------:R-:W-:-:S13]  /*167a0*/  R2UR UR7, R15 ;  /* 0x000000000f0772ca */ /* 0x000fda00000e0000 */
[----:B-1----:R-:W-:-:S04]  /*167b0*/  IMAD.U32 R11, RZ, RZ, UR7 ;  /* 0x00000007ff0b7e24 */ /* 0x002fc8000f8e00ff */
[----:B------:R1:W2:Y:S03]  /*167c0*/  SYNCS.PHASECHK.TRANS64.TRYWAIT P2, [R11+URZ+0x36830], R6 ;  /* 0x036830060b0075a7 */ /* 0x0002a6000804017f */
[----:B--2---:R-:W-:Y:S05]  /*167d0*/  @!P2 NANOSLEEP.SYNCS 0x989680 ;  /* 0x009896800000a95d */ /* 0x004fea0003900000 */
[----:B------:R-:W2:Y:S02]  /*167e0*/  @!P2 SYNCS.PHASECHK.TRANS64 P2, [R11+URZ+0x36830], R6 ;  /* 0x036830060b00a5a7 */ /* 0x000ea4000804007f */
[----:B--2---:R-:W-:Y:S05]  /*167f0*/  @!P2 BRA `(.L_x_2083) ;  /* 0xfffffffc00e8a947 */ /* 0x004fea000383ffff */
[----:B------:R-:W-:Y:S05]  /*16800*/  BRA `(.L_x_2082) ;  /* 0xffffff4400987947 */ /* 0x000fea000383ffff */
.L_x_2087:
[----:B-1----:R-:W-:-:S04]  /*16810*/  IMAD.U32 R11, RZ, RZ, UR11 ;  /* 0x0000000bff0b7e24 */ /* 0x002fc8000f8e00ff */
[----:B------:R1:W2:Y:S03]  /*16820*/  SYNCS.PHASECHK.TRANS64.TRYWAIT P2, [R11+URZ+0x36850], R0 ;  /* 0x036850000b0075a7 */ /* 0x0002a6000804017f */
[----:B--2---:R-:W-:Y:S05]  /*16830*/  @!P2 NANOSLEEP.SYNCS 0x989680 ;  /* 0x009896800000a95d */ /* 0x004fea0003900000 */
[----:B------:R-:W2:Y:S02]  /*16840*/  @!P2 SYNCS.PHASECHK.TRANS64 P2, [R11+URZ+0x36850], R0 ;  /* 0x036850000b00a5a7 */ /* 0x000ea4000804007f */
[----:B--2---:R-:W-:Y:S05]  /*16850*/  @!P2 BRA `(.L_x_2087) ;  /* 0xfffffffc00eca947 */ /* 0x004fea000383ffff */
[----:B------:R-:W-:Y:S05]  /*16860*/  BRA `(.L_x_2086) ;  /* 0xffffff6c00587947 */ /* 0x000fea000383ffff */
.L_x_2092:
[----:B-1----:R-:W-:-:S04]  /*16870*/  IMAD.U32 R3, RZ, RZ, UR5 ;  /* 0x00000005ff037e24 */ /* 0x002fc8000f8e00ff */
[----:B------:R1:W2:Y:S03]  /*16880*/  SYNCS.PHASECHK.TRANS64.TRYWAIT P0, [R3+URZ+0x36850], R0 ;  /* 0x03685000030075a7 */ /* 0x0002a6000800017f */
[----:B--2---:R-:W-:Y:S05]  /*16890*/  @!P0 NANOSLEEP.SYNCS 0x989680 ;  /* 0x009896800000895d */ /* 0x004fea0003900000 */
[----:B------:R-:W2:Y:S02]  /*168a0*/  @!P0 SYNCS.PHASECHK.TRANS64 P0, [R3+URZ+0x36850], R0 ;  /* 0x03685000030085a7 */ /* 0x000ea4000800007f */
[----:B--2---:R-:W-:Y:S05]  /*168b0*/  @!P0 BRA `(.L_x_2092) ;  /* 0xfffffffc00ec8947 */ /* 0x004fea000383ffff */
[----:B------:R-:W-:Y:S05]  /*168c0*/  BRA `(.L_x_2091) ;  /* 0xffffff8c00e87947 */ /* 0x000fea000383ffff */
.L_x_2103:
[----:B------:R-:W-:Y:S01]  /*168d0*/  MOV R13, R0 ;  /* 0x00000000000d7202 */ /* 0x000fe20000000f00 */
[----:B------:R-:W-:Y:S02]  /*168e0*/  IMAD.MOV.U32 R12, RZ, RZ, RZ ;  /* 0x000000ffff0c7224 */ /* 0x000fe400078e00ff */
[----:B------:R-:W-:Y:S02]  /*168f0*/  IMAD.MOV.U32 R11, RZ, RZ, 0x1f ;  /* 0x0000001fff0b7424 */ /* 0x000fe400078e00ff */
[----:B------:R-:W-:-:S07]  /*16900*/  IMAD.MOV.U32 R15, RZ, RZ, -0x1 ;  /* 0xffffffffff0f7424 */ /* 0x000fce00078e00ff */
[----:B------:R-:W-:Y:S05]  /*16910*/  WARPSYNC.COLLECTIVE R15, `(.L_x_2186) ;  /* 0x000000000f087348 */ /* 0x000fea0003c00000 */
[----:B------:R0:W1:Y:S02]  /*16920*/  SHFL.IDX P6, R14, R13, R12, R11 ;  /* 0x0000000c0d0e7389 */ /* 0x00006400000c000b */
[----:B01----:R-:W-:Y:S01]  /*16930*/  ENDCOLLECTIVE ;  /* 0x000000000000791b */ /* 0x003fe20003800000 */
.L_x_2186:
[----:B------:R-:W-:Y:S05]  /*16940*/  BRA `(.L_x_2187) ;  /* 0xffffffc400507947 */ /* 0x000fea000383ffff */
.L_x_2105:
[----:B------:R-:W-:Y:S01]  /*16950*/  BSSY B0, `(.L_x_2188) ;  /* 0x0000006000007945 */ /* 0x000fe20003800000 */
[----:B------:R-:W-:-:S07]  /*16960*/  IMAD.MOV.U32 R15, RZ, RZ, -0x1 ;  /* 0xffffffffff0f7424 */ /* 0x000fce00078e00ff */
[----:B0-----:R-:W-:Y:S05]  /*16970*/  WARPSYNC.COLLECTIVE R15, `(.L_x_2189) ;  /* 0x000000000f0c7348 */ /* 0x001fea0003c00000 */
[----:B------:R-:W-:Y:S02]  /*16980*/  ELECT P6, UR62, PT ;  /* 0x00000000003e782f */ /* 0x000fe400038c0000 */
[----:B------:R-:W-:Y:S01]  /*16990*/  MOV R14, UR62 ;  /* 0x0000003e000e7c02 */ /* 0x000fe20008000f00 */
[----:B0-----:R-:W-:Y:S10]  /*169a0*/  ENDCOLLECTIVE ;  /* 0x000000000000791b */ /* 0x001ff40003800000 */
.L_x_2189:
[----:B------:R-:W-:Y:S05]  /*169b0*/  BSYNC B0 ;  /* 0x0000000000007941 */ /* 0x000fea0003800000 */
.L_x_2188:
[----:B------:R-:W-:Y:S05]  /*169c0*/  BRA `(.L_x_2190) ;  /* 0xffffffc400507947 */ /* 0x000fea000383ffff */
.L_x_2107:
[----:B0-----:R-:W-:-:S04]  /*169d0*/  MOV R3, UR38 ;  /* 0x0000002600037c02 */ /* 0x001fc80008000f00 */
[----:B------:R0:W1:Y:S03]  /*169e0*/  SYNCS.PHASECHK.TRANS64.TRYWAIT P0, [R3+URZ+0x36840], R0 ;  /* 0x03684000030075a7 */ /* 0x000066000800017f */
[----:B-1----:R-:W-:Y:S05]  /*169f0*/  @!P0 NANOSLEEP.SYNCS 0x989680 ;  /* 0x009896800000895d */ /* 0x002fea0003900000 */
[----:B------:R-:W1:Y:S02]  /*16a00*/  @!P0 SYNCS.PHASECHK.TRANS64 P0, [R3+URZ+0x36840], R0 ;  /* 0x03684000030085a7 */ /* 0x000e64000800007f */
[----:B-1----:R-:W-:Y:S05]  /*16a10*/  @!P0 BRA `(.L_x_2107) ;  /* 0xfffffffc00ec8947 */ /* 0x002fea000383ffff */
[----:B------:R-:W-:Y:S05]  /*16a20*/  BRA `(.L_x_2191) ;  /* 0xffffffc400ac7947 */ /* 0x000fea000383ffff */
.L_x_2110:
[----:B------:R-:W-:Y:S01]  /*16a30*/  IMAD R8, R11, 0x80, R8 ;  /* 0x000000800b087824 */ /* 0x000fe200078e0208 */
[----:B------:R-:W-:Y:S01]  /*16a40*/  MOV R15, 0xffffffff ;  /* 0xffffffff000f7802 */ /* 0x000fe20000000f00 */
[----:B------:R-:W-:Y:S02]  /*16a50*/  IMAD.MOV.U32 R13, RZ, RZ, R7 ;  /* 0x000000ffff0d7224 */ /* 0x000fe400078e0007 */
[----:B------:R-:W-:Y:S01]  /*16a60*/  IMAD.MOV.U32 R12, RZ, RZ, RZ ;  /* 0x000000ffff0c7224 */ /* 0x000fe200078e00ff */
[----:B------:R-:W-:Y:S01]  /*16a70*/  IADD3 R5, R8, 0x10, RZ ;  /* 0x0000001008057810 */ /* 0x000fe20007ffe0ff */
[----:B------:R-:W-:-:S07]  /*16a80*/  IMAD.MOV.U32 R11, RZ, RZ, 0x181f ;  /* 0x0000181fff0b7424 */ /* 0x000fce00078e00ff */
[----:B------:R-:W-:Y:S05]  /*16a90*/  WARPSYNC.COLLECTIVE R15, `(.L_x_2192) ;  /* 0x000000000f087348 */ /* 0x000fea0003c00000 */
[----:B------:R0:W1:Y:S02]  /*16aa0*/  SHFL.IDX P6, R14, R13, R12, R11 ;  /* 0x0000000c0d0e7389 */ /* 0x00006400000c000b */
[----:B01----:R-:W-:Y:S01]  /*16ab0*/  ENDCOLLECTIVE ;  /* 0x000000000000791b */ /* 0x003fe20003800000 */
.L_x_2192:
[----:B------:R-:W-:Y:S02]  /*16ac0*/  IMAD.MOV.U32 R13, RZ, RZ, R0 ;  /* 0x000000ffff0d7224 */ /* 0x000fe400078e0000 */
[----:B------:R-:W-:-:S07]  /*16ad0*/  IMAD.MOV.U32 R2, RZ, RZ, R14 ;  /* 0x000000ffff027224 */ /* 0x000fce00078e000e */
[----:B------:R-:W-:Y:S05]  /*16ae0*/  WARPSYNC.COLLECTIVE R15, `(.L_x_2193) ;  /* 0x000000000f087348 */ /* 0x000fea0003c00000 */
[----:B------:R0:W1:Y:S02]  /*16af0*/  SHFL.IDX P6, R14, R13, R12, R11 ;  /* 0x0000000c0d0e7389 */ /* 0x00006400000c000b */
[----:B01----:R-:W-:Y:S01]  /*16b00*/  ENDCOLLECTIVE ;  /* 0x000000000000791b */ /* 0x003fe20003800000 */
.L_x_2193:
        /* <DEDUP_REMOVED lines=20> */
.L_x_2194:
[----:B------:R-:W-:Y:S01]  /*16c50*/  VIADD R3, R8, 0x20 ;  /* 0x0000002008037836 */ /* 0x000fe20000000000 */
[----:B------:R-:W-:Y:S01]  /*16c60*/  @!P3 LEA R20, R9, UR38, 0x1 ;  /* 0x000000260914bc11 */ /* 0x000fe2000f8e08ff */
[----:B------:R-:W-:Y:S02]  /*16c70*/  IMAD.MOV.U32 R13, RZ, RZ, R0 ;  /* 0x000000ffff0d7224 */ /* 0x000fe400078e0000 */
[----:B------:R-:W-:-:S07]  /*16c80*/  IMAD.MOV.U32 R4, RZ, RZ, R14 ;  /* 0x000000ffff047224 */ /* 0x000fce00078e000e */
[----:B------:R-:W-:Y:S05]  /*16c90*/  WARPSYNC.COLLECTIVE R15, `(.L_x_2195) ;  /* 0x000000000f087348 */ /* 0x000fea0003c00000 */
[----:B------:R0:W1:Y:S02]  /*16ca0*/  SHFL.IDX P6, R14, R13, R12, R11 ;  /* 0x0000000c0d0e7389 */ /* 0x00006400000c000b */
[----:B01----:R-:W-:Y:S01]  /*16cb0*/  ENDCOLLECTIVE ;  /* 0x000000000000791b */ /* 0x003fe20003800000 */
.L_x_2195:
[----:B------:R-:W-:Y:S01]  /*16cc0*/  ULDC.64 UR4, c[0x0][0x208] ;  /* 0x0000820000047ab9 */ /* 0x000fe20000000a00 */
[----:B------:R-:W-:Y:S01]  /*16cd0*/  MOV R5, R4 ;  /* 0x0000000400057202 */ /* 0x000fe20000000f00 */
        /* <DEDUP_REMOVED lines=14> */
.L_x_2196:
[----:B------:R-:W-:Y:S01]  /*16dc0*/  VIADD R5, R8, 0x30 ;  /* 0x0000003008057836 */ /* 0x000fe20000000000 */
[----:B------:R-:W-:Y:S01]  /*16dd0*/  @!P3 LEA R21, R9, UR38, 0x1 ;  /* 0x000000260915bc11 */ /* 0x000fe2000f8e08ff */
[----:B------:R-:W-:Y:S01]  /*16de0*/  IMAD.MOV.U32 R13, RZ, RZ, R0 ;  /* 0x000000ffff0d7224 */ /* 0x000fe200078e0000 */
[----:B------:R-:W-:-:S07]  /*16df0*/  MOV R2, R14 ;  /* 0x0000000e00027202 */ /* 0x000fce0000000f00 */
[----:B------:R-:W-:Y:S05]  /*16e00*/  WARPSYNC.COLLECTIVE R15, `(.L_x_2197) ;  /* 0x000000000f087348 */ /* 0x000fea0003c00000 */
[----:B------:R0:W1:Y:S02]  /*16e10*/  SHFL.IDX P6, R14, R13, R12, R11 ;  /* 0x0000000c0d0e7389 */ /* 0x00006400000c000b */
[----:B01----:R-:W-:Y:S01]  /*16e20*/  ENDCOLLECTIVE ;  /* 0x000000000000791b */ /* 0x003fe20003800000 */
.L_x_2197:
[----:B------:R-:W-:Y:S01]  /*16e30*/  ULDC.64 UR4, c[0x0][0x208] ;  /* 0x0000820000047ab9 */ /* 0x000fe20000000a00 */
[----:B------:R-:W-:Y:S01]  /*16e40*/  IMAD.MOV.U32 R3, RZ, RZ, R2 ;  /* 0x000000ffff037224 */ /* 0x000fe200078e0002 */
        /* <DEDUP_REMOVED lines=14> */
.L_x_2198:
[----:B------:R-:W-:Y:S01]  /*16f30*/  VIADD R3, R8, 0x40 ;  /* 0x0000004008037836 */ /* 0x000fe20000000000 */
[----:B------:R-:W-:Y:S01]  /*16f40*/  @!P3 LEA R20, R9, UR38, 0x1 ;  /* 0x000000260914bc11 */ /* 0x000fe2000f8e08ff */
[----:B------:R-:W-:Y:S02]  /*16f50*/  IMAD.MOV.U32 R13, RZ, RZ, R0 ;  /* 0x000000ffff0d7224 */ /* 0x000fe400078e0000 */
[----:B------:R-:W-:-:S07]  /*16f60*/  IMAD.MOV.U32 R4, RZ, RZ, R14 ;  /* 0x000000ffff047224 */ /* 0x000fce00078e000e */
[----:B------:R-:W-:Y:S05]  /*16f70*/  WARPSYNC.COLLECTIVE R15, `(.L_x_2199) ;  /* 0x000000000f087348 */ /* 0x000fea0003c00000 */
[----:B------:R0:W1:Y:S02]  /*16f80*/  SHFL.IDX P6, R14, R13, R12, R11 ;  /* 0x0000000c0d0e7389 */ /* 0x00006400000c000b */
[----:B01----:R-:W-:Y:S01]  /*16f90*/  ENDCOLLECTIVE ;  /* 0x000000000000791b */ /* 0x003fe20003800000 */
.L_x_2199:
[----:B------:R-:W-:Y:S01]  /*16fa0*/  ULDC.64 UR4, c[0x0][0x208] ;  /* 0x0000820000047ab9 */ /* 0x000fe20000000a00 */
[----:B------:R-:W-:Y:S01]  /*16fb0*/  MOV R5, R4 ;  /* 0x0000000400057202 */ /* 0x000fe20000000f00 */
[----:B------:R-:W-:Y:S01]  /*16fc0*/  IMAD.MOV.U32 R13, RZ, RZ, R7 ;  /* 0x000000ffff0d7224 */ /* 0x000fe200078e0007 */
[----:B------:R-:W-:Y:S01]  /*16fd0*/  MOV R12, 0x4 ;  /* 0x00000004000c7802 */ /* 0x000fe20000000f00 */
        /* <DEDUP_REMOVED lines=12> */
.L_x_2200:
[----:B------:R-:W-:Y:S01]  /*170a0*/  VIADD R5, R8, 0x50 ;  /* 0x0000005008057836 */ /* 0x000fe20000000000 */
[----:B------:R-:W-:Y:S01]  /*170b0*/  @!P3 LEA R21, R9, UR38, 0x1 ;  /* 0x000000260915bc11 */ /* 0x000fe2000f8e08ff */
[----:B------:R-:W-:Y:S02]  /*170c0*/  IMAD.MOV.U32 R13, RZ, RZ, R0 ;  /* 0x000000ffff0d7224 */ /* 0x000fe400078e0000 */
[----:B------:R-:W-:-:S07]  /*170d0*/  IMAD.MOV.U32 R2, RZ, RZ, R14 ;  /* 0x000000ffff027224 */ /* 0x000fce00078e000e */
[----:B------:R-:W-:Y:S05]  /*170e0*/  WARPSYNC.COLLECTIVE R15, `(.L_x_2201) ;  /* 0x000000000f087348 */ /* 0x000fea0003c00000 */
[----:B------:R0:W1:Y:S02]  /*170f0*/  SHFL.IDX P6, R14, R13, R12, R11 ;  /* 0x0000000c0d0e7389 */ /* 0x00006400000c000b */
[----:B01----:R-:W-:Y:S01]  /*17100*/  ENDCOLLECTIVE ;  /* 0x000000000000791b */ /* 0x003fe20003800000 */
.L_x_2201:
        /* <DEDUP_REMOVED lines=16> */
.L_x_2202:
[----:B------:R-:W-:Y:S02]  /*17210*/  IADD3 R3, R8, 0x60, RZ ;  /* 0x0000006008037810 */ /* 0x000fe40007ffe0ff */
[----:B------:R-:W-:Y:S01]  /*17220*/  @!P3 LEA R20, R9, UR38, 0x1 ;  /* 0x000000260914bc11 */ /* 0x000fe2000f8e08ff */
[----:B------:R-:W-:Y:S01]  /*17230*/  IMAD.MOV.U32 R13, RZ, RZ, R0 ;  /* 0x000000ffff0d7224 */ /* 0x000fe200078e0000 */
[----:B------:R-:W-:-:S07]  /*17240*/  MOV R4, R14 ;  /* 0x0000000e00047202 */ /* 0x000fce0000000f00 */
[----:B------:R-:W-:Y:S05]  /*17250*/  WARPSYNC.COLLECTIVE R15, `(.L_x_2203) ;  /* 0x000000000f087348 */ /* 0x000fea0003c00000 */
[----:B------:R0:W1:Y:S02]  /*17260*/  SHFL.IDX P6, R14, R13, R12, R11 ;  /* 0x0000000c0d0e7389 */ /* 0x00006400000c000b */
[----:B01----:R-:W-:Y:S01]  /*17270*/  ENDCOLLECTIVE ;  /* 0x000000000000791b */ /* 0x003fe20003800000 */
.L_x_2203:
        /* <DEDUP_REMOVED lines=16> */
.L_x_2204:
[----:B------:R-:W-:Y:S02]  /*17380*/  @!P3 LEA R21, R9, UR38, 0x1 ;  /* 0x000000260915bc11 */ /* 0x000fe4000f8e08ff */
[----:B------:R-:W-:Y:S01]  /*17390*/  MOV R13, R0 ;  /* 0x00000000000d7202 */ /* 0x000fe20000000f00 */
[----:B------:R-:W-:-:S07]  /*173a0*/  IMAD.MOV.U32 R2, RZ, RZ, R14 ;  /* 0x000000ffff027224 */ /* 0x000fce00078e000e */
[----:B------:R-:W-:Y:S05]  /*173b0*/  WARPSYNC.COLLECTIVE R15, `(.L_x_2205) ;  /* 0x000000000f087348 */ /* 0x000fea0003c00000 */
[----:B------:R0:W1:Y:S02]  /*173c0*/  SHFL.IDX P6, R14, R13, R12, R11 ;  /* 0x0000000c0d0e7389 */ /* 0x00006400000c000b */
[----:B01----:R-:W-:Y:S01]  /*173d0*/  ENDCOLLECTIVE ;  /* 0x000000000000791b */ /* 0x003fe20003800000 */
.L_x_2205:
[----:B------:R-:W-:Y:S01]  /*173e0*/  ULDC.64 UR4, c[0x0][0x208] ;  /* 0x0000820000047ab9 */ /* 0x000fe20000000a00 */
[----:B------:R-:W-:Y:S02]  /*173f0*/  IMAD.MOV.U32 R3, RZ, RZ, R2 ;  /* 0x000000ffff037224 */ /* 0x000fe400078e0002 */
        /* <DEDUP_REMOVED lines=13> */
.L_x_2206:
[----:B------:R-:W-:Y:S02]  /*174d0*/  IMAD.MOV.U32 R13, RZ, RZ, R0 ;  /* 0x000000ffff0d7224 */ /* 0x000fe400078e0000 */
[----:B------:R-:W-:-:S07]  /*174e0*/  IMAD.MOV.U32 R4, RZ, RZ, R14 ;  /* 0x000000ffff047224 */ /* 0x000fce00078e000e */
[----:B------:R-:W-:Y:S05]  /*174f0*/  WARPSYNC.COLLECTIVE R15, `(.L_x_2207) ;  /* 0x000000000f087348 */ /* 0x000fea0003c00000 */
[----:B------:R0:W1:Y:S02]  /*17500*/  SHFL.IDX P6, R14, R13, R12, R11 ;  /* 0x0000000c0d0e7389 */ /* 0x00006400000c000b */
[----:B01----:R-:W-:Y:S01]  /*17510*/  ENDCOLLECTIVE ;  /* 0x000000000000791b */ /* 0x003fe20003800000 */
.L_x_2207:
[----:B------:R-:W-:Y:S05]  /*17520*/  BRA `(.L_x_2208) ;  /* 0xffffffc800107947 */ /* 0x000fea000383ffff */
.L_x_2113:
[----:B-1----:R-:W-:-:S04]  /*17530*/  IMAD.U32 R3, RZ, RZ, UR38 ;  /* 0x00000026ff037e24 */ /* 0x002fc8000f8e00ff */
[----:B------:R1:W2:Y:S03]  /*17540*/  SYNCS.PHASECHK.TRANS64.TRYWAIT P0, [R3+URZ+0x36820], R2 ;  /* 0x03682002030075a7 */ /* 0x0002a6000800017f */
[----:B--2---:R-:W-:Y:S05]  /*17550*/  @!P0 NANOSLEEP.SYNCS 0x989680 ;  /* 0x009896800000895d */ /* 0x004fea0003900000 */
[----:B------:R-:W2:Y:S02]  /*17560*/  @!P0 SYNCS.PHASECHK.TRANS64 P0, [R3+URZ+0x36820], R2 ;  /* 0x03682002030085a7 */ /* 0x000ea4000800007f */
[----:B--2---:R-:W-:Y:S05]  /*17570*/  @!P0 BRA `(.L_x_2113) ;  /* 0xfffffffc00ec8947 */ /* 0x004fea000383ffff */
[----:B------:R-:W-:Y:S05]  /*17580*/  BRA `(.L_x_2209) ;  /* 0xffffffc800687947 */ /* 0x000fea000383ffff */
.L_x_2120:
[----:B-1----:R-:W-:-:S04]  /*17590*/  MOV R3, UR38 ;  /* 0x0000002600037c02 */ /* 0x002fc80008000f00 */
[----:B------:R1:W2:Y:S03]  /*175a0*/  SYNCS.PHASECHK.TRANS64.TRYWAIT P0, [R3+URZ+0x36848], R2 ;  /* 0x03684802030075a7 */ /* 0x0002a6000800017f */
[----:B--2---:R-:W-:Y:S05]  /*175b0*/  @!P0 NANOSLEEP.SYNCS 0x989680 ;  /* 0x009896800000895d */ /* 0x004fea0003900000 */
[----:B------:R-:W2:Y:S02]  /*175c0*/  @!P0 SYNCS.PHASECHK.TRANS64 P0, [R3+URZ+0x36848], R2 ;  /* 0x03684802030085a7 */ /* 0x000ea4000800007f */
[----:B--2---:R-:W-:Y:S05]  /*175d0*/  @!P0 BRA `(.L_x_2120) ;  /* 0xfffffffc00ec8947 */ /* 0x004fea000383ffff */
[----:B------:R-:W-:Y:S05]  /*175e0*/  BRA `(.L_x_2210) ;  /* 0xffffffcc00507947 */ /* 0x000fea000383ffff */
.L_x_2127:
[----:B0-----:R-:W-:-:S04]  /*175f0*/  IMAD.U32 R3, RZ, RZ, UR38 ;  /* 0x00000026ff037e24 */ /* 0x001fc8000f8e00ff */
[----:B------:R0:W1:Y:S03]  /*17600*/  SYNCS.PHASECHK.TRANS64.TRYWAIT P0, [R3+URZ+0x36860], R2 ;  /* 0x03686002030075a7 */ /* 0x000066000800017f */
[----:B-1----:R-:W-:Y:S05]  /*17610*/  @!P0 NANOSLEEP.SYNCS 0x989680 ;  /* 0x009896800000895d */ /* 0x002fea0003900000 */
[----:B------:R-:W1:Y:S02]  /*17620*/  @!P0 SYNCS.PHASECHK.TRANS64 P0, [R3+URZ+0x36860], R2 ;  /* 0x03686002030085a7 */ /* 0x000e64000800007f */
[----:B-1----:R-:W-:Y:S05]  /*17630*/  @!P0 BRA `(.L_x_2127) ;  /* 0xfffffffc00ec8947 */ /* 0x002fea000383ffff */
[----:B------:R-:W-:Y:S05]  /*17640*/  BRA `(.L_x_2211) ;  /* 0xffffffd000287947 */ /* 0x000fea000383ffff */
.L_x_2137:
[----:B--2---:R-:W-:-:S04]  /*17650*/  IMAD.U32 R3, RZ, RZ, UR38 ;  /* 0x00000026ff037e24 */ /* 0x004fc8000f8e00ff */
[----:B------:R2:W3:Y:S03]  /*17660*/  SYNCS.PHASECHK.TRANS64.TRYWAIT P0, [R3+URZ+0x36840], R2 ;  /* 0x03684002030075a7 */ /* 0x0004e6000800017f */
[----:B---3--:R-:W-:Y:S05]  /*17670*/  @!P0 NANOSLEEP.SYNCS 0x989680 ;  /* 0x009896800000895d */ /* 0x008fea0003900000 */
[----:B------:R-:W3:Y:S02]  /*17680*/  @!P0 SYNCS.PHASECHK.TRANS64 P0, [R3+URZ+0x36840], R2 ;  /* 0x03684002030085a7 */ /* 0x000ee4000800007f */
[----:B---3--:R-:W-:Y:S05]  /*17690*/  @!P0 BRA `(.L_x_2137) ;  /* 0xfffffffc00ec8947 */ /* 0x008fea000383ffff */
[----:B------:R-:W-:Y:S05]  /*176a0*/  BRA `(.L_x_2212) ;  /* 0xffffffd400847947 */ /* 0x000fea000383ffff */
.L_x_2144:
[----:B0-----:R-:W-:-:S04]  /*176b0*/  IMAD.U32 R3, RZ, RZ, UR38 ;  /* 0x00000026ff037e24 */ /* 0x001fc8000f8e00ff */
[----:B------:R0:W1:Y:S03]  /*176c0*/  SYNCS.PHASECHK.TRANS64.TRYWAIT P0, [R3+URZ+0x36868], R2 ;  /* 0x03686802030075a7 */ /* 0x000066000800017f */
[----:B-1----:R-:W-:Y:S05]  /*176d0*/  @!P0 NANOSLEEP.SYNCS 0x989680 ;  /* 0x009896800000895d */ /* 0x002fea0003900000 */
[----:B------:R-:W1:Y:S02]  /*176e0*/  @!P0 SYNCS.PHASECHK.TRANS64 P0, [R3+URZ+0x36868], R2 ;  /* 0x03686802030085a7 */ /* 0x000e64000800007f */
[----:B-1----:R-:W-:Y:S05]  /*176f0*/  @!P0 BRA `(.L_x_2144) ;  /* 0xfffffffc00ec8947 */ /* 0x002fea000383ffff */
[----:B------:R-:W-:Y:S05]  /*17700*/  BRA `(.L_x_2213) ;  /* 0xffffffd8005c7947 */ /* 0x000fea000383ffff */
.L_x_2154:
[----:B--2---:R-:W-:-:S04]  /*17710*/  MOV R3, UR38 ;  /* 0x0000002600037c02 */ /* 0x004fc80008000f00 */
[----:B------:R2:W3:Y:S03]  /*17720*/  SYNCS.PHASECHK.TRANS64.TRYWAIT P0, [R3+URZ+0x36848], R2 ;  /* 0x03684802030075a7 */ /* 0x0004e6000800017f */
[----:B---3--:R-:W-:Y:S05]  /*17730*/  @!P0 NANOSLEEP.SYNCS 0x989680 ;  /* 0x009896800000895d */ /* 0x008fea0003900000 */
[----:B------:R-:W3:Y:S02]  /*17740*/  @!P0 SYNCS.PHASECHK.TRANS64 P0, [R3+URZ+0x36848], R2 ;  /* 0x03684802030085a7 */ /* 0x000ee4000800007f */
[----:B---3--:R-:W-:Y:S05]  /*17750*/  @!P0 BRA `(.L_x_2154) ;  /* 0xfffffffc00ec8947 */ /* 0x008fea000383ffff */
[----:B------:R-:W-:Y:S05]  /*17760*/  BRA `(.L_x_2214) ;  /* 0xffffffdc00d07947 */ /* 0x000fea000383ffff */
.L_x_2161:
[----:B-1----:R-:W-:-:S04]  /*17770*/  IMAD.U32 R3, RZ, RZ, UR38 ;  /* 0x00000026ff037e24 */ /* 0x002fc8000f8e00ff */
[----:B------:R1:W2:Y:S03]  /*17780*/  SYNCS.PHASECHK.TRANS64.TRYWAIT P0, [R3+URZ+0x36860], R2 ;  /* 0x03686002030075a7 */ /* 0x0002a6000800017f */
[----:B--2---:R-:W-:Y:S05]  /*17790*/  @!P0 NANOSLEEP.SYNCS 0x989680 ;  /* 0x009896800000895d */ /* 0x004fea0003900000 */
[----:B------:R-:W2:Y:S02]  /*177a0*/  @!P0 SYNCS.PHASECHK.TRANS64 P0, [R3+URZ+0x36860], R2 ;  /* 0x03686002030085a7 */ /* 0x000ea4000800007f */
[----:B--2---:R-:W-:Y:S05]  /*177b0*/  @!P0 BRA `(.L_x_2161) ;  /* 0xfffffffc00ec8947 */ /* 0x004fea000383ffff */
[----:B------:R-:W-:Y:S05]  /*177c0*/  BRA `(.L_x_2215) ;  /* 0xffffffe000a47947 */ /* 0x000fea000383ffff */
.L_x_2170:
[----:B-1----:R1:W2:Y:S02]  /*177d0*/  SYNCS.PHASECHK.TRANS64.TRYWAIT P0, [R3+URZ+0x36860], R0 ;  /* 0x03686000030075a7 */ /* 0x0022a4000800017f */
[----:B--2---:R-:W-:Y:S05]  /*177e0*/  @!P0 NANOSLEEP.SYNCS 0x989680 ;  /* 0x009896800000895d */ /* 0x004fea0003900000 */
[----:B------:R-:W2:Y:S02]  /*177f0*/  @!P0 SYNCS.PHASECHK.TRANS64 P0, [R3+URZ+0x36860], R0 ;  /* 0x03686000030085a7 */ /* 0x000ea4000800007f */
[----:B--2---:R-:W-:Y:S05]  /*17800*/  @!P0 BRA `(.L_x_2170) ;  /* 0xfffffffc00f08947 */ /* 0x004fea000383ffff */
[----:B------:R-:W-:Y:S05]  /*17810*/  BRA `(.L_x_2216) ;  /* 0xffffffe400a87947 */ /* 0x000fea000383ffff */
.L_x_2176:
[----:B-1----:R1:W2:Y:S02]  /*17820*/  SYNCS.PHASECHK.TRANS64.TRYWAIT P0, [R2+URZ+0x36820], R3 ;  /* 0x03682003020075a7 */ /* 0x0022a4000800017f */
[----:B--2---:R-:W-:Y:S05]  /*17830*/  @!P0 NANOSLEEP.SYNCS 0x989680 ;  /* 0x009896800000895d */ /* 0x004fea0003900000 */
[----:B------:R-:W2:Y:S02]  /*17840*/  @!P0 SYNCS.PHASECHK.TRANS64 P0, [R2+URZ+0x36820], R3 ;  /* 0x03682003020085a7 */ /* 0x000ea4000800007f */
[----:B--2---:R-:W-:Y:S05]  /*17850*/  @!P0 BRA `(.L_x_2176) ;  /* 0xfffffffc00f08947 */ /* 0x004fea000383ffff */
[----:B------:R-:W-:Y:S05]  /*17860*/  BRA `(.L_x_2217) ;  /* 0xffffffe800ac7947 */ /* 0x000fea000383ffff */
.L_x_2177:
[----:B------:R-:W2:Y:S01]  /*17870*/  S2R R4, SR_TID.X ;  /* 0x0000000000047919 */ /* 0x000ea20000002100 */
[----:B------:R-:W-:Y:S01]  /*17880*/  BSSY B0, `(.L_x_2218) ;  /* 0x000000a000007945 */ /* 0x000fe20003800000 */
[----:B------:R-:W-:Y:S01]  /*17890*/  IMAD.MOV.U32 R12, RZ, RZ, RZ ;  /* 0x000000ffff0c7224 */ /* 0x000fe200078e00ff */
[----:B------:R-:W-:Y:S01]  /*178a0*/  MOV R11, 0x1f ;  /* 0x0000001f000b7802 */ /* 0x000fe20000000f00 */
[----:B------:R-:W-:Y:S01]  /*178b0*/  IMAD.MOV.U32 R15, RZ, RZ, -0x1 ;  /* 0xffffffffff0f7424 */ /* 0x000fe200078e00ff */
[----:B--2---:R-:W-:-:S04]  /*178c0*/  SHF.R.U32.HI R4, RZ, 0x5, R4 ;  /* 0x00000005ff047819 */ /* 0x004fc80000011604 */
[----:B------:R-:W-:-:S05]  /*178d0*/  LOP3.LUT R4, R4, 0x3, RZ, 0xc0, !PT ;  /* 0x0000000304047812 */ /* 0x000fca00078ec0ff */
[----:B------:R-:W-:-:S07]  /*178e0*/  IMAD.MOV.U32 R13, RZ, RZ, R4 ;  /* 0x000000ffff0d7224 */ /* 0x000fce00078e0004 */
[----:B01----:R-:W-:Y:S05]  /*178f0*/  WARPSYNC.COLLECTIVE R15, `(.L_x_2219) ;  /* 0x000000000f087348 */ /* 0x003fea0003c00000 */
[----:B0-----:R0:W2:Y:S02]  /*17900*/  SHFL.IDX P6, R14, R13, R12, R11 ;  /* 0x0000000c0d0e7389 */ /* 0x0010a400000c000b */
[----:B012---:R-:W-:Y:S01]  /*17910*/  ENDCOLLECTIVE ;  /* 0x000000000000791b */ /* 0x007fe20003800000 */
.L_x_2219:
[----:B------:R-:W-:Y:S05]  /*17920*/  BSYNC B0 ;  /* 0x0000000000007941 */ /* 0x000fea0003800000 */
.L_x_2218:
[----:B------:R-:W-:Y:S05]  /*17930*/  BRA `(.L_x_2220) ;  /* 0xffffffe800907947 */ /* 0x000fea000383ffff */
.L_x_2178:
[----:B------:R-:W-:Y:S01]  /*17940*/  BSSY B0, `(.L_x_2221) ;  /* 0x0000006000007945 */ /* 0x000fe20003800000 */
[----:B------:R-:W-:-:S07]  /*17950*/  IMAD.MOV.U32 R15, RZ, RZ, -0x1 ;  /* 0xffffffffff0f7424 */ /* 0x000fce00078e00ff */
[----:B0-----:R-:W-:Y:S05]  /*17960*/  WARPSYNC.COLLECTIVE R15, `(.L_x_2222) ;  /* 0x000000000f0c7348 */ /* 0x001fea0003c00000 */
[----:B------:R-:W-:Y:S02]  /*17970*/  ELECT P6, UR62, PT ;  /* 0x00000000003e782f */ /* 0x000fe400038c0000 */
[----:B------:R-:W-:Y:S01]  /*17980*/  MOV R14, UR62 ;  /* 0x0000003e000e7c02 */ /* 0x000fe20008000f00 */
[----:B0-----:R-:W-:Y:S10]  /*17990*/  ENDCOLLECTIVE ;  /* 0x000000000000791b */ /* 0x001ff40003800000 */
.L_x_2222:
[----:B------:R-:W-:Y:S05]  /*179a0*/  BSYNC B0 ;  /* 0x0000000000007941 */ /* 0x000fea0003800000 */
.L_x_2221:
[----:B------:R-:W-:Y:S05]  /*179b0*/  BRA `(.L_x_2223) ;  /* 0xffffffe800847947 */ /* 0x000fea000383ffff */
.L_x_2180:
[----:B0-----:R0:W1:Y:S02]  /*179c0*/  SYNCS.PHASECHK.TRANS64.TRYWAIT P0, [R6+URZ], R5 ;  /* 0x00000005060075a7 */ /* 0x001064000800017f */
[----:B-1----:R-:W-:Y:S05]  /*179d0*/  @!P0 NANOSLEEP.SYNCS 0x989680 ;  /* 0x009896800000895d */ /* 0x002fea0003900000 */
[----:B------:R-:W1:Y:S02]  /*179e0*/  @!P0 SYNCS.PHASECHK.TRANS64 P0, [R6+URZ], R5 ;  /* 0x00000005060085a7 */ /* 0x000e64000800007f */
[----:B-1----:R-:W-:Y:S05]  /*179f0*/  @!P0 BRA `(.L_x_2180) ;  /* 0xfffffffc00f08947 */ /* 0x002fea000383ffff */
[----:B------:R-:W-:Y:S05]  /*17a00*/  BRA `(.L_x_2224) ;  /* 0xffffffe800c07947 */ /* 0x000fea000383ffff */
.L_x_2181:
[----:B-1----:R1:W2:Y:S02]  /*17a10*/  SYNCS.PHASECHK.TRANS64.TRYWAIT P0, [R3+URZ], R4 ;  /* 0x00000004030075a7 */ /* 0x0022a4000800017f */
[----:B--2---:R-:W-:Y:S05]  /*17a20*/  @!P0 NANOSLEEP.SYNCS 0x989680 ;  /* 0x009896800000895d */ /* 0x004fea0003900000 */
[----:B------:R-:W2:Y:S02]  /*17a30*/  @!P0 SYNCS.PHASECHK.TRANS64 P0, [R3+URZ], R4 ;  /* 0x00000004030085a7 */ /* 0x000ea4000800007f */
[----:B--2---:R-:W-:Y:S05]  /*17a40*/  @!P0 BRA `(.L_x_2181) ;  /* 0xfffffffc00f08947 */ /* 0x004fea000383ffff */
[----:B------:R-:W-:Y:S05]  /*17a50*/  BRA `(.L_x_2225) ;  /* 0xffffffe800b47947 */ /* 0x000fea000383ffff */
.L_x_2183:
[----:B-1----:R1:W2:Y:S02]  /*17a60*/  SYNCS.PHASECHK.TRANS64.TRYWAIT P0, [R0+URZ], R5 ;  /* 0x00000005000075a7 */ /* 0x0022a4000800017f */
[----:B--2---:R-:W-:Y:S05]  /*17a70*/  @!P0 NANOSLEEP.SYNCS 0x989680 ;  /* 0x009896800000895d */ /* 0x004fea0003900000 */
[----:B------:R-:W2:Y:S02]  /*17a80*/  @!P0 SYNCS.PHASECHK.TRANS64 P0, [R0+URZ], R5 ;  /* 0x00000005000085a7 */ /* 0x000ea4000800007f */
[----:B--2---:R-:W-:Y:S05]  /*17a90*/  @!P0 BRA `(.L_x_2183) ;  /* 0xfffffffc00f08947 */ /* 0x004fea000383ffff */
[----:B------:R-:W-:Y:S05]  /*17aa0*/  BRA `(.L_x_2226) ;  /* 0xffffffe800b87947 */ /* 0x000fea000383ffff */
.L_x_2227:
        /* <DEDUP_REMOVED lines=13> */
.L_x_3023:


//--------------------- .text._ZN7cutlass13device_kernelIN5flash11enable_sm90INS1_16FlashAttnFwdSm90INS1_25CollectiveMainloopFwdSm90ILi2EN4cute5tupleIJNS5_1CILi1EEES8_S8_EEENS6_IJNS7_ILi128EEENS7_ILi112EEENS7_ILi192EEEEEELi192ENS_10bfloat16_tEfNS_4arch4Sm90ELb1ELb0ELb1ELb1ELb0ELb0ELb0ELb1ELb1ELb1ELb1ELb0EEENS1_21CollectiveEpilogueFwdINS6_IJSA_SC_SB_EEES9_SE_SG_Li256ELb1ELb1ELb1ELb0EEENS1_36VarlenDynamicPersistentTileSchedulerILi128ELi112ELi256ELi128ELb1ELb1ELb1ELb1ELb1ELb1EEEEEEEEEvNT_6ParamsE --------------------------
	.section	.text._ZN7cutlass13device_kernelIN5flash11enable_sm90INS1_16FlashAttnFwdSm90INS1_25CollectiveMainloopFwdSm90ILi2EN4cute5tupleIJNS5_1CILi1EEES8_S8_EEENS6_IJNS7_ILi128EEENS7_ILi112EEENS7_ILi192EEEEEELi192ENS_10bfloat16_tEfNS_4arch4Sm90ELb1ELb0ELb1ELb1ELb0ELb0ELb0ELb1ELb1ELb1ELb1ELb0EEENS1_21CollectiveEpilogueFwdINS6_IJSA_SC_SB_EEES9_SE_SG_Li256ELb1ELb1ELb1ELb0EEENS1_36VarlenDynamicPersistentTileSchedulerILi128ELi112ELi256ELi128ELb1ELb1ELb1ELb1ELb1ELb1EEEEEEEEEvNT_6ParamsE,"ax",@progbits
	.align	128
.text._ZN7cutlass13device_kernelIN5flash11enable_sm90INS1_16FlashAttnFwdSm90INS1_25CollectiveMainloopFwdSm90ILi2EN4cute5tupleIJNS5_1CILi1EEES8_S8_EEENS6_IJNS7_ILi128EEENS7_ILi112EEENS7_ILi192EEEEEELi192ENS_10bfloat16_tEfNS_4arch4Sm90ELb1ELb0ELb1ELb1ELb0ELb0ELb0ELb1ELb1ELb1ELb1ELb0EEENS1_21CollectiveEpilogueFwdINS6_IJSA_SC_SB_EEES9_SE_SG_Li256ELb1ELb1ELb1ELb0EEENS1_36VarlenDynamicPersistentTileSchedulerILi128ELi112ELi256ELi128ELb1ELb1ELb1ELb1ELb1ELb1EEEEEEEEEvNT_6ParamsE:
        .type           _ZN7cutlass13device_kernelIN5flash11enable_sm90INS1_16FlashAttnFwdSm90INS1_25CollectiveMainloopFwdSm90ILi2EN4cute5tupleIJNS5_1CILi1EEES8_S8_EEENS6_IJNS7_ILi128EEENS7_ILi112EEENS7_ILi192EEEEEELi192ENS_10bfloat16_tEfNS_4arch4Sm90ELb1ELb0ELb1ELb1ELb0ELb0ELb0ELb1ELb1ELb1ELb1ELb0EEENS1_21CollectiveEpilogueFwdINS6_IJSA_SC_SB_EEES9_SE_SG_Li256ELb1ELb1ELb1ELb0EEENS1_36VarlenDynamicPersistentTileSchedulerILi128ELi112ELi256ELi128ELb1ELb1ELb1ELb1ELb1ELb1EEEEEEEEEvNT_6ParamsE,@function
        .size           _ZN7cutlass13device_kernelIN5flash11enable_sm90INS1_16FlashAttnFwdSm90INS1_25CollectiveMainloopFwdSm90ILi2EN4cute5tupleIJNS5_1CILi1EEES8_S8_EEENS6_IJNS7_ILi128EEENS7_ILi112EEENS7_ILi192EEEEEELi192ENS_10bfloat16_tEfNS_4arch4Sm90ELb1ELb0ELb1ELb1ELb0ELb0ELb0ELb1ELb1ELb1ELb1ELb0EEENS1_21CollectiveEpilogueFwdINS6_IJSA_SC_SB_EEES9_SE_SG_Li256ELb1ELb1ELb1ELb0EEENS1_36VarlenDynamicPersistentTileSchedulerILi128ELi112ELi256ELi128ELb1ELb1ELb1ELb1ELb1ELb1EEEEEEEEEvNT_6ParamsE,(.L_x_3024 - _ZN7cutlass13device_kernelIN5flash11enable_sm90INS1_16FlashAttnFwdSm90INS1_25CollectiveMainloopFwdSm90ILi2EN4cute5tupleIJNS5_1CILi1EEES8_S8_EEENS6_IJNS7_ILi128EEENS7_ILi112EEENS7_ILi192EEEEEELi192ENS_10bfloat16_tEfNS_4arch4Sm90ELb1ELb0ELb1ELb1ELb0ELb0ELb0ELb1ELb1ELb1ELb1ELb0EEENS1_21CollectiveEpilogueFwdINS6_IJSA_SC_SB_EEES9_SE_SG_Li256ELb1ELb1ELb1ELb0EEENS1_36VarlenDynamicPersistentTileSchedulerILi128ELi112ELi256ELi128ELb1ELb1ELb1ELb1ELb1ELb1EEEEEEEEEvNT_6ParamsE)
        .other          _ZN7cutlass13device_kernelIN5flash11enable_sm90INS1_16FlashAttnFwdSm90INS1_25CollectiveMainloopFwdSm90ILi2EN4cute5tupleIJNS5_1CILi1EEES8_S8_EEENS6_IJNS7_ILi128EEENS7_ILi112EEENS7_ILi192EEEEEELi192ENS_10bfloat16_tEfNS_4arch4Sm90ELb1ELb0ELb1ELb1ELb0ELb0ELb0ELb1ELb1ELb1ELb1ELb0EEENS1_21CollectiveEpilogueFwdINS6_IJSA_SC_SB_EEES9_SE_SG_Li256ELb1ELb1ELb1ELb0EEENS1_36VarlenDynamicPersistentTileSchedulerILi128ELi112ELi256ELi128ELb1ELb1ELb1ELb1ELb1ELb1EEEEEEEEEvNT_6ParamsE,@"STO_CUDA_ENTRY STV_DEFAULT"
_ZN7cutlass13device_kernelIN5flash11enable_sm90INS1_16FlashAttnFwdSm90INS1_25CollectiveMainloopFwdSm90ILi2EN4cute5tupleIJNS5_1CILi1EEES8_S8_EEENS6_IJNS7_ILi128EEENS7_ILi112EEENS7_ILi192EEEEEELi192ENS_10bfloat16_tEfNS_4arch4Sm90ELb1ELb0ELb1ELb1ELb0ELb0ELb0ELb1ELb1ELb1ELb1ELb0EEENS1_21CollectiveEpilogueFwdINS6_IJSA_SC_SB_EEES9_SE_SG_Li256ELb1ELb1ELb1ELb0EEENS1_36VarlenDynamicPersistentTileSchedulerILi128ELi112ELi256ELi128ELb1ELb1ELb1ELb1ELb1ELb1EEEEEEEEEvNT_6ParamsE:
        /* <DEDUP_REMOVED lines=18> */
.L_x_2229:
[----:B------:R-:W-:Y:S05]  /*0120*/  BSYNC B0 ;  /* 0x0000000000007941 */ /* 0x000fea0003800000 */
.L_x_2228:
        /* <DEDUP_REMOVED lines=41> */
.L_x_2230:
        /* <DEDUP_REMOVED lines=22> */
.L_x_2231:
        /* <DEDUP_REMOVED lines=18> */
.L_x_2232:
        /* <DEDUP_REMOVED lines=22> */
.L_x_2233:
        /* <DEDUP_REMOVED lines=22> */
.L_x_2234:
        /* <DEDUP_REMOVED lines=8> */
.L_x_2236:
        /* <DEDUP_REMOVED lines=16> */
[----:B------:R-:W-:Y:S01]  /*0a80*/  UMOV UR36, URZ ;  /* 0x0000003f00247c82 */ /* 0x000fe20008000000 */
[----:B------:R-:W-:Y:S01]  /*0a90*/  R2UR UR7, R7 ;  /* 0x00000000070772ca */ /* 0x000fe200000e0000 */
[----:B------:R-:W0:Y:S01]  /*0aa0*/  S2R R0, SR_TID.X ;  /* 0x0000000000007919 */ /* 0x000e220000002100 */
[----:B------:R-:W-:Y:S01]  /*0ab0*/  R2UR UR5, R5 ;  /* 0x00000000050572ca */ /* 0x000fe200000e0000 */
[----:B0-----:R-:W-:-:S05]  /*0ac0*/  VIADD R12, R0, 0xffffff80 ;  /* 0xffffff80000c7836 */ /* 0x001fca0000000000 */
[----:B------:R-:W-:-:S04]  /*0ad0*/  SHF.R.S32.HI R0, RZ, 0x1f, R12 ;  /* 0x0000001fff007819 */ /* 0x000fc8000001140c */
[CC--:B------:R-:W-:Y:S02]  /*0ae0*/  LEA.HI R3, R0.reuse, R12.reuse, RZ, 0x4 ;  /* 0x0000000c00037211 */ /* 0x0c0fe400078f20ff */
[CC--:B------:R-:W-:Y:S02]  /*0af0*/  LEA.HI R4, R0.reuse, R12.reuse, RZ, 0x5 ;  /* 0x0000000c00047211 */ /* 0x0c0fe400078f28ff */
[----:B------:R-:W-:Y:S02]  /*0b00*/  SHF.R.S32.HI R6, RZ, 0x4, R3 ;  /* 0x00000004ff067819 */ /* 0x000fe40000011403 */
[----:B------:R-:W-:Y:S01]  /*0b10*/  LEA.HI R11, R0, R12, RZ, 0x2 ;  /* 0x0000000c000b7211 */ /* 0x000fe200078f10ff */
[----:B------:R-:W-:Y:S01]  /*0b20*/  IMAD.SHL.U32 R5, R4, 0x20, RZ ;  /* 0x0000002004057824 */ /* 0x000fe200078e00ff */
[C---:B------:R-:W-:Y:S02]  /*0b30*/  LOP3.LUT R4, R3.reuse, 0x3fffff0, RZ, 0xc0, !PT ;  /* 0x03fffff003047812 */ /* 0x040fe400078ec0ff */
[----:B------:R-:W-:-:S02]  /*0b40*/  LEA.HI R3, R3, R6, RZ, 0x1 ;  /* 0x0000000603037211 */ /* 0x000fc400078f08ff */
[----:B------:R-:W-:Y:S01]  /*0b50*/  LOP3.LUT R5, R5, 0xfffffc00, RZ, 0xc0, !PT ;  /* 0xfffffc0005057812 */ /* 0x000fe200078ec0ff */
[----:B------:R-:W-:Y:S01]  /*0b60*/  IMAD.IADD R4, R12, 0x1, -R4 ;  /* 0x000000010c047824 */ /* 0x000fe200078e0a04 */
[----:B------:R-:W-:Y:S02]  /*0b70*/  LOP3.LUT R3, R3, 0x1ffffffe, RZ, 0xc0, !PT ;  /* 0x1ffffffe03037812 */ /* 0x000fe400078ec0ff */
[----:B------:R-:W-:Y:S01]  /*0b80*/  LOP3.LUT R11, R11, 0xfffffffc, RZ, 0xc0, !PT ;  /* 0xfffffffc0b0b7812 */ /* 0x000fe200078ec0ff */
[----:B------:R-:W-:Y:S02]  /*0b90*/  IMAD R4, R4, 0x40, R5 ;  /* 0x0000004004047824 */ /* 0x000fe400078e0205 */
[----:B------:R-:W-:Y:S02]  /*0ba0*/  IMAD.IADD R3, R6, 0x1, -R3 ;  /* 0x0000000106037824 */ /* 0x000fe400078e0a03 */
[----:B------:R-:W-:Y:S02]  /*0bb0*/  IMAD.IADD R11, R12, 0x1, -R11 ;  /* 0x000000010c0b7824 */ /* 0x000fe400078e0a0b */
[----:B------:R-:W-:-:S03]  /*0bc0*/  IMAD R3, R3, 0x8, R4 ;  /* 0x0000000803037824 */ /* 0x000fc600078e0204 */
[----:B------:R-:W-:Y:S02]  /*0bd0*/  LEA.HI R5, R11, R11, RZ, 0x1 ;  /* 0x0000000b0b057211 */ /* 0x000fe400078f08ff */
[----:B------:R0:W-:Y:S02]  /*0be0*/  STL [R1+0x50], R3 ;  /* 0x0000500301007387 */ /* 0x0001e40000100800 */
[----:B------:R-:W-:-:S05]  /*0bf0*/  LOP3.LUT R4, R5, 0x1ffffffe, RZ, 0xc0, !PT ;  /* 0x1ffffffe05047812 */ /* 0x000fca00078ec0ff */
        /* <DEDUP_REMOVED lines=19> */
[----:B------:R-:W-:-:S02]  /*0d30*/  LOP3.LUT R6, R7, 0x7ffffffc, RZ, 0xc0, !PT ;  /* 0x7ffffffc07067812 */ /* 0x000fc400078ec0ff */
[----:B------:R-:W-:Y:S02]  /*0d40*/  LEA.HI R10, R10, R9, RZ, 0x3 ;  /* 0x000000090a0a7211 */ /* 0x000fe400078f18ff */
[----:B------:R-:W-:Y:S01]  /*0d50*/  SHF.R.S32.HI R8, RZ, 0x5, R8 ;  /* 0x00000005ff087819 */ /* 0x000fe20000011408 */
[----:B------:R-:W-:Y:S01]  /*0d60*/  IMAD.IADD R6, R235, 0x1, -R6 ;  /* 0x00000001eb067824 */ /* 0x000fe200078e0a06 */
[----:B------:R-:W-:-:S03]  /*0d70*/  LOP3.LUT R10, R10, 0xfffffff8, RZ, 0xc0, !PT ;  /* 0xfffffff80a0a7812 */ /* 0x000fc600078ec0ff */
[----:B------:R-:W-:Y:S02]  /*0d80*/  IMAD.SHL.U32 R19, R6, 0x2, RZ ;  /* 0x0000000206137824 */ /* 0x000fe400078e00ff */
[----:B------:R-:W-:Y:S02]  /*0d90*/  IMAD.IADD R9, R9, 0x1, -R10 ;  /* 0x0000000109097824 */ /* 0x000fe400078e0a0a */
[C---:B------:R-:W-:Y:S02]  /*0da0*/  VIADD R230, R19.reuse, 0x8 ;  /* 0x0000000813e67836 */ /* 0x040fe40000000000 */
[----:B------:R-:W-:Y:S02]  /*0db0*/  IMAD R9, R8, 0x10, R9 ;  /* 0x0000001008097824 */ /* 0x000fe400078e0209 */
[----:B------:R-:W-:Y:S01]  /*0dc0*/  VIADD R229, R19, 0x10 ;  /* 0x0000001013e57836 */ /* 0x000fe20000000000 */
[----:B------:R-:W-:Y:S01]  /*0dd0*/  SHF.R.S32.HI R5, RZ, 0x1f, R230 ;  /* 0x0000001fff057819 */ /* 0x000fe200000114e6 */
[----:B0-----:R-:W-:-:S02]  /*0de0*/  IMAD R3, R2, 0x40, R9 ;  /* 0x0000004002037824 */ /* 0x001fc400078e0209 */
[----:B------:R-:W-:Y:S01]  /*0df0*/  IMAD.U32 R2, RZ, RZ, UR4 ;  /* 0x00000004ff027e24 */ /* 0x000fe2000f8e00ff */
[----:B------:R-:W-:Y:S01]  /*0e00*/  UMOV UR4, URZ ;  /* 0x0000003f00047c82 */ /* 0x000fe20008000000 */
[C---:B------:R-:W-:Y:S01]  /*0e10*/  VIADD R228, R19.reuse, 0x30 ;  /* 0x0000003013e47836 */ /* 0x040fe20000000000 */
[----:B------:R-:W-:Y:S01]  /*0e20*/  STL [R1+0x48], R3 ;  /* 0x0000480301007387 */ /* 0x000fe20000100800 */
[C---:B------:R-:W-:Y:S02]  /*0e30*/  VIADD R227, R19.reuse, 0x38 ;  /* 0x0000003813e37836 */ /* 0x040fe40000000000 */
[C---:B------:R-:W-:Y:S01]  /*0e40*/  VIADD R226, R19.reuse, 0x40 ;  /* 0x0000004013e27836 */ /* 0x040fe20000000000 */
[----:B------:R0:W-:Y:S01]  /*0e50*/  STL [R1+0x54], R2 ;  /* 0x0000540201007387 */ /* 0x0001e20000100800 */
        /* <DEDUP_REMOVED lines=30> */
[----:B------:R-:W-:Y:S01]  /*1040*/  IMAD.U32 R234, RZ, RZ, UR4 ;  /* 0x00000004ffea7e24 */ /* 0x000fe2000f8e00ff */
[----:B------:R-:W-:Y:S01]  /*1050*/  SHF.R.S32.HI R2, RZ, 0x1f, R214 ;  /* 0x0000001fff027819 */ /* 0x000fe200000114d6 */
[C---:B------:R-:W-:Y:S01]  /*1060*/  VIADD R208, R19.reuse, 0x18 ;  /* 0x0000001813d07836 */ /* 0x040fe20000000000 */
[----:B------:R-:W-:Y:S01]  /*1070*/  SHF.R.S32.HI R0, RZ, 0x1f, R213 ;  /* 0x0000001fff007819 */ /* 0x000fe200000114d5 */
[----:B------:R-:W-:Y:S01]  /*1080*/  VIADD R207, R19, 0x28 ;  /* 0x0000002813cf7836 */ /* 0x000fe20000000000 */
[----:B------:R-:W-:Y:S01]  /*1090*/  SHF.R.S32.HI R237, RZ, 0x1f, R212 ;  /* 0x0000001fffed7819 */ /* 0x000fe200000114d4 */
[----:B------:R-:W-:Y:S01]  /*10a0*/  IMAD R204, R4, 0x8, R3 ;  /* 0x0000000804cc7824 */ /* 0x000fe200078e0203 */
[----:B------:R-:W-:Y:S01]  /*10b0*/  SHF.R.S32.HI R236, RZ, 0x1f, R211 ;  /* 0x0000001fffec7819 */ /* 0x000fe200000114d3 */
[----:B------:R-:W-:-:S07]  /*10c0*/  IMAD.U32 R16, RZ, RZ, UR4 ;  /* 0x00000004ff107e24 */ /* 0x000fce000f8e00ff */
.L_x_2294:
[----:B------:R-:W-:Y:S01]  /*10d0*/  ULDC.64 UR8, c[0x0][0xc88] ;  /* 0x0003220000087ab9 */ /* 0x000fe20000000a00 */
[----:B------:R-:W-:Y:S01]  /*10e0*/  ULDC.64 UR12, c[0x0][0x208] ;  /* 0x00008200000c7ab9 */ /* 0x000fe20000000a00 */
[----:B------:R-:W-:Y:S01]  /*10f0*/  UIMAD.WIDE UR8, UR7, 0x4, UR8 ;  /* 0x00000004070878a5 */ /* 0x000fe2000f8e0208 */
[----:B------:R-:W-:-:S05]  /*1100*/  ULDC.64 UR10, c[0x0][0xa18] ;  /* 0x00028600000a7ab9 */ /* 0x000fca0000000a00 */
[----:B01-34-:R-:W-:Y:S02]  /*1110*/  IMAD.U32 R2, RZ, RZ, UR8 ;  /* 0x00000008ff027e24 */ /* 0x01bfe4000f8e00ff */
[----:B------:R-:W-:Y:S01]  /*1120*/  IMAD.U32 R3, RZ, RZ, UR9 ;  /* 0x00000009ff037e24 */ /* 0x000fe2000f8e00ff */
[----:B------:R-:W-:-:S04]  /*1130*/  ULDC.64 UR8, c[0x0][0xa28] ;  /* 0x00028a0000087ab9 */ /* 0x000fc80000000a00 */
[----:B--2---:R-:W2:Y:S01]  /*1140*/  LDG.E R2, desc[UR12][R2.64] ;  /* 0x0000000c02027981 */ /* 0x004ea2000c1e1900 */
[----:B------:R-:W-:Y:S02]  /*1150*/  UISETP.NE.U32.AND UP0, UPT, UR8, URZ, UPT ;  /* 0x0000003f0800728c */ /* 0x000fe4000bf05070 */
[----:B------:R-:W-:Y:S02]  /*1160*/  UISETP.NE.U32.AND UP1, UPT, UR10, URZ, UPT ;  /* 0x0000003f0a00728c */ /* 0x000fe4000bf25070 */
[----:B------:R-:W-:Y:S02]  /*1170*/  UISETP.NE.AND.EX UP0, UPT, UR9, URZ, UPT, UP0 ;  /* 0x0000003f0900728c */ /* 0x000fe4000bf05300 */
[----:B------:R-:W-:-:S04]  /*1180*/  UISETP.NE.AND.EX UP1, UPT, UR11, URZ, UPT, UP1 ;  /* 0x0000003f0b00728c */ /* 0x000fc8000bf25310 */
[----:B------:R-:W-:Y:S02]  /*1190*/  PLOP3.LUT P0, PT, PT, PT, UP0, 0x80, 0x0 ;  /* 0x000000000000781c */ /* 0x000fe40003f0f008 */
[----:B------:R-:W-:Y:S02]  /*11a0*/  PLOP3.LUT P2, PT, PT, PT, UP1, 0x80, 0x0 ;  /* 0x000000000000781c */ /* 0x000fe40003f4f018 */
[----:B--2---:R-:W-:-:S13]  /*11b0*/  R2UR UR4, R2 ;  /* 0x00000000020472ca */ /* 0x004fda00000e0000 */
[----:B------:R-:W-:Y:S02]  /*11c0*/  USHF.R.S32.HI UR14, URZ, 0x1f, UR4 ;  /* 0x0000001f3f0e7899 */ /* 0x000fe40008011404 */
[----:B------:R-:W-:Y:S01]  /*11d0*/  IMAD.U32 R210, RZ, RZ, UR4 ;  /* 0x00000004ffd27e24 */ /* 0x000fe2000f8e00ff */
[----:B------:R-:W-:-:S04]  /*11e0*/  @UP0 ULEA UR8, UP2, UR4, UR8, 0x2 ;  /* 0x0000000804080291 */ /* 0x000fc8000f84103f */
[----:B------:R-:W-:Y:S02]  /*11f0*/  @UP0 ULEA.HI.X UR9, UR4, UR9, UR14, 0x2, UP2 ;  /* 0x0000000904090291 */ /* 0x000fe400090f140e */
[----:B------:R-:W-:Y:S01]  /*1200*/  IMAD.U32 R233, RZ, RZ, UR14 ;  /* 0x0000000effe97e24 */ /* 0x000fe2000f8e00ff */
[----:B------:R-:W-:Y:S01]  /*1210*/  @UP1 ULEA UR10, UP0, UR4, UR10, 0x2 ;  /* 0x0000000a040a1291 */ /* 0x000fe2000f80103f */
[----:B------:R-:W-:-:S03]  /*1220*/  IMAD.U32 R2, RZ, RZ, UR8 ;  /* 0x00000008ff027e24 */ /* 0x000fc6000f8e00ff */
[----:B------:R-:W-:Y:S01]  /*1230*/  @UP1 ULEA.HI.X UR11, UR4, UR11, UR14, 0x2, UP0 ;  /* 0x0000000b040b1291 */ /* 0x000fe200080f140e */
[----:B------:R-:W-:Y:S01]  /*1240*/  IMAD.U32 R3, RZ, RZ, UR9 ;  /* 0x00000009ff037e24 */ /* 0x000fe2000f8e00ff */
[----:B------:R-:W-:Y:S01]  /*1250*/  ULDC.64 UR8, c[0x0][0x418] ;  /* 0x0001060000087ab9 */ /* 0x000fe20000000a00 */
[----:B------:R-:W-:-:S03]  /*1260*/  IMAD.U32 R4, RZ, RZ, UR10 ;  /* 0x0000000aff047e24 */ /* 0x000fc6000f8e00ff */
[----:B------:R-:W-:Y:S01]  /*1270*/  IMAD.U32 R5, RZ, RZ, UR11 ;  /* 0x0000000bff057e24 */ /* 0x000fe2000f8e00ff */
[----:B------:R-:W2:Y:S01]  /*1280*/  @P0 LDG.E R2, desc[UR12][R2.64] ;  /* 0x0000000c02020981 */ /* 0x000ea2000c1e1900 */
[----:B------:R-:W-:Y:S02]  /*1290*/  UISETP.NE.U32.AND UP0, UPT, UR8, URZ, UPT ;  /* 0x0000003f0800728c */ /* 0x000fe4000bf05070 */
[----:B------:R-:W-:Y:S01]  /*12a0*/  ULOP3.LUT UR7, UR6, 0xff000000, URZ, 0xc0, !UPT ;  /* 0xff00000006077892 */ /* 0x000fe2000f8ec03f */
[----:B------:R-:W3:Y:S01]  /*12b0*/  @P2 LDG.E R4, desc[UR12][R4.64] ;  /* 0x0000000c04042981 */ /* 0x000ee2000c1e1900 */
[----:B------:R-:W-:Y:S01]  /*12c0*/  ULDC UR11, c[0x0][0x288] ;  /* 0x0000a200000b7ab9 */ /* 0x000fe20000000800 */
[----:B------:R-:W-:Y:S02]  /*12d0*/  UISETP.NE.AND.EX UP0, UPT, UR9, URZ, UPT, UP0 ;  /* 0x0000003f0900728c */ /* 0x000fe4000bf05300 */
[----:B------:R-:W-:Y:S01]  /*12e0*/  ULOP3.LUT UR8, UR6, 0xff0000, URZ, 0xc0, !UPT ;  /* 0x00ff000006087892 */ /* 0x000fe2000f8ec03f */
[----:B------:R-:W-:Y:S01]  /*12f0*/  ULDC UR9, c[0x0][0x424] ;  /* 0x0001090000097ab9 */ /* 0x000fe20000000800 */
[----:B------:R-:W-:Y:S01]  /*1300*/  ULDC.64 UR12, c[0x0][0xa20] ;  /* 0x00028800000c7ab9 */ /* 0x000fe20000000a00 */
[----:B------:R-:W-:Y:S01]  /*1310*/  ULOP3.LUT UR6, UR6, 0xffff, URZ, 0xc0, !UPT ;  /* 0x0000ffff06067892 */ /* 0x000fe2000f8ec03f */
[----:B------:R-:W-:Y:S01]  /*1320*/  ISETP.NE.U32.AND P1, PT, RZ, UR12, PT ;  /* 0x0000000cff007c0c */ /* 0x000fe2000bf25070 */
[----:B------:R-:W-:-:S02]  /*1330*/  USHF.R.U32.HI UR7, URZ, 0x8, UR7 ;  /* 0x000000083f077899 */ /* 0x000fc40008011607 */
[----:B------:R-:W-:Y:S01]  /*1340*/  USEL UR9, UR9, 0x1, UP0 ;  /* 0x0000000109097887 */ /* 0x000fe20008000000 */
[----:B------:R-:W-:Y:S01]  /*1350*/  ISETP.NE.AND.EX P1, PT, RZ, UR13, PT, P1 ;  /* 0x0000000dff007c0c */ /* 0x000fe2000bf25310 */
[----:B------:R-:W-:Y:S01]  /*1360*/  ULDC UR10, c[0x0][0x2f0] ;  /* 0x0000bc00000a7ab9 */ /* 0x000fe20000000800 */
[----:B------:R-:W-:Y:S01]  /*1370*/  UMOV UR4, URZ ;  /* 0x0000003f00047c82 */ /* 0x000fe20008000000 */
[----:B------:R-:W-:Y:S01]  /*1380*/  ULEA.HI UR8, UR8, UR7, URZ, 0x10 ;  /* 0x0000000708087291 */ /* 0x000fe2000f8f803f */
[----:B------:R-:W-:Y:S01]  /*1390*/  IMAD.U32 R231, RZ, RZ, UR6 ;  /* 0x00000006ffe77e24 */ /* 0x000fe2000f8e00ff */
[----:B------:R-:W-:Y:S01]  /*13a0*/  UIMAD UR9, UR9, UR10, URZ ;  /* 0x0000000a090972a4 */ /* 0x000fe2000f8e023f */
[----:B--2---:R-:W-:Y:S02]  /*13b0*/  @P0 R2UR UR4, R2 ;  /* 0x00000000020402ca */ /* 0x004fe400000e0000 */
[----:B---3--:R-:W-:-:S13]  /*13c0*/  @P2 R2UR UR11, R4 ;  /* 0x00000000040b22ca */ /* 0x008fda00000e0000 */
[----:B------:R-:W-:Y:S01]  /*13d0*/  IMAD.U32 R17, RZ, RZ, UR11 ;  /* 0x0000000bff117e24 */ /* 0x000fe2000f8e00ff */
[----:B-----5:R-:W-:Y:S06]  /*13e0*/  @P2 BRA `(.L_x_2237) ;  /* 0x0000000000402947 */ /* 0x020fec0003800000 */
        /* <DEDUP_REMOVED lines=14> */
[----:B------:R-:W-:-:S06]  /*14d0*/  UIADD3 UR6, -UR6, UR7, URZ ;  /* 0x0000000706067290 */ /* 0x000fcc000fffe13f */
[----:B------:R-:W-:-:S07]  /*14e0*/  IMAD.U32 R17, RZ, RZ, UR6 ;  /* 0x00000006ff117e24 */ /* 0x000fce000f8e00ff */
.L_x_2237:
[----:B------:R-:W-:Y:S05]  /*14f0*/  @!P1 BRA `(.L_x_2238) ;  /* 0x0000000000289947 */ /* 0x000fea0003800000 */
[----:B------:R-:W-:Y:S01]  /*1500*/  R2UR UR7, R210 ;  /* 0x00000000d20772ca */ /* 0x000fe200000e0000 */
[----:B------:R-:W-:Y:S01]  /*1510*/  ULDC.64 UR10, c[0x0][0x208] ;  /* 0x00008200000a7ab9 */ /* 0x000fe20000000a00 */
[----:B------:R-:W-:-:S11]  /*1520*/  R2UR UR9, R233 ;  /* 0x00000000e90972ca */ /* 0x000fd600000e0000 */
[----:B------:R-:W-:-:S04]  /*1530*/  ULEA UR6, UP0, UR7, UR12, 0x2 ;  /* 0x0000000c07067291 */ /* 0x000fc8000f80103f */
[----:B------:R-:W-:Y:S02]  /*1540*/  ULEA.HI.X UR7, UR7, UR13, UR9, 0x2, UP0 ;  /* 0x0000000d07077291 */ /* 0x000fe400080f1409 */
[----:B------:R-:W-:-:S04]  /*1550*/  IMAD.U32 R2, RZ, RZ, UR6 ;  /* 0x00000006ff027e24 */ /* 0x000fc8000f8e00ff */
[----:B------:R-:W-:-:S05]  /*1560*/  IMAD.U32 R3, RZ, RZ, UR7 ;  /* 0x00000007ff037e24 */ /* 0x000fca000f8e00ff */
[----:B------:R-:W2:Y:S02]  /*1570*/  LDG.E R2, desc[UR10][R2.64] ;  /* 0x0000000a02027981 */ /* 0x000ea4000c1e1900 */
[----:B--2---:R-:W-:Y:S01]  /*1580*/  R2UR UR9, R2 ;  /* 0x00000000020972ca */ /* 0x004fe200000e0000 */
[----:B------:R-:W-:-:S14]  /*1590*/  BRA `(.L_x_2239) ;  /* 0x00000000003c7947 */ /* 0x000fdc0003800000 */
.L_x_2238:
        /* <DEDUP_REMOVED lines=15> */
.L_x_2239:
[----:B------:R-:W-:Y:S01]  /*1690*/  ULDC UR6, c[0x0][0x448] ;  /* 0x0001120000067ab9 */ /* 0x000fe20000000800 */
[----:B------:R-:W-:Y:S01]  /*16a0*/  R2UR UR7, R17 ;  /* 0x00000000110772ca */ /* 0x000fe200000e0000 */
[----:B------:R-:W-:Y:S02]  /*16b0*/  UISETP.NE.AND UP0, UPT, UR6, 0x1, UPT ;  /* 0x000000010600788c */ /* 0x000fe4000bf05270 */
[----:B------:R-:W-:Y:S02]  /*16c0*/  USHF.L.U32 UR5, UR5, 0x7, URZ ;  /* 0x0000000705057899 */ /* 0x000fe4000800063f */
[----:B------:R-:W-:Y:S02]  /*16d0*/  UIADD3 UR10, -UR4, UR9, URZ ;  /* 0x00000009040a7290 */ /* 0x000fe4000fffe13f */
[----:B------:R-:W-:Y:S02]  /*16e0*/  UIADD3 UR6, UR5, 0x7f, URZ ;  /* 0x0000007f05067890 */ /* 0x000fe4000fffe03f */
[----:B------:R-:W-:-:S02]  /*16f0*/  IMAD.U32 R23, RZ, RZ, UR5 ;  /* 0x00000005ff177e24 */ /* 0x000fc4000f8e00ff */
[----:B------:R-:W-:Y:S01]  /*1700*/  IMAD.U32 R18, RZ, RZ, UR10 ;  /* 0x0000000aff127e24 */ /* 0x000fe2000f8e00ff */
[----:B------:R-:W-:Y:S01]  /*1710*/  @UP0 ULDC UR4, c[0x0][0x44c] ;  /* 0x0001130000040ab9 */ /* 0x000fe20000000800 */
[----:B------:R-:W-:Y:S01]  /*1720*/  @UP0 ULDC UR9, c[0x0][0x450] ;  /* 0x0001140000090ab9 */ /* 0x000fe20000000800 */
[----:B------:R-:W-:Y:S02]  /*1730*/  UIMAD.WIDE.U32 UR4, UR6, UR4, URZ ;  /* 0x00000004060472a5 */ /* 0x000fe4000f8e003f */
[----:B------:R-:W-:Y:S02]  /*1740*/  UIADD3 UR7, UR10, 0x70, -UR7 ;  /* 0x000000700a077890 */ /* 0x000fe4000fffe807 */
[----:B------:R-:W-:Y:S02]  /*1750*/  @UP0 USHF.R.U32.HI UR6, URZ, UR9, UR5 ;  /* 0x000000093f060299 */ /* 0x000fe40008011605 */
[----:B------:R-:W-:Y:S02]  /*1760*/  UIADD3 UR5, UR10, 0x6f, URZ ;  /* 0x0000006f0a057890 */ /* 0x000fe4000fffe03f */
        /* <DEDUP_REMOVED lines=10> */
[----:B------:R-:W-:-:S04]  /*1810*/  UISETP.LT.AND UP0, UPT, UR4, UR6, UPT ;  /* 0x000000060400728c */ /* 0x000fc8000bf01270 */
[----:B------:R-:W-:Y:S01]  /*1820*/  USEL UR9, UR4, UR6, UP0 ;  /* 0x0000000604097287 */ /* 0x000fe20008000000 */
[----:B------:R-:W-:Y:S01]  /*1830*/  IMAD.U32 R206, RZ, RZ, UR5 ;  /* 0x00000005ffce7e24 */ /* 0x000fe2000f8e00ff */
[----:B------:R-:W-:Y:S02]  /*1840*/  ULOP3.LUT UR6, UR8, 0xff, URZ, 0xc0, !UPT ;  /* 0x000000ff08067892 */ /* 0x000fe4000f8ec03f */
[----:B------:R-:W-:Y:S01]  /*1850*/  UISETP.GE.AND UP0, UPT, UR9, 0x1, UPT ;  /* 0x000000010900788c */ /* 0x000fe2000bf06270 */
[----:B------:R-:W-:-:S03]  /*1860*/  UMOV UR4, URZ ;  /* 0x0000003f00047c82 */ /* 0x000fc60008000000 */
[----:B------:R-:W-:Y:S02]  /*1870*/  IMAD.U32 R209, RZ, RZ, UR6 ;  /* 0x00000006ffd17e24 */ /* 0x000fe4000f8e00ff */
[----:B------:R-:W-:-:S13]  /*1880*/  PLOP3.LUT P0, PT, PT, PT, UP0, 0x80, 0x0 ;  /* 0x000000000000781c */ /* 0x000fda0003f0f008 */
[----:B------:R-:W-:Y:S05]  /*1890*/  @!P0 BRA `(.L_x_2240) ;  /* 0x0000000000948947 */ /* 0x000fea0003800000 */
        /* <DEDUP_REMOVED lines=37> */
.L_x_2240:
        /* <DEDUP_REMOVED lines=97> */
.L_x_2242:
        /* <DEDUP_REMOVED lines=12> */
.L_x_2425:
[----:B------:R-:W-:Y:S05]  /*21c0*/  @!P0 BRA `(.L_x_2244) ;  /* 0x0000000000048947 */ /* 0x000fea0003800000 */
[----:B------:R-:W-:Y:S01]  /*21d0*/  BPT.TRAP 0x1 ;  /* 0x000000040000795c */ /* 0x000fe20000300000 */
.L_x_2244:
[----:B------:R-:W-:Y:S01]  /*21e0*/  R2UR UR4, R16 ;  /* 0x00000000100472ca */ /* 0x000fe200000e0000 */
[----:B0-----:R-:W-:-:S05]  /*21f0*/  IMAD.U32 R0, RZ, RZ, UR36 ;  /* 0x00000024ff007e24 */ /* 0x001fca000f8e00ff */
[----:B------:R-:W-:-:S07]  /*2200*/  LEA R0, R0, UR60, 0x3 ;  /* 0x0000003c00007c11 */ /* 0x000fce000f8e18ff */
[----:B------:R-:W-:-:S05]  /*2210*/  IMAD.U32 R3, RZ, RZ, UR4 ;  /* 0x00000004ff037e24 */ /* 0x000fca000f8e00ff */
[----:B------:R-:W-:-:S04]  /*2220*/  SHF.L.U32 R3, R3, 0x1f, RZ ;  /* 0x0000001f03037819 */ /* 0x000fc800000006ff */
[----:B------:R0:W1:Y:S01]  /*2230*/  SYNCS.PHASECHK.TRANS64.TRYWAIT P2, [R0+URZ+0x36830], R3 ;  /* 0x03683003000075a7 */ /* 0x000062000804017f */
[----:B------:R-:W-:Y:S05]  /*2240*/  @!P0 BRA `(.L_x_2245) ;  /* 0x0000000000048947 */ /* 0x000fea0003800000 */
[----:B------:R-:W-:Y:S01]  /*2250*/  BPT.TRAP 0x1 ;  /* 0x000000040000795c */ /* 0x000fe20000300000 */
.L_x_2245:
[----:B------:R-:W2:Y:S02]  /*2260*/  S2R R2, SR_TID.X ;  /* 0x0000000000027919 */ /* 0x000ea40000002100 */
[----:B--2---:R-:W-:Y:S01]  /*2270*/  LOP3.LUT P1, RZ, R2, 0x7f, RZ, 0xc0, !PT ;  /* 0x0000007f02ff7812 */ /* 0x004fe2000782c0ff */
[----:B-1----:R-:W-:-:S12]  /*2280*/  @P2 BRA `(.L_x_2246) ;  /* 0x0000000000082947 */ /* 0x002fd80003800000 */
[----:B------:R-:W1:Y:S02]  /*2290*/  SYNCS.PHASECHK.TRANS64.TRYWAIT P2, [R0+URZ+0x36830], R3 ;  /* 0x03683003000075a7 */ /* 0x000e64000804017f */
[----:B-1----:R-:W-:Y:S05]  /*22a0*/  @!P2 BRA `(.L_x_2247) ;  /* 0x000001a0000ca947 */ /* 0x002fea0003800000 */
.L_x_2246:
[----:B------:R-:W-:Y:S05]  /*22b0*/  WARPSYNC.ALL ;  /* 0x0000000000007948 */ /* 0x000fea0003800000 */
[----:B------:R-:W-:Y:S01]  /*22c0*/  UIADD3 UR4, UR60, 0x21400, URZ ;  /* 0x000214003c047890 */ /* 0x000fe2000fffe03f */
[----:B------:R-:W-:Y:S01]  /*22d0*/  WARPGROUP.ARRIVE ;  /* 0x00000000000079c5 */ /* 0x000fe20000000000 */
[----:B------:R-:W-:Y:S01]  /*22e0*/  ULOP3.LUT UR38, UR38, 0x10000, URZ, 0xfc, !UPT ;  /* 0x0001000026267892 */ /* 0x000fe2000f8efc3f */
[----:B01----:R-:W-:Y:S01]  /*22f0*/  @!P1 VIADD R0, R0, 0x36840 ;  /* 0x0003684000009836 */ /* 0x003fe20000000000 */
[----:B------:R-:W-:Y:S01]  /*2300*/  USHF.R.U32.HI UR4, URZ, 0x4, UR4 ;  /* 0x000000043f047899 */ /* 0x000fe20008011604 */
[----:B------:R-:W-:Y:S01]  /*2310*/  CS2R R118, SRZ ;  /* 0x0000000000767805 */ /* 0x000fe2000001ff00 */
[----:B------:R-:W-:Y:S01]  /*2320*/  UMOV UR53, 0x40000040 ;  /* 0x4000004000357882 */ /* 0x000fe20000000000 */
[----:B------:R-:W-:Y:S01]  /*2330*/  UMOV UR55, 0x40000040 ;  /* 0x4000004000377882 */ /* 0x000fe20000000000 */
[----:B------:R-:W-:Y:S01]  /*2340*/  ULOP3.LUT UR4, UR4, 0x3fff, URZ, 0xc0, !UPT ;  /* 0x00003fff04047892 */ /* 0x000fe2000f8ec03f */
[----:B------:R-:W-:Y:S01]  /*2350*/  MOV R4, UR53 ;  /* 0x0000003500047c02 */ /* 0x000fe20008000f00 */
[----:B------:R-:W-:Y:S01]  /*2360*/  UMOV UR52, UR38 ;  /* 0x0000002600347c82 */ /* 0x000fe20008000000 */
[----:B------:R-:W-:Y:S01]  /*2370*/  UMOV UR7, 0x40000040 ;  /* 0x4000004000077882 */ /* 0x000fe20000000000 */
[----:B------:R-:W-:Y:S01]  /*2380*/  ULOP3.LUT UR5, UR4, 0x10000, URZ, 0xfc, !UPT ;  /* 0x0001000004057892 */ /* 0x000fe2000f8efc3f */
[----:B------:R-:W-:Y:S01]  /*2390*/  MOV R6, UR52 ;  /* 0x0000003400067c02 */ /* 0x000fe20008000f00 */
[----:B------:R-:W-:Y:S01]  /*23a0*/  UMOV UR8, UR52 ;  /* 0x0000003400087c82 */ /* 0x000fe20008000000 */
[----:B------:R-:W-:Y:S01]  /*23b0*/  UMOV UR4, UR52 ;  /* 0x0000003400047c82 */ /* 0x000fe20008000000 */
[----:B------:R-:W-:Y:S01]  /*23c0*/  UIMAD UR37, UR36, 0xa80, UR5 ;  /* 0x00000a80242578a4 */ /* 0x000fe2000f8e0205 */
[----:B------:R-:W-:Y:S01]  /*23d0*/  @!P1 PRMT R0, RZ, 0x654, R0 ;  /* 0x00000654ff009816 */ /* 0x000fe20000000000 */
[----:B------:R-:W-:Y:S01]  /*23e0*/  IMAD.U32 R5, RZ, RZ, UR5 ;  /* 0x00000005ff057e24 */ /* 0x000fe2000f8e00ff */
[----:B------:R-:W-:Y:S01]  /*23f0*/  UMOV UR5, UR53 ;  /* 0x0000003500057c82 */ /* 0x000fe20008000000 */
[----:B------:R-:W-:Y:S01]  /*2400*/  UIADD3 UR6, UR37, 0x80, URZ ;  /* 0x0000008025067890 */ /* 0x000fe2000fffe03f */
[----:B------:R-:W-:Y:S01]  /*2410*/  CS2R R116, SRZ ;  /* 0x0000000000747805 */ /* 0x000fe2000001ff00 */
[----:B------:R-:W-:Y:S01]  /*2420*/  UIADD3 UR10, UR37, 0x100, URZ ;  /* 0x00000100250a7890 */ /* 0x000fe2000fffe03f */
[----:B------:R-:W-:Y:S01]  /*2430*/  CS2R R114, SRZ ;  /* 0x0000000000727805 */ /* 0x000fe2000001ff00 */
[----:B------:R-:W-:Y:S01]  /*2440*/  UMOV UR54, UR37 ;  /* 0x0000002500367c82 */ /* 0x000fe20008000000 */
[----:B------:R-:W-:Y:S01]  /*2450*/  UMOV UR9, UR53 ;  /* 0x0000003500097c82 */ /* 0x000fe20008000000 */
[----:B------:R-:W-:Y:S01]  /*2460*/  HGMMA.64x16x16.F32.BF16 R72, gdesc[UR52], RZ, !UPT, gsb0 ;  /* 0x00200000344879f0 */ /* 0x000fe2000c0018ff */
[----:B------:R-:W-:Y:S01]  /*2470*/  UMOV UR11, 0x40000040 ;  /* 0x40000040000b7882 */ /* 0x000fe20000000000 */
[----:B------:R-:W-:Y:S01]  /*2480*/  UIADD3 UR14, UR37, 0x180, URZ ;  /* 0x00000180250e7890 */ /* 0x000fe2000fffe03f */
[----:B------:R-:W-:Y:S01]  /*2490*/  CS2R R112, SRZ ;  /* 0x0000000000707805 */ /* 0x000fe2000001ff00 */
[----:B------:R-:W-:Y:S01]  /*24a0*/  UMOV UR12, UR52 ;  /* 0x00000034000c7c82 */ /* 0x000fe20008000000 */
[----:B------:R-:W-:Y:S01]  /*24b0*/  UMOV UR13, UR53 ;  /* 0x00000035000d7c82 */ /* 0x000fe20008000000 */
        /* <DEDUP_REMOVED lines=13> */
[----:B------:R-:W-:Y:S01]  /*2590*/  UIADD3 UR26, UR37, 0x284, URZ ;  /* 0x00000284251a7890 */ /* 0x000fe2000fffe03f */
[----:B------:R-:W-:Y:S01]  /*25a0*/  CS2R R104, SRZ ;  /* 0x0000000000687805 */ /* 0x000fe2000001ff00 */
[----:B------:R-:W-:Y:S01]  /*25b0*/  UMOV UR27, 0x40000040 ;  /* 0x40000040001b7882 */ /* 0x000fe20000000000 */
        /* <DEDUP_REMOVED lines=18> */
[----:B------:R-:W-:Y:S01]  /*26e0*/  UMOV UR55, 0x40000040 ;  /* 0x4000004000377882 */ /* 0x000fe20000000000 */
[----:B------:R-:W-:-:S02]  /*26f0*/  CS2R R90, SRZ ;  /* 0x00000000005a7805 */ /* 0x000fc4000001ff00 */
[----:B------:R-:W-:Y:S02]  /*2700*/  CS2R R88, SRZ ;  /* 0x0000000000587805 */ /* 0x000fe4000001ff00 */
[----:B------:R-:W-:Y:S02]  /*2710*/  CS2R R86, SRZ ;  /* 0x0000000000567805 */ /* 0x000fe4000001ff00 */
[----:B------:R-:W-:Y:S02]  /*2720*/  CS2R R84, SRZ ;  /* 0x0000000000547805 */ /* 0x000fe4000001ff00 */
[----:B------:R-:W-:Y:S01]  /*2730*/  CS2R R82, SRZ ;  /* 0x0000000000527805 */ /* 0x000fe2000001ff00 */
        /* <DEDUP_REMOVED lines=440> */
[----:B------:R-:W-:Y:S01]  /*42c0*/  UMOV UR56, UR44 ;  /* 0x0000002c00387c82 */ /* 0x000fe20008000000 */
[----:B------:R-:W-:Y:S01]  /*42d0*/  UMOV UR57, UR45 ;  /* 0x0000002d00397c82 */ /* 0x000fe20008000000 */
[----:B------:R-:W-:-:S02]  /*42e0*/  UIADD3 UR6, UR38, 0x806, URZ ;  /* 0x0000080626067890 */ /* 0x000fc4000fffe03f */
[----:B------:R-:W-:Y:S01]  /*42f0*/  UIADD3 UR38, UR39, -0x2, URZ ;  /* 0xfffffffe27267890 */ /* 0x000fe2000fffe03f */
        /* <DEDUP_REMOVED lines=20> */
[----:B------:R-:W-:Y:S02]  /*4440*/  R2UR UR12, R3 ;  /* 0x00000000030c72ca */ /* 0x000fe400000e0000 */
        /* <DEDUP_REMOVED lines=18> */
[----:B------:R-:W-:Y:S02]  /*4570*/  WARPGROUP.DEPBAR.LE gsb0, 0x0 ;  /* 0x00008000000079c5 */ /* 0x000fe40000010000 */
[----:B------:R-:W-:-:S06]  /*4580*/  WARPGROUP.ARRIVE ;  /* 0x00000000000079c5 */ /* 0x000fcc0000000000 */
[----:B------:R-:W-:Y:S01]  /*4590*/  HGMMA.64x16x16.F32.BF16 R32, gdesc[UR48], R32, gsb0 ;  /* 0x00200000302079f0 */ /* 0x000fe20008001820 */
[----:B------:R-:W-:Y:S01]  /*45a0*/  UMOV UR48, UR6 ;  /* 0x0000000600307c82 */ /* 0x000fe20008000000 */
[----:B------:R-:W-:Y:S01]  /*45b0*/  UMOV UR49, 0x40000040 ;  /* 0x4000004000317882 */ /* 0x000fe20000000000 */
[----:B------:R-:W-:Y:S01]  /*45c0*/  UMOV UR50, UR10 ;  /* 0x0000000a00327c82 */ /* 0x000fe20008000000 */
[----:B------:R-:W-:Y:S01]  /*45d0*/  UMOV UR51, 0x40000040 ;  /* 0x4000004000337882 */ /* 0x000fe20000000000 */
[----:B------:R-:W-:Y:S01]  /*45e0*/  ULDC UR6, c[0x0][0x9d8] ;  /* 0x0002760000067ab9 */ /* 0x000fe20000000800 */
[----:B------:R-:W-:Y:S01]  /*45f0*/  UIMAD UR10, UR39, -0x70, UR18 ;  /* 0xffffff90270a78a4 */ /* 0x000fe2000f8e0212 */
        /* <DEDUP_REMOVED lines=17> */
[----:B------:R-:W0:Y:S01]  /*4710*/  MUFU.TANH R74, R74 ;  /* 0x0000004a004a7308 */ /* 0x000e220000002400 */
[----:B------:R-:W-:Y:S01]  /*4720*/  UMOV UR51, 0x40000040 ;  /* 0x4000004000337882 */ /* 0x000fe20000000000 */
[----:B------:R-:W-:Y:S01]  /*4730*/  FMUL.FTZ R2, R72, UR6 ;  /* 0x0000000648027c20 */ /* 0x000fe20008410000 */
[----:B------:R-:W-:Y:S01]  /*4740*/  FMUL.FTZ R3, R73, UR6 ;  /* 0x0000000649037c20 */ /* 0x000fe20008410000 */
        /* <DEDUP_REMOVED lines=10> */
[----:B------:R-:W-:Y:S02]  /*47f0*/  VIADD R65, R204, UR11 ;  /* 0x0000000bcc417c36 */ /* 0x000fe40008000000 */
[----:B------:R-:W-:Y:S01]  /*4800*/  FMUL.FTZ R66, R66, UR6 ;  /* 0x0000000642427c20 */ /* 0x000fe20008410000 */
[----:B------:R-:W-:Y:S01]  /*4810*/  FMUL.FTZ R67, R67, UR6 ;  /* 0x0000000643437c20 */ /* 0x000fe20008410000 */
[----:B------:R-:W-:Y:S01]  /*4820*/  FMUL.FTZ R70, R70, UR6 ;  /* 0x0000000646467c20 */ /* 0x000fe20008410000 */
[----:B------:R-:W-:Y:S01]  /*4830*/  HGMMA.64x16x16.F32.BF16 R56, gdesc[UR48], R56, gsb0 ;  /* 0x00200000303879f0 */ /* 0x000fe20008001838 */
[----:B------:R-:W-:Y:S01]  /*4840*/  UIADD3 UR50, UR37, 0x886, URZ ;  /* 0x0000088625327890 */ /* 0x000fe2000fffe03f */
[----:B------:R-:W-:Y:S01]  /*4850*/  @P2 IMAD.HI.U32 R6, R65, UR7, RZ ;  /* 0x0000000741062c27 */ /* 0x000fe2000f8e00ff */
[----:B------:R-:W-:Y:S01]  /*4860*/  UMOV UR51, 0x40000040 ;  /* 0x4000004000337882 */ /* 0x000fe20000000000 */
[----:B------:R-:W-:Y:S01]  /*4870*/  @UP0 ULDC UR7, c[0x0][0x450] ;  /* 0x0001140000070ab9 */ /* 0x000fe20000000800 */
[----:B------:R4:W5:Y:S01]  /*4880*/  MUFU.TANH R20, R66 ;  /* 0x0000004200147308 */ /* 0x0009620000002400 */
[----:B------:R-:W-:Y:S01]  /*4890*/  FMUL.FTZ R8, R64, UR6 ;  /* 0x0000000640087c20 */ /* 0x000fe20008410000 */
[----:B------:R-:W-:Y:S01]  /*48a0*/  @P2 SHF.R.U32.HI R65, RZ, UR7, R6 ;  /* 0x00000007ff412c19 */ /* 0x000fe20008011606 */
[----:B------:R-:W-:Y:S01]  /*48b0*/  UIMAD UR7, UR39, -0x70, URZ ;  /* 0xffffff90270778a4 */ /* 0x000fe2000f8e023f */
[----:B------:R-:W-:Y:S01]  /*48c0*/  FMUL.FTZ R11, R68, UR6 ;  /* 0x00000006440b7c20 */ /* 0x000fe20008410000 */
[----:B------:R-:W-:Y:S01]  /*48d0*/  FMUL.FTZ R71, R71, UR6 ;  /* 0x0000000647477c20 */ /* 0x000fe20008410000 */
[----:B------:R-:W-:Y:S01]  /*48e0*/  FMUL.FTZ R10, R69, UR6 ;  /* 0x00000006450a7c20 */ /* 0x000fe20008410000 */
[----:B------:R-:W0:Y:S01]  /*48f0*/  SHFL.IDX PT, R6, R65, 0x1, 0x1c1f ;  /* 0x003c1f0041067f89 */ /* 0x000e2200000e0000 */
[----:B------:R-:W5:Y:S01]  /*4900*/  MUFU.TANH R72, R67 ;  /* 0x0000004300487308 */ /* 0x000f620000002400 */
[----:B----4-:R-:W-:Y:S01]  /*4910*/  IMAD.U32 R66, RZ, RZ, UR10 ;  /* 0x0000000aff427e24 */ /* 0x010fe2000f8e00ff */
[----:B------:R-:W-:Y:S01]  /*4920*/  UMOV UR10, UR11 ;  /* 0x0000000b000a7c82 */ /* 0x000fe20008000000 */
[----:B------:R-:W4:Y:S03]  /*4930*/  SHFL.IDX PT, R65, R65, RZ, 0x1c1f ;  /* 0x001c1fff41417589 */ /* 0x000f2600000e0000 */
[----:B------:R-:W-:-:S02]  /*4940*/  IADD3 R66, -R19, 0x70, R66 ;  /* 0x0000007013427810 */ /* 0x000fc40007ffe142 */
[----:B------:R-:W5:Y:S08]  /*4950*/  MUFU.TANH R70, R70 ;  /* 0x0000004600467308 */ /* 0x000f700000002400 */
[----:B------:R-:W5:Y:S08]  /*4960*/  MUFU.TANH R71, R71 ;  /* 0x0000004700477308 */ /* 0x000f700000002400 */
        /* <DEDUP_REMOVED lines=8> */
[----:B------:R1:W5:Y:S01]  /*49f0*/  MUFU.TANH R56, R58 ;  /* 0x0000003a00387308 */ /* 0x0003620000002400 */
[----:B------:R-:W-:Y:S01]  /*4a00*/  HGMMA.64x16x16.F32.BF16 R48, gdesc[UR48], R48, gsb0 ;  /* 0x00200000303079f0 */ /* 0x000fe20008001830 */
[----:B------:R-:W-:Y:S01]  /*4a10*/  UIADD3 UR50, UR37, 0x906, URZ ;  /* 0x0000090625327890 */ /* 0x000fe2000fffe03f */
[----:B------:R-:W-:Y:S01]  /*4a20*/  IMAD.U32 R60, RZ, RZ, UR19 ;  /* 0x00000013ff3c7e24 */ /* 0x000fe2000f8e00ff */
[----:B------:R-:W-:Y:S01]  /*4a30*/  UMOV UR51, 0x40000040 ;  /* 0x4000004000337882 */ /* 0x000fe20000000000 */
[----:B------:R-:W-:Y:S01]  /*4a40*/  FMUL.FTZ R62, R62, UR6 ;  /* 0x000000063e3e7c20 */ /* 0x000fe20008410000 */
[----:B------:R-:W-:Y:S01]  /*4a50*/  FMUL.FTZ R14, R61, UR6 ;  /* 0x000000063d0e7c20 */ /* 0x000fe20008410000 */
[----:B------:R-:W-:Y:S01]  /*4a60*/  FMUL.FTZ R59, R59, UR6 ;  /* 0x000000063b3b7c20 */ /* 0x000fe20008410000 */
[----:B------:R2:W-:Y:S01]  /*4a70*/  MUFU.TANH R76, R63 ;  /* 0x0000003f004c7308 */ /* 0x0005e20000002400 */
[----:B-1----:R-:W-:-:S02]  /*4a80*/  IMAD.U32 R58, RZ, RZ, UR7 ;  /* 0x00000007ff3a7e24 */ /* 0x002fc4000f8e00ff */
[----:B------:R-:W-:-:S05]  /*4a90*/  FMUL.FTZ R13, R57, UR6 ;  /* 0x00000006390d7c20 */ /* 0x000fca0008410000 */
[----:B------:R1:W-:Y:S01]  /*4aa0*/  MUFU.TANH R73, R62 ;  /* 0x0000003e00497308 */ /* 0x0003e20000002400 */
[----:B--2---:R-:W-:-:S04]  /*4ab0*/  IADD3 R63, -R19, 0x71, R58 ;  /* 0x00000071133f7810 */ /* 0x004fc80007ffe13a */
[----:B------:R-:W-:-:S03]  /*4ac0*/  IADD3 R63, -R60, UR18, R63 ;  /* 0x000000123c3f7c10 */ /* 0x000fc6000fffe13f */
[----:B------:R2:W2:Y:S01]  /*4ad0*/  MUFU.TANH R69, R59 ;  /* 0x0000003b00457308 */ /* 0x0004a20000002400 */
[-CC-:B0-----:R-:W-:Y:S02]  /*4ae0*/  VIADDMNMX R67, R6, R63.reuse, R66.reuse, PT ;  /* 0x0000003f06437246 */ /* 0x181fe40003800142 */
[----:B----4-:R-:W-:Y:S02]  /*4af0*/  VIADDMNMX R65, R65, R63, R66, PT ;  /* 0x0000003f41417246 */ /* 0x010fe40003800142 */
[C---:B------:R-:W-:Y:S02]  /*4b00*/  ISETP.GT.AND P5, PT, R67.reuse, RZ, PT ;  /* 0x000000ff4300720c */ /* 0x040fe40003fa4270 */
[C---:B------:R-:W-:Y:S01]  /*4b10*/  ISETP.GT.AND P6, PT, R67.reuse, 0x1, PT ;  /* 0x000000014300780c */ /* 0x040fe20003fc4270 */
[----:B------:R-:W-:Y:S01]  /*4b20*/  MUFU.TANH R9, R9 ;  /* 0x0000000900097308 */ /* 0x000fe20000002400 */
[----:B------:R-:W-:Y:S02]  /*4b30*/  ISETP.GT.AND P4, PT, R67, 0x8, PT ;  /* 0x000000084300780c */ /* 0x000fe40003f84270 */
[----:B------:R-:W-:-:S02]  /*4b40*/  FSEL R68, R74, -INF , P5 ;  /* 0xff8000004a447808 */ /* 0x000fc40002800000 */
[----:B------:R-:W-:Y:S02]  /*4b50*/  FSEL R64, R75, -INF , P6 ;  /* 0xff8000004b407808 */ /* 0x000fe40003000000 */
[C---:B------:R-:W-:Y:S01]  /*4b60*/  ISETP.GT.AND P3, PT, R67.reuse, 0x9, PT ;  /* 0x000000094300780c */ /* 0x040fe20003f64270 */
[----:B------:R-:W-:Y:S01]  /*4b70*/  MUFU.TANH R11, R11 ;  /* 0x0000000b000b7308 */ /* 0x000fe20000002400 */
[----:B-1----:R-:W-:Y:S02]  /*4b80*/  FSEL R62, R78, -INF , P4 ;  /* 0xff8000004e3e7808 */ /* 0x002fe40002000000 */
[----:B------:R-:W-:Y:S02]  /*4b90*/  ISETP.GT.AND P5, PT, R67, 0x10, PT ;  /* 0x000000104300780c */ /* 0x000fe40003fa4270 */
[----:B---3--:R-:W-:Y:S02]  /*4ba0*/  FSEL R61, R79, -INF , P3 ;  /* 0xff8000004f3d7808 */ /* 0x008fe40001800000 */
[----:B------:R-:W-:Y:S01]  /*4bb0*/  ISETP.GT.AND P3, PT, R67, 0x11, PT ;  /* 0x000000114300780c */ /* 0x000fe20003f64270 */
[----:B------:R-:W-:Y:S01]  /*4bc0*/  MUFU.TANH R10, R10 ;  /* 0x0000000a000a7308 */ /* 0x000fe20000002400 */
[----:B-----5:R-:W-:-:S02]  /*4bd0*/  FSEL R60, R20, -INF , P5 ;  /* 0xff800000143c7808 */ /* 0x020fc40002800000 */
[----:B------:R-:W-:Y:S01]  /*4be0*/  ISETP.GT.AND P4, PT, R67, 0x18, PT ;  /* 0x000000184300780c */ /* 0x000fe20003f84270 */
[----:B------:R-:W-:Y:S02]  /*4bf0*/  WARPGROUP.DEPBAR.LE gsb0, 0x0 ;  /* 0x00008000000079c5 */ /* 0x000fe40000010000 */
[----:B------:R-:W-:Y:S01]  /*4c00*/  WARPGROUP.ARRIVE ;  /* 0x00000000000079c5 */ /* 0x000fe20000000000 */
[----:B------:R-:W-:Y:S01]  /*4c10*/  FMUL.FTZ R21, R48, UR6 ;  /* 0x0000000630157c20 */ /* 0x000fe20008410000 */
[----:B------:R-:W-:Y:S01]  /*4c20*/  FMUL.FTZ R48, R49, UR6 ;  /* 0x0000000631307c20 */ /* 0x000fe20008410000 */
[----:B------:R-:W-:Y:S01]  /*4c30*/  FMNMX.FTZ R49, R68, R64, !PT ;  /* 0x0000004044317209 */ /* 0x000fe20007810000 */
[----:B------:R-:W-:Y:S01]  /*4c40*/  FMUL.FTZ R50, R50, UR6 ;  /* 0x0000000632327c20 */ /* 0x000fe20008410000 */
[----:B--2---:R-:W-:Y:S01]  /*4c50*/  FSEL R59, R72, -INF , P3 ;  /* 0xff800000483b7808 */ /* 0x004fe20001800000 */
[----:B------:R-:W-:Y:S01]  /*4c60*/  HGMMA.64x16x16.F32.BF16 R40, gdesc[UR48], R40, gsb0 ;  /* 0x00200000302879f0 */ /* 0x000fe20008001828 */
[----:B------:R-:W-:Y:S01]  /*4c70*/  UIADD3 UR50, UR37, 0x986, URZ ;  /* 0x0000098625327890 */ /* 0x000fe2000fffe03f */
[----:B------:R-:W-:Y:S01]  /*4c80*/  FMNMX.FTZ R6, R62, R49, !PT ;  /* 0x000000313e067209 */ /* 0x000fe20007810000 */
[----:B------:R-:W-:Y:S01]  /*4c90*/  UMOV UR51, 0x40000040 ;  /* 0x4000004000337882 */ /* 0x000fe20000000000 */
[----:B------:R-:W-:Y:S01]  /*4ca0*/  ISETP.GT.AND P3, PT, R67, 0x19, PT ;  /* 0x000000194300780c */ /* 0x000fe20003f64270 */
[----:B------:R-:W-:Y:S01]  /*4cb0*/  FMUL.FTZ R51, R51, UR6 ;  /* 0x0000000633337c20 */ /* 0x000fe20008410000 */
[----:B------:R-:W-:Y:S01]  /*4cc0*/  FMNMX.FTZ R49, R61, R6, !PT ;  /* 0x000000063d317209 */ /* 0x000fe20007810000 */
[----:B------:R-:W0:Y:S01]  /*4cd0*/  MUFU.TANH R77, R50 ;  /* 0x00000032004d7308 */ /* 0x000e220000002400 */
[----:B------:R-:W-:Y:S01]  /*4ce0*/  FSEL R58, R70, -INF , P4 ;  /* 0xff800000463a7808 */ /* 0x000fe20002000000 */
[----:B------:R-:W-:Y:S01]  /*4cf0*/  FMUL.FTZ R55, R55, UR6 ;  /* 0x0000000637377c20 */ /* 0x000fe20008410000 */
[----:B------:R-:W-:Y:S01]  /*4d00*/  FMNMX.FTZ R6, R60, R49, !PT ;  /* 0x000000313c067209 */ /* 0x000fe20007810000 */
[----:B------:R-:W-:Y:S01]  /*4d10*/  FMUL.FTZ R54, R54, UR6 ;  /* 0x0000000636367c20 */ /* 0x000fe20008410000 */
[----:B------:R-:W-:Y:S01]  /*4d20*/  ISETP.GT.AND P4, PT, R67, 0x20, PT ;  /* 0x000000204300780c */ /* 0x000fe20003f84270 */
[----:B------:R-:W-:Y:S01]  /*4d30*/  FMUL.FTZ R53, R53, UR6 ;  /* 0x0000000635357c20 */ /* 0x000fe20008410000 */
[----:B------:R-:W-:Y:S01]  /*4d40*/  FSEL R57, R71, -INF , P3 ;  /* 0xff80000047397808 */ /* 0x000fe20001800000 */
[----:B------:R-:W-:Y:S01]  /*4d50*/  MUFU.TANH R51, R51 ;  /* 0x0000003300337308 */ /* 0x000fe20000002400 */
[----:B------:R-:W-:-:S02]  /*4d60*/  ISETP.GT.AND P3, PT, R67, 0x21, PT ;  /* 0x000000214300780c */ /* 0x000fc40003f64270 */
[----:B------:R-:W-:Y:S02]  /*4d70*/  FSEL R56, R56, -INF , P4 ;  /* 0xff80000038387808 */ /* 0x000fe40002000000 */
[----:B------:R-:W-:Y:S02]  /*4d80*/  ISETP.GT.AND P4, PT, R67, 0x28, PT ;  /* 0x000000284300780c */ /* 0x000fe40003f84270 */
[----:B------:R-:W-:Y:S01]  /*4d90*/  ISETP.GT.AND P5, PT, R65, 0x8, PT ;  /* 0x000000084100780c */ /* 0x000fe20003fa4270 */
[----:B------:R1:W-:Y:S08]  /*4da0*/  MUFU.TANH R81, R55 ;  /* 0x0000003700517308 */ /* 0x0003f00000002400 */
[----:B------:R2:W3:Y:S01]  /*4db0*/  MUFU.TANH R80, R54 ;  /* 0x0000003600507308 */ /* 0x0004e20000002400 */
[----:B-1----:R-:W-:-:S02]  /*4dc0*/  FSEL R55, R69, -INF , P3 ;  /* 0xff80000045377808 */ /* 0x002fc40001800000 */
[----:B------:R-:W-:-:S04]  /*4dd0*/  ISETP.GT.AND P3, PT, R67, 0x29, PT ;  /* 0x000000294300780c */ /* 0x000fc80003f64270 */
[----:B------:R-:W-:Y:S01]  /*4de0*/  FSEL R50, R76, -INF , P3 ;  /* 0xff8000004c327808 */ /* 0x000fe20001800000 */
[----:B------:R-:W-:Y:S01]  /*4df0*/  MUFU.TANH R12, R12 ;  /* 0x0000000c000c7308 */ /* 0x000fe20000002400 */
[----:B--2---:R-:W-:Y:S02]  /*4e00*/  FSEL R54, R73, -INF , P4 ;  /* 0xff80000049367808 */ /* 0x004fe40002000000 */
[C---:B------:R-:W-:Y:S02]  /*4e10*/  ISETP.GT.AND P4, PT, R67.reuse, 0x30, PT ;  /* 0x000000304300780c */ /* 0x040fe40003f84270 */
[----:B------:R-:W-:-:S03]  /*4e20*/  ISETP.GT.AND P3, PT, R67, 0x31, PT ;  /* 0x000000314300780c */ /* 0x000fc60003f64270 */
[----:B------:R-:W-:Y:S01]  /*4e30*/  MUFU.TANH R13, R13 ;  /* 0x0000000d000d7308 */ /* 0x000fe20000002400 */
[----:B------:R-:W-:Y:S02]  /*4e40*/  WARPGROUP.DEPBAR.LE gsb0, 0x0 ;  /* 0x00008000000079c5 */ /* 0x000fe40000010000 */
[----:B------:R-:W-:Y:S01]  /*4e50*/  WARPGROUP.ARRIVE ;  /* 0x00000000000079c5 */ /* 0x000fe20000000000 */
[----:B------:R-:W-:Y:S01]  /*4e60*/  FMUL.FTZ R43, R43, UR6 ;  /* 0x000000062b2b7c20 */ /* 0x000fe20008410000 */
[----:B------:R-:W-:Y:S01]  /*4e70*/  FMUL.FTZ R47, R47, UR6 ;  /* 0x000000062f2f7c20 */ /* 0x000fe20008410000 */
[----:B------:R-:W-:Y:S01]  /*4e80*/  FMUL.FTZ R42, R42, UR6 ;  /* 0x000000062a2a7c20 */ /* 0x000fe20008410000 */
[----:B------:R-:W-:Y:S01]  /*4e90*/  FMUL.FTZ R46, R46, UR6 ;  /* 0x000000062e2e7c20 */ /* 0x000fe20008410000 */
[----:B------:R1:W2:Y:S01]  /*4ea0*/  MUFU.TANH R74, R43 ;  /* 0x0000002b004a7308 */ /* 0x0002a20000002400 */
        /* <DEDUP_REMOVED lines=8> */
[----:B-1----:R-:W-:-:S04]  /*4f30*/  FMNMX.FTZ R43, R59, R6, !PT ;  /* 0x000000063b2b7209 */ /* 0x002fc80007810000 */
[----:B------:R-:W-:-:S03]  /*4f40*/  FMNMX.FTZ R6, R58, R43, !PT ;  /* 0x0000002b3a067209 */ /* 0x000fc60007810000 */
[----:B------:R-:W1:Y:S01]  /*4f50*/  MUFU.TANH R42, R42 ;  /* 0x0000002a002a7308 */ /* 0x000e620000002400 */
[----:B------:R-:W-:-:S04]  /*4f60*/  FMNMX.FTZ R43, R57, R6, !PT ;  /* 0x00000006392b7209 */ /* 0x000fc80007810000 */
[----:B------:R-:W-:-:S03]  /*4f70*/  FMNMX.FTZ R6, R56, R43, !PT ;  /* 0x0000002b38067209 */ /* 0x000fc60007810000 */
[----:B------:R-:W5:Y:S01]  /*4f80*/  MUFU.TANH R75, R46 ;  /* 0x0000002e004b7308 */ /* 0x000f620000002400 */
[----:B------:R-:W-:-:S04]  /*4f90*/  FMNMX.FTZ R43, R55, R6, !PT ;  /* 0x00000006372b7209 */ /* 0x000fc80007810000 */
[----:B----4-:R-:W-:Y:S02]  /*4fa0*/  FMNMX.FTZ R47, R54, R43, !PT ;  /* 0x0000002b362f7209 */ /* 0x010fe40007810000 */
[----:B0-----:R-:W-:Y:S01]  /*4fb0*/  FSEL R43, R77, -INF , P4 ;  /* 0xff8000004d2b7808 */ /* 0x001fe20002000000 */
[----:B------:R-:W-:Y:S01]  /*4fc0*/  MUFU.TANH R15, R15 ;  /* 0x0000000f000f7308 */ /* 0x000fe20000002400 */
[----:B------:R-:W-:Y:S02]  /*4fd0*/  FMNMX.FTZ R20, R50, R47, !PT ;  /* 0x0000002f32147209 */ /* 0x000fe40007810000 */
[----:B------:R-:W-:Y:S02]  /*4fe0*/  ISETP.GT.AND P4, PT, R67, 0x38, PT ;  /* 0x000000384300780c */ /* 0x000fe40003f84270 */
[----:B------:R-:W-:Y:S02]  /*4ff0*/  FMNMX.FTZ R47, R43, R20, !PT ;  /* 0x000000142b2f7209 */ /* 0x000fe40007810000 */
[----:B---3--:R-:W-:Y:S01]  /*5000*/  FSEL R20, R80, -INF , P4 ;  /* 0xff80000050147808 */ /* 0x008fe20002000000 */
[----:B------:R-:W-:Y:S01]  /*5010*/  MUFU.TANH R14, R14 ;  /* 0x0000000e000e7308 */ /* 0x000fe20000002400 */
[----:B------:R-:W-:-:S07]  /*5020*/  ISETP.GT.AND P4, PT, R67, 0x40, PT ;  /* 0x000000404300780c */ /* 0x000fce0003f84270 */
[----:B------:R-:W-:Y:S01]  /*5030*/  MUFU.TANH R21, R21 ;  /* 0x0000001500157308 */ /* 0x000fe20000002400 */
[----:B------:R-:W-:Y:S02]  /*5040*/  WARPGROUP.DEPBAR.LE gsb0, 0x0 ;  /* 0x00008000000079c5 */ /* 0x000fe40000010000 */
[----:B------:R-:W-:Y:S01]  /*5050*/  WARPGROUP.ARRIVE ;  /* 0x00000000000079c5 */ /* 0x000fe20000000000 */
[----:B------:R-:W-:Y:S01]  /*5060*/  FMUL.FTZ R6, R38, UR6 ;  /* 0x0000000626067c20 */ /* 0x000fe20008410000 */
[----:B------:R-:W-:Y:S01]  /*5070*/  FSEL R38, R51, -INF , P3 ;  /* 0xff80000033267808 */ /* 0x000fe20001800000 */
[----:B------:R-:W-:Y:S01]  /*5080*/  FMUL.FTZ R34, R34, UR6 ;  /* 0x0000000622227c20 */ /* 0x000fe20008410000 */
[----:B------:R-:W-:Y:S01]  /*5090*/  ISETP.GT.AND P3, PT, R67, 0x39, PT ;  /* 0x000000394300780c */ /* 0x000fe20003f64270 */
[----:B------:R-:W-:Y:S01]  /*50a0*/  MUFU.TANH R72, R6 ;  /* 0x0000000600487308 */ /* 0x000fe20000002400 */
[----:B------:R-:W-:Y:S01]  /*50b0*/  HGMMA.64x16x16.F32.BF16 R24, gdesc[UR48], R24, gsb0 ;  /* 0x00200000301879f0 */ /* 0x000fe20008001818 */
[----:B------:R-:W-:Y:S01]  /*50c0*/  FMNMX.FTZ R47, R38, R47, !PT ;  /* 0x0000002f262f7209 */ /* 0x000fe20007810000 */
[----:B------:R-:W-:Y:S01]  /*50d0*/  FMUL.FTZ R35, R35, UR6 ;  /* 0x0000000623237c20 */ /* 0x000fe20008410000 */
[----:B------:R-:W-:Y:S01]  /*50e0*/  FMUL.FTZ R39, R39, UR6 ;  /* 0x0000000627277c20 */ /* 0x000fe20008410000 */
[----:B------:R-:W-:Y:S01]  /*50f0*/  FMUL.FTZ R33, R33, UR6 ;  /* 0x0000000621217c20 */ /* 0x000fe20008410000 */
[----:B------:R-:W-:Y:S01]  /*5100*/  FMNMX.FTZ R47, R20, R47, !PT ;  /* 0x0000002f142f7209 */ /* 0x000fe20007810000 */
[----:B------:R-:W-:Y:S01]  /*5110*/  FMUL.FTZ R37, R37, UR6 ;  /* 0x0000000625257c20 */ /* 0x000fe20008410000 */
[----:B------:R0:W3:Y:S01]  /*5120*/  MUFU.TANH R71, R34 ;  /* 0x0000002200477308 */ /* 0x0000e20000002400 */
[----:B------:R-:W-:Y:S01]  /*5130*/  FMUL.FTZ R32, R32, UR6 ;  /* 0x0000000620207c20 */ /* 0x000fe20008410000 */
[----:B------:R-:W-:-:S06]  /*5140*/  FMUL.FTZ R36, R36, UR6 ;  /* 0x0000000624247c20 */ /* 0x000fcc0008410000 */
[----:B------:R2:W4:Y:S01]  /*5150*/  MUFU.TANH R69, R35 ;  /* 0x0000002300457308 */ /* 0x0005220000002400 */
[----:B0-----:R-:W-:Y:S02]  /*5160*/  FSEL R34, R81, -INF , P3 ;  /* 0xff80000051227808 */ /* 0x001fe40001800000 */
[----:B------:R-:W-:Y:S02]  /*5170*/  CS2R R80, SRZ ;  /* 0x0000000000507805 */ /* 0x000fe4000001ff00 */
[C---:B------:R-:W-:Y:S02]  /*5180*/  ISETP.GT.AND P3, PT, R67.reuse, 0x41, PT ;  /* 0x000000414300780c */ /* 0x040fe40003f64270 */
[----:B------:R-:W-:Y:S01]  /*5190*/  FMNMX.FTZ R47, R34, R47, !PT ;  /* 0x0000002f222f7209 */ /* 0x000fe20007810000 */
[----:B------:R-:W0:Y:S01]  /*51a0*/  MUFU.TANH R73, R39 ;  /* 0x0000002700497308 */ /* 0x000e220000002400 */
[----:B--2---:R-:W-:Y:S02]  /*51b0*/  FSEL R35, R74, -INF , P3 ;  /* 0xff8000004a237808 */ /* 0x004fe40001800000 */
[----:B------:R-:W-:-:S05]  /*51c0*/  ISETP.GT.AND P3, PT, R67, 0x49, PT ;  /* 0x000000494300780c */ /* 0x000fca0003f64270 */
[----:B------:R-:W-:Y:S08]  /*51d0*/  MUFU.TANH R48, R48 ;  /* 0x0000003000307308 */ /* 0x000ff00000002400 */
[----:B------:R-:W-:Y:S08]  /*51e0*/  MUFU.TANH R45, R45 ;  /* 0x0000002d002d7308 */ /* 0x000ff00000002400 */
[----:B------:R-:W-:Y:S01]  /*51f0*/  MUFU.TANH R36, R36 ;  /* 0x0000002400247308 */ /* 0x000fe20000002400 */
[----:B------:R-:W-:-:S02]  /*5200*/  WARPGROUP.DEPBAR.LE gsb0, 0x0 ;  /* 0x00008000000079c5 */ /* 0x000fc40000010000 */
[----:B------:R-:W-:Y:S01]  /*5210*/  FMUL.FTZ R6, R26, UR6 ;  /* 0x000000061a067c20 */ /* 0x000fe20008410000 */
[----:B-1----:R-:W-:Y:S01]  /*5220*/  FSEL R26, R42, -INF , P4 ;  /* 0xff8000002a1a7808 */ /* 0x002fe20002000000 */
[----:B------:R-:W-:Y:S01]  /*5230*/  FMUL.FTZ R46, R27, UR6 ;  /* 0x000000061b2e7c20 */ /* 0x000fe20008410000 */
[----:B------:R-:W-:Y:S02]  /*5240*/  ISETP.GT.AND P4, PT, R67, 0x48, PT ;  /* 0x000000484300780c */ /* 0x000fe40003f84270 */
[----:B------:R1:W2:Y:S01]  /*5250*/  MUFU.TANH R76, R6 ;  /* 0x00000006004c7308 */ /* 0x0002a20000002400 */
[----:B------:R-:W-:Y:S01]  /*5260*/  FMNMX.FTZ R42, R26, R47, !PT ;  /* 0x0000002f1a2a7209 */ /* 0x000fe20007810000 */
[----:B------:R-:W-:Y:S01]  /*5270*/  FMUL.FTZ R51, R31, UR6 ;  /* 0x000000061f337c20 */ /* 0x000fe20008410000 */
[----:B-----5:R-:W-:Y:S01]  /*5280*/  FSEL R27, R75, -INF , P4 ;  /* 0xff8000004b1b7808 */ /* 0x020fe20002000000 */
[----:B------:R-:W-:Y:S01]  /*5290*/  FMUL.FTZ R24, R24, UR6 ;  /* 0x0000000618187c20 */ /* 0x000fe20008410000 */
[----:B------:R-:W-:Y:S01]  /*52a0*/  FMNMX.FTZ R70, R35, R42, !PT ;  /* 0x0000002a23467209 */ /* 0x000fe20007810000 */
[----:B------:R-:W-:Y:S01]  /*52b0*/  FMUL.FTZ R25, R25, UR6 ;  /* 0x0000000619197c20 */ /* 0x000fe20008410000 */
[----:B------:R-:W-:Y:S01]  /*52c0*/  ISETP.GT.AND P4, PT, R67, 0x50, PT ;  /* 0x000000504300780c */ /* 0x000fe20003f84270 */
[----:B------:R0:W5:Y:S01]  /*52d0*/  MUFU.TANH R74, R46 ;  /* 0x0000002e004a7308 */ /* 0x0001620000002400 */
[----:B------:R-:W-:Y:S01]  /*52e0*/  FSEL R42, R49, -INF , P3 ;  /* 0xff800000312a7808 */ /* 0x000fe20001800000 */
[----:B-1----:R-:W-:Y:S01]  /*52f0*/  FMUL.FTZ R6, R30, UR6 ;  /* 0x000000061e067c20 */ /* 0x002fe20008410000 */
[----:B------:R-:W-:Y:S01]  /*5300*/  FMNMX.FTZ R47, R27, R70, !PT ;  /* 0x000000461b2f7209 */ /* 0x000fe20007810000 */
[----:B------:R-:W-:Y:S01]  /*5310*/  FMUL.FTZ R28, R28, UR6 ;  /* 0x000000061c1c7c20 */ /* 0x000fe20008410000 */
[----:B------:R-:W-:Y:S01]  /*5320*/  ISETP.GT.AND P3, PT, R67, 0x51, PT ;  /* 0x000000514300780c */ /* 0x000fe20003f64270 */
[----:B------:R1:W-:Y:S01]  /*5330*/  @!P1 SYNCS.ARRIVE.TRANS64.RED.A1T0 RZ, [R0+URZ], RZ ;  /* 0x000000ff00ff99a7 */ /* 0x0003e2000810043f */
[----:B---3--:R-:W-:Y:S01]  /*5340*/  FSEL R39, R71, -INF , P4 ;  /* 0xff80000047277808 */ /* 0x008fe20002000000 */
[----:B------:R-:W-:Y:S01]  /*5350*/  MUFU.TANH R75, R33 ;  /* 0x00000021004b7308 */ /* 0x000fe20000002400 */
[----:B------:R-:W-:-:S02]  /*5360*/  FMNMX.FTZ R70, R42, R47, !PT ;  /* 0x0000002f2a467209 */ /* 0x000fc40007810000 */
[----:B------:R-:W-:Y:S02]  /*5370*/  ISETP.GT.AND P4, PT, R67, 0x58, PT ;  /* 0x000000584300780c */ /* 0x000fe40003f84270 */
[----:B----4-:R-:W-:Y:S02]  /*5380*/  FSEL R30, R69, -INF , P3 ;  /* 0xff800000451e7808 */ /* 0x010fe40001800000 */
[----:B------:R-:W-:Y:S01]  /*5390*/  FMNMX.FTZ R47, R39, R70, !PT ;  /* 0x00000046272f7209 */ /* 0x000fe20007810000 */
[----:B------:R3:W4:Y:S01]  /*53a0*/  MUFU.TANH R71, R6 ;  /* 0x0000000600477308 */ /* 0x0007220000002400 */
[----:B------:R-:W-:Y:S02]  /*53b0*/  ISETP.GT.AND P3, PT, R67, 0x59, PT ;  /* 0x000000594300780c */ /* 0x000fe40003f64270 */
[----:B------:R-:W-:Y:S02]  /*53c0*/  FSEL R31, R72, -INF , P4 ;  /* 0xff800000481f7808 */ /* 0x000fe40002000000 */
[----:B------:R-:W-:-:S02]  /*53d0*/  FMNMX.FTZ R70, R30, R47, !PT ;  /* 0x0000002f1e467209 */ /* 0x000fc40007810000 */
[----:B------:R-:W-:Y:S01]  /*53e0*/  ISETP.GT.AND P4, PT, R67, 0x60, PT ;  /* 0x000000604300780c */ /* 0x000fe20003f84270 */
[----:B------:R4:W1:Y:S01]  /*53f0*/  MUFU.TANH R72, R51 ;  /* 0x0000003300487308 */ /* 0x0008620000002400 */
[----:B0-----:R-:W-:Y:S01]  /*5400*/  FSEL R46, R73, -INF , P3 ;  /* 0xff800000492e7808 */ /* 0x001fe20001800000 */
[----:B---3--:R-:W-:Y:S01]  /*5410*/  FMUL.FTZ R6, R52, UR6 ;  /* 0x0000000634067c20 */ /* 0x008fe20008410000 */
[----:B------:R-:W-:Y:S02]  /*5420*/  FMNMX.FTZ R49, R31, R70, !PT ;  /* 0x000000461f317209 */ /* 0x000fe40007810000 */
[----:B------:R-:W-:Y:S02]  /*5430*/  ISETP.GT.AND P3, PT, R67, 0x61, PT ;  /* 0x000000614300780c */ /* 0x000fe40003f64270 */
[----:B--2---:R-:W-:Y:S01]  /*5440*/  FSEL R47, R76, -INF , P4 ;  /* 0xff8000004c2f7808 */ /* 0x004fe20002000000 */
[----:B------:R0:W2:Y:S01]  /*5450*/  MUFU.TANH R69, R6 ;  /* 0x0000000600457308 */ /* 0x0000a20000002400 */
[----:B------:R-:W-:-:S02]  /*5460*/  FMNMX.FTZ R52, R46, R49, !PT ;  /* 0x000000312e347209 */ /* 0x000fc40007810000 */
[----:B------:R-:W-:Y:S02]  /*5470*/  ISETP.GT.AND P4, PT, R67, 0x68, PT ;  /* 0x000000684300780c */ /* 0x000fe40003f84270 */
[----:B-----5:R-:W-:Y:S02]  /*5480*/  FSEL R49, R74, -INF , P3 ;  /* 0xff8000004a317808 */ /* 0x020fe40001800000 */
[----:B------:R-:W-:Y:S01]  /*5490*/  FMNMX.FTZ R52, R47, R52, !PT ;  /* 0x000000342f347209 */ /* 0x000fe20007810000 */
[----:B------:R-:W-:Y:S01]  /*54a0*/  MUFU.TANH R76, R37 ;  /* 0x00000025004c7308 */ /* 0x000fe20000002400 */
[----:B------:R-:W-:Y:S02]  /*54b0*/  ISETP.GT.AND P3, PT, R67, 0x69, PT ;  /* 0x000000694300780c */ /* 0x000fe40003f64270 */
[----:B----4-:R-:W-:Y:S02]  /*54c0*/  FSEL R51, R71, -INF , P4 ;  /* 0xff80000047337808 */ /* 0x010fe40002000000 */
[----:B------:R-:W-:-:S02]  /*54d0*/  FMNMX.FTZ R70, R49, R52, !PT ;  /* 0x0000003431467209 */ /* 0x000fc40007810000 */
[----:B-1----:R-:W-:Y:S01]  /*54e0*/  FSEL R52, R72, -INF , P3 ;  /* 0xff80000048347808 */ /* 0x002fe20001800000 */
[----:B------:R-:W1:Y:S01]  /*54f0*/  MUFU.TANH R71, R53 ;  /* 0x0000003500477308 */ /* 0x000e620000002400 */
[----:B------:R-:W-:Y:S02]  /*5500*/  FMNMX.FTZ R67, R51, R70, !PT ;  /* 0x0000004633437209 */ /* 0x000fe40007810000 */
[----:B------:R-:W-:Y:S02]  /*5510*/  ISETP.GT.AND P4, PT, R65, 0x1, PT ;  /* 0x000000014100780c */ /* 0x000fe40003f84270 */
[----:B------:R-:W-:-:S03]  /*5520*/  FMNMX.FTZ R67, R52, R67, !PT ;  /* 0x0000004334437209 */ /* 0x000fc60007810000 */
[----:B------:R-:W3:Y:S02]  /*5530*/  MUFU.TANH R70, R40 ;  /* 0x0000002800467308 */ /* 0x000ee40000002400 */
[----:B0-----:R-:W0:Y:S06]  /*5540*/  SHFL.BFLY PT, R6, R67, 0x2, 0x1f ;  /* 0x0c401f0043067f89 */ /* 0x001e2c00000e0000 */
[----:B------:R4:W5:Y:S08]  /*5550*/  MUFU.TANH R72, R41 ;  /* 0x0000002900487308 */ /* 0x0009700000002400 */
[----:B------:R2:W-:Y:S01]  /*5560*/  MUFU.TANH R74, R32 ;  /* 0x00000020004a7308 */ /* 0x0005e20000002400 */
[----:B----4-:R-:W-:-:S02]  /*5570*/  FSEL R41, R3, -INF , P4 ;  /* 0xff80000003297808 */ /* 0x010fc40002000000 */
[----:B------:R-:W-:-:S05]  /*5580*/  ISETP.GT.AND P4, PT, R65, 0x10, PT ;  /* 0x000000104100780c */ /* 0x000fca0003f84270 */
[----:B------:R-:W-:Y:S01]  /*5590*/  MUFU.TANH R77, R24 ;  /* 0x00000018004d7308 */ /* 0x000fe20000002400 */
[----:B--2---:R-:W-:Y:S01]  /*55a0*/  FMUL.FTZ R32, R29, UR6 ;  /* 0x000000061d207c20 */ /* 0x004fe20008410000 */
[----:B0-----:R-:W-:Y:S01]  /*55b0*/  FMNMX.FTZ R53, R67, R6, !PT ;  /* 0x0000000643357209 */ /* 0x001fe20007810000 */
[----:B------:R-:W-:Y:S01]  /*55c0*/  @UP0 ULDC UR6, c[0x0][0x44c] ;  /* 0x0001130000060ab9 */ /* 0x000fe20000000800 */
[----:B------:R-:W-:Y:S01]  /*55d0*/  FSEL R29, R7, -INF , P5 ;  /* 0xff800000071d7808 */ /* 0x000fe20002800000 */
[----:B------:R-:W-:Y:S02]  /*55e0*/  UIMAD.WIDE.U32 UR6, UR11, UR6, URZ ;  /* 0x000000060b0672a5 */ /* 0x000fe4000f8e003f */
[----:B------:R-:W0:Y:S01]  /*55f0*/  SHFL.BFLY PT, R6, R53, 0x1, 0x1f ;  /* 0x0c201f0035067f89 */ /* 0x000e2200000e0000 */
[----:B------:R2:W4:Y:S01]  /*5600*/  MUFU.TANH R73, R44 ;  /* 0x0000002c00497308 */ /* 0x0005220000002400 */
[----:B------:R-:W-:Y:S02]  /*5610*/  @UP0 ULDC UR11, c[0x0][0x450] ;  /* 0x00011400000b0ab9 */ /* 0x000fe40000000800 */
[----:B------:R-:W-:Y:S01]  /*5620*/  @UP0 USHF.R.U32.HI UR10, URZ, UR11, UR7 ;  /* 0x0000000b3f0a0299 */ /* 0x000fe20008011607 */
[----:B------:R-:W-:-:S03]  /*5630*/  UMOV UR6, URZ ;  /* 0x0000003f00067c82 */ /* 0x000fc60008000000 */
[----:B------:R-:W-:Y:S01]  /*5640*/  UIADD3 UR7, UR10, UR18, -UR19 ;  /* 0x000000120a077290 */ /* 0x000fe2000fffe813 */
[----:B------:R-:W4:Y:S01]  /*5650*/  MUFU.TANH R25, R25 ;  /* 0x0000001900197308 */ /* 0x000f220000002400 */
[----:B--2---:R-:W-:Y:S02]  /*5660*/  FSEL R44, R8, -INF , P4 ;  /* 0xff800000082c7808 */ /* 0x004fe40002000000 */
[----:B------:R-:W-:Y:S01]  /*5670*/  ISETP.GT.AND P4, PT, R65, 0x18, PT ;  /* 0x000000184100780c */ /* 0x000fe20003f84270 */
[----:B------:R-:W-:-:S04]  /*5680*/  UIMAD.WIDE UR6, UR7, -0x6db6db6d, UR6 ;  /* 0x92492493070678a5 */ /* 0x000fc8000f8e0206 */
[----:B------:R-:W2:Y:S01]  /*5690*/  MUFU.TANH R28, R28 ;  /* 0x0000001c001c7308 */ /* 0x000ea20000002400 */
[----:B------:R-:W-:-:S04]  /*56a0*/  USHF.R.U32.HI UR6, URZ, 0x1f, UR7 ;  /* 0x0000001f3f067899 */ /* 0x000fc80008011607 */
[----:B------:R-:W-:Y:S01]  /*56b0*/  ULEA.HI.SX32 UR6, UR7, UR6, 0x1a ;  /* 0x0000000607067291 */ /* 0x000fe2000f8fd23f */
[----:B0-----:R-:W-:Y:S02]  /*56c0*/  FMNMX.FTZ R6, R53, R6, !PT ;  /* 0x0000000635067209 */ /* 0x001fe40007810000 */
[----:B------:R-:W0:Y:S01]  /*56d0*/  MUFU.TANH R78, R32 ;  /* 0x00000020004e7308 */ /* 0x000e220000002400 */
[----:B------:R-:W-:Y:S01]  /*56e0*/  UISETP.LT.AND UP1, UPT, UR15, UR6, UPT ;  /* 0x000000060f00728c */ /* 0x000fe2000bf21270 */
[C---:B------:R-:W-:Y:S01]  /*56f0*/  FSETP.NEU.FTZ.AND P3, PT, R6.reuse, -INF , PT ;  /* 0xff8000000600780b */ /* 0x040fe20003f7d000 */
[----:B------:R-:W-:Y:S02]  /*5700*/  FMUL.FTZ R33, R6, UR14 ;  /* 0x0000000e06217c20 */ /* 0x000fe40008410000 */
[----:B------:R-:W-:-:S03]  /*5710*/  USEL UR7, UR15, UR6, !UP1 ;  /* 0x000000060f077287 */ /* 0x000fc6000c800000 */
[----:B------:R-:W-:Y:S01]  /*5720*/  FSEL R37, R33, RZ, P3 ;  /* 0x000000ff21257208 */ /* 0x000fe20001800000 */
[----:B------:R-:W-:Y:S01]  /*5730*/  UISETP.GE.AND UP1, UPT, UR38, UR7, UPT ;  /* 0x000000072600728c */ /* 0x000fe2000bf26270 */
[----:B------:R-:W-:-:S03]  /*5740*/  ISETP.GT.AND P3, PT, R65, RZ, PT ;  /* 0x000000ff4100720c */ /* 0x000fc60003f64270 */
[--C-:B------:R-:W-:Y:S01]  /*5750*/  FFMA.FTZ R203, R62, UR14, -R37.reuse ;  /* 0x0000000e3ecb7c23 */ /* 0x100fe20008010825 */
[----:B------:R-:W-:Y:S01]  /*5760*/  FSEL R40, R2, -INF , P3 ;  /* 0xff80000002287808 */ /* 0x000fe20001800000 */
[--C-:B------:R-:W-:Y:S01]  /*5770*/  FFMA.FTZ R7, R61, UR14, -R37.reuse ;  /* 0x0000000e3d077c23 */ /* 0x100fe20008010825 */
[----:B------:R-:W-:Y:S01]  /*5780*/  ISETP.GT.AND P3, PT, R65, 0x9, PT ;  /* 0x000000094100780c */ /* 0x000fe20003f64270 */
[--C-:B------:R-:W-:Y:S01]  /*5790*/  FFMA.FTZ R197, R60, UR14, -R37.reuse ;  /* 0x0000000e3cc57c23 */ /* 0x100fe20008010825 */
[----:B------:R-:W-:Y:S01]  /*57a0*/  FMNMX.FTZ R24, R40, R41, !PT ;  /* 0x0000002928187209 */ /* 0x000fe20007810000 */
[--C-:B------:R-:W-:Y:S01]  /*57b0*/  FFMA.FTZ R2, R64, UR14, -R37.reuse ;  /* 0x0000000e40027c23 */ /* 0x100fe20008010825 */
[----:B------:R-:W-:Y:S01]  /*57c0*/  FSEL R33, R4, -INF , P3 ;  /* 0xff80000004217808 */ /* 0x000fe20001800000 */
[--C-:B------:R-:W-:Y:S01]  /*57d0*/  FFMA.FTZ R199, R58, UR14, -R37.reuse ;  /* 0x0000000e3ac77c23 */ /* 0x100fe20008010825 */
[----:B------:R-:W-:Y:S01]  /*57e0*/  FMNMX.FTZ R24, R29, R24, !PT ;  /* 0x000000181d187209 */ /* 0x000fe20007810000 */
        /* <DEDUP_REMOVED lines=10> */
[----:B------:R-:W-:Y:S01]  /*5890*/  MUFU.EX2 R201, R201 ;  /* 0x000000c900c97308 */ /* 0x000fe20000000800 */
[----:B------:R-:W-:Y:S01]  /*58a0*/  FSEL R62, R11, -INF , P4 ;  /* 0xff8000000b3e7808 */ /* 0x000fe20002000000 */
[--C-:B------:R-:W-:Y:S01]  /*58b0*/  FFMA.FTZ R185, R26, UR14, -R37.reuse ;  /* 0x0000000e1ab97c23 */ /* 0x100fe20008010825 */
[----:B------:R-:W-:Y:S01]  /*58c0*/  FMNMX.FTZ R3, R53, R4, !PT ;  /* 0x0000000435037209 */ /* 0x000fe20007810000 */
[--C-:B------:R-:W-:Y:S01]  /*58d0*/  FFMA.FTZ R26, R35, UR14, -R37.reuse ;  /* 0x0000000e231a7c23 */ /* 0x100fe20008010825 */
[----:B------:R-:W-:Y:S01]  /*58e0*/  ISETP.GT.AND P4, PT, R65, 0x20, PT ;  /* 0x000000204100780c */ /* 0x000fe20003f84270 */
[--C-:B------:R-:W-:Y:S01]  /*58f0*/  FFMA.FTZ R183, R31, UR14, -R37.reuse ;  /* 0x0000000e1fb77c23 */ /* 0x100fe20008010825 */
[----:B------:R-:W-:Y:S01]  /*5900*/  FSEL R61, R10, -INF , P3 ;  /* 0xff8000000a3d7808 */ /* 0x000fe20001800000 */
[----:B------:R-:W-:Y:S01]  /*5910*/  MUFU.EX2 R4, R7 ;  /* 0x0000000700047308 */ /* 0x000fe20000000800 */
[----:B------:R-:W-:Y:S01]  /*5920*/  FMNMX.FTZ R8, R62, R3, !PT ;  /* 0x000000033e087209 */ /* 0x000fe20007810000 */
[--C-:B------:R-:W-:Y:S01]  /*5930*/  FFMA.FTZ R195, R54, UR14, -R37.reuse ;  /* 0x0000000e36c37c23 */ /* 0x100fe20008010825 */
[----:B------:R-:W-:Y:S01]  /*5940*/  ISETP.GT.AND P3, PT, R65, 0x21, PT ;  /* 0x000000214100780c */ /* 0x000fe20003f64270 */
[--C-:B------:R-:W-:Y:S01]  /*5950*/  FFMA.FTZ R38, R38, UR14, -R37.reuse ;  /* 0x0000000e26267c23 */ /* 0x100fe20008010825 */
[----:B------:R-:W-:Y:S01]  /*5960*/  FSEL R63, R12, -INF , P4 ;  /* 0xff8000000c3f7808 */ /* 0x000fe20002000000 */
[--C-:B------:R-:W-:Y:S01]  /*5970*/  FFMA.FTZ R50, R50, UR14, -R37.reuse ;  /* 0x0000000e32327c23 */ /* 0x100fe20008010825 */
[----:B------:R-:W-:Y:S01]  /*5980*/  FMNMX.FTZ R8, R61, R8, !PT ;  /* 0x000000083d087209 */ /* 0x000fe20007810000 */
[----:B------:R-:W0:Y:S01]  /*5990*/  MUFU.EX2 R2, R2 ;  /* 0x0000000200027308 */ /* 0x000e220000000800 */
[----:B------:R-:W-:Y:S01]  /*59a0*/  ISETP.GT.AND P4, PT, R65, 0x28, PT ;  /* 0x000000284100780c */ /* 0x000fe20003f84270 */
[--C-:B------:R-:W-:Y:S01]  /*59b0*/  FFMA.FTZ R189, R43, UR14, -R37.reuse ;  /* 0x0000000e2bbd7c23 */ /* 0x100fe20008010825 */
[----:B------:R-:W-:Y:S01]  /*59c0*/  FSEL R60, R13, -INF , P3 ;  /* 0xff8000000d3c7808 */ /* 0x000fe20001800000 */
[--C-:B------:R-:W-:Y:S01]  /*59d0*/  FFMA.FTZ R181, R39, UR14, -R37.reuse ;  /* 0x0000000e27b57c23 */ /* 0x100fe20008010825 */
[----:B------:R-:W-:Y:S01]  /*59e0*/  FMNMX.FTZ R3, R63, R8, !PT ;  /* 0x000000083f037209 */ /* 0x000fe20007810000 */
[--C-:B------:R-:W-:Y:S01]  /*59f0*/  FFMA.FTZ R8, R59, UR14, -R37.reuse ;  /* 0x0000000e3b087c23 */ /* 0x100fe20008010825 */
[----:B------:R-:W-:Y:S01]  /*5a00*/  ISETP.GT.AND P3, PT, R65, 0x29, PT ;  /* 0x000000294100780c */ /* 0x000fe20003f64270 */
[----:B------:R-:W0:Y:S01]  /*5a10*/  MUFU.EX2 R203, R203 ;  /* 0x000000cb00cb7308 */ /* 0x000e220000000800 */
[----:B------:R-:W-:Y:S01]  /*5a20*/  FSEL R64, R15, -INF , P4 ;  /* 0xff8000000f407808 */ /* 0x000fe20002000000 */
[--C-:B------:R-:W-:Y:S01]  /*5a30*/  FFMA.FTZ R30, R30, UR14, -R37.reuse ;  /* 0x0000000e1e1e7c23 */ /* 0x100fe20008010825 */
[----:B------:R-:W-:Y:S01]  /*5a40*/  FMNMX.FTZ R3, R60, R3, !PT ;  /* 0x000000033c037209 */ /* 0x000fe20007810000 */
[--C-:B------:R-:W-:Y:S01]  /*5a50*/  FFMA.FTZ R177, R47, UR14, -R37.reuse ;  /* 0x0000000e2fb17c23 */ /* 0x100fe20008010825 */
[----:B------:R-:W-:Y:S01]  /*5a60*/  ISETP.GT.AND P4, PT, R65, 0x30, PT ;  /* 0x000000304100780c */ /* 0x000fe20003f84270 */
[--C-:B------:R-:W-:Y:S01]  /*5a70*/  FFMA.FTZ R49, R49, UR14, -R37.reuse ;  /* 0x0000000e31317c23 */ /* 0x100fe20008010825 */
[----:B------:R-:W-:Y:S01]  /*5a80*/  FSEL R59, R14, -INF , P3 ;  /* 0xff8000000e3b7808 */ /* 0x000fe20001800000 */
[----:B------:R-:W0:Y:S01]  /*5a90*/  MUFU.EX2 R197, R197 ;  /* 0x000000c500c57308 */ /* 0x000e220000000800 */
[----:B------:R-:W-:Y:S01]  /*5aa0*/  FMNMX.FTZ R10, R64, R3, !PT ;  /* 0x00000003400a7209 */ /* 0x000fe20007810000 */
[----:B------:R-:W-:Y:S01]  /*5ab0*/  FFMA.FTZ R179, R51, UR14, -R37 ;  /* 0x0000000e33b37c23 */ /* 0x000fe20008010825 */
[----:B------:R-:W-:-:S02]  /*5ac0*/  ISETP.GT.AND P3, PT, R65, 0x31, PT ;  /* 0x000000314100780c */ /* 0x000fc40003f64270 */
[----:B------:R-:W-:Y:S02]  /*5ad0*/  FSEL R66, R21, -INF , P4 ;  /* 0xff80000015427808 */ /* 0x000fe40002000000 */
[----:B------:R-:W-:Y:S01]  /*5ae0*/  FMNMX.FTZ R3, R59, R10, !PT ;  /* 0x0000000a3b037209 */ /* 0x000fe20007810000 */
[----:B------:R-:W-:Y:S01]  /*5af0*/  FFMA.FTZ R10, R57, UR14, -R37 ;  /* 0x0000000e390a7c23 */ /* 0x000fe20008010825 */
[C---:B------:R-:W-:Y:S01]  /*5b00*/  ISETP.GT.AND P4, PT, R65.reuse, 0x38, PT ;  /* 0x000000384100780c */ /* 0x040fe20003f84270 */
[----:B------:R-:W0:Y:S01]  /*5b10*/  MUFU.EX2 R8, R8 ;  /* 0x0000000800087308 */ /* 0x000e220000000800 */
[----:B------:R-:W-:Y:S02]  /*5b20*/  FSEL R58, R48, -INF , P3 ;  /* 0xff800000303a7808 */ /* 0x000fe40001800000 */
[----:B------:R-:W-:Y:S02]  /*5b30*/  FMNMX.FTZ R3, R66, R3, !PT ;  /* 0x0000000342037209 */ /* 0x000fe40007810000 */
[----:B------:R-:W-:-:S02]  /*5b40*/  ISETP.GT.AND P3, PT, R65, 0x39, PT ;  /* 0x000000394100780c */ /* 0x000fc40003f64270 */
[----:B------:R-:W-:Y:S01]  /*5b50*/  FSEL R67, R69, -INF , P4 ;  /* 0xff80000045437808 */ /* 0x000fe20002000000 */
[----:B------:R-:W0:Y:S01]  /*5b60*/  MUFU.EX2 R199, R199 ;  /* 0x000000c700c77308 */ /* 0x000e220000000800 */
[----:B------:R-:W-:Y:S02]  /*5b70*/  FMNMX.FTZ R12, R58, R3, !PT ;  /* 0x000000033a0c7209 */ /* 0x000fe40007810000 */
[----:B------:R-:W-:Y:S02]  /*5b80*/  ISETP.GT.AND P4, PT, R65, 0x40, PT ;  /* 0x000000404100780c */ /* 0x000fe40003f84270 */
[----:B-1----:R-:W-:Y:S02]  /*5b90*/  FSEL R57, R71, -INF , P3 ;  /* 0xff80000047397808 */ /* 0x002fe40001800000 */
[----:B------:R-:W-:Y:S01]  /*5ba0*/  FMNMX.FTZ R12, R67, R12, !PT ;  /* 0x0000000c430c7209 */ /* 0x000fe20007810000 */
[----:B------:R-:W1:Y:S01]  /*5bb0*/  MUFU.EX2 R10, R10 ;  /* 0x0000000a000a7308 */ /* 0x000e620000000800 */
[----:B------:R-:W-:-:S02]  /*5bc0*/  ISETP.GT.AND P3, PT, R65, 0x41, PT ;  /* 0x000000414100780c */ /* 0x000fc40003f64270 */
[----:B---3--:R-:W-:Y:S02]  /*5bd0*/  FSEL R68, R70, -INF , P4 ;  /* 0xff80000046447808 */ /* 0x008fe40002000000 */
[----:B------:R-:W-:Y:S02]  /*5be0*/  CS2R R70, SRZ ;  /* 0x0000000000467805 */ /* 0x000fe4000001ff00 */
[----:B------:R-:W-:Y:S01]  /*5bf0*/  FMNMX.FTZ R3, R57, R12, !PT ;  /* 0x0000000c39037209 */ /* 0x000fe20007810000 */
[----:B------:R-:W-:Y:S01]  /*5c00*/  FFMA.FTZ R12, R55, UR14, -R37 ;  /* 0x0000000e370c7c23 */ /* 0x000fe20008010825 */
[----:B------:R-:W-:Y:S01]  /*5c10*/  ISETP.GT.AND P4, PT, R65, 0x48, PT ;  /* 0x000000484100780c */ /* 0x000fe20003f84270 */
[----:B------:R-:W-:Y:S01]  /*5c20*/  MUFU.EX2 R193, R193 ;  /* 0x000000c100c17308 */ /* 0x000fe20000000800 */
[----:B-----5:R-:W-:Y:S02]  /*5c30*/  FSEL R56, R72, -INF , P3 ;  /* 0xff80000048387808 */ /* 0x020fe40001800000 */
[----:B------:R-:W-:-:S02]  /*5c40*/  CS2R R54, SRZ ;  /* 0x0000000000367805 */ /* 0x000fc4000001ff00 */
[----:B------:R-:W-:Y:S02]  /*5c50*/  FMNMX.FTZ R3, R68, R3, !PT ;  /* 0x0000000344037209 */ /* 0x000fe40007810000 */
[----:B------:R-:W-:Y:S02]  /*5c60*/  ISETP.GT.AND P3, PT, R65, 0x49, PT ;  /* 0x000000494100780c */ /* 0x000fe40003f64270 */
[----:B----4-:R-:W-:Y:S01]  /*5c70*/  FSEL R48, R73, -INF , P4 ;  /* 0xff80000049307808 */ /* 0x010fe20002000000 */
[----:B------:R-:W-:Y:S01]  /*5c80*/  MUFU.EX2 R12, R12 ;  /* 0x0000000c000c7308 */ /* 0x000fe20000000800 */
[----:B------:R-:W-:Y:S02]  /*5c90*/  FMNMX.FTZ R3, R56, R3, !PT ;  /* 0x0000000338037209 */ /* 0x000fe40007810000 */
[----:B------:R-:W-:Y:S02]  /*5ca0*/  CS2R R72, SRZ ;  /* 0x0000000000487805 */ /* 0x000fe4000001ff00 */
[----:B------:R-:W-:-:S02]  /*5cb0*/  ISETP.GT.AND P4, PT, R65, 0x50, PT ;  /* 0x000000504100780c */ /* 0x000fc40003f84270 */
[----:B------:R-:W-:Y:S02]  /*5cc0*/  FSEL R45, R45, -INF , P3 ;  /* 0xff8000002d2d7808 */ /* 0x000fe40001800000 */
[----:B------:R-:W-:Y:S01]  /*5cd0*/  FMNMX.FTZ R14, R48, R3, !PT ;  /* 0x00000003300e7209 */ /* 0x000fe20007810000 */
[----:B------:R-:W-:Y:S01]  /*5ce0*/  MUFU.EX2 R195, R195 ;  /* 0x000000c300c37308 */ /* 0x000fe20000000800 */
[----:B------:R-:W-:Y:S02]  /*5cf0*/  ISETP.GT.AND P3, PT, R65, 0x51, PT ;  /* 0x000000514100780c */ /* 0x000fe40003f64270 */
[----:B------:R-:W-:Y:S02]  /*5d00*/  FSEL R21, R74, -INF , P4 ;  /* 0xff8000004a157808 */ /* 0x000fe40002000000 */
[----:B------:R-:W-:Y:S02]  /*5d10*/  FMNMX.FTZ R14, R45, R14, !PT ;  /* 0x0000000e2d0e7209 */ /* 0x000fe40007810000 */
[----:B------:R-:W-:Y:S01]  /*5d20*/  ISETP.GT.AND P4, PT, R65, 0x58, PT ;  /* 0x000000584100780c */ /* 0x000fe20003f84270 */
[----:B------:R-:W-:Y:S01]  /*5d30*/  MUFU.EX2 R189, R189 ;  /* 0x000000bd00bd7308 */ /* 0x000fe20000000800 */
[----:B------:R-:W-:-:S02]  /*5d40*/  FSEL R3, R75, -INF , P3 ;  /* 0xff8000004b037808 */ /* 0x000fc40001800000 */
[----:B------:R-:W-:Y:S02]  /*5d50*/  CS2R R74, SRZ ;  /* 0x00000000004a7805 */ /* 0x000fe4000001ff00 */
[----:B------:R-:W-:Y:S02]  /*5d60*/  FMNMX.FTZ R14, R21, R14, !PT ;  /* 0x0000000e150e7209 */ /* 0x000fe40007810000 */
[----:B------:R-:W-:Y:S02]  /*5d70*/  ISETP.GT.AND P3, PT, R65, 0x59, PT ;  /* 0x000000594100780c */ /* 0x000fe40003f64270 */
[----:B------:R-:W-:Y:S01]  /*5d80*/  FSEL R9, R36, -INF , P4 ;  /* 0xff80000024097808 */ /* 0x000fe20002000000 */
[----:B------:R-:W-:Y:S01]  /*5d90*/  MUFU.EX2 R191, R191 ;  /* 0x000000bf00bf7308 */ /* 0x000fe20000000800 */
[----:B------:R-:W-:Y:S02]  /*5da0*/  FMNMX.FTZ R24, R3, R14, !PT ;  /* 0x0000000e03187209 */ /* 0x000fe40007810000 */
[----:B------:R-:W-:-:S02]  /*5db0*/  ISETP.GT.AND P4, PT, R65, 0x60, PT ;  /* 0x000000604100780c */ /* 0x000fc40003f84270 */
[----:B------:R-:W-:Y:S02]  /*5dc0*/  FSEL R11, R76, -INF , P3 ;  /* 0xff8000004c0b7808 */ /* 0x000fe40001800000 */
[----:B------:R-:W-:Y:S01]  /*5dd0*/  FMNMX.FTZ R24, R9, R24, !PT ;  /* 0x0000001809187209 */ /* 0x000fe20007810000 */
[----:B------:R3:W-:Y:S01]  /*5de0*/  MUFU.EX2 R14, R50 ;  /* 0x00000032000e7308 */ /* 0x0007e20000000800 */
[----:B------:R-:W-:Y:S02]  /*5df0*/  ISETP.GT.AND P3, PT, R65, 0x61, PT ;  /* 0x000000614100780c */ /* 0x000fe40003f64270 */
[----:B------:R-:W-:Y:S02]  /*5e00*/  FSEL R13, R77, -INF , P4 ;  /* 0xff8000004d0d7808 */ /* 0x000fe40002000000 */
[----:B------:R-:W-:Y:S02]  /*5e10*/  CS2R R76, SRZ ;  /* 0x00000000004c7805 */ /* 0x000fe4000001ff00 */
[----:B------:R-:W-:-:S02]  /*5e20*/  FMNMX.FTZ R24, R11, R24, !PT ;  /* 0x000000180b187209 */ /* 0x000fc40007810000 */
[----:B------:R-:W-:Y:S01]  /*5e30*/  ISETP.GT.AND P4, PT, R65, 0x68, PT ;  /* 0x000000684100780c */ /* 0x000fe20003f84270 */
[----:B------:R-:W-:Y:S01]  /*5e40*/  MUFU.EX2 R20, R20 ;  /* 0x0000001400147308 */ /* 0x000fe20000000800 */
[----:B------:R-:W-:Y:S02]  /*5e50*/  FSEL R15, R25, -INF , P3 ;  /* 0xff800000190f7808 */ /* 0x000fe40001800000 */
[----:B---3--:R-:W-:Y:S02]  /*5e60*/  CS2R R50, SRZ ;  /* 0x0000000000327805 */ /* 0x008fe4000001ff00 */
[----:B------:R-:W-:Y:S02]  /*5e70*/  FMNMX.FTZ R24, R13, R24, !PT ;  /* 0x000000180d187209 */ /* 0x000fe40007810000 */
[----:B------:R-:W-:Y:S02]  /*5e80*/  ISETP.GT.AND P3, PT, R65, 0x69, PT ;  /* 0x000000694100780c */ /* 0x000fe40003f64270 */
[----:B--2---:R-:W-:Y:S01]  /*5e90*/  FSEL R25, R28, -INF , P4 ;  /* 0xff8000001c197808 */ /* 0x004fe20002000000 */
[----:B------:R-:W-:Y:S01]  /*5ea0*/  MUFU.EX2 R185, R185 ;  /* 0x000000b900b97308 */ /* 0x000fe20000000800 */
[----:B------:R-:W-:-:S02]  /*5eb0*/  FMNMX.FTZ R32, R15, R24, !PT ;  /* 0x000000180f207209 */ /* 0x000fc40007810000 */
[----:B0-----:R-:W-:Y:S02]  /*5ec0*/  FSEL R28, R78, -INF , P3 ;  /* 0xff8000004e1c7808 */ /* 0x001fe40001800000 */
[----:B------:R-:W-:Y:S02]  /*5ed0*/  CS2R R78, SRZ ;  /* 0x00000000004e7805 */ /* 0x000fe4000001ff00 */
[----:B------:R-:W-:Y:S01]  /*5ee0*/  FMNMX.FTZ R7, R25, R32, !PT ;  /* 0x0000002019077209 */ /* 0x000fe20007810000 */
[----:B------:R-:W-:Y:S01]  /*5ef0*/  FFMA.FTZ R32, R42, UR14, -R37 ;  /* 0x0000000e2a207c23 */ /* 0x000fe20008010825 */
[----:B------:R0:W-:Y:S02]  /*5f00*/  MUFU.EX2 R24, R38 ;  /* 0x0000002600187308 */ /* 0x0001e40000000800 */
[----:B------:R-:W-:-:S05]  /*5f10*/  FMNMX.FTZ R7, R28, R7, !PT ;  /* 0x000000071c077209 */ /* 0x000fca0007810000 */
[----:B------:R-:W2:Y:S01]  /*5f20*/  SHFL.BFLY PT, R34, R7, 0x2, 0x1f ;  /* 0x0c401f0007227f89 */ /* 0x000ea200000e0000 */
[----:B------:R-:W-:Y:S01]  /*5f30*/  MUFU.EX2 R26, R26 ;  /* 0x0000001a001a7308 */ /* 0x000fe20000000800 */
[----:B0-----:R-:W-:-:S07]  /*5f40*/  FFMA.FTZ R38, R52, UR14, -R37 ;  /* 0x0000000e34267c23 */ /* 0x001fce0008010825 */
[----:B------:R-:W-:Y:S08]  /*5f50*/  MUFU.EX2 R187, R187 ;  /* 0x000000bb00bb7308 */ /* 0x000ff00000000800 */
[----:B------:R-:W-:Y:S01]  /*5f60*/  MUFU.EX2 R32, R32 ;  /* 0x0000002000207308 */ /* 0x000fe20000000800 */
[----:B--2---:R-:W-:Y:S01]  /*5f70*/  FMNMX.FTZ R27, R7, R34, !PT ;  /* 0x00000022071b7209 */ /* 0x004fe20007810000 */
[----:B------:R-:W-:-:S06]  /*5f80*/  FFMA.FTZ R34, R46, UR14, -R37 ;  /* 0x0000000e2e227c23 */ /* 0x000fcc0008010825 */
[----:B------:R-:W-:Y:S01]  /*5f90*/  MUFU.EX2 R181, R181 ;  /* 0x000000b500b57308 */ /* 0x000fe20000000800 */
[----:B------:R-:W-:Y:S01]  /*5fa0*/  CS2R R46, SRZ ;  /* 0x00000000002e7805 */ /* 0x000fe2000001ff00 */
[----:B------:R-:W0:Y:S06]  /*5fb0*/  SHFL.BFLY PT, R36, R27, 0x1, 0x1f ;  /* 0x0c201f001b247f89 */ /* 0x000e2c00000e0000 */
[----:B------:R-:W-:Y:S08]  /*5fc0*/  MUFU.EX2 R30, R30 ;  /* 0x0000001e001e7308 */ /* 0x000ff00000000800 */
[----:B------:R-:W-:Y:S08]  /*5fd0*/  MUFU.EX2 R183, R183 ;  /* 0x000000b700b77308 */ /* 0x000ff00000000800 */
[----:B------:R-:W-:Y:S01]  /*5fe0*/  MUFU.EX2 R34, R34 ;  /* 0x0000002200227308 */ /* 0x000fe20000000800 */
[----:B0-----:R-:W-:-:S04]  /*5ff0*/  FMNMX.FTZ R7, R27, R36, !PT ;  /* 0x000000241b077209 */ /* 0x001fc80007810000 */
[C---:B------:R-:W-:Y:S01]  /*6000*/  FSETP.NEU.FTZ.AND P3, PT, R7.reuse, -INF , PT ;  /* 0xff8000000700780b */ /* 0x040fe20003f7d000 */
[----:B------:R-:W-:Y:S02]  /*6010*/  FMUL.FTZ R27, R7, UR14 ;  /* 0x0000000e071b7c20 */ /* 0x000fe40008410000 */
[----:B------:R-:W-:Y:S03]  /*6020*/  MUFU.EX2 R177, R177 ;  /* 0x000000b100b17308 */ /* 0x000fe60000000800 */
[----:B------:R-:W-:Y:S02]  /*6030*/  FSEL R42, R27, RZ, P3 ;  /* 0x000000ff1b2a7208 */ /* 0x000fe40001800000 */
[----:B------:R-:W-:-:S03]  /*6040*/  PLOP3.LUT P3, PT, PT, PT, UP1, 0x80, 0x0 ;  /* 0x000000000000781c */ /* 0x000fc60003f6f018 */
[----:B------:R-:W-:Y:S01]  /*6050*/  MUFU.EX2 R36, R49 ;  /* 0x0000003100247308 */ /* 0x000fe20000000800 */
[--C-:B------:R-:W-:Y:S01]  /*6060*/  FFMA.FTZ R200, R40, UR14, -R42.reuse ;  /* 0x0000000e28c87c23 */ /* 0x100fe2000801082a */
[--C-:B------:R-:W-:Y:S01]  /*6070*/  FFMA.FTZ R27, R41, UR14, -R42.reuse ;  /* 0x0000000e291b7c23 */ /* 0x100fe2000801082a */
[----:B------:R-:W-:Y:S01]  /*6080*/  FFMA.FTZ R202, R29, UR14, -R42 ;  /* 0x0000000e1dca7c23 */ /* 0x000fe2000801082a */
        /* <DEDUP_REMOVED lines=20> */
[----:B------:R-:W2:Y:S01]  /*61d0*/  MUFU.EX2 R202, R202 ;  /* 0x000000ca00ca7308 */ /* 0x000ea20000000800 */
[----:B------:R-:W-:Y:S01]  /*61e0*/  FADD.FTZ R37, R199, R40 ;  /* 0x00000028c7257221 */ /* 0x000fe20000010000 */
[--C-:B------:R-:W-:Y:S01]  /*61f0*/  FFMA.FTZ R68, R68, UR14, -R42.reuse ;  /* 0x0000000e44447c23 */ /* 0x100fe2000801082a */
[--C-:B------:R-:W-:Y:S01]  /*6200*/  FFMA.FTZ R56, R56, UR14, -R42.reuse ;  /* 0x0000000e38387c23 */ /* 0x100fe2000801082a */
[--C-:B------:R-:W-:Y:S01]  /*6210*/  FFMA.FTZ R48, R48, UR14, -R42.reuse ;  /* 0x0000000e30307c23 */ /* 0x100fe2000801082a */
[----:B-1----:R-:W-:Y:S01]  /*6220*/  FADD.FTZ R44, R10, R37 ;  /* 0x000000250a2c7221 */ /* 0x002fe20000010000 */
[--C-:B------:R-:W-:Y:S01]  /*6230*/  FFMA.FTZ R3, R3, UR14, -R42.reuse ;  /* 0x0000000e03037c23 */ /* 0x100fe2000801082a */
[----:B------:R-:W-:Y:S01]  /*6240*/  FFMA.FTZ R45, R45, UR14, -R42 ;  /* 0x0000000e2d2d7c23 */ /* 0x000fe2000801082a */
[----:B------:R-:W1:Y:S01]  /*6250*/  MUFU.EX2 R29, R29 ;  /* 0x0000001d001d7308 */ /* 0x000e620000000800 */
[----:B0-----:R-:W-:Y:S01]  /*6260*/  FADD.FTZ R35, R200, R27 ;  /* 0x0000001bc8237221 */ /* 0x001fe20000010000 */
[----:B------:R-:W-:Y:S01]  /*6270*/  FADD.FTZ R39, R193, R44 ;  /* 0x0000002cc1277221 */ /* 0x000fe20000010000 */
[--C-:B------:R-:W-:Y:S01]  /*6280*/  FFMA.FTZ R21, R21, UR14, -R42.reuse ;  /* 0x0000000e15157c23 */ /* 0x100fe2000801082a */
[--C-:B------:R-:W-:Y:S01]  /*6290*/  FFMA.FTZ R9, R9, UR14, -R42.reuse ;  /* 0x0000000e09097c23 */ /* 0x100fe2000801082a */
[----:B------:R-:W-:Y:S01]  /*62a0*/  F2FP.BF16.F32.PACK_AB R201, R2, R201 ;  /* 0x000000c902c9723e */ /* 0x000fe200000010ff */
[----:B------:R-:W-:Y:S01]  /*62b0*/  FADD.FTZ R44, R12, R39 ;  /* 0x000000270c2c7221 */ /* 0x000fe20000010000 */
[----:B------:R-:W-:Y:S01]  /*62c0*/  FFMA.FTZ R11, R11, UR14, -R42 ;  /* 0x0000000e0b0b7c23 */ /* 0x000fe2000801082a */
[----:B------:R-:W0:Y:S01]  /*62d0*/  MUFU.EX2 R196, R196 ;  /* 0x000000c400c47308 */ /* 0x000e220000000800 */
[----:B--2---:R-:W-:Y:S01]  /*62e0*/  FADD.FTZ R40, R202, R35 ;  /* 0x00000023ca287221 */ /* 0x004fe20000010000 */
[----:B------:R-:W-:Y:S01]  /*62f0*/  FADD.FTZ R39, R195, R44 ;  /* 0x0000002cc3277221 */ /* 0x000fe20000010000 */
[--C-:B------:R-:W-:Y:S01]  /*6300*/  FFMA.FTZ R13, R13, UR14, -R42.reuse ;  /* 0x0000000e0d0d7c23 */ /* 0x100fe2000801082a */
[--C-:B------:R-:W-:Y:S01]  /*6310*/  FFMA.FTZ R15, R15, UR14, -R42.reuse ;  /* 0x0000000e0f0f7c23 */ /* 0x100fe2000801082a */
[--C-:B------:R-:W-:Y:S01]  /*6320*/  FFMA.FTZ R25, R25, UR14, -R42.reuse ;  /* 0x0000000e19197c23 */ /* 0x100fe2000801082a */
[----:B------:R-:W-:Y:S01]  /*6330*/  FADD.FTZ R44, R14, R39 ;  /* 0x000000270e2c7221 */ /* 0x000fe20000010000 */
[----:B------:R-:W-:Y:S01]  /*6340*/  FFMA.FTZ R28, R28, UR14, -R42 ;  /* 0x0000000e1c1c7c23 */ /* 0x000fe2000801082a */
[----:B------:R-:W2:Y:S01]  /*6350*/  MUFU.EX2 R31, R31 ;  /* 0x0000001f001f7308 */ /* 0x000ea20000000800 */
[----:B-1----:R-:W-:Y:S01]  /*6360*/  FADD.FTZ R37, R29, R40 ;  /* 0x000000281d257221 */ /* 0x002fe20000010000 */
[----:B------:R-:W-:Y:S01]  /*6370*/  FADD.FTZ R39, R189, R44 ;  /* 0x0000002cbd277221 */ /* 0x000fe20000010000 */
[----:B------:R-:W-:Y:S01]  /*6380*/  F2FP.BF16.F32.PACK_AB R197, R8, R197 ;  /* 0x000000c508c5723e */ /* 0x000fe200000010ff */
[----:B------:R-:W-:Y:S01]  /*6390*/  IMAD.U32 R8, RZ, RZ, UR7 ;  /* 0x00000007ff087e24 */ /* 0x000fe2000f8e00ff */
[----:B------:R-:W-:-:S02]  /*63a0*/  F2FP.BF16.F32.PACK_AB R203, R4, R203 ;  /* 0x000000cb04cb723e */ /* 0x000fc400000010ff */
[----:B------:R-:W-:Y:S02]  /*63b0*/  CS2R R52, SRZ ;  /* 0x0000000000347805 */ /* 0x000fe4000001ff00 */
[----:B------:R-:W-:Y:S01]  /*63c0*/  F2FP.BF16.F32.PACK_AB R189, R24, R189 ;  /* 0x000000bd18bd723e */ /* 0x000fe200000010ff */
[----:B------:R-:W1:Y:S01]  /*63d0*/  MUFU.EX2 R62, R62 ;  /* 0x0000003e003e7308 */ /* 0x000e620000000800 */
[----:B0-----:R-:W-:Y:S01]  /*63e0*/  FADD.FTZ R40, R196, R37 ;  /* 0x00000025c4287221 */ /* 0x001fe20000010000 */
[----:B------:R-:W-:Y:S02]  /*63f0*/  F2FP.BF16.F32.PACK_AB R200, R27, R200 ;  /* 0x000000c81bc8723e */ /* 0x000fe400000010ff */
[----:B------:R-:W-:Y:S02]  /*6400*/  CS2R R42, SRZ ;  /* 0x00000000002a7805 */ /* 0x000fe4000001ff00 */
[----:B------:R-:W-:Y:S02]  /*6410*/  F2FP.BF16.F32.PACK_AB R202, R29, R202 ;  /* 0x000000ca1dca723e */ /* 0x000fe400000010ff */
[----:B------:R-:W-:Y:S01]  /*6420*/  F2FP.BF16.F32.PACK_AB R199, R10, R199 ;  /* 0x000000c70ac7723e */ /* 0x000fe200000010ff */
[----:B------:R-:W0:Y:S01]  /*6430*/  MUFU.EX2 R61, R61 ;  /* 0x0000003d003d7308 */ /* 0x000e220000000800 */
[C---:B--2---:R-:W-:Y:S01]  /*6440*/  FADD.FTZ R37, R31.reuse, R40 ;  /* 0x000000281f257221 */ /* 0x044fe20000010000 */
[----:B------:R-:W-:-:S02]  /*6450*/  F2FP.BF16.F32.PACK_AB R196, R31, R196 ;  /* 0x000000c41fc4723e */ /* 0x000fc400000010ff */
[----:B------:R-:W-:Y:S02]  /*6460*/  F2FP.BF16.F32.PACK_AB R193, R12, R193 ;  /* 0x000000c10cc1723e */ /* 0x000fe400000010ff */
[----:B------:R-:W-:Y:S02]  /*6470*/  F2FP.BF16.F32.PACK_AB R195, R14, R195 ;  /* 0x000000c30ec3723e */ /* 0x000fe400000010ff */
[----:B------:R-:W2:Y:S01]  /*6480*/  MUFU.EX2 R63, R63 ;  /* 0x0000003f003f7308 */ /* 0x000ea20000000800 */
[----:B-1----:R-:W-:-:S07]  /*6490*/  FADD.FTZ R40, R62, R37 ;  /* 0x000000253e287221 */ /* 0x002fce0000010000 */
[----:B------:R-:W1:Y:S01]  /*64a0*/  MUFU.EX2 R60, R60 ;  /* 0x0000003c003c7308 */ /* 0x000e620000000800 */
[C---:B0-----:R-:W-:Y:S01]  /*64b0*/  FADD.FTZ R40, R61.reuse, R40 ;  /* 0x000000283d287221 */ /* 0x041fe20000010000 */
[----:B------:R-:W-:-:S06]  /*64c0*/  F2FP.BF16.F32.PACK_AB R198, R61, R62 ;  /* 0x0000003e3dc6723e */ /* 0x000fcc00000010ff */
[----:B------:R-:W0:Y:S01]  /*64d0*/  MUFU.EX2 R64, R64 ;  /* 0x0000004000407308 */ /* 0x000e220000000800 */
[----:B--2---:R-:W-:Y:S01]  /*64e0*/  FADD.FTZ R37, R63, R40 ;  /* 0x000000283f257221 */ /* 0x004fe20000010000 */
[----:B------:R-:W-:-:S04]  /*64f0*/  FADD.FTZ R40, R24, R39 ;  /* 0x0000002718287221 */ /* 0x000fc80000010000 */
[----:B------:R-:W-:Y:S01]  /*6500*/  FADD.FTZ R39, R191, R40 ;  /* 0x00000028bf277221 */ /* 0x000fe20000010000 */
[----:B------:R-:W-:Y:S01]  /*6510*/  F2FP.BF16.F32.PACK_AB R191, R20, R191 ;  /* 0x000000bf14bf723e */ /* 0x000fe200000010ff */
[----:B------:R-:W2:Y:S01]  /*6520*/  MUFU.EX2 R59, R59 ;  /* 0x0000003b003b7308 */ /* 0x000ea20000000800 */
[----:B-1----:R-:W-:Y:S01]  /*6530*/  FADD.FTZ R37, R60, R37 ;  /* 0x000000253c257221 */ /* 0x002fe20000010000 */
[----:B------:R-:W-:Y:S01]  /*6540*/  FADD.FTZ R40, R20, R39 ;  /* 0x0000002714287221 */ /* 0x000fe20000010000 */
[----:B------:R-:W-:Y:S02]  /*6550*/  F2FP.BF16.F32.PACK_AB R192, R60, R63 ;  /* 0x0000003f3cc0723e */ /* 0x000fe400000010ff */
[----:B------:R-:W-:Y:S02]  /*6560*/  CS2R R62, SRZ ;  /* 0x00000000003e7805 */ /* 0x000fe4000001ff00 */
[----:B------:R-:W-:Y:S01]  /*6570*/  CS2R R60, SRZ ;  /* 0x00000000003c7805 */ /* 0x000fe2000001ff00 */
[----:B------:R-:W-:Y:S01]  /*6580*/  FADD.FTZ R39, R185, R40 ;  /* 0x00000028b9277221 */ /* 0x000fe20000010000 */
[----:B------:R-:W-:Y:S01]  /*6590*/  F2FP.BF16.F32.PACK_AB R185, R26, R185 ;  /* 0x000000b91ab9723e */ /* 0x000fe200000010ff */
[----:B------:R-:W1:Y:S01]  /*65a0*/  MUFU.EX2 R66, R66 ;  /* 0x0000004200427308 */ /* 0x000e620000000800 */
[----:B0-----:R-:W-:Y:S01]  /*65b0*/  FADD.FTZ R0, R64, R37 ;  /* 0x0000002540007221 */ /* 0x001fe20000010000 */
[----:B------:R-:W-:Y:S01]  /*65c0*/  FADD.FTZ R40, R26, R39 ;  /* 0x000000271a287221 */ /* 0x000fe20000010000 */
[----:B------:R-:W-:-:S05]  /*65d0*/  CS2R R26, SRZ ;  /* 0x00000000001a7805 */ /* 0x000fca000001ff00 */
[----:B------:R0:W3:Y:S01]  /*65e0*/  MUFU.EX2 R33, R58 ;  /* 0x0000003a00217308 */ /* 0x0000e20000000800 */
[C---:B--2---:R-:W-:Y:S01]  /*65f0*/  FADD.FTZ R37, R59.reuse, R0 ;  /* 0x000000003b257221 */ /* 0x044fe20000010000 */
[----:B------:R-:W-:Y:S02]  /*6600*/  F2FP.BF16.F32.PACK_AB R194, R59, R64 ;  /* 0x000000403bc2723e */ /* 0x000fe400000010ff */
[----:B------:R-:W-:-:S04]  /*6610*/  CS2R R64, SRZ ;  /* 0x0000000000407805 */ /* 0x000fc8000001ff00 */
[----:B------:R-:W-:Y:S01]  /*6620*/  MUFU.EX2 R67, R67 ;  /* 0x0000004300437308 */ /* 0x000fe20000000800 */
[----:B-1----:R-:W-:Y:S01]  /*6630*/  FADD.FTZ R0, R66, R37 ;  /* 0x0000002542007221 */ /* 0x002fe20000010000 */
[----:B------:R-:W-:Y:S01]  /*6640*/  FADD.FTZ R37, R187, R40 ;  /* 0x00000028bb257221 */ /* 0x000fe20000010000 */
[----:B------:R-:W-:Y:S02]  /*6650*/  F2FP.BF16.F32.PACK_AB R187, R32, R187 ;  /* 0x000000bb20bb723e */ /* 0x000fe400000010ff */
[----:B0-----:R-:W-:Y:S02]  /*6660*/  CS2R R58, SRZ ;  /* 0x00000000003a7805 */ /* 0x001fe4000001ff00 */
[----:B------:R-:W-:Y:S01]  /*6670*/  CS2R R40, SRZ ;  /* 0x0000000000287805 */ /* 0x000fe2000001ff00 */
[----:B------:R-:W-:Y:S01]  /*6680*/  MUFU.EX2 R190, R57 ;  /* 0x0000003900be7308 */ /* 0x000fe20000000800 */
[C---:B---3--:R-:W-:Y:S01]  /*6690*/  FADD.FTZ R0, R33.reuse, R0 ;  /* 0x0000000021007221 */ /* 0x048fe20000010000 */
[----:B------:R-:W-:-:S06]  /*66a0*/  F2FP.BF16.F32.PACK_AB R188, R33, R66 ;  /* 0x0000004221bc723e */ /* 0x000fcc00000010ff */
[----:B------:R-:W-:Y:S08]  /*66b0*/  MUFU.EX2 R68, R68 ;  /* 0x0000004400447308 */ /* 0x000ff00000000800 */
[----:B------:R0:W1:Y:S08]  /*66c0*/  MUFU.EX2 R35, R56 ;  /* 0x0000003800237308 */ /* 0x0000700000000800 */
[----:B------:R-:W2:Y:S01]  /*66d0*/  MUFU.EX2 R48, R48 ;  /* 0x0000003000307308 */ /* 0x000ea20000000800 */
[----:B0-----:R-:W-:-:S07]  /*66e0*/  CS2R R56, SRZ ;  /* 0x0000000000387805 */ /* 0x001fce000001ff00 */
[----:B------:R0:W-:Y:S01]  /*66f0*/  MUFU.EX2 R180, R3 ;  /* 0x0000000300b47308 */ /* 0x0001e20000000800 */
[----:B-1----:R-:W-:-:S07]  /*6700*/  F2FP.BF16.F32.PACK_AB R184, R35, R68 ;  /* 0x0000004423b8723e */ /* 0x002fce00000010ff */
[----:B------:R-:W1:Y:S01]  /*6710*/  MUFU.EX2 R45, R45 ;  /* 0x0000002d002d7308 */ /* 0x000e620000000800 */
[----:B0-----:R-:W-:Y:S01]  /*6720*/  FADD.FTZ R3, R67, R0 ;  /* 0x0000000043037221 */ /* 0x001fe20000010000 */
[----:B------:R-:W-:Y:S01]  /*6730*/  FADD.FTZ R0, R32, R37 ;  /* 0x0000002520007221 */ /* 0x000fe20000010000 */
[----:B------:R-:W-:Y:S02]  /*6740*/  CS2R R32, SRZ ;  /* 0x0000000000207805 */ /* 0x000fe4000001ff00 */
[----:B------:R-:W-:Y:S01]  /*6750*/  FADD.FTZ R3, R190, R3 ;  /* 0x00000003be037221 */ /* 0x000fe20000010000 */
[----:B------:R-:W-:Y:S01]  /*6760*/  FADD.FTZ R37, R181, R0 ;  /* 0x00000000b5257221 */ /* 0x000fe20000010000 */
[----:B------:R-:W-:Y:S01]  /*6770*/  F2FP.BF16.F32.PACK_AB R181, R30, R181 ;  /* 0x000000b51eb5723e */ /* 0x000fe200000010ff */
[----:B------:R-:W0:Y:S01]  /*6780*/  MUFU.EX2 R21, R21 ;  /* 0x0000001500157308 */ /* 0x000e220000000800 */
[----:B------:R-:W-:Y:S01]  /*6790*/  FADD.FTZ R0, R68, R3 ;  /* 0x0000000344007221 */ /* 0x000fe20000010000 */
[----:B------:R-:W-:Y:S01]  /*67a0*/  FADD.FTZ R2, R30, R37 ;  /* 0x000000251e027221 */ /* 0x000fe20000010000 */
[----:B------:R-:W-:-:S02]  /*67b0*/  F2FP.BF16.F32.PACK_AB R190, R190, R67 ;  /* 0x00000043bebe723e */ /* 0x000fc400000010ff */
[----:B------:R-:W-:Y:S01]  /*67c0*/  CS2R R68, SRZ ;  /* 0x0000000000447805 */ /* 0x000fe2000001ff00 */
[----:B------:R-:W-:Y:S01]  /*67d0*/  FADD.FTZ R3, R35, R0 ;  /* 0x0000000023037221 */ /* 0x000fe20000010000 */
[----:B------:R-:W-:Y:S01]  /*67e0*/  FADD.FTZ R37, R183, R2 ;  /* 0x00000002b7257221 */ /* 0x000fe20000010000 */
[----:B------:R-:W-:Y:S01]  /*67f0*/  F2FP.BF16.F32.PACK_AB R183, R34, R183 ;  /* 0x000000b722b7723e */ /* 0x000fe200000010ff */
[----:B------:R-:W3:Y:S01]  /*6800*/  MUFU.EX2 R9, R9 ;  /* 0x0000000900097308 */ /* 0x000ee20000000800 */
[----:B--2---:R-:W-:Y:S01]  /*6810*/  FADD.FTZ R0, R48, R3 ;  /* 0x0000000330007221 */ /* 0x004fe20000010000 */
[----:B------:R-:W-:Y:S01]  /*6820*/  FADD.FTZ R2, R34, R37 ;  /* 0x0000002522027221 */ /* 0x000fe20000010000 */
[C---:B-1----:R-:W-:Y:S02]  /*6830*/  F2FP.BF16.F32.PACK_AB R186, R45.reuse, R48 ;  /* 0x000000302dba723e */ /* 0x042fe400000010ff */
[----:B------:R-:W-:Y:S01]  /*6840*/  CS2R R66, SRZ ;  /* 0x0000000000427805 */ /* 0x000fe2000001ff00 */
[----:B------:R-:W-:Y:S01]  /*6850*/  FADD.FTZ R0, R45, R0 ;  /* 0x000000002d007221 */ /* 0x000fe20000010000 */
[----:B------:R-:W-:-:S02]  /*6860*/  CS2R R48, SRZ ;  /* 0x0000000000307805 */ /* 0x000fc4000001ff00 */
[----:B------:R-:W-:Y:S01]  /*6870*/  CS2R R44, SRZ ;  /* 0x00000000002c7805 */ /* 0x000fe2000001ff00 */
[----:B------:R1:W2:Y:S01]  /*6880*/  MUFU.EX2 R182, R11 ;  /* 0x0000000b00b67308 */ /* 0x0002a20000000800 */
[----:B0-----:R-:W-:Y:S01]  /*6890*/  FADD.FTZ R3, R21, R0 ;  /* 0x0000000015037221 */ /* 0x001fe20000010000 */
[----:B------:R-:W-:Y:S02]  /*68a0*/  CS2R R34, SRZ ;  /* 0x0000000000227805 */ /* 0x000fe4000001ff00 */
[----:B------:R-:W-:Y:S01]  /*68b0*/  CS2R R30, SRZ ;  /* 0x00000000001e7805 */ /* 0x000fe2000001ff00 */
[C---:B------:R-:W-:Y:S01]  /*68c0*/  FADD.FTZ R0, R180.reuse, R3 ;  /* 0x00000003b4007221 */ /* 0x040fe20000010000 */
[----:B------:R-:W-:Y:S02]  /*68d0*/  F2FP.BF16.F32.PACK_AB R180, R180, R21 ;  /* 0x00000015b4b4723e */ /* 0x000fe400000010ff */
[----:B------:R-:W0:Y:S01]  /*68e0*/  MUFU.EX2 R13, R13 ;  /* 0x0000000d000d7308 */ /* 0x000e220000000800 */
[----:B-1----:R-:W-:Y:S01]  /*68f0*/  FADD.FTZ R11, R177, R2 ;  /* 0x00000002b10b7221 */ /* 0x002fe20000010000 */
[----:B------:R-:W-:-:S03]  /*6900*/  F2FP.BF16.F32.PACK_AB R177, R36, R177 ;  /* 0x000000b124b1723e */ /* 0x000fc600000010ff */
[----:B------:R-:W-:Y:S01]  /*6910*/  FADD.FTZ R2, R36, R11 ;  /* 0x0000000b24027221 */ /* 0x000fe20000010000 */
[----:B---3--:R-:W-:Y:S01]  /*6920*/  FADD.FTZ R11, R9, R0 ;  /* 0x00000000090b7221 */ /* 0x008fe20000010000 */
[----:B------:R-:W-:Y:S01]  /*6930*/  CS2R R36, SRZ ;  /* 0x0000000000247805 */ /* 0x000fe2000001ff00 */
[----:B------:R-:W1:Y:S02]  /*6940*/  MUFU.EX2 R176, R15 ;  /* 0x0000000f00b07308 */ /* 0x000e640000000800 */
[C---:B--2---:R-:W-:Y:S01]  /*6950*/  FADD.FTZ R0, R182.reuse, R11 ;  /* 0x0000000bb6007221 */ /* 0x044fe20000010000 */
[----:B------:R-:W-:-:S05]  /*6960*/  F2FP.BF16.F32.PACK_AB R182, R182, R9 ;  /* 0x00000009b6b6723e */ /* 0x000fca00000010ff */
[----:B------:R-:W2:Y:S01]  /*6970*/  MUFU.EX2 R179, R179 ;  /* 0x000000b300b37308 */ /* 0x000ea20000000800 */
[----:B0-----:R-:W-:-:S07]  /*6980*/  FADD.FTZ R11, R13, R0 ;  /* 0x000000000d0b7221 */ /* 0x001fce0000010000 */
[----:B------:R-:W0:Y:S01]  /*6990*/  MUFU.EX2 R25, R25 ;  /* 0x0000001900197308 */ /* 0x000e220000000800 */
[C---:B-1----:R-:W-:Y:S01]  /*69a0*/  FADD.FTZ R0, R176.reuse, R11 ;  /* 0x0000000bb0007221 */ /* 0x042fe20000010000 */
[----:B------:R-:W-:-:S06]  /*69b0*/  F2FP.BF16.F32.PACK_AB R176, R176, R13 ;  /* 0x0000000db0b0723e */ /* 0x000fcc00000010ff */
[----:B------:R-:W1:Y:S01]  /*69c0*/  MUFU.EX2 R38, R38 ;  /* 0x0000002600267308 */ /* 0x000e620000000800 */
[----:B--2---:R-:W-:Y:S01]  /*69d0*/  FADD.FTZ R3, R179, R2 ;  /* 0x00000002b3037221 */ /* 0x004fe20000010000 */
[----:B------:R-:W-:-:S06]  /*69e0*/  IMAD.MOV.U32 R2, RZ, RZ, 0x3f800000 ;  /* 0x3f800000ff027424 */ /* 0x000fcc00078e00ff */
[----:B------:R-:W2:Y:S01]  /*69f0*/  MUFU.EX2 R28, R28 ;  /* 0x0000001c001c7308 */ /* 0x000ea20000000800 */
[----:B0-----:R-:W-:Y:S01]  /*6a00*/  FADD.FTZ R11, R25, R0 ;  /* 0x00000000190b7221 */ /* 0x001fe20000010000 */
[----:B------:R-:W-:Y:S02]  /*6a10*/  IMAD.MOV.U32 R0, RZ, RZ, 0x3f800000 ;  /* 0x3f800000ff007424 */ /* 0x000fe400078e00ff */
[C---:B-1----:R-:W-:Y:S01]  /*6a20*/  FADD.FTZ R3, R38.reuse, R3 ;  /* 0x0000000326037221 */ /* 0x042fe20000010000 */
[----:B------:R-:W-:Y:S02]  /*6a30*/  F2FP.BF16.F32.PACK_AB R179, R38, R179 ;  /* 0x000000b326b3723e */ /* 0x000fe400000010ff */
[----:B------:R-:W-:Y:S01]  /*6a40*/  CS2R R38, SRZ ;  /* 0x0000000000267805 */ /* 0x000fe2000001ff00 */
[C---:B--2---:R-:W-:Y:S01]  /*6a50*/  FADD.FTZ R4, R28.reuse, R11 ;  /* 0x0000000b1c047221 */ /* 0x044fe20000010000 */
[----:B------:R-:W-:Y:S02]  /*6a60*/  F2FP.BF16.F32.PACK_AB R178, R28, R25 ;  /* 0x000000191cb2723e */ /* 0x000fe400000010ff */
[----:B------:R-:W-:-:S02]  /*6a70*/  CS2R R28, SRZ ;  /* 0x00000000001c7805 */ /* 0x000fc4000001ff00 */
[----:B------:R-:W-:Y:S01]  /*6a80*/  CS2R R24, SRZ ;  /* 0x0000000000187805 */ /* 0x000fe2000001ff00 */
[----:B------:R-:W-:Y:S06]  /*6a90*/  @!P3 BRA `(.L_x_2248) ;  /* 0x0000004c0008b947 */ /* 0x000fec0003800000 */
[----:B------:R-:W-:Y:S01]  /*6aa0*/  R2UR UR61, R16 ;  /* 0x00000000103d72ca */ /* 0x000fe200000e0000 */
[----:B------:R-:W-:Y:S01]  /*6ab0*/  IMAD.MOV.U32 R9, RZ, RZ, R6 ;  /* 0x000000ffff097224 */ /* 0x000fe200078e0006 */
[----:B------:R-:W-:Y:S01]  /*6ac0*/  UMOV UR37, UR36 ;  /* 0x0000002400257c82 */ /* 0x000fe20008000000 */
[----:B------:R-:W-:Y:S01]  /*6ad0*/  IMAD.MOV.U32 R10, RZ, RZ, R7 ;  /* 0x000000ffff0a7224 */ /* 0x000fe200078e0007 */
[----:B------:R-:W-:Y:S01]  /*6ae0*/  ULDC UR7, c[0x0][0x9d8] ;  /* 0x0002760000077ab9 */ /* 0x000fe20000000800 */
[----:B------:R-:W-:Y:S02]  /*6af0*/  IMAD.MOV.U32 R2, RZ, RZ, 0x3f800000 ;  /* 0x3f800000ff027424 */ /* 0x000fe400078e00ff */
[----:B------:R-:W-:-:S08]  /*6b00*/  IMAD.MOV.U32 R119, RZ, RZ, RZ ;  /* 0x000000ffff777224 */ /* 0x000fd000078e00ff */
.L_x_2257:
        /* <DEDUP_REMOVED lines=8> */
.L_x_2249:
[----:B------:R-:W-:Y:S01]  /*6b90*/  R2UR UR6, R16 ;  /* 0x00000000100672ca */ /* 0x000fe200000e0000 */
[----:B------:R-:W-:-:S12]  /*6ba0*/  ULEA UR39, UR36, UR60, 0x3 ;  /* 0x0000003c24277291 */ /* 0x000fd8000f8e183f */
[----:B------:R-:W-:-:S05]  /*6bb0*/  IMAD.U32 R6, RZ, RZ, UR6 ;  /* 0x00000006ff067e24 */ /* 0x000fca000f8e00ff */
[----:B------:R-:W-:-:S04]  /*6bc0*/  SHF.L.U32 R6, R6, 0x1f, RZ ;  /* 0x0000001f06067819 */ /* 0x000fc800000006ff */
[----:B------:R0:W1:Y:S01]  /*6bd0*/  SYNCS.PHASECHK.TRANS64.TRYWAIT P3, [UR39+0x36830], R6 ;  /* 0x03683006ff0075a7 */ /* 0x0000620008060167 */
[----:B------:R-:W-:Y:S05]  /*6be0*/  @!P0 BRA `(.L_x_2250) ;  /* 0x0000000000048947 */ /* 0x000fea0003800000 */
[----:B------:R-:W-:Y:S01]  /*6bf0*/  BPT.TRAP 0x1 ;  /* 0x000000040000795c */ /* 0x000fe20000300000 */
.L_x_2250:
[----:B-1----:R-:W-:Y:S05]  /*6c00*/  @P3 BRA `(.L_x_2251) ;  /* 0x0000000000083947 */ /* 0x002fea0003800000 */
[----:B------:R-:W1:Y:S02]  /*6c10*/  SYNCS.PHASECHK.TRANS64.TRYWAIT P3, [UR39+0x36830], R6 ;  /* 0x03683006ff0075a7 */ /* 0x000e640008060167 */
[----:B-1----:R-:W-:Y:S05]  /*6c20*/  @!P3 BRA `(.L_x_2252) ;  /* 0x0000015400c0b947 */ /* 0x002fea0003800000 */
.L_x_2251:
[----:B------:R-:W-:Y:S01]  /*6c30*/  R2UR UR6, R5 ;  /* 0x00000000050672ca */ /* 0x000fe200000e0000 */
[----:B------:R-:W-:Y:S01]  /*6c40*/  WARPGROUP.ARRIVE ;  /* 0x00000000000079c5 */ /* 0x000fe20000000000 */
[----:B------:R-:W-:Y:S01]  /*6c50*/  UMOV UR56, UR52 ;  /* 0x0000003400387c82 */ /* 0x000fe20008000000 */
[----:B------:R-:W-:Y:S01]  /*6c60*/  UMOV UR57, UR53 ;  /* 0x0000003500397c82 */ /* 0x000fe20008000000 */
[----:B------:R-:W-:Y:S01]  /*6c70*/  UMOV UR59, 0x40000040 ;  /* 0x40000040003b7882 */ /* 0x000fe20000000000 */
        /* <DEDUP_REMOVED lines=8> */
[----:B------:R-:W-:Y:S01]  /*6d00*/  UIMAD UR6, UR36, 0xa80, UR6 ;  /* 0x00000a80240678a4 */ /* 0x000fe2000f8e0206 */
[-C--:B------:R-:W-:Y:S01]  /*6d10*/  FMUL.FTZ R24, R24, R0.reuse ;  /* 0x0000000018187220 */ /* 0x080fe20000410000 */
[----:B------:R-:W-:Y:S01]  /*6d20*/  UMOV UR51, 0x40000040 ;  /* 0x4000004000337882 */ /* 0x000fe20000000000 */
[-C--:B------:R-:W-:Y:S01]  /*6d30*/  FMUL.FTZ R25, R25, R0.reuse ;  /* 0x0000000019197220 */ /* 0x080fe20000410000 */
[----:B------:R-:W-:Y:S01]  /*6d40*/  UIADD3 UR54, UR6, 0x80, URZ ;  /* 0x0000008006367890 */ /* 0x000fe2000fffe03f */
[-C--:B------:R-:W-:Y:S01]  /*6d50*/  FMUL.FTZ R28, R28, R0.reuse ;  /* 0x000000001c1c7220 */ /* 0x080fe20000410000 */
[----:B------:R-:W-:Y:S01]  /*6d60*/  UIADD3 UR10, UR6, 0x280, URZ ;  /* 0x00000280060a7890 */ /* 0x000fe2000fffe03f */
[-C--:B------:R-:W-:Y:S01]  /*6d70*/  FMUL.FTZ R29, R29, R0.reuse ;  /* 0x000000001d1d7220 */ /* 0x080fe20000410000 */
[----:B------:R-:W-:Y:S01]  /*6d80*/  UMOV UR58, UR6 ;  /* 0x00000006003a7c82 */ /* 0x000fe20008000000 */
[----:B------:R-:W-:Y:S01]  /*6d90*/  UIADD3 UR11, UR6, 0x300, URZ ;  /* 0x00000300060b7890 */ /* 0x000fe2000fffe03f */
[----:B------:R-:W-:Y:S01]  /*6da0*/  HGMMA.64x16x16.F32.BF16 R168, gdesc[UR56], RZ, !UPT, gsb0 ;  /* 0x0020000038a879f0 */ /* 0x000fe2000c0018ff */
[----:B------:R-:W-:Y:S01]  /*6db0*/  UIADD3 UR58, UR6, 0x100, URZ ;  /* 0x00000100063a7890 */ /* 0x000fe2000fffe03f */
[-C--:B------:R-:W-:Y:S01]  /*6dc0*/  FMUL.FTZ R32, R32, R0.reuse ;  /* 0x0000000020207220 */ /* 0x080fe20000410000 */
        /* <DEDUP_REMOVED lines=59> */
[----:B------:R-:W-:Y:S01]  /*7180*/  UMOV UR55, 0x40000040 ;  /* 0x4000004000377882 */ /* 0x000fe20000000000 */
        /* <DEDUP_REMOVED lines=50> */
[----:B------:R-:W-:-:S05]  /*74b0*/  FMUL.FTZ R119, R119, R2 ;  /* 0x0000000277777220 */ /* 0x000fca0000410000 */
        /* <DEDUP_REMOVED lines=8> */
[----:B------:R-:W-:Y:S01]  /*7540*/  UMOV UR54, UR10 ;  /* 0x0000000a00367c82 */ /* 0x000fe20008000000 */
[----:B------:R-:W-:Y:S01]  /*7550*/  UMOV UR55, 0x40000040 ;  /* 0x4000004000377882 */ /* 0x000fe20000000000 */
[----:B------:R-:W-:Y:S01]  /*7560*/  UIADD3 UR10, UR6, 0x82, URZ ;  /* 0x00000082060a7890 */ /* 0x000fe2000fffe03f */
        /* <DEDUP_REMOVED lines=462> */
.L_x_2253:
[----:B------:R-:W-:Y:S01]  /*9250*/  ULEA UR6, UR37, UR60, 0x3 ;  /* 0x0000003c25067291 */ /* 0x000fe2000f8e183f */
[----:B------:R-:W-:-:S05]  /*9260*/  IMAD.U32 R0, RZ, RZ, UR61 ;  /* 0x0000003dff007e24 */ /* 0x000fca000f8e00ff */
[----:B------:R-:W-:-:S04]  /*9270*/  SHF.L.U32 R0, R0, 0x1f, RZ ;  /* 0x0000001f00007819 */ /* 0x000fc800000006ff */
[----:B------:R2:W3:Y:S01]  /*9280*/  SYNCS.PHASECHK.TRANS64.TRYWAIT P3, [UR6+0x36850], R0 ;  /* 0x03685000ff0075a7 */ /* 0x0004e20008060146 */
[----:B------:R-:W-:Y:S05]  /*9290*/  @!P0 BRA `(.L_x_2254) ;  /* 0x0000000000048947 */ /* 0x000fea0003800000 */
[----:B------:R-:W-:Y:S01]  /*92a0*/  BPT.TRAP 0x1 ;  /* 0x000000040000795c */ /* 0x000fe20000300000 */
.L_x_2254:
[----:B---3--:R-:W-:Y:S05]  /*92b0*/  @P3 BRA `(.L_x_2255) ;  /* 0x0000000000083947 */ /* 0x008fea0003800000 */
[----:B------:R-:W3:Y:S02]  /*92c0*/  SYNCS.PHASECHK.TRANS64.TRYWAIT P3, [UR6+0x36850], R0 ;  /* 0x03685000ff0075a7 */ /* 0x000ee40008060146 */
[----:B---3--:R-:W-:Y:S05]  /*92d0*/  @!P3 BRA `(.L_x_2256) ;  /* 0x00000130002cb947 */ /* 0x008fea0003800000 */
.L_x_2255:
[----:B------:R-:W-:Y:S01]  /*92e0*/  UIADD3 UR10, UR60, 0x400, URZ ;  /* 0x000004003c0a7890 */ /* 0x000fe2000fffe03f */
[----:B------:R-:W-:Y:S01]  /*92f0*/  WARPGROUP.ARRIVE ;  /* 0x00000000000079c5 */ /* 0x000fe20000000000 */
[----:B------:R-:W-:Y:S01]  /*9300*/  UMOV UR11, 0x40000040 ;  /* 0x40000040000b7882 */ /* 0x000fe20000000000 */
[----:B------:R-:W-:Y:S01]  /*9310*/  R2UR UR19, R23 ;  /* 0x00000000171372ca */ /* 0x000fe200000e0000 */
[----:B------:R-:W-:Y:S01]  /*9320*/  USHF.R.U32.HI UR10, URZ, 0x4, UR10 ;  /* 0x000000043f0a7899 */ /* 0x000fe2000801160a */
[----:B------:R-:W-:Y:S01]  /*9330*/  FMUL.FTZ R21, R153, UR7 ;  /* 0x0000000799157c20 */ /* 0x000fe20008410000 */
[----:B------:R-:W-:Y:S01]  /*9340*/  FMUL.FTZ R153, R157, UR7 ;  /* 0x000000079d997c20 */ /* 0x000fe20008410000 */
[----:B------:R-:W-:Y:S01]  /*9350*/  FMUL.FTZ R157, R158, UR7 ;  /* 0x000000079e9d7c20 */ /* 0x000fe20008410000 */
[----:B------:R-:W-:Y:S01]  /*9360*/  ULOP3.LUT UR10, UR10, 0x3fff, URZ, 0xc0, !UPT ;  /* 0x00003fff0a0a7892 */ /* 0x000fe2000f8ec03f */
[----:B------:R-:W-:Y:S01]  /*9370*/  FMUL.FTZ R158, R147, UR7 ;  /* 0x00000007939e7c20 */ /* 0x000fe20008410000 */
[----:B------:R-:W-:Y:S01]  /*9380*/  R2UR UR18, R17 ;  /* 0x00000000111272ca */ /* 0x000fe200000e0000 */
[----:B------:R-:W-:Y:S01]  /*9390*/  FMUL.FTZ R13, R161, UR7 ;  /* 0x00000007a10d7c20 */ /* 0x000fe20008410000 */
[----:B------:R-:W-:Y:S01]  /*93a0*/  ULOP3.LUT UR10, UR10, 0x3800000, URZ, 0xfc, !UPT ;  /* 0x038000000a0a7892 */ /* 0x000fe2000f8efc3f */
[----:B------:R-:W-:Y:S01]  /*93b0*/  R2UR UR14, R18 ;  /* 0x00000000120e72ca */ /* 0x000fe200000e0000 */
[----:B------:R-:W-:Y:S01]  /*93c0*/  FMUL.FTZ R161, R162, UR7 ;  /* 0x00000007a2a17c20 */ /* 0x000fe20008410000 */
[----:B------:R-:W-:Y:S01]  /*93d0*/  FMUL.FTZ R162, R166, UR7 ;  /* 0x00000007a6a27c20 */ /* 0x000fe20008410000 */
[----:B------:R-:W-:Y:S01]  /*93e0*/  UIMAD UR15, UR37, 0xa80, UR10 ;  /* 0x00000a80250f78a4 */ /* 0x000fe2000f8e020a */
[----:B01----:R-:W-:-:S02]  /*93f0*/  VIADD R6, R204, UR19 ;  /* 0x00000013cc067c36 */ /* 0x003fc40008000000 */
[----:B---3--:R-:W-:Y:S01]  /*9400*/  FMUL.FTZ R2, R169, UR7 ;  /* 0x00000007a9027c20 */ /* 0x008fe20008410000 */
        /* <DEDUP_REMOVED lines=8> */
[----:B--2---:R-:W-:Y:S01]  /*9490*/  FMUL.FTZ R0, R168, UR7 ;  /* 0x00000007a8007c20 */ /* 0x004fe20008410000 */
[----:B------:R-:W-:Y:S01]  /*94a0*/  UMOV UR11, 0x40000040 ;  /* 0x40000040000b7882 */ /* 0x000fe20000000000 */
[----:B------:R-:W-:Y:S01]  /*94b0*/  FMUL.FTZ R167, R139, UR7 ;  /* 0x000000078ba77c20 */ /* 0x000fe20008410000 */
[----:B------:R-:W-:Y:S01]  /*94c0*/  FMUL.FTZ R168, R171, UR7 ;  /* 0x00000007aba87c20 */ /* 0x000fe20008410000 */
[----:B------:R-:W-:Y:S01]  /*94d0*/  IMAD.U32 R139, RZ, RZ, UR18 ;  /* 0x00000012ff8b7e24 */ /* 0x000fe2000f8e00ff */
        /* <DEDUP_REMOVED lines=9> */
[----:B------:R-:W-:Y:S01]  /*9570*/  FMUL.FTZ R146, R148, UR7 ;  /* 0x0000000794927c20 */ /* 0x000fe20008410000 */
[----:B------:R-:W-:Y:S01]  /*9580*/  FMUL.FTZ R148, R143, UR7 ;  /* 0x000000078f947c20 */ /* 0x000fe20008410000 */
[----:B------:R-:W-:Y:S01]  /*9590*/  FMUL.FTZ R11, R173, UR7 ;  /* 0x00000007ad0b7c20 */ /* 0x000fe20008410000 */
[----:B------:R-:W-:Y:S01]  /*95a0*/  FMUL.FTZ R143, R130, UR7 ;  /* 0x00000007828f7c20 */ /* 0x000fe20008410000 */
[----:B------:R-:W-:Y:S01]  /*95b0*/  FMUL.FTZ R7, R172, UR7 ;  /* 0x00000007ac077c20 */ /* 0x000fe20008410000 */
[----:B------:R-:W-:Y:S01]  /*95c0*/  FMUL.FTZ R172, R142, UR7 ;  /* 0x000000078eac7c20 */ /* 0x000fe20008410000 */
[----:B------:R-:W-:Y:S01]  /*95d0*/  FMUL.FTZ R154, R154, UR7 ;  /* 0x000000079a9a7c20 */ /* 0x000fe20008410000 */
[----:B------:R-:W2:Y:S01]  /*95e0*/  MUFU.TANH R171, R171 ;  /* 0x000000ab00ab7308 */ /* 0x000ea20000002400 */
[----:B------:R-:W-:Y:S01]  /*95f0*/  FMUL.FTZ R155, R155, UR7 ;  /* 0x000000079b9b7c20 */ /* 0x000fe20008410000 */
[----:B------:R-:W-:Y:S01]  /*9600*/  FMUL.FTZ R15, R165, UR7 ;  /* 0x00000007a50f7c20 */ /* 0x000fe20008410000 */
[----:B------:R-:W-:Y:S01]  /*9610*/  FMUL.FTZ R165, R150, UR7 ;  /* 0x0000000796a57c20 */ /* 0x000fe20008410000 */
[----:B------:R-:W-:Y:S01]  /*9620*/  FMUL.FTZ R174, R122, UR7 ;  /* 0x000000077aae7c20 */ /* 0x000fe20008410000 */
[----:B------:R-:W-:Y:S01]  /*9630*/  FMUL.FTZ R151, R151, UR7 ;  /* 0x0000000797977c20 */ /* 0x000fe20008410000 */
[----:B------:R-:W-:Y:S01]  /*9640*/  FMUL.FTZ R175, R123, UR7 ;  /* 0x000000077baf7c20 */ /* 0x000fe20008410000 */
[----:B------:R-:W-:Y:S01]  /*9650*/  FMUL.FTZ R127, R127, UR7 ;  /* 0x000000077f7f7c20 */ /* 0x000fe20008410000 */
[----:B------:R-:W3:Y:S01]  /*9660*/  MUFU.TANH R170, R170 ;  /* 0x000000aa00aa7308 */ /* 0x000ee20000002400 */
[----:B------:R-:W-:Y:S01]  /*9670*/  FMUL.FTZ R144, R144, UR7 ;  /* 0x0000000790907c20 */ /* 0x000fe20008410000 */
[----:B------:R-:W-:Y:S01]  /*9680*/  FMUL.FTZ R145, R145, UR7 ;  /* 0x0000000791917c20 */ /* 0x000fe20008410000 */
[----:B------:R-:W-:Y:S01]  /*9690*/  FMUL.FTZ R137, R137, UR7 ;  /* 0x0000000789897c20 */ /* 0x000fe20008410000 */
[----:B------:R-:W-:Y:S01]  /*96a0*/  FMUL.FTZ R140, R140, UR7 ;  /* 0x000000078c8c7c20 */ /* 0x000fe20008410000 */
[----:B------:R-:W-:Y:S01]  /*96b0*/  FMUL.FTZ R141, R141, UR7 ;  /* 0x000000078d8d7c20 */ /* 0x000fe20008410000 */
[----:B------:R-:W-:Y:S01]  /*96c0*/  FMUL.FTZ R128, R128, UR7 ;  /* 0x0000000780807c20 */ /* 0x000fe20008410000 */
[----:B------:R-:W-:Y:S01]  /*96d0*/  FMUL.FTZ R129, R129, UR7 ;  /* 0x0000000781817c20 */ /* 0x000fe20008410000 */
[----:B------:R-:W4:Y:S01]  /*96e0*/  MUFU.TANH R161, R161 ;  /* 0x000000a100a17308 */ /* 0x000f220000002400 */
[----:B------:R-:W-:Y:S01]  /*96f0*/  FMUL.FTZ R132, R132, UR7 ;  /* 0x0000000784847c20 */ /* 0x000fe20008410000 */
[----:B------:R-:W-:Y:S01]  /*9700*/  FMUL.FTZ R133, R133, UR7 ;  /* 0x0000000785857c20 */ /* 0x000fe20008410000 */
[----:B------:R-:W-:Y:S01]  /*9710*/  FMUL.FTZ R120, R120, UR7 ;  /* 0x0000000778787c20 */ /* 0x000fe20008410000 */
[----:B------:R-:W-:Y:S01]  /*9720*/  FMUL.FTZ R121, R121, UR7 ;  /* 0x0000000779797c20 */ /* 0x000fe20008410000 */
[----:B------:R-:W-:Y:S01]  /*9730*/  FMUL.FTZ R125, R125, UR7 ;  /* 0x000000077d7d7c20 */ /* 0x000fe20008410000 */
[----:B------:R-:W-:Y:S01]  /*9740*/  R2UR UR18, R8 ;  /* 0x00000000081272ca */ /* 0x000fe200000e0000 */
[----:B------:R-:W-:Y:S01]  /*9750*/  UMOV UR37, UR36 ;  /* 0x0000002400257c82 */ /* 0x000fe20008000000 */
[----:B------:R-:W5:Y:S01]  /*9760*/  MUFU.TANH R160, R160 ;  /* 0x000000a000a07308 */ /* 0x000f620000002400 */
[----:B------:R-:W-:-:S07]  /*9770*/  R2UR UR61, R16 ;  /* 0x00000000103d72ca */ /* 0x000fce00000e0000 */
[----:B------:R-:W5:Y:S03]  /*9780*/  MUFU.TANH R162, R162 ;  /* 0x000000a200a27308 */ /* 0x000f660000002400 */
[----:B------:R-:W-:-:S05]  /*9790*/  UISETP.GT.AND UP1, UPT, UR38, UR18, UPT ;  /* 0x000000122600728c */ /* 0x000fca000bf24270 */
[----:B------:R-:W5:Y:S08]  /*97a0*/  MUFU.TANH R163, R163 ;  /* 0x000000a300a37308 */ /* 0x000f700000002400 */
        /* <DEDUP_REMOVED lines=8> */
[----:B------:R-:W-:Y:S08]  /*9830*/  MUFU.TANH R166, R166 ;  /* 0x000000a600a67308 */ /* 0x000ff00000002400 */
[----:B------:R-:W5:Y:S08]  /*9840*/  MUFU.TANH R167, R167 ;  /* 0x000000a700a77308 */ /* 0x000f700000002400 */
[----:B------:R-:W5:Y:S08]  /*9850*/  MUFU.TANH R172, R172 ;  /* 0x000000ac00ac7308 */ /* 0x000f700000002400 */
[----:B------:R-:W-:Y:S08]  /*9860*/  MUFU.TANH R174, R174 ;  /* 0x000000ae00ae7308 */ /* 0x000ff00000002400 */
[----:B------:R-:W-:Y:S08]  /*9870*/  MUFU.TANH R175, R175 ;  /* 0x000000af00af7308 */ /* 0x000ff00000002400 */
[----:B------:R-:W-:Y:S08]  /*9880*/  MUFU.TANH R127, R127 ;  /* 0x0000007f007f7308 */ /* 0x000ff00000002400 */
[----:B------:R-:W-:Y:S08]  /*9890*/  MUFU.TANH R0, R0 ;  /* 0x0000000000007308 */ /* 0x000ff00000002400 */
[----:B------:R-:W-:Y:S08]  /*98a0*/  MUFU.TANH R2, R2 ;  /* 0x0000000200027308 */ /* 0x000ff00000002400 */
[----:B------:R-:W-:Y:S01]  /*98b0*/  MUFU.TANH R7, R7 ;  /* 0x0000000700077308 */ /* 0x000fe20000002400 */
[----:B------:R-:W-:-:S02]  /*98c0*/  WARPGROUP.DEPBAR.LE gsb0, 0x0 ;  /* 0x00008000000079c5 */ /* 0x000fc40000010000 */
[----:B------:R-:W-:-:S05]  /*98d0*/  WARPGROUP.ARRIVE ;  /* 0x00000000000079c5 */ /* 0x000fca0000000000 */
        /* <DEDUP_REMOVED lines=38> */
[----:B------:R-:W-:Y:S01]  /*9b40*/  @UP0 ULDC UR10, c[0x0][0x44c] ;  /* 0x00011300000a0ab9 */ /* 0x000fe20000000800 */
[----:B------:R-:W-:Y:S01]  /*9b50*/  UMOV UR11, 0x40000040 ;  /* 0x40000040000b7882 */ /* 0x000fe20000000000 */
[----:B------:R-:W-:Y:S01]  /*9b60*/  @P2 IMAD.HI.U32 R147, R6, UR10, RZ ;  /* 0x0000000a06932c27 */ /* 0x000fe2000f8e00ff */
[----:B------:R-:W-:-:S04]  /*9b70*/  @UP0 ULDC UR10, c[0x0][0x450] ;  /* 0x00011400000a0ab9 */ /* 0x000fc80000000800 */
[----:B------:R-:W-:Y:S01]  /*9b80*/  @P2 SHF.R.U32.HI R6, RZ, UR10, R147 ;  /* 0x0000000aff062c19 */ /* 0x000fe20008011693 */
[----:B------:R-:W-:Y:S02]  /*9b90*/  UIMAD UR10, UR38, -0x70, URZ ;  /* 0xffffff90260a78a4 */ /* 0x000fe4000f8e023f */
[----:B------:R-:W-:Y:S02]  /*9ba0*/  UIADD3 UR38, UR38, -0x1, URZ ;  /* 0xffffffff26267890 */ /* 0x000fe4000fffe03f */
[----:B------:R-:W0:Y:S02]  /*9bb0*/  SHFL.IDX PT, R147, R6, 0x1, 0x1c1f ;  /* 0x003c1f0006937f89 */ /* 0x000e2400000e0000 */
[----:B------:R-:W-:Y:S01]  /*9bc0*/  IMAD.U32 R138, RZ, RZ, UR10 ;  /* 0x0000000aff8a7e24 */ /* 0x000fe2000f8e00ff */
[----:B------:R-:W-:-:S04]  /*9bd0*/  ULDC UR10, c[0x0][0x988] ;  /* 0x00026200000a7ab9 */ /* 0x000fc80000000800 */
[----:B------:R-:W-:-:S04]  /*9be0*/  IADD3 R138, -R19, 0x1, R138 ;  /* 0x00000001138a7810 */ /* 0x000fc80007ffe18a */
[----:B------:R-:W-:Y:S01]  /*9bf0*/  IADD3 R138, -R139, UR14, R138 ;  /* 0x0000000e8b8a7c10 */ /* 0x000fe2000fffe18a */
[----:B------:R-:W-:Y:S01]  /*9c00*/  UMOV UR14, UR10 ;  /* 0x0000000a000e7c82 */ /* 0x000fe20008000000 */
[----:B------:R-:W-:-:S03]  /*9c10*/  UIADD3 UR10, UR15, 0x280, URZ ;  /* 0x000002800f0a7890 */ /* 0x000fc6000fffe03f */
[----:B0-----:R-:W-:Y:S02]  /*9c20*/  IMAD.IADD R164, R138, 0x1, R147 ;  /* 0x000000018aa47824 */ /* 0x001fe400078e0293 */
[----:B------:R-:W-:-:S03]  /*9c30*/  FMUL.FTZ R147, R131, UR7 ;  /* 0x0000000783937c20 */ /* 0x000fc60008410000 */
[C---:B------:R-:W-:Y:S02]  /*9c40*/  ISETP.GT.AND P3, PT, R164.reuse, RZ, PT ;  /* 0x000000ffa400720c */ /* 0x040fe40003f64270 */
[C---:B------:R-:W-:Y:S02]  /*9c50*/  ISETP.GT.AND P4, PT, R164.reuse, 0x1, PT ;  /* 0x00000001a400780c */ /* 0x040fe40003f84270 */
[----:B------:R-:W-:Y:S02]  /*9c60*/  FSEL R139, R169, -INF , P3 ;  /* 0xff800000a98b7808 */ /* 0x000fe40001800000 */
[----:B------:R-:W-:Y:S01]  /*9c70*/  ISETP.GT.AND P3, PT, R164, 0x8, PT ;  /* 0x00000008a400780c */ /* 0x000fe20003f64270 */
[----:B------:R0:W5:Y:S01]  /*9c80*/  MUFU.TANH R169, R148 ;  /* 0x0000009400a97308 */ /* 0x0001620000002400 */
[----:B-1----:R-:W-:Y:S02]  /*9c90*/  FSEL R130, R168, -INF , P4 ;  /* 0xff800000a8827808 */ /* 0x002fe40002000000 */
[----:B------:R-:W-:-:S02]  /*9ca0*/  FMNMX.FTZ R173, R139, R9, !PT ;  /* 0x000000098bad7209 */ /* 0x000fc40007810000 */
[----:B------:R-:W-:Y:S02]  /*9cb0*/  ISETP.GT.AND P4, PT, R164, 0x9, PT ;  /* 0x00000009a400780c */ /* 0x000fe40003f84270 */
[----:B--2---:R-:W-:Y:S01]  /*9cc0*/  FSEL R142, R171, -INF , P3 ;  /* 0xff800000ab8e7808 */ /* 0x004fe20001800000 */
[----:B------:R4:W-:Y:S01]  /*9cd0*/  MUFU.TANH R168, R143 ;  /* 0x0000008f00a87308 */ /* 0x0009e20000002400 */
[----:B------:R-:W-:Y:S01]  /*9ce0*/  FMNMX.FTZ R173, R130, R173, !PT ;  /* 0x000000ad82ad7209 */ /* 0x000fe20007810000 */
[----:B------:R-:W-:Y:S01]  /*9cf0*/  FMUL.FTZ R171, R134, UR7 ;  /* 0x0000000786ab7c20 */ /* 0x000fe20008410000 */
[----:B------:R-:W-:Y:S02]  /*9d00*/  ISETP.GT.AND P3, PT, R164, 0x10, PT ;  /* 0x00000010a400780c */ /* 0x000fe40003f64270 */
[----:B---3--:R-:W-:Y:S02]  /*9d10*/  FSEL R131, R170, -INF , P4 ;  /* 0xff800000aa837808 */ /* 0x008fe40002000000 */
[----:B0-----:R-:W-:Y:S01]  /*9d20*/  FMNMX.FTZ R148, R142, R173, !PT ;  /* 0x000000ad8e947209 */ /* 0x001fe20007810000 */
[----:B------:R0:W1:Y:S01]  /*9d30*/  MUFU.TANH R170, R147 ;  /* 0x0000009300aa7308 */ /* 0x0000620000002400 */
[----:B------:R-:W-:Y:S01]  /*9d40*/  ISETP.GT.AND P4, PT, R164, 0x11, PT ;  /* 0x00000011a400780c */ /* 0x000fe20003f84270 */
[----:B------:R-:W-:Y:S01]  /*9d50*/  FMUL.FTZ R173, R135, UR7 ;  /* 0x0000000787ad7c20 */ /* 0x000fe20008410000 */
[----:B----4-:R-:W-:-:S02]  /*9d60*/  FSEL R143, R161, -INF , P3 ;  /* 0xff800000a18f7808 */ /* 0x010fc40001800000 */
[----:B------:R-:W-:Y:S02]  /*9d70*/  FMNMX.FTZ R148, R131, R148, !PT ;  /* 0x0000009483947209 */ /* 0x000fe40007810000 */
[----:B------:R-:W-:Y:S01]  /*9d80*/  ISETP.GT.AND P3, PT, R164, 0x18, PT ;  /* 0x00000018a400780c */ /* 0x000fe20003f64270 */
[----:B------:R-:W2:Y:S01]  /*9d90*/  MUFU.TANH R171, R171 ;  /* 0x000000ab00ab7308 */ /* 0x000ea20000002400 */
[----:B-----5:R-:W-:Y:S02]  /*9da0*/  FSEL R134, R160, -INF , P4 ;  /* 0xff800000a0867808 */ /* 0x020fe40002000000 */
[----:B------:R-:W-:Y:S02]  /*9db0*/  FMNMX.FTZ R161, R143, R148, !PT ;  /* 0x000000948fa17209 */ /* 0x000fe40007810000 */
[----:B------:R-:W-:Y:S02]  /*9dc0*/  ISETP.GT.AND P4, PT, R164, 0x19, PT ;  /* 0x00000019a400780c */ /* 0x000fe40003f84270 */
[----:B0-----:R-:W-:Y:S01]  /*9dd0*/  FSEL R147, R162, -INF , P3 ;  /* 0xff800000a2937808 */ /* 0x001fe20001800000 */
[----:B------:R-:W0:Y:S01]  /*9de0*/  MUFU.TANH R173, R173 ;  /* 0x000000ad00ad7308 */ /* 0x000e220000002400 */
        /* <DEDUP_REMOVED lines=16> */
[C---:B------:R-:W-:Y:S02]  /*9ef0*/  ISETP.GT.AND P4, PT, R164.reuse, 0x31, PT ;  /* 0x00000031a400780c */ /* 0x040fe40003f84270 */
[----:B------:R-:W-:Y:S02]  /*9f00*/  FSEL R155, R159, -INF , P3 ;  /* 0xff8000009f9b7808 */ /* 0x000fe40001800000 */
[----:B------:R-:W-:-:S02]  /*9f10*/  ISETP.GT.AND P5, PT, R164, 0x38, PT ;  /* 0x00000038a400780c */ /* 0x000fc40003fa4270 */
[----:B------:R-:W-:Y:S02]  /*9f20*/  FSEL R163, R158, -INF , P4 ;  /* 0xff8000009ea37808 */ /* 0x000fe40002000000 */
[C---:B------:R-:W-:Y:S02]  /*9f30*/  ISETP.GT.AND P3, PT, R164.reuse, 0x39, PT ;  /* 0x00000039a400780c */ /* 0x040fe40003f64270 */
[----:B------:R-:W-:Y:S02]  /*9f40*/  FSEL R162, R165, -INF , P5 ;  /* 0xff800000a5a27808 */ /* 0x000fe40002800000 */
[C---:B------:R-:W-:Y:S02]  /*9f50*/  ISETP.GT.AND P4, PT, R164.reuse, 0x40, PT ;  /* 0x00000040a400780c */ /* 0x040fe40003f84270 */
[----:B------:R-:W-:Y:S02]  /*9f60*/  FSEL R158, R151, -INF , P3 ;  /* 0xff800000979e7808 */ /* 0x000fe40001800000 */
[----:B------:R-:W-:-:S02]  /*9f70*/  ISETP.GT.AND P5, PT, R164, 0x41, PT ;  /* 0x00000041a400780c */ /* 0x000fc40003fa4270 */
[C---:B------:R-:W-:Y:S02]  /*9f80*/  ISETP.GT.AND P6, PT, R164.reuse, 0x48, PT ;  /* 0x00000048a400780c */ /* 0x040fe40003fc4270 */
[----:B------:R-:W-:Y:S02]  /*9f90*/  FSEL R161, R167, -INF , P5 ;  /* 0xff800000a7a17808 */ /* 0x000fe40002800000 */
[----:B------:R-:W-:Y:S02]  /*9fa0*/  ISETP.GT.AND P3, PT, R164, 0x49, PT ;  /* 0x00000049a400780c */ /* 0x000fe40003f64270 */
[----:B------:R-:W-:Y:S02]  /*9fb0*/  FSEL R154, R172, -INF , P6 ;  /* 0xff800000ac9a7808 */ /* 0x000fe40003000000 */
[----:B------:R-:W-:Y:S02]  /*9fc0*/  FSEL R160, R169, -INF , P3 ;  /* 0xff800000a9a07808 */ /* 0x000fe40001800000 */
[----:B------:R-:W-:-:S02]  /*9fd0*/  ISETP.GT.AND P5, PT, R164, 0x51, PT ;  /* 0x00000051a400780c */ /* 0x000fc40003fa4270 */
[C---:B------:R-:W-:Y:S02]  /*9fe0*/  ISETP.GT.AND P6, PT, R164.reuse, 0x58, PT ;  /* 0x00000058a400780c */ /* 0x040fe40003fc4270 */
[----:B------:R-:W-:Y:S01]  /*9ff0*/  ISETP.GT.AND P3, PT, R164, 0x59, PT ;  /* 0x00000059a400780c */ /* 0x000fe20003f64270 */
[----:B------:R-:W-:Y:S02]  /*a000*/  WARPGROUP.DEPBAR.LE gsb0, 0x0 ;  /* 0x00008000000079c5 */ /* 0x000fe40000010000 */
[----:B------:R-:W-:Y:S01]  /*a010*/  FMUL.FTZ R184, R126, UR7 ;  /* 0x000000077eb87c20 */ /* 0x000fe20008410000 */
[----:B------:R-:W-:Y:S01]  /*a020*/  FMNMX.FTZ R126, R150, R157, !PT ;  /* 0x0000009d967e7209 */ /* 0x000fe20007810000 */
[----:B------:R-:W-:-:S03]  /*a030*/  WARPGROUP.ARRIVE ;  /* 0x00000000000079c5 */ /* 0x000fc60000000000 */
[----:B------:R-:W-:Y:S01]  /*a040*/  FMNMX.FTZ R126, R155, R126, !PT ;  /* 0x0000007e9b7e7209 */ /* 0x000fe20007810000 */
[----:B------:R-:W3:Y:S02]  /*a050*/  MUFU.TANH R184, R184 ;  /* 0x000000b800b87308 */ /* 0x000ee40000002400 */
[----:B------:R-:W-:Y:S01]  /*a060*/  HGMMA.64x192x16.F32.BF16 R24, R180, gdesc[UR8].tnspB, R24, gsb0 ;  /* 0x42e00008b4187df0 */ /* 0x000fe20008001818 */
[----:B------:R-:W-:Y:S01]  /*a070*/  FMNMX.FTZ R157, R163, R126, !PT ;  /* 0x0000007ea39d7209 */ /* 0x000fe20007810000 */
[----:B------:R-:W-:Y:S01]  /*a080*/  UIADD3 UR10, UR15, 0x300, URZ ;  /* 0x000003000f0a7890 */ /* 0x000fe2000fffe03f */
[----:B------:R-:W-:Y:S01]  /*a090*/  FSEL R126, R166, -INF , P4 ;  /* 0xff800000a67e7808 */ /* 0x000fe20002000000 */
[----:B------:R-:W-:Y:S01]  /*a0a0*/  UMOV UR11, 0x40000040 ;  /* 0x40000040000b7882 */ /* 0x000fe20000000000 */
[----:B------:R-:W-:Y:S02]  /*a0b0*/  FMNMX.FTZ R157, R162, R157, !PT ;  /* 0x0000009da29d7209 */ /* 0x000fe40007810000 */
[----:B------:R-:W-:-:S02]  /*a0c0*/  ISETP.GT.AND P4, PT, R164, 0x50, PT ;  /* 0x00000050a400780c */ /* 0x000fc40003f84270 */
[----:B------:R-:W-:-:S04]  /*a0d0*/  FMNMX.FTZ R157, R158, R157, !PT ;  /* 0x0000009d9e9d7209 */ /* 0x000fc80007810000 */
[----:B------:R-:W-:Y:S02]  /*a0e0*/  FMNMX.FTZ R156, R126, R157, !PT ;  /* 0x0000009d7e9c7209 */ /* 0x000fe40007810000 */
[----:B-1----:R-:W-:Y:S02]  /*a0f0*/  FSEL R157, R170, -INF , P5 ;  /* 0xff800000aa9d7808 */ /* 0x002fe40002800000 */
[----:B------:R-:W-:Y:S01]  /*a100*/  FMNMX.FTZ R151, R161, R156, !PT ;  /* 0x0000009ca1977209 */ /* 0x000fe20007810000 */
[----:B------:R-:W1:Y:S01]  /*a110*/  SHFL.IDX PT, R170, R6, RZ, 0x1c1f ;  /* 0x001c1fff06aa7589 */ /* 0x000e6200000e0000 */
[----:B------:R-:W-:Y:S02]  /*a120*/  FSEL R156, R168, -INF , P4 ;  /* 0xff800000a89c7808 */ /* 0x000fe40002000000 */
[----:B------:R-:W-:Y:S02]  /*a130*/  FMNMX.FTZ R159, R154, R151, !PT ;  /* 0x000000979a9f7209 */ /* 0x000fe40007810000 */
[----:B--2---:R-:W-:-:S02]  /*a140*/  FSEL R151, R171, -INF , P6 ;  /* 0xff800000ab977808 */ /* 0x004fc40003000000 */
[----:B------:R-:W-:Y:S02]  /*a150*/  FMNMX.FTZ R165, R160, R159, !PT ;  /* 0x0000009fa0a57209 */ /* 0x000fe40007810000 */
[----:B0-----:R-:W-:Y:S02]  /*a160*/  FSEL R159, R173, -INF , P3 ;  /* 0xff800000ad9f7808 */ /* 0x001fe40001800000 */
[C---:B------:R-:W-:Y:S02]  /*a170*/  ISETP.GT.AND P4, PT, R164.reuse, 0x60, PT ;  /* 0x00000060a400780c */ /* 0x040fe40003f84270 */
[C---:B------:R-:W-:Y:S02]  /*a180*/  ISETP.GT.AND P5, PT, R164.reuse, 0x61, PT ;  /* 0x00000061a400780c */ /* 0x040fe40003fa4270 */
[C---:B------:R-:W-:Y:S02]  /*a190*/  ISETP.GT.AND P6, PT, R164.reuse, 0x68, PT ;  /* 0x00000068a400780c */ /* 0x040fe40003fc4270 */
[----:B------:R-:W-:-:S02]  /*a1a0*/  ISETP.GT.AND P3, PT, R164, 0x69, PT ;  /* 0x00000069a400780c */ /* 0x000fc40003f64270 */
[----:B------:R-:W-:Y:S01]  /*a1b0*/  FMNMX.FTZ R164, R156, R165, !PT ;  /* 0x000000a59ca47209 */ /* 0x000fe20007810000 */
[----:B------:R-:W-:Y:S01]  /*a1c0*/  FMUL.FTZ R165, R149, UR7 ;  /* 0x0000000795a57c20 */ /* 0x000fe20008410000 */
[----:B------:R-:W-:Y:S02]  /*a1d0*/  FSEL R149, R174, -INF , P4 ;  /* 0xff800000ae957808 */ /* 0x000fe40002000000 */
[----:B------:R-:W-:Y:S01]  /*a1e0*/  FMNMX.FTZ R164, R157, R164, !PT ;  /* 0x000000a49da47209 */ /* 0x000fe20007810000 */
[----:B-1----:R-:W-:Y:S01]  /*a1f0*/  IMAD.IADD R138, R138, 0x1, R170 ;  /* 0x000000018a8a7824 */ /* 0x002fe200078e02aa */
[----:B------:R-:W-:Y:S01]  /*a200*/  FSEL R127, R127, -INF , P3 ;  /* 0xff8000007f7f7808 */ /* 0x000fe20001800000 */
[----:B------:R-:W0:Y:S01]  /*a210*/  MUFU.TANH R165, R165 ;  /* 0x000000a500a57308 */ /* 0x000e220000002400 */
[----:B------:R-:W-:Y:S02]  /*a220*/  FMNMX.FTZ R164, R151, R164, !PT ;  /* 0x000000a497a47209 */ /* 0x000fe40007810000 */
[----:B------:R-:W-:-:S02]  /*a230*/  ISETP.GT.AND P4, PT, R138, 0x8, PT ;  /* 0x000000088a00780c */ /* 0x000fc40003f84270 */
[----:B------:R-:W-:Y:S02]  /*a240*/  FMNMX.FTZ R166, R159, R164, !PT ;  /* 0x000000a49fa67209 */ /* 0x000fe40007810000 */
[----:B------:R-:W-:Y:S02]  /*a250*/  FSEL R164, R175, -INF , P5 ;  /* 0xff800000afa47808 */ /* 0x000fe40002800000 */
[----:B------:R-:W-:Y:S01]  /*a260*/  FMNMX.FTZ R167, R149, R166, !PT ;  /* 0x000000a695a77209 */ /* 0x000fe20007810000 */
[----:B------:R-:W-:Y:S01]  /*a270*/  FMUL.FTZ R166, R136, UR7 ;  /* 0x0000000788a67c20 */ /* 0x000fe20008410000 */
[----:B---3--:R-:W-:Y:S02]  /*a280*/  FSEL R136, R184, -INF , P6 ;  /* 0xff800000b8887808 */ /* 0x008fe40003000000 */
[----:B------:R-:W-:Y:S02]  /*a290*/  FMNMX.FTZ R167, R164, R167, !PT ;  /* 0x000000a7a4a77209 */ /* 0x000fe40007810000 */
[----:B------:R-:W-:Y:S01]  /*a2a0*/  ISETP.GT.AND P6, PT, R138, RZ, PT ;  /* 0x000000ff8a00720c */ /* 0x000fe20003fc4270 */
[----:B------:R-:W1:Y:S01]  /*a2b0*/  MUFU.TANH R166, R166 ;  /* 0x000000a600a67308 */ /* 0x000e620000002400 */
[----:B------:R-:W-:-:S02]  /*a2c0*/  FMNMX.FTZ R168, R136, R167, !PT ;  /* 0x000000a788a87209 */ /* 0x000fc40007810000 */
[----:B------:R-:W-:Y:S02]  /*a2d0*/  ISETP.GT.AND P5, PT, R138, 0x1, PT ;  /* 0x000000018a00780c */ /* 0x000fe40003fa4270 */
[----:B------:R-:W-:Y:S02]  /*a2e0*/  FMNMX.FTZ R168, R127, R168, !PT ;  /* 0x000000a87fa87209 */ /* 0x000fe40007810000 */
[----:B------:R-:W-:Y:S02]  /*a2f0*/  FSEL R0, R0, -INF , P6 ;  /* 0xff80000000007808 */ /* 0x000fe40003000000 */
[----:B------:R-:W-:Y:S01]  /*a300*/  FSEL R2, R2, -INF , P5 ;  /* 0xff80000002027808 */ /* 0x000fe20002800000 */
[----:B------:R-:W2:Y:S01]  /*a310*/  SHFL.BFLY PT, R167, R168, 0x2, 0x1f ;  /* 0x0c401f00a8a77f89 */ /* 0x000ea200000e0000 */
[C---:B------:R-:W-:Y:S02]  /*a320*/  ISETP.GT.AND P6, PT, R138.reuse, 0x9, PT ;  /* 0x000000098a00780c */ /* 0x040fe40003fc4270 */
[----:B------:R-:W-:-:S04]  /*a330*/  ISETP.GT.AND P5, PT, R138, 0x10, PT ;  /* 0x000000108a00780c */ /* 0x000fc80003fa4270 */
[----:B------:R-:W-:Y:S02]  /*a340*/  FSEL R12, R12, -INF , P5 ;  /* 0xff8000000c0c7808 */ /* 0x000fe40002800000 */
[----:B------:R-:W-:Y:S02]  /*a350*/  ISETP.GT.AND P5, PT, R138, 0x19, PT ;  /* 0x000000198a00780c */ /* 0x000fe40003fa4270 */
[----:B--2---:R-:W-:Y:S01]  /*a360*/  FMNMX.FTZ R168, R168, R167, !PT ;  /* 0x000000a7a8a87209 */ /* 0x004fe20007810000 */
[----:B------:R-:W-:-:S04]  /*a370*/  FMUL.FTZ R167, R124, UR7 ;  /* 0x000000077ca77c20 */ /* 0x000fc80008410000 */
[----:B------:R-:W2:Y:S02]  /*a380*/  SHFL.BFLY PT, R169, R168, 0x1, 0x1f ;  /* 0x0c201f00a8a97f89 */ /* 0x000ea400000e0000 */
[----:B------:R-:W3:Y:S01]  /*a390*/  MUFU.TANH R167, R167 ;  /* 0x000000a700a77308 */ /* 0x000ee20000002400 */
[----:B--2---:R-:W-:Y:S02]  /*a3a0*/  FMNMX.FTZ R6, R168, R169, !PT ;  /* 0x000000a9a8067209 */ /* 0x004fe40007810000 */
[----:B------:R-:W-:Y:S02]  /*a3b0*/  FMNMX.FTZ R169, R0, R10, !PT ;  /* 0x0000000a00a97209 */ /* 0x000fe40007810000 */
[C---:B------:R-:W-:Y:S01]  /*a3c0*/  FSETP.NEU.FTZ.AND P3, PT, R6.reuse, -INF , PT ;  /* 0xff8000000600780b */ /* 0x040fe20003f7d000 */
[----:B------:R-:W-:Y:S01]  /*a3d0*/  FMUL.FTZ R124, R6, UR14 ;  /* 0x0000000e067c7c20 */ /* 0x000fe20008410000 */
[----:B------:R-:W-:Y:S02]  /*a3e0*/  FMNMX.FTZ R170, R2, R169, !PT ;  /* 0x000000a902aa7209 */ /* 0x000fe40007810000 */
[----:B------:R-:W-:-:S02]  /*a3f0*/  FSEL R168, R11, -INF , P6 ;  /* 0xff8000000ba87808 */ /* 0x000fc40003000000 */
[----:B------:R-:W-:Y:S02]  /*a400*/  FSEL R124, R124, RZ, P3 ;  /* 0x000000ff7c7c7208 */ /* 0x000fe40001800000 */
[----:B------:R-:W-:-:S03]  /*a410*/  ISETP.GT.AND P6, PT, R138, 0x18, PT ;  /* 0x000000188a00780c */ /* 0x000fc60003fc4270 */
        /* <DEDUP_REMOVED lines=17> */
[----:B------:R-:W-:Y:S01]  /*a530*/  FMNMX.FTZ R7, R13, R130, !PT ;  /* 0x000000820d077209 */ /* 0x000fe20007810000 */
[--C-:B------:R-:W-:Y:S01]  /*a540*/  FFMA.FTZ R185, R126, UR14, -R124.reuse ;  /* 0x0000000e7eb97c23 */ /* 0x100fe2000801087c */
[----:B------:R-:W-:Y:S01]  /*a550*/  FSEL R130, R15, -INF , P5 ;  /* 0xff8000000f827808 */ /* 0x000fe20002800000 */
[--C-:B------:R-:W-:Y:S01]  /*a560*/  FFMA.FTZ R15, R131, UR14, -R124.reuse ;  /* 0x0000000e830f7c23 */ /* 0x100fe2000801087c */
[----:B------:R-:W-:Y:S01]  /*a570*/  FMNMX.FTZ R7, R14, R7, !PT ;  /* 0x000000070e077209 */ /* 0x000fe20007810000 */
[--C-:B------:R-:W-:Y:S01]  /*a580*/  FFMA.FTZ R122, R122, UR14, -R124.reuse ;  /* 0x0000000e7a7a7c23 */ /* 0x100fe2000801087c */
[----:B------:R-:W-:Y:S01]  /*a590*/  FSEL R131, R20, -INF , P4 ;  /* 0xff80000014837808 */ /* 0x000fe20002000000 */
[----:B------:R-:W-:Y:S01]  /*a5a0*/  MUFU.EX2 R11, R11 ;  /* 0x0000000b000b7308 */ /* 0x000fe20000000800 */
[----:B------:R-:W-:Y:S01]  /*a5b0*/  ISETP.GT.AND P6, PT, R138, 0x21, PT ;  /* 0x000000218a00780c */ /* 0x000fe20003fc4270 */
        /* <DEDUP_REMOVED lines=18> */
[----:B------:R-:W-:Y:S01]  /*a6e0*/  FFMA.FTZ R136, R136, UR14, -R124 ;  /* 0x0000000e88887c23 */ /* 0x000fe2000801087c */
[----:B------:R-:W-:-:S02]  /*a6f0*/  FMNMX.FTZ R134, R152, R7, !PT ;  /* 0x0000000798867209 */ /* 0x000fc40007810000 */
[----:B------:R-:W-:Y:S02]  /*a700*/  ISETP.GT.AND P5, PT, R138, 0x31, PT ;  /* 0x000000318a00780c */ /* 0x000fe40003fa4270 */
[----:B------:R-:W-:Y:S01]  /*a710*/  FSEL R144, R144, -INF , P6 ;  /* 0xff80000090907808 */ /* 0x000fe20003000000 */
[----:B------:R-:W-:Y:S01]  /*a720*/  MUFU.EX2 R197, R197 ;  /* 0x000000c500c57308 */ /* 0x000fe20000000800 */
[----:B------:R-:W-:Y:S02]  /*a730*/  FMNMX.FTZ R7, R153, R134, !PT ;  /* 0x0000008699077209 */ /* 0x000fe40007810000 */
[----:B------:R-:W-:Y:S02]  /*a740*/  ISETP.GT.AND P4, PT, R138, 0x38, PT ;  /* 0x000000388a00780c */ /* 0x000fe40003f84270 */
[----:B------:R-:W-:Y:S02]  /*a750*/  FSEL R145, R145, -INF , P5 ;  /* 0xff80000091917808 */ /* 0x000fe40002800000 */
[----:B------:R-:W-:Y:S01]  /*a760*/  FMNMX.FTZ R134, R144, R7, !PT ;  /* 0x0000000790867209 */ /* 0x000fe20007810000 */
[----:B------:R-:W-:Y:S01]  /*a770*/  MUFU.EX2 R20, R20 ;  /* 0x0000001400147308 */ /* 0x000fe20000000800 */
[----:B------:R-:W-:-:S02]  /*a780*/  ISETP.GT.AND P6, PT, R138, 0x39, PT ;  /* 0x000000398a00780c */ /* 0x000fc40003fc4270 */
[----:B------:R-:W-:Y:S02]  /*a790*/  FSEL R146, R146, -INF , P4 ;  /* 0xff80000092927808 */ /* 0x000fe40002000000 */
[----:B------:R-:W-:Y:S01]  /*a7a0*/  FMNMX.FTZ R7, R145, R134, !PT ;  /* 0x0000008691077209 */ /* 0x000fe20007810000 */
[--C-:B------:R-:W-:Y:S01]  /*a7b0*/  FFMA.FTZ R134, R135, UR14, -R124.reuse ;  /* 0x0000000e87867c23 */ /* 0x100fe2000801087c */
[----:B------:R-:W-:Y:S01]  /*a7c0*/  ISETP.GT.AND P5, PT, R138, 0x40, PT ;  /* 0x000000408a00780c */ /* 0x000fe20003fa4270 */
[----:B------:R-:W-:Y:S01]  /*a7d0*/  MUFU.EX2 R199, R199 ;  /* 0x000000c700c77308 */ /* 0x000fe20000000800 */
[----:B0-----:R-:W-:Y:S01]  /*a7e0*/  FSEL R165, R165, -INF , P6 ;  /* 0xff800000a5a57808 */ /* 0x001fe20003000000 */
[----:B------:R-:W-:Y:S02]  /*a7f0*/  WARPGROUP.DEPBAR.LE gsb0, 0x0 ;  /* 0x00008000000079c5 */ /* 0x000fe40000010000 */
[----:B------:R-:W-:Y:S01]  /*a800*/  FMNMX.FTZ R142, R146, R7, !PT ;  /* 0x00000007928e7209 */ /* 0x000fe20007810000 */
[----:B------:R-:W-:Y:S01]  /*a810*/  WARPGROUP.ARRIVE ;  /* 0x00000000000079c5 */ /* 0x000fe20000000000 */
[----:B------:R-:W-:Y:S01]  /*a820*/  ISETP.GT.AND P4, PT, R138, 0x41, PT ;  /* 0x000000418a00780c */ /* 0x000fe20003f84270 */
[--C-:B------:R-:W-:Y:S01]  /*a830*/  FFMA.FTZ R183, R151, UR14, -R124.reuse ;  /* 0x0000000e97b77c23 */ /* 0x100fe2000801087c */
[----:B-1----:R-:W-:Y:S01]  /*a840*/  FSEL R166, R166, -INF , P5 ;  /* 0xff800000a6a67808 */ /* 0x002fe20002800000 */
[----:B------:R-:W-:Y:S01]  /*a850*/  FFMA.FTZ R181, R157, UR14, -R124 ;  /* 0x0000000e9db57c23 */ /* 0x000fe2000801087c */
[----:B------:R-:W-:Y:S01]  /*a860*/  FMNMX.FTZ R7, R165, R142, !PT ;  /* 0x0000008ea5077209 */ /* 0x000fe20007810000 */
[----:B------:R-:W-:Y:S01]  /*a870*/  HGMMA.64x192x16.F32.BF16 R24, R176, gdesc[UR8].tnspB, R24, gsb0 ;  /* 0x42e00008b0187df0 */ /* 0x000fe20008001818 */
[----:B------:R-:W-:Y:S01]  /*a880*/  ISETP.GT.AND P6, PT, R138, 0x48, PT ;  /* 0x000000488a00780c */ /* 0x000fe20003fc4270 */
[----:B------:R-:W-:Y:S01]  /*a890*/  MUFU.EX2 R134, R134 ;  /* 0x0000008600867308 */ /* 0x000fe20000000800 */
[----:B------:R-:W-:-:S02]  /*a8a0*/  FSEL R137, R137, -INF , P4 ;  /* 0xff80000089897808 */ /* 0x000fc40002000000 */
[----:B------:R-:W-:Y:S02]  /*a8b0*/  FMNMX.FTZ R142, R166, R7, !PT ;  /* 0x00000007a68e7209 */ /* 0x000fe40007810000 */
[----:B------:R-:W-:Y:S02]  /*a8c0*/  ISETP.GT.AND P5, PT, R138, 0x49, PT ;  /* 0x000000498a00780c */ /* 0x000fe40003fa4270 */
[----:B------:R-:W-:Y:S01]  /*a8d0*/  FSEL R140, R140, -INF , P6 ;  /* 0xff8000008c8c7808 */ /* 0x000fe20003000000 */
[----:B------:R-:W-:Y:S01]  /*a8e0*/  MUFU.EX2 R193, R193 ;  /* 0x000000c100c17308 */ /* 0x000fe20000000800 */
[----:B------:R-:W-:Y:S02]  /*a8f0*/  FMNMX.FTZ R7, R137, R142, !PT ;  /* 0x0000008e89077209 */ /* 0x000fe40007810000 */
[----:B------:R-:W-:Y:S02]  /*a900*/  ISETP.GT.AND P4, PT, R138, 0x50, PT ;  /* 0x000000508a00780c */ /* 0x000fe40003f84270 */
[----:B------:R-:W-:-:S02]  /*a910*/  FSEL R141, R141, -INF , P5 ;  /* 0xff8000008d8d7808 */ /* 0x000fc40002800000 */
        /* <DEDUP_REMOVED lines=8> */
[----:B------:R-:W-:Y:S02]  /*a9a0*/  FMNMX.FTZ R142, R135, R142, !PT ;  /* 0x0000008e878e7209 */ /* 0x000fe40007810000 */
[----:B------:R-:W-:Y:S02]  /*a9b0*/  ISETP.GT.AND P4, PT, R138, 0x59, PT ;  /* 0x000000598a00780c */ /* 0x000fe40003f84270 */
[----:B------:R-:W-:Y:S01]  /*a9c0*/  FSEL R132, R132, -INF , P5 ;  /* 0xff80000084847808 */ /* 0x000fe20002800000 */
[----:B------:R-:W-:Y:S01]  /*a9d0*/  MUFU.EX2 R189, R189 ;  /* 0x000000bd00bd7308 */ /* 0x000fe20000000800 */
[----:B------:R-:W-:Y:S01]  /*a9e0*/  FMNMX.FTZ R7, R129, R142, !PT ;  /* 0x0000008e81077209 */ /* 0x000fe20007810000 */
[--C-:B------:R-:W-:Y:S01]  /*a9f0*/  FFMA.FTZ R142, R164, UR14, -R124.reuse ;  /* 0x0000000ea48e7c23 */ /* 0x100fe2000801087c */
[----:B------:R-:W-:Y:S02]  /*aa00*/  ISETP.GT.AND P6, PT, R138, 0x60, PT ;  /* 0x000000608a00780c */ /* 0x000fe40003fc4270 */
[----:B------:R-:W-:Y:S01]  /*aa10*/  FSEL R143, R133, -INF , P4 ;  /* 0xff800000858f7808 */ /* 0x000fe20002000000 */
[----:B------:R-:W-:Y:S01]  /*aa20*/  FFMA.FTZ R133, R159, UR14, -R124 ;  /* 0x0000000e9f857c23 */ /* 0x000fe2000801087c */
[----:B------:R-:W-:Y:S01]  /*aa30*/  FMNMX.FTZ R128, R132, R7, !PT ;  /* 0x0000000784807209 */ /* 0x000fe20007810000 */
[----:B------:R-:W-:Y:S01]  /*aa40*/  MUFU.EX2 R191, R191 ;  /* 0x000000bf00bf7308 */ /* 0x000fe20000000800 */
[----:B------:R-:W-:-:S02]  /*aa50*/  ISETP.GT.AND P5, PT, R138, 0x61, PT ;  /* 0x000000618a00780c */ /* 0x000fc40003fa4270 */
[----:B------:R-:W-:Y:S02]  /*aa60*/  FSEL R147, R120, -INF , P6 ;  /* 0xff80000078937808 */ /* 0x000fe40003000000 */
[----:B------:R-:W-:Y:S02]  /*aa70*/  FMNMX.FTZ R128, R143, R128, !PT ;  /* 0x000000808f807209 */ /* 0x000fe40007810000 */
[----:B------:R-:W-:Y:S01]  /*aa80*/  ISETP.GT.AND P4, PT, R138, 0x68, PT ;  /* 0x000000688a00780c */ /* 0x000fe20003f84270 */
[----:B------:R0:W-:Y:S01]  /*aa90*/  MUFU.EX2 R120, R123 ;  /* 0x0000007b00787308 */ /* 0x0001e20000000800 */
[----:B------:R-:W-:Y:S01]  /*aaa0*/  FSEL R148, R121, -INF , P5 ;  /* 0xff80000079947808 */ /* 0x000fe20002800000 */
[----:B------:R-:W-:Y:S01]  /*aab0*/  FFMA.FTZ R121, R158, UR14, -R124 ;  /* 0x0000000e9e797c23 */ /* 0x000fe2000801087c */
[----:B------:R-:W-:Y:S02]  /*aac0*/  FMNMX.FTZ R7, R147, R128, !PT ;  /* 0x0000008093077209 */ /* 0x000fe40007810000 */
[----:B------:R-:W-:-:S02]  /*aad0*/  ISETP.GT.AND P6, PT, R138, 0x69, PT ;  /* 0x000000698a00780c */ /* 0x000fc40003fc4270 */
[----:B---3--:R-:W-:Y:S01]  /*aae0*/  FSEL R167, R167, -INF , P4 ;  /* 0xff800000a7a77808 */ /* 0x008fe20002000000 */
[----:B------:R-:W-:Y:S01]  /*aaf0*/  MUFU.EX2 R121, R121 ;  /* 0x0000007900797308 */ /* 0x000fe20000000800 */
[----:B------:R-:W-:Y:S02]  /*ab00*/  FMNMX.FTZ R128, R148, R7, !PT ;  /* 0x0000000794807209 */ /* 0x000fe40007810000 */
[----:B------:R-:W-:Y:S01]  /*ab10*/  FSEL R150, R125, -INF , P6 ;  /* 0xff8000007d967808 */ /* 0x000fe20003000000 */
[----:B------:R-:W-:Y:S01]  /*ab20*/  FFMA.FTZ R125, R161, UR14, -R124 ;  /* 0x0000000ea17d7c23 */ /* 0x000fe2000801087c */
[----:B------:R-:W-:-:S03]  /*ab30*/  FMNMX.FTZ R7, R167, R128, !PT ;  /* 0x00000080a7077209 */ /* 0x000fc60007810000 */
[----:B------:R-:W-:Y:S01]  /*ab40*/  MUFU.EX2 R128, R163 ;  /* 0x000000a300807308 */ /* 0x000fe20000000800 */
[----:B------:R-:W-:-:S05]  /*ab50*/  FMNMX.FTZ R7, R150, R7, !PT ;  /* 0x0000000796077209 */ /* 0x000fca0007810000 */
[----:B0-----:R-:W0:Y:S02]  /*ab60*/  SHFL.BFLY PT, R123, R7, 0x2, 0x1f ;  /* 0x0c401f00077b7f89 */ /* 0x001e2400000e0000 */
        /* <DEDUP_REMOVED lines=9> */
[----:B0-----:R-:W-:Y:S01]  /*ac00*/  FMNMX.FTZ R7, R7, R138, !PT ;  /* 0x0000008a07077209 */ /* 0x001fe20007810000 */
[--C-:B------:R-:W-:Y:S01]  /*ac10*/  FFMA.FTZ R138, R149, UR14, -R124.reuse ;  /* 0x0000000e958a7c23 */ /* 0x100fe2000801087c */
[----:B------:R-:W-:-:S02]  /*ac20*/  FFMA.FTZ R124, R127, UR14, -R124 ;  /* 0x0000000e7f7c7c23 */ /* 0x000fc4000801087c */
[C---:B------:R-:W-:Y:S01]  /*ac30*/  FSETP.NEU.FTZ.AND P4, PT, R7.reuse, -INF , PT ;  /* 0xff8000000700780b */ /* 0x040fe20003f9d000 */
[----:B------:R-:W-:Y:S02]  /*ac40*/  FMUL.FTZ R149, R7, UR14 ;  /* 0x0000000e07957c20 */ /* 0x000fe40008410000 */
[----:B------:R-:W-:Y:S03]  /*ac50*/  MUFU.EX2 R133, R133 ;  /* 0x0000008500857308 */ /* 0x000fe60000000800 */
[----:B------:R-:W-:-:S05]  /*ac60*/  FSEL R149, R149, RZ, P4 ;  /* 0x000000ff95957208 */ /* 0x000fca0002000000 */
[----:B------:R-:W-:Y:S01]  /*ac70*/  MUFU.EX2 R138, R138 ;  /* 0x0000008a008a7308 */ /* 0x000fe20000000800 */
[--C-:B------:R-:W-:Y:S01]  /*ac80*/  FFMA.FTZ R200, R0, UR14, -R149.reuse ;  /* 0x0000000e00c87c23 */ /* 0x100fe20008010895 */
[----:B------:R-:W-:Y:S01]  /*ac90*/  FSEL R0, R6, RZ, P3 ;  /* 0x000000ff06007208 */ /* 0x000fe20001800000 */
[--C-:B------:R-:W-:Y:S01]  /*aca0*/  FFMA.FTZ R151, R2, UR14, -R149.reuse ;  /* 0x0000000e02977c23 */ /* 0x100fe20008010895 */
[--C-:B------:R-:W-:Y:S01]  /*acb0*/  FFMA.FTZ R202, R139, UR14, -R149.reuse ;  /* 0x0000000e8bca7c23 */ /* 0x100fe20008010895 */
[--C-:B------:R-:W-:Y:S01]  /*acc0*/  FFMA.FTZ R139, R168, UR14, -R149.reuse ;  /* 0x0000000ea88b7c23 */ /* 0x100fe20008010895 */
[----:B------:R-:W-:Y:S01]  /*acd0*/  FFMA.FTZ R196, R12, UR14, -R149 ;  /* 0x0000000e0cc47c23 */ /* 0x000fe20008010895 */
[----:B------:R-:W-:Y:S01]  /*ace0*/  FADD.FTZ R0, -R0, R9 ;  /* 0x0000000900007221 */ /* 0x000fe20000010100 */
[----:B------:R-:W-:Y:S01]  /*acf0*/  FSEL R9, R7, RZ, P4 ;  /* 0x000000ff07097208 */ /* 0x000fe20002000000 */
[----:B------:R-:W-:Y:S01]  /*ad00*/  MUFU.EX2 R200, R200 ;  /* 0x000000c800c87308 */ /* 0x000fe20000000800 */
[----:B------:R-:W-:Y:S01]  /*ad10*/  FFMA.FTZ R192, R131, UR14, -R149 ;  /* 0x0000000e83c07c23 */ /* 0x000fe20008010895 */
[----:B------:R-:W-:Y:S01]  /*ad20*/  FMUL.FTZ R2, R0, UR14 ;  /* 0x0000000e00027c20 */ /* 0x000fe20008410000 */
[----:B------:R-:W-:-:S02]  /*ad30*/  IMAD.U32 R131, RZ, RZ, UR6 ;  /* 0x00000006ff837e24 */ /* 0x000fc4000f8e00ff */
[----:B------:R-:W-:Y:S01]  /*ad40*/  FADD.FTZ R9, -R9, R10 ;  /* 0x0000000a09097221 */ /* 0x000fe20000010100 */
[----:B------:R-:W-:Y:S02]  /*ad50*/  IMAD.U32 R10, RZ, RZ, UR39 ;  /* 0x00000027ff0a7e24 */ /* 0x000fe4000f8e00ff */
[--C-:B------:R-:W-:Y:S01]  /*ad60*/  FFMA.FTZ R12, R13, UR14, -R149.reuse ;  /* 0x0000000e0d0c7c23 */ /* 0x100fe20008010895 */
[----:B------:R-:W-:Y:S02]  /*ad70*/  @!P1 VIADD R131, R131, 0x36860 ;  /* 0x0003686083839836 */ /* 0x000fe40000000000 */
[----:B------:R-:W-:Y:S01]  /*ad80*/  FMUL.FTZ R0, R9, UR14 ;  /* 0x0000000e09007c20 */ /* 0x000fe20008410000 */
[----:B------:R-:W-:Y:S01]  /*ad90*/  MUFU.EX2 R2, R2 ;  /* 0x0000000200027308 */ /* 0x000fe20000000800 */
[----:B------:R-:W-:Y:S02]  /*ada0*/  @!P1 VIADD R10, R10, 0x36840 ;  /* 0x000368400a0a9836 */ /* 0x000fe40000000000 */
[--C-:B------:R-:W-:Y:S01]  /*adb0*/  FFMA.FTZ R198, R14, UR14, -R149.reuse ;  /* 0x0000000e0ec67c23 */ /* 0x100fe20008010895 */
[----:B------:R-:W-:Y:S01]  /*adc0*/  FFMA.FTZ R188, R144, UR14, -R149 ;  /* 0x0000000e90bc7c23 */ /* 0x000fe20008010895 */
[----:B------:R-:W-:Y:S01]  /*add0*/  @!P1 PRMT R144, RZ, 0x654, R131 ;  /* 0x00000654ff909816 */ /* 0x000fe20000000083 */
[--C-:B------:R-:W-:Y:S01]  /*ade0*/  FFMA.FTZ R13, R130, UR14, -R149.reuse ;  /* 0x0000000e820d7c23 */ /* 0x100fe20008010895 */
[----:B------:R-:W-:Y:S01]  /*adf0*/  @!P1 PRMT R10, RZ, 0x654, R10 ;  /* 0x00000654ff0a9816 */ /* 0x000fe2000000000a */
[--C-:B------:R-:W-:Y:S01]  /*ae00*/  FFMA.FTZ R14, R21, UR14, -R149.reuse ;  /* 0x0000000e150e7c23 */ /* 0x100fe20008010895 */
        /* <DEDUP_REMOVED lines=8> */
[----:B------:R-:W1:Y:S01]  /*ae90*/  MUFU.EX2 R151, R151 ;  /* 0x0000009700977308 */ /* 0x000e620000000800 */
[--C-:B------:R-:W-:Y:S01]  /*aea0*/  FFMA.FTZ R137, R137, UR14, -R149.reuse ;  /* 0x0000000e89897c23 */ /* 0x100fe20008010895 */
[--C-:B------:R-:W-:Y:S01]  /*aeb0*/  FFMA.FTZ R186, R140, UR14, -R149.reuse ;  /* 0x0000000e8cba7c23 */ /* 0x100fe20008010895 */
[--C-:B------:R-:W-:Y:S01]  /*aec0*/  FFMA.FTZ R180, R135, UR14, -R149.reuse ;  /* 0x0000000e87b47c23 */ /* 0x100fe20008010895 */
[--C-:B------:R-:W-:Y:S01]  /*aed0*/  FFMA.FTZ R129, R129, UR14, -R149.reuse ;  /* 0x0000000e81817c23 */ /* 0x100fe20008010895 */
[--C-:B------:R-:W-:Y:S01]  /*aee0*/  FFMA.FTZ R143, R143, UR14, -R149.reuse ;  /* 0x0000000e8f8f7c23 */ /* 0x100fe20008010895 */
[--C-:B------:R-:W-:Y:S01]  /*aef0*/  FFMA.FTZ R147, R147, UR14, -R149.reuse ;  /* 0x0000000e93937c23 */ /* 0x100fe20008010895 */
[--C-:B------:R-:W-:Y:S01]  /*af00*/  FFMA.FTZ R148, R148, UR14, -R149.reuse ;  /* 0x0000000e94947c23 */ /* 0x100fe20008010895 */
[----:B------:R-:W2:Y:S01]  /*af10*/  MUFU.EX2 R202, R202 ;  /* 0x000000ca00ca7308 */ /* 0x000ea20000000800 */
[----:B0-----:R-:W-:Y:S01]  /*af20*/  FFMA.FTZ R4, R0, R4, R200 ;  /* 0x0000000400047223 */ /* 0x001fe200000100c8 */
[----:B------:R-:W-:Y:S01]  /*af30*/  FFMA.FTZ R167, R167, UR14, -R149 ;  /* 0x0000000ea7a77c23 */ /* 0x000fe20008010895 */
[----:B------:R-:W-:-:S05]  /*af40*/  PLOP3.LUT P3, PT, PT, PT, UP1, 0x80, 0x0 ;  /* 0x000000000000781c */ /* 0x000fca0003f6f018 */
[----:B------:R-:W0:Y:S01]  /*af50*/  MUFU.EX2 R139, R139 ;  /* 0x0000008b008b7308 */ /* 0x000e220000000800 */
[C---:B-1----:R-:W-:Y:S01]  /*af60*/  FADD.FTZ R131, R151.reuse, R4 ;  /* 0x0000000497837221 */ /* 0x042fe20000010000 */
[----:B------:R-:W-:-:S06]  /*af70*/  F2FP.BF16.F32.PACK_AB R200, R151, R200 ;  /* 0x000000c897c8723e */ /* 0x000fcc00000010ff */
[----:B------:R-:W1:Y:S01]  /*af80*/  MUFU.EX2 R196, R196 ;  /* 0x000000c400c47308 */ /* 0x000e620000000800 */
[----:B--2---:R-:W-:-:S07]  /*af90*/  FADD.FTZ R4, R202, R131 ;  /* 0x00000083ca047221 */ /* 0x004fce0000010000 */
[----:B------:R-:W2:Y:S01]  /*afa0*/  MUFU.EX2 R12, R12 ;  /* 0x0000000c000c7308 */ /* 0x000ea20000000800 */
[----:B------:R-:W-:Y:S02]  /*afb0*/  WARPGROUP.DEPBAR.LE gsb0, 0x0 ;  /* 0x00008000000079c5 */ /* 0x000fe40000010000 */
[----:B------:R3:W-:Y:S01]  /*afc0*/  @!P1 SYNCS.ARRIVE.TRANS64.RED.A1T0 RZ, [R10+URZ], RZ ;  /* 0x000000ff0aff99a7 */ /* 0x0007e2000810043f */
[----:B0-----:R-:W-:Y:S01]  /*afd0*/  FADD.FTZ R127, R139, R4 ;  /* 0x000000048b7f7221 */ /* 0x001fe20000010000 */
[--C-:B------:R-:W-:Y:S01]  /*afe0*/  FFMA.FTZ R4, R141, UR14, -R149.reuse ;  /* 0x0000000e8d047c23 */ /* 0x100fe20008010895 */
[----:B------:R-:W-:Y:S01]  /*aff0*/  FFMA.FTZ R149, R150, UR14, -R149 ;  /* 0x0000000e96957c23 */ /* 0x000fe20008010895 */
[----:B------:R-:W-:Y:S01]  /*b000*/  F2FP.BF16.F32.PACK_AB R202, R139, R202 ;  /* 0x000000ca8bca723e */ /* 0x000fe200000010ff */
[----:B------:R-:W0:Y:S01]  /*b010*/  MUFU.EX2 R198, R198 ;  /* 0x000000c600c67308 */ /* 0x000e220000000800 */
[----:B-1----:R-:W-:Y:S01]  /*b020*/  FADD.FTZ R127, R196, R127 ;  /* 0x0000007fc47f7221 */ /* 0x002fe20000010000 */
[----:B---3--:R-:W-:Y:S01]  /*b030*/  FFMA.FTZ R10, R2, R3, R201 ;  /* 0x00000003020a7223 */ /* 0x008fe200000100c9 */
[C---:B------:R-:W-:Y:S01]  /*b040*/  F2FP.BF16.F32.PACK_AB R201, R11.reuse, R201 ;  /* 0x000000c90bc9723e */ /* 0x040fe200000010ff */
[----:B------:R1:W-:Y:S02]  /*b050*/  @!P1 SYNCS.ARRIVE.TRANS64.RED.A1T0 RZ, [R144+URZ], RZ ;  /* 0x000000ff90ff99a7 */ /* 0x0003e4000810043f */
[----:B------:R-:W-:-:S02]  /*b060*/  FADD.FTZ R10, R11, R10 ;  /* 0x0000000a0b0a7221 */ /* 0x000fc40000010000 */
[----:B------:R-:W3:Y:S01]  /*b070*/  MUFU.EX2 R13, R13 ;  /* 0x0000000d000d7308 */ /* 0x000ee20000000800 */
[C---:B--2---:R-:W-:Y:S01]  /*b080*/  FADD.FTZ R127, R12.reuse, R127 ;  /* 0x0000007f0c7f7221 */ /* 0x044fe20000010000 */
[----:B------:R-:W-:Y:S01]  /*b090*/  F2FP.BF16.F32.PACK_AB R196, R12, R196 ;  /* 0x000000c40cc4723e */ /* 0x000fe200000010ff */
[----:B------:R-:W-:Y:S01]  /*b0a0*/  FADD.FTZ R10, R203, R10 ;  /* 0x0000000acb0a7221 */ /* 0x000fe20000010000 */
[----:B------:R-:W-:-:S03]  /*b0b0*/  F2FP.BF16.F32.PACK_AB R203, R15, R203 ;  /* 0x000000cb0fcb723e */ /* 0x000fc600000010ff */
[----:B------:R-:W-:Y:S01]  /*b0c0*/  FADD.FTZ R10, R15, R10 ;  /* 0x0000000a0f0a7221 */ /* 0x000fe20000010000 */
[----:B------:R-:W2:Y:S01]  /*b0d0*/  MUFU.EX2 R192, R192 ;  /* 0x000000c000c07308 */ /* 0x000ea20000000800 */
[----:B0-----:R-:W-:Y:S02]  /*b0e0*/  FADD.FTZ R132, R198, R127 ;  /* 0x0000007fc6847221 */ /* 0x001fe40000010000 */
[----:B------:R-:W-:Y:S01]  /*b0f0*/  FADD.FTZ R131, R197, R10 ;  /* 0x0000000ac5837221 */ /* 0x000fe20000010000 */
[----:B------:R-:W-:-:S03]  /*b100*/  F2FP.BF16.F32.PACK_AB R197, R20, R197 ;  /* 0x000000c514c5723e */ /* 0x000fc600000010ff */
[----:B------:R-:W-:Y:S01]  /*b110*/  FADD.FTZ R10, R20, R131 ;  /* 0x00000083140a7221 */ /* 0x000fe20000010000 */
[----:B------:R-:W0:Y:S01]  /*b120*/  MUFU.EX2 R14, R14 ;  /* 0x0000000e000e7308 */ /* 0x000e220000000800 */
[C---:B---3--:R-:W-:Y:S01]  /*b130*/  FADD.FTZ R131, R13.reuse, R132 ;  /* 0x000000840d837221 */ /* 0x048fe20000010000 */
[----:B------:R-:W-:Y:S01]  /*b140*/  F2FP.BF16.F32.PACK_AB R198, R13, R198 ;  /* 0x000000c60dc6723e */ /* 0x000fe200000010ff */
[----:B------:R-:W-:Y:S01]  /*b150*/  FADD.FTZ R127, R199, R10 ;  /* 0x0000000ac77f7221 */ /* 0x000fe20000010000 */
[----:B------:R-:W-:-:S03]  /*b160*/  F2FP.BF16.F32.PACK_AB R199, R134, R199 ;  /* 0x000000c786c7723e */ /* 0x000fc600000010ff */
[----:B------:R-:W-:Y:S01]  /*b170*/  FADD.FTZ R10, R134, R127 ;  /* 0x0000007f860a7221 */ /* 0x000fe20000010000 */
[----:B------:R-:W3:Y:S01]  /*b180*/  MUFU.EX2 R194, R194 ;  /* 0x000000c200c27308 */ /* 0x000ee20000000800 */
[----:B--2---:R-:W-:Y:S02]  /*b190*/  FADD.FTZ R131, R192, R131 ;  /* 0x00000083c0837221 */ /* 0x004fe40000010000 */
[----:B------:R-:W-:Y:S01]  /*b1a0*/  FADD.FTZ R127, R193, R10 ;  /* 0x0000000ac17f7221 */ /* 0x000fe20000010000 */
[----:B------:R-:W-:-:S03]  /*b1b0*/  F2FP.BF16.F32.PACK_AB R193, R122, R193 ;  /* 0x000000c17ac1723e */ /* 0x000fc600000010ff */
[----:B------:R-:W-:Y:S01]  /*b1c0*/  FADD.FTZ R10, R122, R127 ;  /* 0x0000007f7a0a7221 */ /* 0x000fe20000010000 */
[----:B------:R-:W2:Y:S01]  /*b1d0*/  MUFU.EX2 R21, R21 ;  /* 0x0000001500157308 */ /* 0x000ea20000000800 */
[C---:B0-----:R-:W-:Y:S01]  /*b1e0*/  FADD.FTZ R131, R14.reuse, R131 ;  /* 0x000000830e837221 */ /* 0x041fe20000010000 */
[----:B------:R-:W-:Y:S01]  /*b1f0*/  F2FP.BF16.F32.PACK_AB R192, R14, R192 ;  /* 0x000000c00ec0723e */ /* 0x000fe200000010ff */
[----:B------:R-:W-:Y:S01]  /*b200*/  FADD.FTZ R15, R195, R10 ;  /* 0x0000000ac30f7221 */ /* 0x000fe20000010000 */
[----:B------:R-:W-:-:S03]  /*b210*/  F2FP.BF16.F32.PACK_AB R195, R120, R195 ;  /* 0x000000c378c3723e */ /* 0x000fc600000010ff */
[----:B------:R-:W-:Y:S01]  /*b220*/  FADD.FTZ R10, R120, R15 ;  /* 0x0000000f780a7221 */ /* 0x000fe20000010000 */
[----:B------:R-:W0:Y:S01]  /*b230*/  MUFU.EX2 R188, R188 ;  /* 0x000000bc00bc7308 */ /* 0x000e220000000800 */
[----:B---3--:R-:W-:Y:S02]  /*b240*/  FADD.FTZ R132, R194, R131 ;  /* 0x00000083c2847221 */ /* 0x008fe40000010000 */
[----:B------:R-:W-:Y:S01]  /*b250*/  FADD.FTZ R15, R189, R10 ;  /* 0x0000000abd0f7221 */ /* 0x000fe20000010000 */
[----:B------:R-:W-:-:S03]  /*b260*/  F2FP.BF16.F32.PACK_AB R189, R128, R189 ;  /* 0x000000bd80bd723e */ /* 0x000fc600000010ff */
[----:B------:R-:W-:Y:S01]  /*b270*/  FADD.FTZ R10, R128, R15 ;  /* 0x0000000f800a7221 */ /* 0x000fe20000010000 */
        /* <DEDUP_REMOVED lines=15> */
[----:B------:R-:W-:-:S04]  /*b370*/  F2FP.BF16.F32.PACK_AB R187, R123, R187 ;  /* 0x000000bb7bbb723e */ /* 0x000fc800000010ff */
[----:B------:R-:W3:Y:S01]  /*b380*/  MUFU.EX2 R184, R184 ;  /* 0x000000b800b87308 */ /* 0x000ee20000000800 */
[----:B--2---:R-:W-:-:S07]  /*b390*/  FADD.FTZ R12, R190, R127 ;  /* 0x0000007fbe0c7221 */ /* 0x004fce0000010000 */
[----:B------:R-:W2:Y:S01]  /*b3a0*/  MUFU.EX2 R3, R137 ;  /* 0x0000008900037308 */ /* 0x000ea20000000800 */
[C---:B0-----:R-:W-:Y:S01]  /*b3b0*/  FADD.FTZ R13, R9.reuse, R12 ;  /* 0x0000000c090d7221 */ /* 0x041fe20000010000 */
[----:B------:R-:W-:Y:S01]  /*b3c0*/  F2FP.BF16.F32.PACK_AB R190, R9, R190 ;  /* 0x000000be09be723e */ /* 0x000fe200000010ff */
[----:B------:R-:W-:-:S05]  /*b3d0*/  FADD.FTZ R9, R123, R10 ;  /* 0x0000000a7b097221 */ /* 0x000fca0000010000 */
[----:B------:R-:W0:Y:S01]  /*b3e0*/  MUFU.EX2 R186, R186 ;  /* 0x000000ba00ba7308 */ /* 0x000e220000000800 */
[----:B---3--:R-:W-:-:S07]  /*b3f0*/  FADD.FTZ R12, R184, R13 ;  /* 0x0000000db80c7221 */ /* 0x008fce0000010000 */
[----:B------:R-:W3:Y:S01]  /*b400*/  MUFU.EX2 R4, R4 ;  /* 0x0000000400047308 */ /* 0x000ee20000000800 */
[C---:B--2---:R-:W-:Y:S01]  /*b410*/  FADD.FTZ R13, R3.reuse, R12 ;  /* 0x0000000c030d7221 */ /* 0x044fe20000010000 */
[----:B------:R-:W-:Y:S01]  /*b420*/  FADD.FTZ R12, R126, R9 ;  /* 0x000000097e0c7221 */ /* 0x000fe20000010000 */
[----:B------:R-:W-:-:S03]  /*b430*/  F2FP.BF16.F32.PACK_AB R184, R3, R184 ;  /* 0x000000b803b8723e */ /* 0x000fc600000010ff */
[C---:B------:R-:W-:Y:S01]  /*b440*/  FADD.FTZ R12, R181.reuse, R12 ;  /* 0x0000000cb50c7221 */ /* 0x040fe20000010000 */
[----:B------:R-:W-:Y:S01]  /*b450*/  F2FP.BF16.F32.PACK_AB R181, R181, R126 ;  /* 0x0000007eb5b5723e */ /* 0x000fe200000010ff */
[----:B------:R-:W2:Y:S01]  /*b460*/  MUFU.EX2 R180, R180 ;  /* 0x000000b400b47308 */ /* 0x000ea20000000800 */
[----:B0-----:R-:W-:Y:S01]  /*b470*/  FADD.FTZ R13, R186, R13 ;  /* 0x0000000dba0d7221 */ /* 0x001fe20000010000 */
[----:B------:R-:W-:Y:S01]  /*b480*/  FADD.FTZ R12, R183, R12 ;  /* 0x0000000cb70c7221 */ /* 0x000fe20000010000 */
[----:B------:R-:W-:-:S05]  /*b490*/  F2FP.BF16.F32.PACK_AB R183, R133, R183 ;  /* 0x000000b785b7723e */ /* 0x000fca00000010ff */
[----:B------:R-:W0:Y:S01]  /*b4a0*/  MUFU.EX2 R11, R129 ;  /* 0x00000081000b7308 */ /* 0x000e220000000800 */
[C---:B---3--:R-:W-:Y:S01]  /*b4b0*/  FADD.FTZ R13, R4.reuse, R13 ;  /* 0x0000000d040d7221 */ /* 0x048fe20000010000 */
[----:B------:R-:W-:-:S06]  /*b4c0*/  F2FP.BF16.F32.PACK_AB R186, R4, R186 ;  /* 0x000000ba04ba723e */ /* 0x000fcc00000010ff */
[----:B------:R-:W3:Y:S01]  /*b4d0*/  MUFU.EX2 R182, R182 ;  /* 0x000000b600b67308 */ /* 0x000ee20000000800 */
[----:B--2---:R-:W-:-:S07]  /*b4e0*/  FADD.FTZ R10, R180, R13 ;  /* 0x0000000db40a7221 */ /* 0x004fce0000010000 */
[----:B------:R-:W2:Y:S01]  /*b4f0*/  MUFU.EX2 R143, R143 ;  /* 0x0000008f008f7308 */ /* 0x000ea20000000800 */
[C---:B0-----:R-:W-:Y:S01]  /*b500*/  FADD.FTZ R3, R11.reuse, R10 ;  /* 0x0000000a0b037221 */ /* 0x041fe20000010000 */
[----:B------:R-:W-:Y:S01]  /*b510*/  F2FP.BF16.F32.PACK_AB R180, R11, R180 ;  /* 0x000000b40bb4723e */ /* 0x000fe200000010ff */
[----:B------:R-:W-:-:S05]  /*b520*/  IMAD.MOV.U32 R10, RZ, RZ, R7 ;  /* 0x000000ffff0a7224 */ /* 0x000fca00078e0007 */
[----:B------:R-:W0:Y:S01]  /*b530*/  MUFU.EX2 R147, R147 ;  /* 0x0000009300937308 */ /* 0x000e220000000800 */
[----:B---3--:R-:W-:Y:S01]  /*b540*/  FADD.FTZ R4, R182, R3 ;  /* 0x00000003b6047221 */ /* 0x008fe20000010000 */
[----:B------:R-:W-:-:S04]  /*b550*/  FADD.FTZ R3, R133, R12 ;  /* 0x0000000c85037221 */ /* 0x000fc80000010000 */
[----:B------:R-:W-:Y:S02]  /*b560*/  FADD.FTZ R3, R138, R3 ;  /* 0x000000038a037221 */ /* 0x000fe40000010000 */
[----:B------:R-:W3:Y:S01]  /*b570*/  MUFU.EX2 R148, R148 ;  /* 0x0000009400947308 */ /* 0x000ee20000000800 */
[C---:B--2---:R-:W-:Y:S01]  /*b580*/  FADD.FTZ R4, R143.reuse, R4 ;  /* 0x000000048f047221 */ /* 0x044fe20000010000 */
[----:B------:R-:W-:-:S06]  /*b590*/  F2FP.BF16.F32.PACK_AB R182, R143, R182 ;  /* 0x000000b68fb6723e */ /* 0x000fcc00000010ff */
[----:B------:R-:W2:Y:S01]  /*b5a0*/  MUFU.EX2 R142, R142 ;  /* 0x0000008e008e7308 */ /* 0x000ea20000000800 */
[----:B0-----:R-:W-:-:S07]  /*b5b0*/  FADD.FTZ R9, R147, R4 ;  /* 0x0000000493097221 */ /* 0x001fce0000010000 */
[----:B------:R-:W0:Y:S01]  /*b5c0*/  MUFU.EX2 R178, R167 ;  /* 0x000000a700b27308 */ /* 0x000e220000000800 */
[C---:B---3--:R-:W-:Y:S01]  /*b5d0*/  FADD.FTZ R9, R148.reuse, R9 ;  /* 0x0000000994097221 */ /* 0x048fe20000010000 */
[----:B------:R-:W-:-:S06]  /*b5e0*/  F2FP.BF16.F32.PACK_AB R176, R148, R147 ;  /* 0x0000009394b0723e */ /* 0x000fcc00000010ff */
[----:B------:R-:W3:Y:S01]  /*b5f0*/  MUFU.EX2 R136, R136 ;  /* 0x0000008800887308 */ /* 0x000ee20000000800 */
[C---:B--2---:R-:W-:Y:S01]  /*b600*/  FADD.FTZ R3, R142.reuse, R3 ;  /* 0x000000038e037221 */ /* 0x044fe20000010000 */
[----:B------:R-:W-:-:S06]  /*b610*/  F2FP.BF16.F32.PACK_AB R177, R142, R138 ;  /* 0x0000008a8eb1723e */ /* 0x000fcc00000010ff */
[----:B------:R-:W2:Y:S01]  /*b620*/  MUFU.EX2 R149, R149 ;  /* 0x0000009500957308 */ /* 0x000ea20000000800 */
[----:B0-----:R-:W-:-:S07]  /*b630*/  FADD.FTZ R9, R178, R9 ;  /* 0x00000009b2097221 */ /* 0x001fce0000010000 */
[----:B------:R-:W0:Y:S01]  /*b640*/  MUFU.EX2 R124, R124 ;  /* 0x0000007c007c7308 */ /* 0x000e220000000800 */
[----:B---3--:R-:W-:Y:S01]  /*b650*/  FADD.FTZ R3, R136, R3 ;  /* 0x0000000388037221 */ /* 0x008fe20000010000 */
[C---:B--2---:R-:W-:Y:S01]  /*b660*/  FADD.FTZ R4, R149.reuse, R9 ;  /* 0x0000000995047221 */ /* 0x044fe20000010000 */
[----:B------:R-:W-:Y:S01]  /*b670*/  F2FP.BF16.F32.PACK_AB R178, R149, R178 ;  /* 0x000000b295b2723e */ /* 0x000fe200000010ff */
[----:B------:R-:W-:Y:S02]  /*b680*/  IMAD.MOV.U32 R9, RZ, RZ, R6 ;  /* 0x000000ffff097224 */ /* 0x000fe400078e0006 */
[C---:B0-----:R-:W-:Y:S01]  /*b690*/  FADD.FTZ R3, R124.reuse, R3 ;  /* 0x000000037c037221 */ /* 0x041fe20000010000 */
[----:B------:R-:W-:Y:S01]  /*b6a0*/  F2FP.BF16.F32.PACK_AB R179, R124, R136 ;  /* 0x000000887cb3723e */ /* 0x000fe200000010ff */
[----:B-1----:R-:W-:Y:S06]  /*b6b0*/  @P3 BRA `(.L_x_2257) ;  /* 0xffffffb400143947 */ /* 0x002fec000383ffff */
.L_x_2248:
        /* <DEDUP_REMOVED lines=8> */
[----:B------:R-:W-:Y:S01]  /*b740*/  ULDC UR7, c[0x0][0x9d8] ;  /* 0x0002760000077ab9 */ /* 0x000fe20000000800 */
[----:B------:R-:W-:-:S10]  /*b750*/  ULDC UR61, c[0x0][0x988] ;  /* 0x00026200003d7ab9 */ /* 0x000fd40000000800 */
.L_x_2267:
        /* <DEDUP_REMOVED lines=8> */
.L_x_2259:
[----:B------:R-:W-:Y:S01]  /*b7e0*/  R2UR UR10, R16 ;  /* 0x00000000100a72ca */ /* 0x000fe200000e0000 */
[----:B------:R-:W-:-:S12]  /*b7f0*/  ULEA UR6, UR36, UR60, 0x3 ;  /* 0x0000003c24067291 */ /* 0x000fd8000f8e183f */
[----:B------:R-:W-:-:S05]  /*b800*/  IMAD.U32 R6, RZ, RZ, UR10 ;  /* 0x0000000aff067e24 */ /* 0x000fca000f8e00ff */
[----:B------:R-:W-:-:S04]  /*b810*/  SHF.L.U32 R6, R6, 0x1f, RZ ;  /* 0x0000001f06067819 */ /* 0x000fc800000006ff */
[----:B------:R0:W1:Y:S01]  /*b820*/  SYNCS.PHASECHK.TRANS64.TRYWAIT P2, [UR6+0x36830], R6 ;  /* 0x03683006ff0075a7 */ /* 0x0000620008040146 */
[----:B------:R-:W-:Y:S05]  /*b830*/  @!P0 BRA `(.L_x_2260) ;  /* 0x0000000000048947 */ /* 0x000fea0003800000 */
[----:B------:R-:W-:Y:S01]  /*b840*/  BPT.TRAP 0x1 ;  /* 0x000000040000795c */ /* 0x000fe20000300000 */
.L_x_2260:
[----:B-1----:R-:W-:Y:S05]  /*b850*/  @P2 BRA `(.L_x_2261) ;  /* 0x0000000000082947 */ /* 0x002fea0003800000 */
[----:B------:R-:W1:Y:S02]  /*b860*/  SYNCS.PHASECHK.TRANS64.TRYWAIT P2, [UR6+0x36830], R6 ;  /* 0x03683006ff0075a7 */ /* 0x000e640008040146 */
[----:B-1----:R-:W-:Y:S05]  /*b870*/  @!P2 BRA `(.L_x_2262) ;  /* 0x0000010800dca947 */ /* 0x002fea0003800000 */
.L_x_2261:
[----:B------:R-:W-:Y:S01]  /*b880*/  R2UR UR6, R5 ;  /* 0x00000000050672ca */ /* 0x000fe200000e0000 */
[----:B------:R-:W-:Y:S01]  /*b890*/  WARPGROUP.ARRIVE ;  /* 0x00000000000079c5 */ /* 0x000fe20000000000 */
[----:B------:R-:W-:Y:S01]  /*b8a0*/  UMOV UR56, UR52 ;  /* 0x0000003400387c82 */ /* 0x000fe20008000000 */
[----:B------:R-:W-:Y:S01]  /*b8b0*/  UMOV UR57, UR53 ;  /* 0x0000003500397c82 */ /* 0x000fe20008000000 */
[----:B------:R-:W-:Y:S01]  /*b8c0*/  UMOV UR59, 0x40000040 ;  /* 0x40000040003b7882 */ /* 0x000fe20000000000 */
[----:B------:R-:W-:Y:S01]  /*b8d0*/  UMOV UR55, 0x40000040 ;  /* 0x4000004000377882 */ /* 0x000fe20000000000 */
[----:B------:R-:W-:Y:S01]  /*b8e0*/  MOV R10, UR45 ;  /* 0x0000002d000a7c02 */ /* 0x000fe20008000f00 */
[----:B------:R-:W-:Y:S01]  /*b8f0*/  UMOV UR45, UR53 ;  /* 0x00000035002d7c82 */ /* 0x000fe20008000000 */
[----:B------:R-:W-:Y:S01]  /*b900*/  MOV R11, UR44 ;  /* 0x0000002c000b7c02 */ /* 0x000fe20008000f00 */
[----:B------:R-:W-:Y:S01]  /*b910*/  UMOV UR44, UR52 ;  /* 0x00000034002c7c82 */ /* 0x000fe20008000000 */
[----:B------:R-:W-:Y:S01]  /*b920*/  UMOV UR47, 0x40000040 ;  /* 0x40000040002f7882 */ /* 0x000fe20000000000 */
[----:B01----:R-:W-:Y:S01]  /*b930*/  MOV R6, UR49 ;  /* 0x0000003100067c02 */ /* 0x003fe20008000f00 */
[----:B------:R-:W-:Y:S01]  /*b940*/  UMOV UR49, UR53 ;  /* 0x0000003500317c82 */ /* 0x000fe20008000000 */
[----:B------:R-:W-:Y:S01]  /*b950*/  UIMAD UR6, UR36, 0xa80, UR6 ;  /* 0x00000a80240678a4 */ /* 0x000fe2000f8e0206 */
[----:B------:R-:W-:Y:S01]  /*b960*/  MOV R7, UR48 ;  /* 0x0000003000077c02 */ /* 0x000fe20008000f00 */
[----:B------:R-:W-:Y:S01]  /*b970*/  UMOV UR48, UR52 ;  /* 0x0000003400307c82 */ /* 0x000fe20008000000 */
[----:B------:R-:W-:Y:S01]  /*b980*/  UMOV UR51, 0x40000040 ;  /* 0x4000004000337882 */ /* 0x000fe20000000000 */
        /* <DEDUP_REMOVED lines=604> */
.L_x_2263:
[----:B------:R-:W-:Y:S01]  /*df50*/  ULEA UR6, UR37, UR60, 0x3 ;  /* 0x0000003c25067291 */ /* 0x000fe2000f8e183f */
[----:B------:R-:W-:-:S05]  /*df60*/  IMAD.U32 R0, RZ, RZ, UR39 ;  /* 0x00000027ff007e24 */ /* 0x000fca000f8e00ff */
[----:B------:R-:W-:-:S04]  /*df70*/  SHF.L.U32 R0, R0, 0x1f, RZ ;  /* 0x0000001f00007819 */ /* 0x000fc800000006ff */
[----:B------:R0:W1:Y:S01]  /*df80*/  SYNCS.PHASECHK.TRANS64.TRYWAIT P2, [UR6+0x36850], R0 ;  /* 0x03685000ff0075a7 */ /* 0x0000620008040146 */
[----:B------:R-:W-:Y:S05]  /*df90*/  @!P0 BRA `(.L_x_2264) ;  /* 0x0000000000048947 */ /* 0x000fea0003800000 */
[----:B------:R-:W-:Y:S01]  /*dfa0*/  BPT.TRAP 0x1 ;  /* 0x000000040000795c */ /* 0x000fe20000300000 */
.L_x_2264:
[----:B-1----:R-:W-:Y:S05]  /*dfb0*/  @P2 BRA `(.L_x_2265) ;  /* 0x0000000000082947 */ /* 0x002fea0003800000 */
[----:B------:R-:W1:Y:S02]  /*dfc0*/  SYNCS.PHASECHK.TRANS64.TRYWAIT P2, [UR6+0x36850], R0 ;  /* 0x03685000ff0075a7 */ /* 0x000e640008040146 */
[----:B-1----:R-:W-:Y:S05]  /*dfd0*/  @!P2 BRA `(.L_x_2266) ;  /* 0x000000e4001ca947 */ /* 0x002fea0003800000 */
.L_x_2265:
[----:B------:R-:W-:Y:S01]  /*dfe0*/  UIADD3 UR10, UR60, 0x400, URZ ;  /* 0x000004003c0a7890 */ /* 0x000fe2000fffe03f */
[----:B------:R-:W-:Y:S01]  /*dff0*/  WARPGROUP.ARRIVE ;  /* 0x00000000000079c5 */ /* 0x000fe20000000000 */
[----:B------:R-:W-:Y:S01]  /*e000*/  UMOV UR11, 0x40000040 ;  /* 0x40000040000b7882 */ /* 0x000fe20000000000 */
[----:B-1----:R-:W-:Y:S01]  /*e010*/  FMUL.FTZ R2, R168, UR7 ;  /* 0x00000007a8027c20 */ /* 0x002fe20008410000 */
[----:B------:R-:W-:Y:S01]  /*e020*/  USHF.R.U32.HI UR10, URZ, 0x4, UR10 ;  /* 0x000000043f0a7899 */ /* 0x000fe2000801160a */
[----:B------:R-:W-:Y:S01]  /*e030*/  FMUL.FTZ R6, R169, UR7 ;  /* 0x00000007a9067c20 */ /* 0x000fe20008410000 */
[----:B------:R-:W-:Y:S01]  /*e040*/  FMUL.FTZ R12, R172, UR7 ;  /* 0x00000007ac0c7c20 */ /* 0x000fe20008410000 */
[----:B------:R-:W-:Y:S01]  /*e050*/  FMUL.FTZ R14, R173, UR7 ;  /* 0x00000007ad0e7c20 */ /* 0x000fe20008410000 */
[----:B------:R-:W-:Y:S01]  /*e060*/  ULOP3.LUT UR10, UR10, 0x3fff, URZ, 0xc0, !UPT ;  /* 0x00003fff0a0a7892 */ /* 0x000fe2000f8ec03f */
[----:B------:R-:W1:Y:S01]  /*e070*/  MUFU.TANH R2, R2 ;  /* 0x0000000200027308 */ /* 0x000e620000002400 */
[----:B------:R-:W-:Y:S01]  /*e080*/  FMUL.FTZ R18, R160, UR7 ;  /* 0x00000007a0127c20 */ /* 0x000fe20008410000 */
[----:B------:R-:W-:Y:S01]  /*e090*/  FMUL.FTZ R20, R161, UR7 ;  /* 0x00000007a1147c20 */ /* 0x000fe20008410000 */
[----:B------:R-:W-:Y:S01]  /*e0a0*/  ULOP3.LUT UR10, UR10, 0x3800000, URZ, 0xfc, !UPT ;  /* 0x038000000a0a7892 */ /* 0x000fe2000f8efc3f */
[----:B------:R-:W-:Y:S01]  /*e0b0*/  FMUL.FTZ R161, R164, UR7 ;  /* 0x00000007a4a17c20 */ /* 0x000fe20008410000 */
[----:B------:R-:W-:Y:S01]  /*e0c0*/  FMUL.FTZ R17, R162, UR7 ;  /* 0x00000007a2117c20 */ /* 0x000fe20008410000 */
[----:B------:R-:W-:Y:S01]  /*e0d0*/  FMUL.FTZ R162, R165, UR7 ;  /* 0x00000007a5a27c20 */ /* 0x000fe20008410000 */
[----:B------:R-:W-:Y:S01]  /*e0e0*/  UIMAD UR15, UR37, 0xa80, UR10 ;  /* 0x00000a80250f78a4 */ /* 0x000fe2000f8e020a */
[----:B------:R-:W2:Y:S01]  /*e0f0*/  MUFU.TANH R6, R6 ;  /* 0x0000000600067308 */ /* 0x000ea20000002400 */
        /* <DEDUP_REMOVED lines=9> */
[----:B------:R-:W3:Y:S01]  /*e190*/  MUFU.TANH R12, R12 ;  /* 0x0000000c000c7308 */ /* 0x000ee20000002400 */
[----:B------:R-:W-:Y:S01]  /*e1a0*/  UMOV UR11, 0x40000040 ;  /* 0x40000040000b7882 */ /* 0x000fe20000000000 */
[----:B-1----:R-:W-:Y:S01]  /*e1b0*/  FMNMX.FTZ R7, R2, R9, !PT ;  /* 0x0000000902077209 */ /* 0x002fe20007810000 */
[----:B------:R-:W-:Y:S01]  /*e1c0*/  FMUL.FTZ R155, R158, UR7 ;  /* 0x000000079e9b7c20 */ /* 0x000fe20008410000 */
[----:B------:R-:W-:Y:S01]  /*e1d0*/  FMUL.FTZ R158, R159, UR7 ;  /* 0x000000079f9e7c20 */ /* 0x000fe20008410000 */
[----:B------:R-:W-:Y:S01]  /*e1e0*/  FMUL.FTZ R159, R144, UR7 ;  /* 0x00000007909f7c20 */ /* 0x000fe20008410000 */
[----:B------:R-:W-:Y:S01]  /*e1f0*/  FMUL.FTZ R145, R145, UR7 ;  /* 0x0000000791917c20 */ /* 0x000fe20008410000 */
[----:B--2---:R-:W-:Y:S01]  /*e200*/  FMNMX.FTZ R7, R6, R7, !PT ;  /* 0x0000000706077209 */ /* 0x004fe20007810000 */
        /* <DEDUP_REMOVED lines=9> */
[----:B---3--:R-:W-:Y:S01]  /*e2a0*/  FMNMX.FTZ R7, R12, R7, !PT ;  /* 0x000000070c077209 */ /* 0x008fe20007810000 */
        /* <DEDUP_REMOVED lines=19> */
[----:B------:R-:W-:Y:S01]  /*e3e0*/  UMOV UR14, UR61 ;  /* 0x0000003d000e7c82 */ /* 0x000fe20008000000 */
        /* <DEDUP_REMOVED lines=21> */
[----:B------:R-:W-:Y:S01]  /*e540*/  R2UR UR18, R22 ;  /* 0x00000000161272ca */ /* 0x000fe200000e0000 */
[----:B------:R-:W-:Y:S01]  /*e550*/  UMOV UR37, UR36 ;  /* 0x0000002400257c82 */ /* 0x000fe20008000000 */
[----:B------:R-:W-:-:S03]  /*e560*/  R2UR UR39, R16 ;  /* 0x00000000102772ca */ /* 0x000fc600000e0000 */
[----:B------:R-:W2:Y:S01]  /*e570*/  MUFU.TANH R156, R156 ;  /* 0x0000009c009c7308 */ /* 0x000ea20000002400 */
[----:B0-----:R-:W-:-:S07]  /*e580*/  FMNMX.FTZ R0, R164, R7, !PT ;  /* 0x00000007a4007209 */ /* 0x001fce0007810000 */
[----:B------:R-:W0:Y:S01]  /*e590*/  MUFU.TANH R157, R157 ;  /* 0x0000009d009d7308 */ /* 0x000e220000002400 */
[----:B-1----:R-:W-:Y:S01]  /*e5a0*/  FMNMX.FTZ R7, R153, R0, !PT ;  /* 0x0000000099077209 */ /* 0x002fe20007810000 */
[----:B------:R-:W-:Y:S02]  /*e5b0*/  UISETP.GT.AND UP0, UPT, UR38, UR18, UPT ;  /* 0x000000122600728c */ /* 0x000fe4000bf04270 */
[----:B------:R-:W-:-:S04]  /*e5c0*/  UIADD3 UR38, UR38, -0x1, URZ ;  /* 0xffffffff26267890 */ /* 0x000fc8000fffe03f */
[----:B------:R-:W1:Y:S01]  /*e5d0*/  MUFU.TANH R159, R159 ;  /* 0x0000009f009f7308 */ /* 0x000e620000002400 */
[----:B--2---:R-:W-:Y:S02]  /*e5e0*/  FMNMX.FTZ R0, R156, R7, !PT ;  /* 0x000000079c007209 */ /* 0x004fe40007810000 */
[----:B------:R-:W-:-:S05]  /*e5f0*/  PLOP3.LUT P2, PT, PT, PT, UP0, 0x80, 0x0 ;  /* 0x000000000000781c */ /* 0x000fca0003f4f008 */
        /* <DEDUP_REMOVED lines=29> */
[----:B--2---:R-:W-:Y:S01]  /*e7d0*/  FMNMX.FTZ R7, R121, R0, !PT ;  /* 0x0000000079077209 */ /* 0x004fe20007810000 */
[----:B------:R-:W-:Y:S02]  /*e7e0*/  WARPGROUP.DEPBAR.LE gsb0, 0x0 ;  /* 0x00008000000079c5 */ /* 0x000fe40000010000 */
[----:B------:R-:W-:-:S04]  /*e7f0*/  WARPGROUP.ARRIVE ;  /* 0x00000000000079c5 */ /* 0x000fc80000000000 */
[----:B------:R-:W2:Y:S01]  /*e800*/  MUFU.TANH R10, R10 ;  /* 0x0000000a000a7308 */ /* 0x000ea20000002400 */
[----:B0-----:R-:W-:Y:S01]  /*e810*/  FMNMX.FTZ R0, R150, R7, !PT ;  /* 0x0000000796007209 */ /* 0x001fe20007810000 */
[----:B------:R-:W-:Y:S01]  /*e820*/  HGMMA.64x192x16.F32.BF16 R24, R196, gdesc[UR8].tnspB, R24, gsb0 ;  /* 0x42e00008c4187df0 */ /* 0x000fe20008001818 */
[----:B------:R-:W-:Y:S01]  /*e830*/  UIADD3 UR10, UR15, 0x100, URZ ;  /* 0x000001000f0a7890 */ /* 0x000fe2000fffe03f */
[----:B------:R-:W-:-:S04]  /*e840*/  UMOV UR11, 0x40000040 ;  /* 0x40000040000b7882 */ /* 0x000fc80000000000 */
[----:B------:R-:W0:Y:S01]  /*e850*/  MUFU.TANH R11, R11 ;  /* 0x0000000b000b7308 */ /* 0x000e220000002400 */
[----:B-1----:R-:W-:-:S05]  /*e860*/  FMNMX.FTZ R0, R125, R0, !PT ;  /* 0x000000007d007209 */ /* 0x002fca0007810000 */
[----:B------:R-:W1:Y:S02]  /*e870*/  SHFL.BFLY PT, R7, R0, 0x2, 0x1f ;  /* 0x0c401f0000077f89 */ /* 0x000e6400000e0000 */
[----:B------:R-:W3:Y:S08]  /*e880*/  MUFU.TANH R13, R13 ;  /* 0x0000000d000d7308 */ /* 0x000ef00000002400 */
[----:B------:R-:W4:Y:S08]  /*e890*/  MUFU.TANH R15, R15 ;  /* 0x0000000f000f7308 */ /* 0x000f300000002400 */
[----:B------:R-:W5:Y:S01]  /*e8a0*/  MUFU.TANH R17, R17 ;  /* 0x0000001100117308 */ /* 0x000f620000002400 */
[----:B-1----:R-:W-:-:S07]  /*e8b0*/  FMNMX.FTZ R151, R0, R7, !PT ;  /* 0x0000000700977209 */ /* 0x002fce0007810000 */
[----:B------:R-:W1:Y:S01]  /*e8c0*/  MUFU.TANH R21, R21 ;  /* 0x0000001500157308 */ /* 0x000e620000002400 */
[----:B------:R-:W2:Y:S07]  /*e8d0*/  SHFL.BFLY PT, R0, R151, 0x1, 0x1f ;  /* 0x0c201f0097007f89 */ /* 0x000eae00000e0000 */
[----:B------:R-:W1:Y:S08]  /*e8e0*/  MUFU.TANH R160, R160 ;  /* 0x000000a000a07308 */ /* 0x000e700000002400 */
[----:B------:R-:W1:Y:S08]  /*e8f0*/  MUFU.TANH R163, R163 ;  /* 0x000000a300a37308 */ /* 0x000e700000002400 */
[----:B------:R-:W1:Y:S01]  /*e900*/  MUFU.TANH R152, R152 ;  /* 0x0000009800987308 */ /* 0x000e620000002400 */
[----:B--2---:R-:W-:-:S05]  /*e910*/  FMNMX.FTZ R7, R151, R0, !PT ;  /* 0x0000000097077209 */ /* 0x004fca0007810000 */
[C---:B------:R-:W-:Y:S01]  /*e920*/  FADD.FTZ R0, -R7.reuse, R9 ;  /* 0x0000000907007221 */ /* 0x040fe20000010100 */
[----:B------:R-:W-:Y:S01]  /*e930*/  FMUL.FTZ R9, R7, UR14 ;  /* 0x0000000e07097c20 */ /* 0x000fe20008410000 */
[----:B------:R-:W2:Y:S02]  /*e940*/  MUFU.TANH R154, R154 ;  /* 0x0000009a009a7308 */ /* 0x000ea40000002400 */
[----:B------:R-:W-:Y:S01]  /*e950*/  FMUL.FTZ R0, R0, UR14 ;  /* 0x0000000e00007c20 */ /* 0x000fe20008410000 */
[--C-:B------:R-:W-:Y:S01]  /*e960*/  FFMA.FTZ R200, R2, UR14, -R9.reuse ;  /* 0x0000000e02c87c23 */ /* 0x100fe20008010809 */
[----:B------:R-:W-:Y:S01]  /*e970*/  FMNMX.FTZ R2, R10, R8, !PT ;  /* 0x000000080a027209 */ /* 0x000fe20007810000 */
[--C-:B------:R-:W-:Y:S01]  /*e980*/  FFMA.FTZ R202, R12, UR14, -R9.reuse ;  /* 0x0000000e0cca7c23 */ /* 0x100fe20008010809 */
[--C-:B------:R-:W-:Y:S01]  /*e990*/  FFMA.FTZ R12, R153, UR14, -R9.reuse ;  /* 0x0000000e990c7c23 */ /* 0x100fe20008010809 */
[--C-:B------:R-:W-:Y:S01]  /*e9a0*/  FFMA.FTZ R151, R6, UR14, -R9.reuse ;  /* 0x0000000e06977c23 */ /* 0x100fe20008010809 */
[----:B0-----:R-:W-:Y:S01]  /*e9b0*/  FMNMX.FTZ R2, R11, R2, !PT ;  /* 0x000000020b027209 */ /* 0x001fe20007810000 */
[----:B------:R-:W0:Y:S01]  /*e9c0*/  MUFU.TANH R155, R155 ;  /* 0x0000009b009b7308 */ /* 0x000e220000002400 */
        /* <DEDUP_REMOVED lines=8> */
[----:B------:R-:W-:-:S02]  /*ea50*/  FFMA.FTZ R121, R121, UR14, -R9 ;  /* 0x0000000e79797c23 */ /* 0x000fc40008010809 */
[----:B-----5:R-:W-:-:S04]  /*ea60*/  FMNMX.FTZ R2, R17, R2, !PT ;  /* 0x0000000211027209 */ /* 0x020fc80007810000 */
[----:B-1----:R-:W-:Y:S01]  /*ea70*/  FMNMX.FTZ R165, R21, R2, !PT ;  /* 0x0000000215a57209 */ /* 0x002fe20007810000 */
[----:B------:R-:W1:Y:S03]  /*ea80*/  MUFU.TANH R144, R144 ;  /* 0x0000009000907308 */ /* 0x000e660000002400 */
[----:B------:R-:W-:-:S04]  /*ea90*/  FMNMX.FTZ R2, R160, R165, !PT ;  /* 0x000000a5a0027209 */ /* 0x000fc80007810000 */
[----:B------:R-:W-:Y:S01]  /*eaa0*/  FMNMX.FTZ R167, R163, R2, !PT ;  /* 0x00000002a3a77209 */ /* 0x000fe20007810000 */
[----:B------:R-:W4:Y:S03]  /*eab0*/  MUFU.TANH R146, R146 ;  /* 0x0000009200927308 */ /* 0x000f260000002400 */
[----:B------:R-:W-:-:S04]  /*eac0*/  FMNMX.FTZ R167, R152, R167, !PT ;  /* 0x000000a798a77209 */ /* 0x000fc80007810000 */
[----:B--2---:R-:W-:Y:S01]  /*ead0*/  FMNMX.FTZ R2, R154, R167, !PT ;  /* 0x000000a79a027209 */ /* 0x004fe20007810000 */
[----:B------:R-:W2:Y:S08]  /*eae0*/  MUFU.TANH R147, R147 ;  /* 0x0000009300937308 */ /* 0x000eb00000002400 */
        /* <DEDUP_REMOVED lines=9> */
[----:B------:R-:W-:Y:S08]  /*eb80*/  MUFU.TANH R122, R122 ;  /* 0x0000007a007a7308 */ /* 0x000ff00000002400 */
[----:B------:R-:W-:Y:S01]  /*eb90*/  MUFU.TANH R123, R123 ;  /* 0x0000007b007b7308 */ /* 0x000fe20000002400 */
[----:B------:R-:W-:-:S02]  /*eba0*/  WARPGROUP.DEPBAR.LE gsb0, 0x0 ;  /* 0x00008000000079c5 */ /* 0x000fc40000010000 */
[----:B------:R-:W-:Y:S01]  /*ebb0*/  WARPGROUP.ARRIVE ;  /* 0x00000000000079c5 */ /* 0x000fe20000000000 */
[----:B------:R-:W-:Y:S01]  /*ebc0*/  FFMA.FTZ R198, R161, UR14, -R9 ;  /* 0x0000000ea1c67c23 */ /* 0x000fe20008010809 */
[----:B0-----:R-:W-:-:S03]  /*ebd0*/  FMNMX.FTZ R161, R155, R2, !PT ;  /* 0x000000029ba17209 */ /* 0x001fc60007810000 */
[----:B------:R-:W-:Y:S01]  /*ebe0*/  MUFU.TANH R126, R126 ;  /* 0x0000007e007e7308 */ /* 0x000fe20000002400 */
[--C-:B------:R-:W-:Y:S01]  /*ebf0*/  FFMA.FTZ R196, R18, UR14, -R9.reuse ;  /* 0x0000000e12c47c23 */ /* 0x100fe20008010809 */
[----:B------:R-:W-:Y:S01]  /*ec00*/  FFMA.FTZ R18, R162, UR14, -R9 ;  /* 0x0000000ea2127c23 */ /* 0x000fe20008010809 */
[----:B------:R-:W-:Y:S01]  /*ec10*/  HGMMA.64x192x16.F32.BF16 R24, R192, gdesc[UR8].tnspB, R24, gsb0 ;  /* 0x42e00008c0187df0 */ /* 0x000fe20008001818 */
[----:B------:R-:W-:Y:S01]  /*ec20*/  UIADD3 UR10, UR15, 0x180, URZ ;  /* 0x000001800f0a7890 */ /* 0x000fe2000fffe03f */
[----:B---3--:R-:W-:Y:S01]  /*ec30*/  FMNMX.FTZ R161, R158, R161, !PT ;  /* 0x000000a19ea17209 */ /* 0x008fe20007810000 */
[----:B------:R-:W-:Y:S02]  /*ec40*/  UMOV UR11, 0x40000040 ;  /* 0x40000040000b7882 */ /* 0x000fe40000000000 */
[----:B------:R0:W-:Y:S01]  /*ec50*/  MUFU.EX2 R165, R20 ;  /* 0x0000001400a57308 */ /* 0x0001e20000000800 */
[----:B-1----:R-:W-:-:S04]  /*ec60*/  FMNMX.FTZ R161, R144, R161, !PT ;  /* 0x000000a190a17209 */ /* 0x002fc80007810000 */
[----:B----4-:R-:W-:-:S03]  /*ec70*/  FMNMX.FTZ R2, R146, R161, !PT ;  /* 0x000000a192027209 */ /* 0x010fc60007810000 */
[----:B------:R-:W-:Y:S01]  /*ec80*/  MUFU.TANH R127, R127 ;  /* 0x0000007f007f7308 */ /* 0x000fe20000002400 */
[----:B--2---:R-:W-:Y:S01]  /*ec90*/  FMNMX.FTZ R153, R147, R2, !PT ;  /* 0x0000000293997209 */ /* 0x004fe20007810000 */
[----:B0-----:R-:W-:-:S03]  /*eca0*/  FFMA.FTZ R20, R145, UR14, -R9 ;  /* 0x0000000e91147c23 */ /* 0x001fc60008010809 */
[----:B-----5:R-:W-:-:S03]  /*ecb0*/  FMNMX.FTZ R153, R124, R153, !PT ;  /* 0x000000997c997209 */ /* 0x020fc60007810000 */
[----:B------:R-:W-:Y:S01]  /*ecc0*/  MUFU.EX2 R0, R0 ;  /* 0x0000000000007308 */ /* 0x000fe20000000800 */
[----:B------:R-:W-:-:S04]  /*ecd0*/  FMNMX.FTZ R2, R138, R153, !PT ;  /* 0x000000998a027209 */ /* 0x000fc80007810000 */
[----:B------:R-:W-:-:S03]  /*ece0*/  FMNMX.FTZ R153, R139, R2, !PT ;  /* 0x000000028b997209 */ /* 0x000fc60007810000 */
[----:B------:R-:W0:Y:S01]  /*ecf0*/  MUFU.EX2 R200, R200 ;  /* 0x000000c800c87308 */ /* 0x000e220000000800 */
[----:B------:R-:W-:-:S04]  /*ed00*/  FMNMX.FTZ R2, R142, R153, !PT ;  /* 0x000000998e027209 */ /* 0x000fc80007810000 */
[----:B------:R-:W-:-:S03]  /*ed10*/  FMNMX.FTZ R157, R143, R2, !PT ;  /* 0x000000028f9d7209 */ /* 0x000fc60007810000 */
[----:B------:R-:W-:Y:S01]  /*ed20*/  MUFU.EX2 R153, R6 ;  /* 0x0000000600997308 */ /* 0x000fe20000000800 */
[----:B------:R-:W-:-:S04]  /*ed30*/  FMNMX.FTZ R2, R130, R157, !PT ;  /* 0x0000009d82027209 */ /* 0x000fc80007810000 */
[----:B------:R-:W-:-:S03]  /*ed40*/  FMNMX.FTZ R157, R131, R2, !PT ;  /* 0x00000002839d7209 */ /* 0x000fc60007810000 */
[----:B------:R-:W1:Y:S01]  /*ed50*/  MUFU.EX2 R151, R151 ;  /* 0x0000009700977308 */ /* 0x000e620000000800 */
[----:B------:R-:W-:Y:S01]  /*ed60*/  FMNMX.FTZ R2, R134, R157, !PT ;  /* 0x0000009d86027209 */ /* 0x000fe20007810000 */
[----:B0-----:R-:W-:-:S03]  /*ed70*/  FFMA.FTZ R4, R0, R4, R200 ;  /* 0x0000000400047223 */ /* 0x001fc600000100c8 */
[----:B------:R-:W-:-:S03]  /*ed80*/  FMNMX.FTZ R145, R135, R2, !PT ;  /* 0x0000000287917209 */ /* 0x000fc60007810000 */
[----:B------:R-:W-:Y:S01]  /*ed90*/  MUFU.EX2 R202, R202 ;  /* 0x000000ca00ca7308 */ /* 0x000fe20000000800 */
[----:B------:R-:W-:-:S04]  /*eda0*/  FMNMX.FTZ R2, R122, R145, !PT ;  /* 0x000000917a027209 */ /* 0x000fc80007810000 */
[----:B------:R-:W-:-:S03]  /*edb0*/  FMNMX.FTZ R145, R123, R2, !PT ;  /* 0x000000027b917209 */ /* 0x000fc60007810000 */
[----:B------:R-:W-:Y:S01]  /*edc0*/  MUFU.EX2 R166, R166 ;  /* 0x000000a600a67308 */ /* 0x000fe20000000800 */
[----:B------:R-:W-:Y:S02]  /*edd0*/  FMNMX.FTZ R2, R126, R145, !PT ;  /* 0x000000917e027209 */ /* 0x000fe40007810000 */
[----:B-1----:R-:W-:Y:S02]  /*ede0*/  F2FP.BF16.F32.PACK_AB R200, R151, R200 ;  /* 0x000000c897c8723e */ /* 0x002fe400000010ff */
        /* <DEDUP_REMOVED lines=13> */
[----:B------:R-:W-:-:S04]  /*eec0*/  FADD.FTZ R2, -R6, R8 ;  /* 0x0000000806027221 */ /* 0x000fc80000010100 */
[----:B------:R-:W-:-:S06]  /*eed0*/  FMUL.FTZ R2, R2, UR14 ;  /* 0x0000000e02027c20 */ /* 0x000fcc0008410000 */
[----:B------:R-:W-:Y:S01]  /*eee0*/  MUFU.EX2 R2, R2 ;  /* 0x0000000200027308 */ /* 0x000fe20000000800 */
[----:B------:R-:W-:Y:S02]  /*eef0*/  WARPGROUP.DEPBAR.LE gsb0, 0x0 ;  /* 0x00008000000079c5 */ /* 0x000fe40000010000 */
[----:B------:R-:W-:Y:S01]  /*ef00*/  WARPGROUP.ARRIVE ;  /* 0x00000000000079c5 */ /* 0x000fe20000000000 */
[--C-:B------:R-:W-:Y:S01]  /*ef10*/  FFMA.FTZ R192, R164, UR14, -R9.reuse ;  /* 0x0000000ea4c07c23 */ /* 0x100fe20008010809 */
[----:B------:R-:W-:-:S04]  /*ef20*/  FFMA.FTZ R194, R156, UR14, -R9 ;  /* 0x0000000e9cc27c23 */ /* 0x000fc80008010809 */
[----:B------:R-:W-:Y:S01]  /*ef30*/  HGMMA.64x192x16.F32.BF16 R24, R188, gdesc[UR8].tnspB, R24, gsb0 ;  /* 0x42e00008bc187df0 */ /* 0x000fe20008001818 */
[----:B------:R-:W-:Y:S01]  /*ef40*/  UIADD3 UR10, UR15, 0x200, URZ ;  /* 0x000002000f0a7890 */ /* 0x000fe2000fffe03f */
[----:B------:R-:W-:Y:S01]  /*ef50*/  MUFU.EX2 R192, R192 ;  /* 0x000000c000c07308 */ /* 0x000fe20000000800 */
[----:B------:R-:W-:-:S07]  /*ef60*/  UMOV UR11, 0x40000040 ;  /* 0x40000040000b7882 */ /* 0x000fce0000000000 */
[----:B------:R-:W-:Y:S01]  /*ef70*/  MUFU.EX2 R194, R194 ;  /* 0x000000c200c27308 */ /* 0x000fe20000000800 */
[----:B------:R-:W-:Y:S02]  /*ef80*/  WARPGROUP.DEPBAR.LE gsb0, 0x0 ;  /* 0x00008000000079c5 */ /* 0x000fe40000010000 */
[----:B------:R-:W-:Y:S01]  /*ef90*/  WARPGROUP.ARRIVE ;  /* 0x00000000000079c5 */ /* 0x000fe20000000000 */
[--C-:B------:R-:W-:Y:S01]  /*efa0*/  FFMA.FTZ R188, R159, UR14, -R9.reuse ;  /* 0x0000000e9fbc7c23 */ /* 0x100fe20008010809 */
[----:B------:R-:W-:-:S05]  /*efb0*/  FFMA.FTZ R190, R148, UR14, -R9 ;  /* 0x0000000e94be7c23 */ /* 0x000fca0008010809 */
        /* <DEDUP_REMOVED lines=8> */
[--C-:B------:R-:W-:Y:S01]  /*f040*/  FFMA.FTZ R136, R137, UR14, -R9.reuse ;  /* 0x0000000e89887c23 */ /* 0x100fe20008010809 */
[--C-:B------:R-:W-:Y:S01]  /*f050*/  FFMA.FTZ R186, R140, UR14, -R9.reuse ;  /* 0x0000000e8cba7c23 */ /* 0x100fe20008010809 */
[----:B------:R-:W-:Y:S01]  /*f060*/  FFMA.FTZ R137, R141, UR14, -R9 ;  /* 0x0000000e8d897c23 */ /* 0x000fe20008010809 */
[----:B------:R-:W-:Y:S02]  /*f070*/  IMAD.U32 R140, RZ, RZ, UR6 ;  /* 0x00000006ff8c7e24 */ /* 0x000fe4000f8e00ff */
[----:B------:R-:W-:Y:S01]  /*f080*/  HGMMA.64x192x16.F32.BF16 R24, R180, gdesc[UR8].tnspB, R24, gsb0 ;  /* 0x42e00008b4187df0 */ /* 0x000fe20008001818 */
[----:B------:R-:W-:Y:S01]  /*f090*/  UIADD3 UR10, UR15, 0x300, URZ ;  /* 0x000003000f0a7890 */ /* 0x000fe2000fffe03f */
[----:B------:R-:W-:Y:S01]  /*f0a0*/  MUFU.EX2 R184, R184 ;  /* 0x000000b800b87308 */ /* 0x000fe20000000800 */
[----:B------:R-:W-:Y:S01]  /*f0b0*/  UMOV UR11, 0x40000040 ;  /* 0x40000040000b7882 */ /* 0x000fe20000000000 */
[----:B------:R-:W-:-:S05]  /*f0c0*/  @!P1 VIADD R140, R140, 0x36860 ;  /* 0x000368608c8c9836 */ /* 0x000fca0000000000 */
[----:B------:R-:W-:Y:S01]  /*f0d0*/  @!P1 PRMT R140, RZ, 0x654, R140 ;  /* 0x00000654ff8c9816 */ /* 0x000fe2000000008c */
        /* <DEDUP_REMOVED lines=9> */
[----:B------:R-:W-:Y:S01]  /*f170*/  FMUL.FTZ R125, R6, UR14 ;  /* 0x0000000e067d7c20 */ /* 0x000fe20008410000 */
[----:B------:R-:W-:Y:S01]  /*f180*/  HGMMA.64x192x16.F32.BF16 R24, R176, gdesc[UR8].tnspB, R24, gsb0 ;  /* 0x42e00008b0187df0 */ /* 0x000fe20008001818 */
[--C-:B------:R-:W-:Y:S01]  /*f190*/  FFMA.FTZ R182, R132, UR14, -R9.reuse ;  /* 0x0000000e84b67c23 */ /* 0x100fe20008010809 */
[----:B------:R-:W-:Y:S01]  /*f1a0*/  FFMA.FTZ R132, R150, UR14, -R9 ;  /* 0x0000000e96847c23 */ /* 0x000fe20008010809 */
[--C-:B------:R-:W-:Y:S01]  /*f1b0*/  FFMA.FTZ R201, R10, UR14, -R125.reuse ;  /* 0x0000000e0ac97c23 */ /* 0x100fe2000801087d */
[--C-:B------:R-:W-:Y:S01]  /*f1c0*/  FFMA.FTZ R9, R11, UR14, -R125.reuse ;  /* 0x0000000e0b097c23 */ /* 0x100fe2000801087d */
[--C-:B------:R-:W-:Y:S01]  /*f1d0*/  FFMA.FTZ R203, R13, UR14, -R125.reuse ;  /* 0x0000000e0dcb7c23 */ /* 0x100fe2000801087d */
[----:B------:R0:W-:Y:S01]  /*f1e0*/  MUFU.EX2 R8, R133 ;  /* 0x0000008500087308 */ /* 0x0001e20000000800 */
[--C-:B------:R-:W-:Y:S01]  /*f1f0*/  FFMA.FTZ R10, R15, UR14, -R125.reuse ;  /* 0x0000000e0f0a7c23 */ /* 0x100fe2000801087d */
[--C-:B------:R-:W-:Y:S01]  /*f200*/  FFMA.FTZ R197, R17, UR14, -R125.reuse ;  /* 0x0000000e11c57c23 */ /* 0x100fe2000801087d */
[--C-:B------:R-:W-:Y:S01]  /*f210*/  FFMA.FTZ R11, R21, UR14, -R125.reuse ;  /* 0x0000000e150b7c23 */ /* 0x100fe2000801087d */
[--C-:B------:R-:W-:Y:S01]  /*f220*/  FFMA.FTZ R185, R138, UR14, -R125.reuse ;  /* 0x0000000e8ab97c23 */ /* 0x100fe2000801087d */
[--C-:B------:R-:W-:Y:S01]  /*f230*/  FFMA.FTZ R199, R160, UR14, -R125.reuse ;  /* 0x0000000ea0c77c23 */ /* 0x100fe2000801087d */
[--C-:B------:R-:W-:Y:S01]  /*f240*/  FFMA.FTZ R13, R163, UR14, -R125.reuse ;  /* 0x0000000ea30d7c23 */ /* 0x100fe2000801087d */
[----:B------:R-:W-:Y:S01]  /*f250*/  FFMA.FTZ R193, R152, UR14, -R125 ;  /* 0x0000000e98c17c23 */ /* 0x000fe2000801087d */
[----:B------:R-:W1:Y:S01]  /*f260*/  MUFU.EX2 R201, R201 ;  /* 0x000000c900c97308 */ /* 0x000e620000000800 */
[----:B0-----:R-:W-:-:S02]  /*f270*/  IMAD.U32 R133, RZ, RZ, UR36 ;  /* 0x00000024ff857e24 */ /* 0x001fc4000f8e00ff */
[--C-:B------:R-:W-:Y:S01]  /*f280*/  FFMA.FTZ R15, R154, UR14, -R125.reuse ;  /* 0x0000000e9a0f7c23 */ /* 0x100fe2000801087d */
[--C-:B------:R-:W-:Y:S01]  /*f290*/  FFMA.FTZ R195, R155, UR14, -R125.reuse ;  /* 0x0000000e9bc37c23 */ /* 0x100fe2000801087d */
[--C-:B------:R-:W-:Y:S01]  /*f2a0*/  FFMA.FTZ R17, R158, UR14, -R125.reuse ;  /* 0x0000000e9e117c23 */ /* 0x100fe2000801087d */
[--C-:B------:R-:W-:Y:S01]  /*f2b0*/  FFMA.FTZ R189, R144, UR14, -R125.reuse ;  /* 0x0000000e90bd7c23 */ /* 0x100fe2000801087d */
[----:B------:R-:W-:Y:S01]  /*f2c0*/  @!P1 LEA R133, R133, UR60, 0x3 ;  /* 0x0000003c85859c11 */ /* 0x000fe2000f8e18ff */
[--C-:B------:R-:W-:Y:S01]  /*f2d0*/  FFMA.FTZ R21, R146, UR14, -R125.reuse ;  /* 0x0000000e92157c23 */ /* 0x100fe2000801087d */
[----:B------:R-:W0:Y:S01]  /*f2e0*/  MUFU.EX2 R9, R9 ;  /* 0x0000000900097308 */ /* 0x000e220000000800 */
[--C-:B------:R-:W-:Y:S01]  /*f2f0*/  FFMA.FTZ R191, R147, UR14, -R125.reuse ;  /* 0x0000000e93bf7c23 */ /* 0x100fe2000801087d */
[--C-:B------:R-:W-:Y:S01]  /*f300*/  FFMA.FTZ R124, R124, UR14, -R125.reuse ;  /* 0x0000000e7c7c7c23 */ /* 0x100fe2000801087d */
[----:B------:R-:W-:Y:S02]  /*f310*/  @!P1 VIADD R133, R133, 0x36840 ;  /* 0x0003684085859836 */ /* 0x000fe40000000000 */
[--C-:B------:R-:W-:Y:S01]  /*f320*/  FFMA.FTZ R181, R130, UR14, -R125.reuse ;  /* 0x0000000e82b57c23 */ /* 0x100fe2000801087d */
[--C-:B------:R-:W-:Y:S01]  /*f330*/  FFMA.FTZ R187, R142, UR14, -R125.reuse ;  /* 0x0000000e8ebb7c23 */ /* 0x100fe2000801087d */
[--C-:B------:R-:W-:Y:S01]  /*f340*/  FFMA.FTZ R143, R143, UR14, -R125.reuse ;  /* 0x0000000e8f8f7c23 */ /* 0x100fe2000801087d */
[----:B------:R-:W-:Y:S01]  /*f350*/  FFMA.FTZ R131, R131, UR14, -R125 ;  /* 0x0000000e83837c23 */ /* 0x000fe2000801087d */
[----:B------:R-:W2:Y:S01]  /*f360*/  MUFU.EX2 R203, R203 ;  /* 0x000000cb00cb7308 */ /* 0x000ea20000000800 */
[----:B-1----:R-:W-:Y:S01]  /*f370*/  FFMA.FTZ R138, R2, R3, R201 ;  /* 0x00000003028a7223 */ /* 0x002fe200000100c9 */
[----:B------:R-:W-:Y:S01]  /*f380*/  @!P1 PRMT R133, RZ, 0x654, R133 ;  /* 0x00000654ff859816 */ /* 0x000fe20000000085 */
[----:B------:R-:W-:Y:S01]  /*f390*/  FADD.FTZ R3, R151, R4 ;  /* 0x0000000497037221 */ /* 0x000fe20000010000 */
[--C-:B------:R-:W-:Y:S01]  /*f3a0*/  FFMA.FTZ R4, R139, UR14, -R125.reuse ;  /* 0x0000000e8b047c23 */ /* 0x100fe2000801087d */
[--C-:B------:R-:W-:Y:S01]  /*f3b0*/  FFMA.FTZ R134, R134, UR14, -R125.reuse ;  /* 0x0000000e86867c23 */ /* 0x100fe2000801087d */
[----:B------:R-:W-:Y:S01]  /*f3c0*/  FFMA.FTZ R135, R135, UR14, -R125 ;  /* 0x0000000e87877c23 */ /* 0x000fe2000801087d */
[----:B------:R-:W-:Y:S01]  /*f3d0*/  FADD.FTZ R3, R202, R3 ;  /* 0x00000003ca037221 */ /* 0x000fe20000010000 */
[----:B------:R-:W1:Y:S01]  /*f3e0*/  MUFU.EX2 R10, R10 ;  /* 0x0000000a000a7308 */ /* 0x000e620000000800 */
[C---:B0-----:R-:W-:Y:S01]  /*f3f0*/  FADD.FTZ R138, R9.reuse, R138 ;  /* 0x0000008a098a7221 */ /* 0x041fe20000010000 */
[----:B------:R-:W-:Y:S01]  /*f400*/  F2FP.BF16.F32.PACK_AB R201, R9, R201 ;  /* 0x000000c909c9723e */ /* 0x000fe200000010ff */
[----:B------:R-:W-:Y:S01]  /*f410*/  FADD.FTZ R3, R166, R3 ;  /* 0x00000003a6037221 */ /* 0x000fe20000010000 */
[--C-:B------:R-:W-:Y:S01]  /*f420*/  FFMA.FTZ R123, R123, UR14, -R125.reuse ;  /* 0x0000000e7b7b7c23 */ /* 0x100fe2000801087d */
[----:B------:R-:W-:Y:S01]  /*f430*/  FFMA.FTZ R126, R126, UR14, -R125 ;  /* 0x0000000e7e7e7c23 */ /* 0x000fe2000801087d */
[----:B------:R-:W-:-:S02]  /*f440*/  F2FP.BF16.F32.PACK_AB R202, R166, R202 ;  /* 0x000000caa6ca723e */ /* 0x000fc400000010ff */
[----:B------:R-:W0:Y:S08]  /*f450*/  MUFU.EX2 R197, R197 ;  /* 0x000000c500c57308 */ /* 0x000e300000000800 */
[----:B------:R-:W3:Y:S08]  /*f460*/  MUFU.EX2 R11, R11 ;  /* 0x0000000b000b7308 */ /* 0x000ef00000000800 */
[----:B------:R-:W4:Y:S08]  /*f470*/  MUFU.EX2 R199, R199 ;  /* 0x000000c700c77308 */ /* 0x000f300000000800 */
[----:B------:R-:W5:Y:S08]  /*f480*/  MUFU.EX2 R13, R13 ;  /* 0x0000000d000d7308 */ /* 0x000f700000000800 */
        /* <DEDUP_REMOVED lines=17> */
[----:B------:R2:W-:Y:S05]  /*f5a0*/  @!P1 SYNCS.ARRIVE.TRANS64.RED.A1T0 RZ, [R133+URZ], RZ ;  /* 0x000000ff85ff99a7 */ /* 0x0005ea000810043f */
[----:B------:R-:W-:Y:S01]  /*f5b0*/  MUFU.EX2 R129, R129 ;  /* 0x0000008100817308 */ /* 0x000fe20000000800 */
[----:B------:R-:W-:Y:S01]  /*f5c0*/  F2FP.BF16.F32.PACK_AB R176, R121, R120 ;  /* 0x0000007879b0723e */ /* 0x000fe200000010ff */
[----:B--2---:R-:W-:Y:S01]  /*f5d0*/  FADD.FTZ R133, R203, R138 ;  /* 0x0000008acb857221 */ /* 0x004fe20000010000 */
[----:B------:R2:W-:Y:S01]  /*f5e0*/  @!P1 SYNCS.ARRIVE.TRANS64.RED.A1T0 RZ, [R140+URZ], RZ ;  /* 0x000000ff8cff99a7 */ /* 0x0005e2000810043f */
[----:B-1----:R-:W-:-:S04]  /*f5f0*/  F2FP.BF16.F32.PACK_AB R203, R10, R203 ;  /* 0x000000cb0acb723e */ /* 0x002fc800000010ff */
[----:B------:R-:W-:Y:S01]  /*f600*/  MUFU.EX2 R135, R135 ;  /* 0x0000008700877308 */ /* 0x000fe20000000800 */
[----:B------:R-:W-:-:S04]  /*f610*/  FADD.FTZ R138, R10, R133 ;  /* 0x000000850a8a7221 */ /* 0x000fc80000010000 */
[----:B0-----:R-:W-:Y:S01]  /*f620*/  FADD.FTZ R138, R197, R138 ;  /* 0x0000008ac58a7221 */ /* 0x001fe20000010000 */
[----:B--2---:R-:W-:Y:S01]  /*f630*/  FADD.FTZ R140, R196, R3 ;  /* 0x00000003c48c7221 */ /* 0x004fe20000010000 */
[C---:B---3--:R-:W-:Y:S01]  /*f640*/  F2FP.BF16.F32.PACK_AB R197, R11.reuse, R197 ;  /* 0x000000c50bc5723e */ /* 0x048fe200000010ff */
[----:B------:R-:W-:Y:S01]  /*f650*/  MUFU.EX2 R10, R131 ;  /* 0x00000083000a7308 */ /* 0x000fe20000000800 */
[----:B------:R-:W-:Y:S01]  /*f660*/  FADD.FTZ R138, R11, R138 ;  /* 0x0000008a0b8a7221 */ /* 0x000fe20000010000 */
[C---:B------:R-:W-:Y:S01]  /*f670*/  FADD.FTZ R3, R165.reuse, R140 ;  /* 0x0000008ca5037221 */ /* 0x040fe20000010000 */
[----:B------:R-:W-:Y:S02]  /*f680*/  F2FP.BF16.F32.PACK_AB R196, R165, R196 ;  /* 0x000000c4a5c4723e */ /* 0x000fe400000010ff */
[----:B----4-:R-:W-:Y:S01]  /*f690*/  FADD.FTZ R138, R199, R138 ;  /* 0x0000008ac78a7221 */ /* 0x010fe20000010000 */
[----:B------:R-:W-:Y:S01]  /*f6a0*/  FADD.FTZ R133, R198, R3 ;  /* 0x00000003c6857221 */ /* 0x000fe20000010000 */
[----:B------:R-:W-:Y:S01]  /*f6b0*/  FFMA.FTZ R3, R122, UR14, -R125 ;  /* 0x0000000e7a037c23 */ /* 0x000fe2000801087d */
[C---:B------:R-:W-:Y:S01]  /*f6c0*/  F2FP.BF16.F32.PACK_AB R198, R18.reuse, R198 ;  /* 0x000000c612c6723e */ /* 0x040fe200000010ff */
[----:B-----5:R-:W-:Y:S01]  /*f6d0*/  FADD.FTZ R138, R13, R138 ;  /* 0x0000008a0d8a7221 */ /* 0x020fe20000010000 */
[----:B------:R-:W-:Y:S01]  /*f6e0*/  FADD.FTZ R133, R18, R133 ;  /* 0x0000008512857221 */ /* 0x000fe20000010000 */
[----:B------:R-:W-:Y:S01]  /*f6f0*/  MUFU.EX2 R122, R143 ;  /* 0x0000008f007a7308 */ /* 0x000fe20000000800 */
[----:B------:R-:W-:Y:S01]  /*f700*/  FFMA.FTZ R125, R127, UR14, -R125 ;  /* 0x0000000e7f7d7c23 */ /* 0x000fe2000801087d */
[----:B------:R-:W-:Y:S01]  /*f710*/  FADD.FTZ R138, R193, R138 ;  /* 0x0000008ac18a7221 */ /* 0x000fe20000010000 */
[----:B------:R-:W-:Y:S01]  /*f720*/  FADD.FTZ R133, R192, R133 ;  /* 0x00000085c0857221 */ /* 0x000fe20000010000 */
[----:B------:R-:W-:-:S02]  /*f730*/  F2FP.BF16.F32.PACK_AB R192, R12, R192 ;  /* 0x000000c00cc0723e */ /* 0x000fc400000010ff */
[----:B------:R-:W-:Y:S01]  /*f740*/  FADD.FTZ R138, R15, R138 ;  /* 0x0000008a0f8a7221 */ /* 0x000fe20000010000 */
[----:B------:R-:W-:Y:S01]  /*f750*/  FADD.FTZ R133, R12, R133 ;  /* 0x000000850c857221 */ /* 0x000fe20000010000 */
[----:B------:R-:W-:Y:S01]  /*f760*/  MUFU.EX2 R3, R3 ;  /* 0x0000000300037308 */ /* 0x000fe20000000800 */
[----:B------:R-:W-:Y:S01]  /*f770*/  F2FP.BF16.F32.PACK_AB R199, R13, R199 ;  /* 0x000000c70dc7723e */ /* 0x000fe200000010ff */
[----:B------:R-:W-:Y:S01]  /*f780*/  FADD.FTZ R138, R195, R138 ;  /* 0x0000008ac38a7221 */ /* 0x000fe20000010000 */
[----:B------:R-:W-:Y:S01]  /*f790*/  FADD.FTZ R130, R194, R133 ;  /* 0x00000085c2827221 */ /* 0x000fe20000010000 */
[----:B------:R-:W-:Y:S02]  /*f7a0*/  F2FP.BF16.F32.PACK_AB R193, R15, R193 ;  /* 0x000000c10fc1723e */ /* 0x000fe400000010ff */
[----:B------:R-:W-:Y:S01]  /*f7b0*/  FADD.FTZ R138, R17, R138 ;  /* 0x0000008a118a7221 */ /* 0x000fe20000010000 */
[C---:B------:R-:W-:Y:S01]  /*f7c0*/  FADD.FTZ R9, R153.reuse, R130 ;  /* 0x0000008299097221 */ /* 0x040fe20000010000 */
[----:B------:R-:W0:Y:S01]  /*f7d0*/  MUFU.EX2 R123, R123 ;  /* 0x0000007b007b7308 */ /* 0x000e220000000800 */
[----:B------:R-:W-:Y:S01]  /*f7e0*/  F2FP.BF16.F32.PACK_AB R194, R153, R194 ;  /* 0x000000c299c2723e */ /* 0x000fe200000010ff */
[----:B------:R-:W-:Y:S01]  /*f7f0*/  FADD.FTZ R138, R189, R138 ;  /* 0x0000008abd8a7221 */ /* 0x000fe20000010000 */
[----:B------:R-:W-:Y:S01]  /*f800*/  FADD.FTZ R9, R188, R9 ;  /* 0x00000009bc097221 */ /* 0x000fe20000010000 */
[----:B------:R-:W-:-:S02]  /*f810*/  F2FP.BF16.F32.PACK_AB R195, R17, R195 ;  /* 0x000000c311c3723e */ /* 0x000fc400000010ff */
[----:B------:R-:W-:Y:S01]  /*f820*/  FADD.FTZ R138, R21, R138 ;  /* 0x0000008a158a7221 */ /* 0x000fe20000010000 */
[C---:B------:R-:W-:Y:S01]  /*f830*/  FADD.FTZ R9, R20.reuse, R9 ;  /* 0x0000000914097221 */ /* 0x040fe20000010000 */
[----:B------:R-:W1:Y:S01]  /*f840*/  MUFU.EX2 R132, R132 ;  /* 0x0000008400847308 */ /* 0x000e620000000800 */
[----:B------:R-:W-:Y:S01]  /*f850*/  F2FP.BF16.F32.PACK_AB R188, R20, R188 ;  /* 0x000000bc14bc723e */ /* 0x000fe200000010ff */
[----:B------:R-:W-:Y:S01]  /*f860*/  FADD.FTZ R11, R191, R138 ;  /* 0x0000008abf0b7221 */ /* 0x000fe20000010000 */
[----:B------:R-:W-:Y:S01]  /*f870*/  FADD.FTZ R9, R190, R9 ;  /* 0x00000009be097221 */ /* 0x000fe20000010000 */
[----:B------:R-:W-:Y:S02]  /*f880*/  F2FP.BF16.F32.PACK_AB R189, R21, R189 ;  /* 0x000000bd15bd723e */ /* 0x000fe400000010ff */
[----:B------:R-:W-:Y:S01]  /*f890*/  FADD.FTZ R12, R124, R11 ;  /* 0x0000000b7c0c7221 */ /* 0x000fe20000010000 */
[----:B------:R-:W-:Y:S01]  /*f8a0*/  FADD.FTZ R9, R14, R9 ;  /* 0x000000090e097221 */ /* 0x000fe20000010000 */
[----:B------:R-:W2:Y:S01]  /*f8b0*/  MUFU.EX2 R179, R126 ;  /* 0x0000007e00b37308 */ /* 0x000ea20000000800 */
[----:B0-----:R-:W-:Y:S01]  /*f8c0*/  F2FP.BF16.F32.PACK_AB R177, R123, R3 ;  /* 0x000000037bb1723e */ /* 0x001fe200000010ff */
[----:B------:R-:W-:Y:S01]  /*f8d0*/  FADD.FTZ R11, R185, R12 ;  /* 0x0000000cb90b7221 */ /* 0x000fe20000010000 */
[----:B------:R-:W-:Y:S01]  /*f8e0*/  FADD.FTZ R9, R184, R9 ;  /* 0x00000009b8097221 */ /* 0x000fe20000010000 */
[----:B------:R-:W-:-:S02]  /*f8f0*/  F2FP.BF16.F32.PACK_AB R185, R4, R185 ;  /* 0x000000b904b9723e */ /* 0x000fc400000010ff */
[----:B------:R-:W-:Y:S01]  /*f900*/  FADD.FTZ R12, R4, R11 ;  /* 0x0000000b040c7221 */ /* 0x000fe20000010000 */
[----:B------:R-:W-:Y:S01]  /*f910*/  FADD.FTZ R9, R136, R9 ;  /* 0x0000000988097221 */ /* 0x000fe20000010000 */
[----:B------:R-:W0:Y:S01]  /*f920*/  MUFU.EX2 R125, R125 ;  /* 0x0000007d007d7308 */ /* 0x000e220000000800 */
[----:B-1----:R-:W-:Y:S02]  /*f930*/  F2FP.BF16.F32.PACK_AB R178, R8, R132 ;  /* 0x0000008408b2723e */ /* 0x002fe400000010ff */
        /* <DEDUP_REMOVED lines=25> */
[----:B--2---:R-:W-:Y:S01]  /*fad0*/  FADD.FTZ R12, R179, R12 ;  /* 0x0000000cb30c7221 */ /* 0x004fe20000010000 */
[----:B------:R-:W-:Y:S02]  /*fae0*/  F2FP.BF16.F32.PACK_AB R183, R135, R134 ;  /* 0x0000008687b7723e */ /* 0x000fe400000010ff */
[----:B------:R-:W-:Y:S01]  /*faf0*/  FADD.FTZ R4, R8, R9 ;  /* 0x0000000908047221 */ /* 0x000fe20000010000 */
[C---:B0-----:R-:W-:Y:S01]  /*fb00*/  FADD.FTZ R3, R125.reuse, R12 ;  /* 0x0000000c7d037221 */ /* 0x041fe20000010000 */
[----:B------:R-:W-:Y:S01]  /*fb10*/  F2FP.BF16.F32.PACK_AB R179, R125, R179 ;  /* 0x000000b37db3723e */ /* 0x000fe200000010ff */
[----:B------:R-:W-:Y:S02]  /*fb20*/  IMAD.MOV.U32 R8, RZ, RZ, R6 ;  /* 0x000000ffff087224 */ /* 0x000fe400078e0006 */
[----:B------:R-:W-:Y:S01]  /*fb30*/  IMAD.MOV.U32 R9, RZ, RZ, R7 ;  /* 0x000000ffff097224 */ /* 0x000fe200078e0007 */
[----:B------:R-:W-:Y:S06]  /*fb40*/  @P2 BRA `(.L_x_2267) ;  /* 0xffffffbc00042947 */ /* 0x000fec000383ffff */
.L_x_2258:
        /* <DEDUP_REMOVED lines=99> */
.L_x_2268:
[----:B------:R-:W-:Y:S01]  /*10180*/  R2UR UR4, R16 ;  /* 0x00000000100472ca */ /* 0x000fe200000e0000 */
[----:B------:R-:W-:-:S12]  /*10190*/  ULEA UR5, UR36, UR60, 0x3 ;  /* 0x0000003c24057291 */ /* 0x000fd8000f8e183f */
[----:B------:R-:W-:-:S05]  /*101a0*/  IMAD.U32 R0, RZ, RZ, UR4 ;  /* 0x00000004ff007e24 */ /* 0x000fca000f8e00ff */
[----:B------:R-:W-:-:S04]  /*101b0*/  SHF.L.U32 R0, R0, 0x1f, RZ ;  /* 0x0000001f00007819 */ /* 0x000fc800000006ff */
[----:B------:R0:W1:Y:S01]  /*101c0*/  SYNCS.PHASECHK.TRANS64.TRYWAIT P2, [UR5+0x36850], R0 ;  /* 0x03685000ff0075a7 */ /* 0x0000620008040145 */
[----:B------:R-:W-:Y:S05]  /*101d0*/  @!P0 BRA `(.L_x_2269) ;  /* 0x0000000000048947 */ /* 0x000fea0003800000 */
[----:B------:R-:W-:Y:S01]  /*101e0*/  BPT.TRAP 0x1 ;  /* 0x000000040000795c */ /* 0x000fe20000300000 */
.L_x_2269:
[----:B-1----:R-:W-:Y:S05]  /*101f0*/  @P2 BRA `(.L_x_2270) ;  /* 0x0000000000082947 */ /* 0x002fea0003800000 */
[----:B------:R-:W1:Y:S02]  /*10200*/  SYNCS.PHASECHK.TRANS64.TRYWAIT P0, [UR5+0x36850], R0 ;  /* 0x03685000ff0075a7 */ /* 0x000e640008000145 */
[----:B-1----:R-:W-:Y:S05]  /*10210*/  @!P0 BRA `(.L_x_2271) ;  /* 0x000000c000a48947 */ /* 0x002fea0003800000 */
.L_x_2270:
[----:B------:R-:W-:Y:S01]  /*10220*/  UIADD3 UR60, UR60, 0x400, URZ ;  /* 0x000004003c3c7890 */ /* 0x000fe2000fffe03f */
[----:B------:R-:W-:Y:S01]  /*10230*/  WARPGROUP.ARRIVE ;  /* 0x00000000000079c5 */ /* 0x000fe20000000000 */
[----:B------:R-:W-:Y:S01]  /*10240*/  UMOV UR7, 0x40000040 ;  /* 0x4000004000077882 */ /* 0x000fe20000000000 */
[----:B-1----:R-:W1:Y:S01]  /*10250*/  SHFL.BFLY PT, R5, R4, 0x2, 0x1f ;  /* 0x0c401f0004057f89 */ /* 0x002e6200000e0000 */
[----:B------:R-:W-:Y:S01]  /*10260*/  USHF.R.U32.HI UR60, URZ, 0x4, UR60 ;  /* 0x000000043f3c7899 */ /* 0x000fe2000801163c */
[----:B------:R-:W-:Y:S01]  /*10270*/  IMAD.U32 R11, RZ, RZ, UR5 ;  /* 0x00000005ff0b7e24 */ /* 0x000fe2000f8e00ff */
[----:B------:R-:W-:Y:S01]  /*10280*/  R2UR UR8, R234 ;  /* 0x00000000ea0872ca */ /* 0x000fe200000e0000 */
[----:B0-----:R-:W0:Y:S01]  /*10290*/  SHFL.BFLY PT, R0, R3, 0x2, 0x1f ;  /* 0x0c401f0003007f89 */ /* 0x001e2200000e0000 */
[----:B------:R-:W-:Y:S01]  /*102a0*/  ULOP3.LUT UR60, UR60, 0x3fff, URZ, 0xc0, !UPT ;  /* 0x00003fff3c3c7892 */ /* 0x000fe2000f8ec03f */
[----:B------:R-:W-:Y:S01]  /*102b0*/  @!P1 VIADD R11, R11, 0x36860 ;  /* 0x000368600b0b9836 */ /* 0x000fe20000000000 */
[----:B------:R-:W-:Y:S01]  /*102c0*/  R2UR UR5, R16 ;  /* 0x00000000100572ca */ /* 0x000fe200000e0000 */
[----:B------:R-:W-:Y:S01]  /*102d0*/  IMAD.MOV.U32 R8, RZ, RZ, RZ ;  /* 0x000000ffff087224 */ /* 0x000fe200078e00ff */
[----:B------:R-:W-:-:S02]  /*102e0*/  ULOP3.LUT UR4, UR60, 0x3800000, URZ, 0xfc, !UPT ;  /* 0x038000003c047892 */ /* 0x000fc4000f8efc3f */
[----:B------:R-:W-:Y:S02]  /*102f0*/  @!P1 PRMT R11, RZ, 0x654, R11 ;  /* 0x00000654ff0b9816 */ /* 0x000fe4000000000b */
[----:B------:R-:W-:Y:S02]  /*10300*/  UIMAD UR4, UR36, 0xa80, UR4 ;  /* 0x00000a80240478a4 */ /* 0x000fe4000f8e0204 */
[----:B------:R-:W-:Y:S02]  /*10310*/  UIADD3 UR36, UR36, 0x1, URZ ;  /* 0x0000000124247890 */ /* 0x000fe4000fffe03f */
[----:B------:R-:W-:Y:S02]  /*10320*/  UIADD3 UR8, UR8, 0x1, URZ ;  /* 0x0000000108087890 */ /* 0x000fe4000fffe03f */
[----:B------:R-:W-:Y:S01]  /*10330*/  UISETP.NE.AND UP0, UPT, UR36, 0x2, UPT ;  /* 0x000000022400788c */ /* 0x000fe2000bf05270 */
[----:B------:R-:W-:Y:S02]  /*10340*/  UMOV UR6, UR4 ;  /* 0x0000000400067c82 */ /* 0x000fe40008000000 */
[----:B------:R-:W-:Y:S01]  /*10350*/  HGMMA.64x192x16.F32.BF16 R24, R200, gdesc[UR4].tnspB, R24, gsb0 ;  /* 0x42e00004c8187df0 */ /* 0x000fe20008001818 */
[----:B------:R-:W-:Y:S01]  /*10360*/  UIADD3 UR6, UR4, 0x80, URZ ;  /* 0x0000008004067890 */ /* 0x000fe2000fffe03f */
[----:B-1----:R-:W-:Y:S01]  /*10370*/  FADD.FTZ R5, R5, R4 ;  /* 0x0000000405057221 */ /* 0x002fe20000010000 */
[----:B------:R-:W-:Y:S01]  /*10380*/  UMOV UR7, 0x40000040 ;  /* 0x4000004000077882 */ /* 0x000fe20000000000 */
[----:B------:R-:W-:-:S02]  /*10390*/  IMAD.U32 R4, RZ, RZ, UR14 ;  /* 0x0000000eff047e24 */ /* 0x000fc4000f8e00ff */
[----:B0-----:R-:W-:Y:S01]  /*103a0*/  FADD.FTZ R2, R0, R3 ;  /* 0x0000000300027221 */ /* 0x001fe20000010000 */
[----:B------:R-:W-:Y:S01]  /*103b0*/  IMAD.MOV.U32 R3, RZ, RZ, RZ ;  /* 0x000000ffff037224 */ /* 0x000fe200078e00ff */
[----:B------:R-:W0:Y:S01]  /*103c0*/  SHFL.BFLY PT, R0, R5, 0x1, 0x1f ;  /* 0x0c201f0005007f89 */ /* 0x000e2200000e0000 */
[----:B------:R-:W-:Y:S01]  /*103d0*/  IMAD.U32 R234, RZ, RZ, UR8 ;  /* 0x00000008ffea7e24 */ /* 0x000fe2000f8e00ff */
[----:B------:R-:W-:Y:S02]  /*103e0*/  USEL UR36, UR36, URZ, UP0 ;  /* 0x0000003f24247287 */ /* 0x000fe40008000000 */
[----:B------:R-:W1:Y:S01]  /*103f0*/  SHFL.BFLY PT, R9, R2, 0x1, 0x1f ;  /* 0x0c201f0002097f89 */ /* 0x000e6200000e0000 */
[----:B0-----:R-:W-:Y:S01]  /*10400*/  FADD.FTZ R12, R5, R0 ;  /* 0x00000000050c7221 */ /* 0x001fe20000010000 */
[----:B------:R-:W-:Y:S02]  /*10410*/  IMAD.U32 R5, RZ, RZ, UR14 ;  /* 0x0000000eff057e24 */ /* 0x000fe4000f8e00ff */
[----:B------:R-:W-:-:S02]  /*10420*/  IMAD.MOV.U32 R0, RZ, RZ, -0x800000 ;  /* 0xff800000ff007424 */ /* 0x000fc400078e00ff */
[----:B-1----:R-:W-:Y:S01]  /*10430*/  FADD.FTZ R13, R2, R9 ;  /* 0x00000009020d7221 */ /* 0x002fe20000010000 */
[----:B------:R-:W-:Y:S01]  /*10440*/  FSETP.NE.FTZ.AND P0, PT, R12, RZ, PT ;  /* 0x000000ff0c00720b */ /* 0x000fe20003f15000 */
[----:B------:R-:W-:-:S03]  /*10450*/  IMAD.MOV.U32 R2, RZ, RZ, -0x800000 ;  /* 0xff800000ff027424 */ /* 0x000fc600078e00ff */
[----:B------:R-:W-:-:S09]  /*10460*/  FSETP.NE.FTZ.AND P2, PT, R13, RZ, PT ;  /* 0x000000ff0d00720b */ /* 0x000fd20003f55000 */
[----:B------:R-:W0:Y:S01]  /*10470*/  @P0 MUFU.LG2 R9, R12 ;  /* 0x0000000c00090308 */ /* 0x000e220000000c00 */
[----:B------:R-:W-:-:S07]  /*10480*/  @P0 FMUL.FTZ R4, R4, 0.69314718246459960938 ;  /* 0x3f31721804040820 */ /* 0x000fce0000410000 */
[----:B------:R-:W1:Y:S08]  /*10490*/  @P2 MUFU.LG2 R10, R13 ;  /* 0x0000000d000a2308 */ /* 0x000e700000000c00 */
[----:B------:R2:W3:Y:S01]  /*104a0*/  @P0 MUFU.RCP R8, R12 ;  /* 0x0000000c00080308 */ /* 0x0004e20000001000 */
[----:B0-----:R-:W-:-:S04]  /*104b0*/  @P0 FMUL.FTZ R9, R9, 0.69314718246459960938 ;  /* 0x3f31721809090820 */ /* 0x001fc80000410000 */
[----:B------:R-:W-:Y:S01]  /*104c0*/  @P0 FFMA.FTZ R0, R4, R7, R9 ;  /* 0x0000000704000223 */ /* 0x000fe20000010009 */
[----:B------:R-:W-:Y:S02]  /*104d0*/  PLOP3.LUT P0, PT, PT, PT, PT, 0x8, 0x0 ;  /* 0x000000000000781c */ /* 0x000fe40003f0e170 */
[----:B------:R-:W0:Y:S01]  /*104e0*/  @P2 MUFU.RCP R3, R13 ;  /* 0x0000000d00032308 */ /* 0x000e220000001000 */
[----:B--2---:R-:W-:Y:S01]  /*104f0*/  @P2 FMUL.FTZ R12, R5, 0.69314718246459960938 ;  /* 0x3f317218050c2820 */ /* 0x004fe20000410000 */
        /* <DEDUP_REMOVED lines=29> */
[----:B------:R-:W-:-:S06]  /*106d0*/  ULOP3.LUT UR5, UR5, UR4, URZ, 0x3c, !UPT ;  /* 0x0000000405057292 */ /* 0x000fcc000f8e3c3f */
[----:B------:R-:W-:Y:S01]  /*106e0*/  IMAD.U32 R16, RZ, RZ, UR5 ;  /* 0x00000005ff107e24 */ /* 0x000fe2000f8e00ff */
[----:B------:R-:W-:Y:S02]  /*106f0*/  WARPGROUP.DEPBAR.LE gsb0, 0x0 ;  /* 0x00008000000079c5 */ /* 0x000fe40000010000 */
[----:B------:R-:W-:-:S06]  /*10700*/  WARPGROUP.ARRIVE ;  /* 0x00000000000079c5 */ /* 0x000fcc0000000000 */
[----:B------:R-:W-:Y:S03]  /*10710*/  HGMMA.64x192x16.F32.BF16 R24, R176, gdesc[UR4].tnspB, R24, gsb0 ;  /* 0x42e00004b0187df0 */ /* 0x000fe60008001818 */
[----:B------:R-:W-:Y:S02]  /*10720*/  WARPGROUP.DEPBAR.LE gsb0, 0x0 ;  /* 0x00008000000079c5 */ /* 0x000fe40000010000 */
[----:B------:R1:W-:Y:S01]  /*10730*/  @!P1 SYNCS.ARRIVE.TRANS64.RED.A1T0 RZ, [R11+URZ], RZ ;  /* 0x000000ff0bff99a7 */ /* 0x0003e2000810043f */
[-C--:B---3--:R-:W-:Y:S01]  /*10740*/  FMUL.FTZ R24, R24, R8.reuse ;  /* 0x0000000818187220 */ /* 0x088fe20000410000 */
        /* <DEDUP_REMOVED lines=95> */
.L_x_2241:
        /* <DEDUP_REMOVED lines=17> */
[----:B------:R-:W-:Y:S01]  /*10e50*/  ULDC.64 UR24, c[0x0][0x208] ;  /* 0x0000820000187ab9 */ /* 0x000fe20000000a00 */
[----:B------:R-:W-:Y:S02]  /*10e60*/  R2UR UR21, R206 ;  /* 0x00000000ce1572ca */ /* 0x000fe400000e0000 */
[----:B------:R-:W-:Y:S02]  /*10e70*/  R2UR UR18, R23 ;  /* 0x00000000171272ca */ /* 0x000fe400000e0000 */
[----:B------:R-:W-:-:S02]  /*10e80*/  R2UR UR20, R209 ;  /* 0x00000000d11472ca */ /* 0x000fc400000e0000 */
[----:B------:R-:W-:-:S05]  /*10e90*/  R2UR UR23, R231 ;  /* 0x00000000e71772ca */ /* 0x000fca00000e0000 */
[----:B------:R-:W-:Y:S01]  /*10ea0*/  USHF.L.U64.HI UR16, UR19, 0x2, UR17 ;  /* 0x0000000213107899 */ /* 0x000fe20008010211 */
[----:B------:R-:W-:Y:S01]  /*10eb0*/  UMOV UR10, UR8 ;  /* 0x00000008000a7c82 */ /* 0x000fe20008000000 */
[----:B0-----:R-:W-:Y:S01]  /*10ec0*/  UMOV UR11, UR4 ;  /* 0x00000004000b7c82 */ /* 0x001fe20008000000 */
[----:B------:R-:W-:-:S04]  /*10ed0*/  USHF.L.U32 UR4, UR19, 0x2, URZ ;  /* 0x0000000213047899 */ /* 0x000fc8000800063f */
[----:B------:R-:W-:-:S04]  /*10ee0*/  UIADD3 UR9, UP0, UR4, UR14, URZ ;  /* 0x0000000e04097290 */ /* 0x000fc8000ff1e03f */
[----:B------:R-:W-:Y:S01]  /*10ef0*/  UIADD3.X UR12, UR16, UR15, URZ, UP0, !UPT ;  /* 0x0000000f100c7290 */ /* 0x000fe200087fe43f */
[----:B------:R-:W-:Y:S01]  /*10f00*/  BAR.SYNC.DEFER_BLOCKING 0x1, 0x100 ;  /* 0x0044000000007b1d */ /* 0x000fe20000010000 */
[----:B--2---:R-:W-:-:S03]  /*10f10*/  IMAD.WIDE R4, R3, R4, UR10 ;  /* 0x0000000a03047e25 */ /* 0x004fc6000f8e0204 */
        /* <DEDUP_REMOVED lines=22> */
[----:B------:R-:W-:Y:S01]  /*11080*/  LOP3.LUT R7, R8, 0x380, RZ, 0xc0, !PT ;  /* 0x0000038008077812 */ /* 0x000fe200078ec0ff */
[--C-:B------:R-:W-:Y:S01]  /*11090*/  IMAD.X R131, RZ, RZ, R5.reuse, P6 ;  /* 0x000000ffff837224 */ /* 0x100fe200030e0605 */
[----:B------:R-:W-:Y:S01]  /*110a0*/  LOP3.LUT R4, R3, R4, RZ, 0x3c, !PT ;  /* 0x0000000403047212 */ /* 0x000fe200078e3cff */
[----:B------:R-:W-:Y:S01]  /*110b0*/  IMAD.X R9, RZ, RZ, R5, P5 ;  /* 0x000000ffff097224 */ /* 0x000fe200028e0605 */
[----:B------:R-:W-:-:S02]  /*110c0*/  LOP3.LUT R3, R6, 0x380, RZ, 0xc0, !PT ;  /* 0x0000038006037812 */ /* 0x000fc400078ec0ff */
[----:B------:R-:W-:Y:S02]  /*110d0*/  SHF.R.U64 R7, R7, 0x3, RZ ;  /* 0x0000000307077819 */ /* 0x000fe400000012ff */
[----:B------:R-:W-:Y:S02]  /*110e0*/  SHF.R.U64 R3, R3, 0x3, RZ ;  /* 0x0000000303037819 */ /* 0x000fe400000012ff */
[----:B------:R-:W-:Y:S02]  /*110f0*/  LOP3.LUT R12, R7, R8, RZ, 0x3c, !PT ;  /* 0x00000008070c7212 */ /* 0x000fe400078e3cff */
[----:B------:R-:W-:Y:S02]  /*11100*/  LOP3.LUT R8, R137, 0x380, RZ, 0xc0, !PT ;  /* 0x0000038089087812 */ /* 0x000fe400078ec0ff */
[----:B------:R-:W-:Y:S02]  /*11110*/  LOP3.LUT R18, R133, 0x380, RZ, 0xc0, !PT ;  /* 0x0000038085127812 */ /* 0x000fe400078ec0ff */
[----:B------:R-:W-:-:S02]  /*11120*/  LOP3.LUT R10, R3, R6, RZ, 0x3c, !PT ;  /* 0x00000006030a7212 */ /* 0x000fc400078e3cff */
        /* <DEDUP_REMOVED lines=15> */
[----:B------:R-:W-:Y:S02]  /*11220*/  LOP3.LUT R3, R128, 0x380, RZ, 0xc0, !PT ;  /* 0x0000038080037812 */ /* 0x000fe400078ec0ff */
[----:B------:R-:W-:Y:S02]  /*11230*/  LOP3.LUT R14, R14, R17, RZ, 0x3c, !PT ;  /* 0x000000110e0e7212 */ /* 0x000fe400078e3cff */
[----:B------:R-:W-:-:S02]  /*11240*/  SHF.R.U64 R8, R8, 0x3, RZ ;  /* 0x0000000308087819 */ /* 0x000fc400000012ff */
[----:B------:R-:W-:Y:S02]  /*11250*/  SHF.R.U64 R18, R18, 0x3, RZ ;  /* 0x0000000312127819 */ /* 0x000fe400000012ff */
[----:B------:R-:W-:Y:S02]  /*11260*/  LOP3.LUT R92, R6, R135, RZ, 0x3c, !PT ;  /* 0x00000087065c7212 */ /* 0x000fe400078e3cff */
[----:B------:R-:W-:Y:S02]  /*11270*/  LOP3.LUT R94, R7, R94, RZ, 0x3c, !PT ;  /* 0x0000005e075e7212 */ /* 0x000fe400078e3cff */
[----:B------:R-:W-:Y:S02]  /*11280*/  MOV R17, R4 ;  /* 0x0000000400117202 */ /* 0x000fe40000000f00 */
[----:B------:R-:W-:Y:S02]  /*11290*/  SHF.R.U64 R3, R3, 0x3, RZ ;  /* 0x0000000303037819 */ /* 0x000fe400000012ff */
[----:B------:R-:W-:-:S02]  /*112a0*/  F2FP.BF16.F32.PACK_AB R4, R25, R24 ;  /* 0x000000181904723e */ /* 0x000fc400000010ff */
        /* <DEDUP_REMOVED lines=14> */
[----:B------:R-:W-:Y:S01]  /*11390*/  MOV R132, R88 ;  /* 0x0000005800847202 */ /* 0x000fe20000000f00 */
[----:B------:R1:W-:Y:S01]  /*113a0*/  STSM.16.M88.4 [R135], R12 ;  /* 0x0000000c87007844 */ /* 0x0003e20000000200 */
[----:B------:R-:W-:Y:S02]  /*113b0*/  MOV R22, R90 ;  /* 0x0000005a00167202 */ /* 0x000fe40000000f00 */
[----:B------:R-:W-:Y:S02]  /*113c0*/  MOV R18, R92 ;  /* 0x0000005c00127202 */ /* 0x000fe40000000f00 */
[----:B------:R-:W-:Y:S02]  /*113d0*/  MOV R3, R94 ;  /* 0x0000005e00037202 */ /* 0x000fe40000000f00 */
[----:B------:R-:W-:-:S02]  /*113e0*/  F2FP.BF16.F32.PACK_AB R88, R41, R40 ;  /* 0x000000282958723e */ /* 0x000fc400000010ff */
[----:B------:R-:W-:Y:S02]  /*113f0*/  F2FP.BF16.F32.PACK_AB R89, R43, R42 ;  /* 0x0000002a2b59723e */ /* 0x000fe400000010ff */
[----:B------:R-:W-:Y:S02]  /*11400*/  F2FP.BF16.F32.PACK_AB R90, R45, R44 ;  /* 0x0000002c2d5a723e */ /* 0x000fe400000010ff */
[----:B------:R-:W-:Y:S02]  /*11410*/  F2FP.BF16.F32.PACK_AB R91, R47, R46 ;  /* 0x0000002e2f5b723e */ /* 0x000fe400000010ff */
[----:B------:R-:W-:Y:S02]  /*11420*/  F2FP.BF16.F32.PACK_AB R92, R49, R48 ;  /* 0x00000030315c723e */ /* 0x000fe400000010ff */
[----:B------:R-:W-:Y:S01]  /*11430*/  F2FP.BF16.F32.PACK_AB R93, R51, R50 ;  /* 0x00000032335d723e */ /* 0x000fe200000010ff */
[----:B------:R2:W-:Y:S01]  /*11440*/  STSM.16.M88.4 [R134], R88 ;  /* 0x0000005886007844 */ /* 0x0005e20000000200 */
[----:B------:R-:W-:-:S02]  /*11450*/  F2FP.BF16.F32.PACK_AB R94, R53, R52 ;  /* 0x00000034355e723e */ /* 0x000fc400000010ff */
[----:B------:R-:W-:Y:S02]  /*11460*/  F2FP.BF16.F32.PACK_AB R95, R55, R54 ;  /* 0x00000036375f723e */ /* 0x000fe400000010ff */
[----:B0-----:R-:W-:Y:S02]  /*11470*/  MOV R17, R8 ;  /* 0x0000000800117202 */ /* 0x001fe40000000f00 */
[----:B------:R-:W-:Y:S01]  /*11480*/  F2FP.BF16.F32.PACK_AB R4, R57, R56 ;  /* 0x000000383904723e */ /* 0x000fe200000010ff */
[----:B------:R0:W-:Y:S01]  /*11490*/  STSM.16.M88.4 [R133], R92 ;  /* 0x0000005c85007844 */ /* 0x0001e20000000200 */
[----:B------:R-:W-:Y:S02]  /*114a0*/  F2FP.BF16.F32.PACK_AB R5, R59, R58 ;  /* 0x0000003a3b05723e */ /* 0x000fe400000010ff */
[----:B------:R-:W-:Y:S02]  /*114b0*/  F2FP.BF16.F32.PACK_AB R6, R61, R60 ;  /* 0x0000003c3d06723e */ /* 0x000fe400000010ff */
[----:B------:R-:W-:-:S02]  /*114c0*/  F2FP.BF16.F32.PACK_AB R7, R63, R62 ;  /* 0x0000003e3f07723e */ /* 0x000fc400000010ff */
[----:B------:R-:W-:Y:S02]  /*114d0*/  F2FP.BF16.F32.PACK_AB R8, R65, R64 ;  /* 0x000000404108723e */ /* 0x000fe400000010ff */
[----:B------:R-:W-:Y:S01]  /*114e0*/  F2FP.BF16.F32.PACK_AB R9, R67, R66 ;  /* 0x000000424309723e */ /* 0x000fe200000010ff */
[----:B------:R3:W-:Y:S01]  /*114f0*/  STSM.16.M88.4 [R132], R4 ;  /* 0x0000000484007844 */ /* 0x0007e20000000200 */
[----:B------:R-:W-:Y:S02]  /*11500*/  F2FP.BF16.F32.PACK_AB R10, R69, R68 ;  /* 0x00000044450a723e */ /* 0x000fe400000010ff */
[----:B------:R-:W-:Y:S02]  /*11510*/  F2FP.BF16.F32.PACK_AB R11, R71, R70 ;  /* 0x00000046470b723e */ /* 0x000fe400000010ff */
[----:B-1----:R-:W-:Y:S02]  /*11520*/  F2FP.BF16.F32.PACK_AB R12, R73, R72 ;  /* 0x00000048490c723e */ /* 0x002fe400000010ff */
[----:B------:R-:W-:Y:S01]  /*11530*/  F2FP.BF16.F32.PACK_AB R13, R75, R74 ;  /* 0x0000004a4b0d723e */ /* 0x000fe200000010ff */
[----:B------:R-:W-:Y:S01]  /*11540*/  STSM.16.M88.4 [R22], R8 ;  /* 0x0000000816007844 */ /* 0x000fe20000000200 */
[----:B------:R-:W-:-:S02]  /*11550*/  F2FP.BF16.F32.PACK_AB R14, R77, R76 ;  /* 0x0000004c4d0e723e */ /* 0x000fc400000010ff */
[----:B------:R-:W-:Y:S02]  /*11560*/  F2FP.BF16.F32.PACK_AB R15, R79, R78 ;  /* 0x0000004e4f0f723e */ /* 0x000fe400000010ff */
[----:B--2---:R-:W-:Y:S02]  /*11570*/  F2FP.BF16.F32.PACK_AB R88, R81, R80 ;  /* 0x000000505158723e */ /* 0x004fe400000010ff */
[----:B------:R-:W-:Y:S01]  /*11580*/  F2FP.BF16.F32.PACK_AB R89, R83, R82 ;  /* 0x000000525359723e */ /* 0x000fe200000010ff */
[----:B------:R-:W-:Y:S01]  /*11590*/  STSM.16.M88.4 [R18], R12 ;  /* 0x0000000c12007844 */ /* 0x000fe20000000200 */
[----:B------:R-:W-:Y:S02]  /*115a0*/  F2FP.BF16.F32.PACK_AB R90, R85, R84 ;  /* 0x00000054555a723e */ /* 0x000fe400000010ff */
[----:B------:R-:W-:Y:S02]  /*115b0*/  F2FP.BF16.F32.PACK_AB R91, R87, R86 ;  /* 0x00000056575b723e */ /* 0x000fe400000010ff */
[----:B------:R-:W-:-:S02]  /*115c0*/  MOV R126, R126 ;  /* 0x0000007e007e7202 */ /* 0x000fc40000000f00 */
[----:B0-----:R-:W-:Y:S01]  /*115d0*/  F2FP.BF16.F32.PACK_AB R92, R21, R20 ;  /* 0x00000014155c723e */ /* 0x001fe200000010ff */
[----:B------:R0:W-:Y:S01]  /*115e0*/  STSM.16.M88.4 [R3], R88 ;  /* 0x0000005803007844 */ /* 0x0001e20000000200 */
[----:B------:R-:W-:Y:S02]  /*115f0*/  F2FP.BF16.F32.PACK_AB R93, R123, R122 ;  /* 0x0000007a7b5d723e */ /* 0x000fe400000010ff */
[----:B------:R-:W-:Y:S02]  /*11600*/  F2FP.BF16.F32.PACK_AB R94, R121, R120 ;  /* 0x00000078795e723e */ /* 0x000fe400000010ff */
[----:B------:R-:W-:Y:S02]  /*11610*/  F2FP.BF16.F32.PACK_AB R95, R125, R124 ;  /* 0x0000007c7d5f723e */ /* 0x000fe400000010ff */
[----:B------:R-:W-:Y:S02]  /*11620*/  MOV R128, R128 ;  /* 0x0000008000807202 */ /* 0x000fe40000000f00 */
[----:B---3--:R-:W-:Y:S01]  /*11630*/  F2FP.BF16.F32.PACK_AB R4, R97, R96 ;  /* 0x000000606104723e */ /* 0x008fe200000010ff */
[----:B------:R-:W-:Y:S01]  /*11640*/  STSM.16.M88.4 [R126], R92 ;  /* 0x0000005c7e007844 */ /* 0x000fe20000000200 */
[----:B------:R-:W-:-:S02]  /*11650*/  F2FP.BF16.F32.PACK_AB R5, R99, R98 ;  /* 0x000000626305723e */ /* 0x000fc400000010ff */
[----:B------:R-:W-:Y:S02]  /*11660*/  F2FP.BF16.F32.PACK_AB R6, R101, R100 ;  /* 0x000000646506723e */ /* 0x000fe400000010ff */
[----:B------:R-:W-:Y:S01]  /*11670*/  F2FP.BF16.F32.PACK_AB R7, R103, R102 ;  /* 0x000000666707723e */ /* 0x000fe200000010ff */
[----:B0-----:R-:W-:Y:S01]  /*11680*/  IMAD.U32 R88, RZ, RZ, UR9 ;  /* 0x00000009ff587e24 */ /* 0x001fe2000f8e00ff */
[----:B------:R-:W-:Y:S01]  /*11690*/  MOV R130, R130 ;  /* 0x0000008200827202 */ /* 0x000fe20000000f00 */
[----:B------:R-:W-:Y:S01]  /*116a0*/  IMAD.U32 R89, RZ, RZ, UR12 ;  /* 0x0000000cff597e24 */ /* 0x000fe2000f8e00ff */
[----:B------:R-:W-:Y:S01]  /*116b0*/  F2FP.BF16.F32.PACK_AB R8, R105, R104 ;  /* 0x000000686908723e */ /* 0x000fe200000010ff */
[----:B------:R-:W-:Y:S01]  /*116c0*/  STSM.16.M88.4 [R128], R4 ;  /* 0x0000000480007844 */ /* 0x000fe20000000200 */
[----:B------:R-:W-:Y:S01]  /*116d0*/  F2FP.BF16.F32.PACK_AB R9, R107, R106 ;  /* 0x0000006a6b09723e */ /* 0x000fe200000010ff */
[----:B------:R-:W-:Y:S01]  /*116e0*/  ULDC.64 UR12, c[0x0][0xc08] ;  /* 0x00030200000c7ab9 */ /* 0x000fe20000000a00 */
[----:B------:R-:W-:-:S02]  /*116f0*/  F2FP.BF16.F32.PACK_AB R10, R109, R108 ;  /* 0x0000006c6d0a723e */ /* 0x000fc400000010ff */
[----:B------:R-:W-:Y:S02]  /*11700*/  F2FP.BF16.F32.PACK_AB R11, R111, R110 ;  /* 0x0000006e6f0b723e */ /* 0x000fe400000010ff */
[----:B------:R-:W-:Y:S02]  /*11710*/  F2FP.BF16.F32.PACK_AB R12, R113, R112 ;  /* 0x00000070710c723e */ /* 0x000fe400000010ff */
[----:B------:R-:W-:Y:S01]  /*11720*/  F2FP.BF16.F32.PACK_AB R13, R115, R114 ;  /* 0x00000072730d723e */ /* 0x000fe200000010ff */
[----:B------:R-:W-:Y:S01]  /*11730*/  STSM.16.M88.4 [R130], R8 ;  /* 0x0000000882007844 */ /* 0x000fe20000000200 */
[----:B------:R-:W-:Y:S02]  /*11740*/  F2FP.BF16.F32.PACK_AB R14, R117, R116 ;  /* 0x00000074750e723e */ /* 0x000fe400000010ff */
[----:B------:R-:W-:Y:S02]  /*11750*/  F2FP.BF16.F32.PACK_AB R15, R119, R118 ;  /* 0x00000076770f723e */ /* 0x000fe400000010ff */
[----:B------:R-:W-:-:S03]  /*11760*/  ISETP.NE.U32.AND P0, PT, RZ, UR14, PT ;  /* 0x0000000eff007c0c */ /* 0x000fc6000bf05070 */
[----:B------:R0:W-:Y:S01]  /*11770*/  STSM.16.M88.4 [R17], R12 ;  /* 0x0000000c11007844 */ /* 0x0001e20000000200 */
[----:B------:R-:W-:Y:S01]  /*11780*/  BAR.SYNC.DEFER_BLOCKING 0x1, 0x100 ;  /* 0x0044000000007b1d */ /* 0x000fe20000010000 */
[----:B------:R-:W-:-:S07]  /*11790*/  ISETP.NE.AND.EX P0, PT, RZ, UR15, PT, P0 ;  /* 0x0000000fff007c0c */ /* 0x000fce000bf05300 */
[----:B0-----:R-:W0:Y:S06]  /*117a0*/  LDC R17, c[0x0][0xbe8] ;  /* 0x0002fa00ff117b82 */ /* 0x001e2c0000000800 */
[----:B------:R-:W2:Y:S01]  /*117b0*/  @P0 LDG.E R3, desc[UR24][R88.64] ;  /* 0x0000001858030981 */ /* 0x000ea2000c1e1900 */
[----:B------:R-:W-:-:S04]  /*117c0*/  UISETP.NE.U32.AND UP0, UPT, UR12, URZ, UPT ;  /* 0x0000003f0c00728c */ /* 0x000fc8000bf05070 */
[----:B------:R-:W-:-:S06]  /*117d0*/  UISETP.NE.AND.EX UP0, UPT, UR13, URZ, UPT, UP0 ;  /* 0x0000003f0d00728c */ /* 0x000fcc000bf05300 */
[----:B------:R-:W-:Y:S02]  /*117e0*/  PLOP3.LUT P4, PT, PT, PT, UP0, 0x80, 0x0 ;  /* 0x000000000000781c */ /* 0x000fe40003f8f008 */
[----:B0-----:R-:W-:-:S03]  /*117f0*/  ISETP.NE.AND P1, PT, R17, 0x1, PT ;  /* 0x000000011100780c */ /* 0x001fc60003f25270 */
[----:B------:R-:W-:-:S03]  /*11800*/  @UP0 UIADD3 UR12, UP1, UR4, UR12, URZ ;  /* 0x0000000c040c0290 */ /* 0x000fc6000ff3e03f */
[----:B------:R-:W-:Y:S01]  /*11810*/  ULDC UR4, c[0x0][0xa88] ;  /* 0x0002a20000047ab9 */ /* 0x000fe20000000800 */
[----:B------:R-:W-:Y:S01]  /*11820*/  @UP0 UIADD3.X UR13, UR16, UR13, URZ, UP1, !UPT ;  /* 0x0000000d100d0290 */ /* 0x000fe20008ffe43f */
[----:B------:R-:W-:Y:S01]  /*11830*/  IMAD.U32 R6, RZ, RZ, UR4 ;  /* 0x00000004ff067e24 */ /* 0x000fe2000f8e00ff */
[----:B------:R-:W-:Y:S01]  /*11840*/  UISETP.NE.AND UP0, UPT, UR21, URZ, UPT ;  /* 0x0000003f1500728c */ /* 0x000fe2000bf05270 */
[----:B------:R-:W-:Y:S01]  /*11850*/  IMAD.U32 R4, RZ, RZ, UR12 ;  /* 0x0000000cff047e24 */ /* 0x000fe2000f8e00ff */
[----:B------:R-:W-:Y:S02]  /*11860*/  ULDC UR4, c[0x0][0xad4] ;  /* 0x0002b50000047ab9 */ /* 0x000fe40000000800 */
[----:B------:R-:W0:Y:S01]  /*11870*/  @P1 LDC R7, c[0x0][0xbec] ;  /* 0x0002fb00ff071b82 */ /* 0x000e220000000800 */
[----:B------:R-:W-:Y:S01]  /*11880*/  USEL UR4, UR21, UR4, UP0 ;  /* 0x0000000415047287 */ /* 0x000fe20008000000 */
[----:B------:R-:W-:Y:S01]  /*11890*/  IMAD.U32 R5, RZ, RZ, UR13 ;  /* 0x0000000dff057e24 */ /* 0x000fe2000f8e00ff */
[----:B------:R-:W-:-:S02]  /*118a0*/  UMOV UR22, 0x9b8 ;  /* 0x000009b800167882 */ /* 0x000fc40000000000 */
[----:B------:R-:W-:-:S03]  /*118b0*/  UISETP.GT.AND UP1, UPT, UR4, 0x1, UPT ;  /* 0x000000010400788c */ /* 0x000fc6000bf24270 */
[----:B------:R-:W1:Y:S01]  /*118c0*/  @P1 LDC R9, c[0x0][0xbf0] ;  /* 0x0002fc00ff091b82 */ /* 0x000e620000000800 */
[----:B------:R-:W-:Y:S01]  /*118d0*/  USEL UR22, UR22, 0x978, UP1 ;  /* 0x0000097816167887 */ /* 0x000fe20008800000 */
[----:B------:R-:W-:Y:S01]  /*118e0*/  VIADD R14, R204, UR18 ;  /* 0x00000012cc0e7c36 */ /* 0x000fe20008000000 */
[----:B------:R-:W-:Y:S01]  /*118f0*/  UISETP.NE.U32.AND UP0, UPT, UR14, URZ, UPT ;  /* 0x0000003f0e00728c */ /* 0x000fe2000bf05070 */
[----:B------:R0:W5:Y:S01]  /*11900*/  @P4 LDG.E R6, desc[UR24][R4.64] ;  /* 0x0000001804064981 */ /* 0x000162000c1e1900 */
[----:B------:R-:W-:Y:S01]  /*11910*/  UMOV UR4, URZ ;  /* 0x0000003f00047c82 */ /* 0x000fe20008000000 */
[----:B------:R-:W-:Y:S02]  /*11920*/  USEL UR20, UR20, URZ, UP1 ;  /* 0x0000003f14147287 */ /* 0x000fe40008800000 */
[----:B------:R-:W-:-:S04]  /*11930*/  UISETP.NE.AND.EX UP0, UPT, UR15, URZ, UPT, UP0 ;  /* 0x0000003f0f00728c */ /* 0x000fc8000bf05300 */
        /* <DEDUP_REMOVED lines=9> */
[----:B------:R-:W-:Y:S02]  /*119d0*/  UIMAD.WIDE.U32 UR24, UR18, UR20, URZ ;  /* 0x00000014121872a5 */ /* 0x000fe4000f8e003f */
[----:B------:R-:W-:Y:S02]  /*119e0*/  UIMAD.WIDE.U32 UR12, UR16, UR9, URZ ;  /* 0x00000009100c72a5 */ /* 0x000fe4000f8e003f */
[----:B------:R-:W-:Y:S02]  /*119f0*/  UIMAD UR18, UR19, UR20, URZ ;  /* 0x00000014131272a4 */ /* 0x000fe4000f8e023f */
[----:B------:R-:W-:Y:S01]  /*11a00*/  UIMAD UR17, UR16, UR21, UR17 ;  /* 0x00000015101172a4 */ /* 0x000fe2000f8e0211 */
[----:B------:R-:W-:Y:S01]  /*11a10*/  IMAD.U32 R5, RZ, RZ, UR25 ;  /* 0x00000019ff057e24 */ /* 0x000fe2000f8e00ff */
[----:B------:R-:W-:Y:S02]  /*11a20*/  UIADD3 UR18, UR25, UR18, URZ ;  /* 0x0000001219127290 */ /* 0x000fe4000fffe03f */
[----:B------:R-:W-:-:S02]  /*11a30*/  UIADD3 UR23, UR15, UR23, URZ ;  /* 0x000000170f177290 */ /* 0x000fc4000fffe03f */
[----:B------:R-:W-:Y:S02]  /*11a40*/  UIADD3 UR17, UR13, UR17, URZ ;  /* 0x000000110d117290 */ /* 0x000fe4000fffe03f */
[----:B------:R-:W-:Y:S01]  /*11a50*/  IMAD.U32 R10, RZ, RZ, UR18 ;  /* 0x00000012ff0a7e24 */ /* 0x000fe2000f8e00ff */
[----:B--2---:R-:W-:Y:S01]  /*11a60*/  @P0 R2UR UR4, R3 ;  /* 0x00000000030402ca */ /* 0x004fe200000e0000 */
[----:B------:R-:W-:Y:S01]  /*11a70*/  IMAD.MOV.U32 R3, RZ, RZ, R14 ;  /* 0x000000ffff037224 */ /* 0x000fe200078e000e */
[----:B-1----:R-:W-:Y:S01]  /*11a80*/  @P1 SHF.R.U32.HI R3, RZ, R9, R4 ;  /* 0x00000009ff031219 */ /* 0x002fe20000011604 */
[----:B------:R-:W-:-:S03]  /*11a90*/  IMAD.U32 R4, RZ, RZ, UR24 ;  /* 0x00000018ff047e24 */ /* 0x000fc6000f8e00ff */
[--C-:B------:R-:W-:Y:S01]  /*11aa0*/  SHF.R.S32.HI R5, RZ, 0x1f, R3.reuse ;  /* 0x0000001fff057819 */ /* 0x100fe20000011403 */
[----:B------:R-:W-:-:S04]  /*11ab0*/  IMAD.MOV R8, RZ, RZ, -R3 ;  /* 0x000000ffff087224 */ /* 0x000fc800078e0a03 */
[----:B------:R-:W-:Y:S02]  /*11ac0*/  IMAD R7, R17, R8, R14 ;  /* 0x0000000811077224 */ /* 0x000fe400078e020e */
[----:B------:R-:W-:Y:S02]  /*11ad0*/  UIADD3 UR14, UP0, UP2, UR12, UR14, UR4 ;  /* 0x0000000e0c0e7290 */ /* 0x000fe4000fa1e004 */
[----:B------:R-:W-:Y:S01]  /*11ae0*/  USHF.R.S32.HI UR16, URZ, 0x1f, UR4 ;  /* 0x0000001f3f107899 */ /* 0x000fe20008011404 */
[----:B------:R-:W-:-:S03]  /*11af0*/  ULDC.64 UR12, c[0x0][UR22+0x210] ;  /* 0x00008400160c7abb */ /* 0x000fc60008000a00 */
[----:B------:R-:W-:Y:S01]  /*11b00*/  IADD3 R4, P2, P3, R3, UR14, R4 ;  /* 0x0000000e03047c10 */ /* 0x000fe2000fb5e004 */
[----:B------:R-:W-:Y:S01]  /*11b10*/  UIADD3.X UR14, UR17, UR23, UR16, UP0, UP2 ;  /* 0x00000017110e7290 */ /* 0x000fe200087e4410 */
[----:B------:R-:W-:Y:S01]  /*11b20*/  SHF.R.S32.HI R3, RZ, 0x1f, R7 ;  /* 0x0000001fff037819 */ /* 0x000fe20000011407 */
[----:B------:R-:W-:-:S04]  /*11b30*/  IMAD R8, R7, UR13, RZ ;  /* 0x0000000d07087c24 */ /* 0x000fc8000f8e02ff */
[----:B------:R-:W-:Y:S01]  /*11b40*/  IADD3.X R5, R5, UR14, R10, P2, P3 ;  /* 0x0000000e05057c10 */ /* 0x000fe200097e640a */
[----:B------:R-:W-:Y:S01]  /*11b50*/  IMAD R3, R3, UR12, R8 ;  /* 0x0000000c03037c24 */ /* 0x000fe2000f8e0208 */
        /* <DEDUP_REMOVED lines=13> */
.L_x_2274:
[----:B------:R-:W2:Y:S01]  /*11c30*/  LDL R3, [R1+0x48] ;  /* 0x0000480001037983 */ /* 0x000ea20000100800 */
[----:B------:R-:W-:Y:S02]  /*11c40*/  R2UR UR12, R23 ;  /* 0x00000000170c72ca */ /* 0x000fe400000e0000 */
[----:B------:R-:W-:Y:S01]  /*11c50*/  LOP3.LUT P0, RZ, R235, 0x3, RZ, 0xc0, !PT ;  /* 0x00000003ebff7812 */ /* 0x000fe2000780c0ff */
[----:B------:R-:W-:Y:S04]  /*11c60*/  SHFL.IDX PT, R4, R7, RZ, 0x1c1f ;  /* 0x001c1fff07047589 */ /* 0x000fe800000e0000 */
[----:B------:R-:W0:Y:S04]  /*11c70*/  SHFL.IDX PT, R5, R10, RZ, 0x1c1f ;  /* 0x001c1fff0a057589 */ /* 0x000e2800000e0000 */
[----:B------:R-:W-:Y:S04]  /*11c80*/  SHFL.IDX PT, R8, R7, 0x1, 0x1c1f ;  /* 0x003c1f0007087f89 */ /* 0x000fe800000e0000 */
[----:B------:R-:W1:Y:S01]  /*11c90*/  SHFL.IDX PT, R9, R10, 0x1, 0x1c1f ;  /* 0x003c1f000a097f89 */ /* 0x000e6200000e0000 */
[----:B--2---:R-:W-:Y:S01]  /*11ca0*/  VIADD R12, R3, UR12 ;  /* 0x0000000c030c7c36 */ /* 0x004fe20008000000 */
[----:B------:R-:W-:Y:S01]  /*11cb0*/  ULDC.64 UR12, c[0x0][0x208] ;  /* 0x00008200000c7ab9 */ /* 0x000fe20000000a00 */
[----:B-----5:R-:W-:-:S02]  /*11cc0*/  IMAD R3, R6, R17, RZ ;  /* 0x0000001106037224 */ /* 0x020fc400078e02ff */
[----:B------:R-:W-:-:S03]  /*11cd0*/  VIADD R6, R12, 0x8 ;  /* 0x000000080c067836 */ /* 0x000fc60000000000 */
[-C--:B------:R-:W-:Y:S02]  /*11ce0*/  ISETP.GE.OR P2, PT, R12, R3.reuse, P0 ;  /* 0x000000030c00720c */ /* 0x080fe40000746670 */
[----:B------:R-:W-:-:S11]  /*11cf0*/  ISETP.GE.OR P0, PT, R6, R3, P0 ;  /* 0x000000030600720c */ /* 0x000fd60000706670 */
[----:B0-----:R0:W-:Y:S04]  /*11d00*/  @!P2 ST.E desc[UR12][R4.64], R0 ;  /* 0x000000000400a985 */ /* 0x0011e8000c10190c */
[----:B-1----:R0:W-:Y:S01]  /*11d10*/  @!P0 ST.E desc[UR12][R8.64], R2 ;  /* 0x0000000208008985 */ /* 0x0021e2000c10190c */
[----:B------:R-:W-:-:S13]  /*11d20*/  PLOP3.LUT P0, PT, PT, PT, UP1, 0x80, 0x0 ;  /* 0x000000000000781c */ /* 0x000fda0003f0f018 */
[----:B0-----:R-:W-:Y:S05]  /*11d30*/  @P0 BRA `(.L_x_2275) ;  /* 0x0000000c00640947 */ /* 0x001fea0003800000 */
[----:B------:R-:W-:Y:S01]  /*11d40*/  IMAD.SHL.U32 R63, R205, 0x8, RZ ;  /* 0x00000008cd3f7824 */ /* 0x000fe200078e00ff */
[----:B------:R-:W0:Y:S01]  /*11d50*/  @P1 LDC R57, c[0x0][0xbec] ;  /* 0x0002fb00ff391b82 */ /* 0x000e220000000800 */
[----:B------:R-:W-:Y:S01]  /*11d60*/  IMAD.MOV.U32 R5, RZ, RZ, 0x2 ;  /* 0x00000002ff057424 */ /* 0x000fe200078e00ff */
[----:B------:R-:W-:Y:S01]  /*11d70*/  ULDC.64 UR12, c[0x0][0x208] ;  /* 0x00008200000c7ab9 */ /* 0x000fe20000000a00 */
[----:B------:R-:W-:Y:S01]  /*11d80*/  IMAD R4, R232, 0x40, R63 ;  /* 0x00000040e8047824 */ /* 0x000fe200078e023f */
[----:B------:R-:W-:Y:S01]  /*11d90*/  R2UR UR17, R23 ;  /* 0x00000000171172ca */ /* 0x000fe200000e0000 */
        /* <DEDUP_REMOVED lines=84> */
[----:B------:R-:W-:Y:S01]  /*122e0*/  UIADD3 UR11, UR11, UR12, URZ ;  /* 0x0000000c0b0b7290 */ /* 0x000fe2000fffe03f */
[----:B------:R-:W-:-:S02]  /*122f0*/  VIADD R18, R0, UR17 ;  /* 0x0000001100127c36 */ /* 0x000fc40008000000 */
[----:B------:R-:W-:Y:S02]  /*12300*/  ULDC.64 UR12, c[0x0][0xae8] ;  /* 0x0002ba00000c7ab9 */ /* 0x000fe40000000a00 */
[----:B------:R-:W-:Y:S01]  /*12310*/  UIMAD.WIDE.U32 UR10, UR18, UR12, UR10 ;  /* 0x0000000c120a72a5 */ /* 0x000fe2000f8e000a */
[----:B0-----:R-:W-:Y:S01]  /*12320*/  @P1 IMAD.HI.U32 R0, R18, R57, RZ ;  /* 0x0000003912001227 */ /* 0x001fe200078e00ff */
[----:B------:R-:W-:Y:S02]  /*12330*/  USHF.R.S32.HI UR4, URZ, 0x1f, UR9 ;  /* 0x0000001f3f047899 */ /* 0x000fe40008011409 */
[----:B------:R-:W-:Y:S01]  /*12340*/  UIMAD UR11, UR18, UR13, UR11 ;  /* 0x0000000d120b72a4 */ /* 0x000fe2000f8e020b */
[----:B------:R-:W-:Y:S02]  /*12350*/  IMAD.MOV.U32 R59, RZ, RZ, R18 ;  /* 0x000000ffff3b7224 */ /* 0x000fe400078e0012 */
[----:B------:R-:W-:Y:S01]  /*12360*/  ULDC.64 UR12, c[0x0][0xaf0] ;  /* 0x0002bc00000c7ab9 */ /* 0x000fe20000000a00 */
[----:B-1----:R-:W-:Y:S01]  /*12370*/  @P1 SHF.R.U32.HI R59, RZ, R61, R0 ;  /* 0x0000003dff3b1219 */ /* 0x002fe20000011600 */
[----:B------:R-:W-:-:S02]  /*12380*/  UIMAD UR4, UR4, UR12, URZ ;  /* 0x0000000c040472a4 */ /* 0x000fc4000f8e023f */
[----:B------:R-:W-:Y:S01]  /*12390*/  UIMAD.WIDE.U32 UR10, UR9, UR12, UR10 ;  /* 0x0000000c090a72a5 */ /* 0x000fe2000f8e000a */
[--C-:B------:R-:W-:Y:S01]  /*123a0*/  SHF.R.S32.HI R0, RZ, 0x1f, R59.reuse ;  /* 0x0000001fff007819 */ /* 0x100fe2000001143b */
[----:B------:R-:W-:Y:S01]  /*123b0*/  UIMAD UR4, UR9, UR13, UR4 ;  /* 0x0000000d090472a4 */ /* 0x000fe2000f8e0204 */
[----:B------:R-:W-:Y:S02]  /*123c0*/  IMAD.MOV R2, RZ, RZ, -R59 ;  /* 0x000000ffff027224 */ /* 0x000fe400078e0a3b */
[----:B------:R-:W-:Y:S01]  /*123d0*/  ULDC.64 UR12, c[0x0][0xae0] ;  /* 0x0002b800000c7ab9 */ /* 0x000fe20000000a00 */
[----:B------:R-:W-:Y:S01]  /*123e0*/  UIADD3 UR4, UR11, UR4, URZ ;  /* 0x000000040b047290 */ /* 0x000fe2000fffe03f */
[----:B------:R-:W-:Y:S02]  /*123f0*/  IMAD R0, R0, UR12, RZ ;  /* 0x0000000c00007c24 */ /* 0x000fe4000f8e02ff */
[----:B------:R-:W-:Y:S02]  /*12400*/  IMAD R17, R17, R2, R18 ;  /* 0x0000000211117224 */ /* 0x000fe400078e0212 */
[----:B------:R-:W-:-:S02]  /*12410*/  IMAD.U32 R57, RZ, RZ, UR11 ;  /* 0x0000000bff397e24 */ /* 0x000fc4000f8e00ff */
[----:B------:R-:W-:Y:S01]  /*12420*/  IMAD.U32 R56, RZ, RZ, UR10 ;  /* 0x0000000aff387e24 */ /* 0x000fe2000f8e00ff */
[----:B------:R-:W-:Y:S01]  /*12430*/  ULDC.64 UR10, c[0x0][0xad8] ;  /* 0x0002b600000a7ab9 */ /* 0x000fe20000000a00 */
[----:B------:R-:W-:Y:S02]  /*12440*/  IMAD.U32 R57, RZ, RZ, UR4 ;  /* 0x00000004ff397e24 */ /* 0x000fe4000f8e00ff */
[C---:B------:R-:W-:Y:S01]  /*12450*/  IMAD R61, R59.reuse, UR13, R0 ;  /* 0x0000000d3b3d7c24 */ /* 0x040fe2000f8e0200 */
[----:B------:R-:W-:Y:S01]  /*12460*/  SHF.R.S32.HI R0, RZ, 0x1f, R17 ;  /* 0x0000001fff007819 */ /* 0x000fe20000011411 */
[----:B------:R-:W-:-:S04]  /*12470*/  IMAD.WIDE.U32 R56, R59, UR12, R56 ;  /* 0x0000000c3b387c25 */ /* 0x000fc8000f8e0038 */
[----:B------:R-:W-:Y:S02]  /*12480*/  IMAD R2, R0, UR10, RZ ;  /* 0x0000000a00027c24 */ /* 0x000fe4000f8e02ff */
[----:B------:R-:W-:Y:S02]  /*12490*/  VIADD R18, R232, UR17 ;  /* 0x00000011e8127c36 */ /* 0x000fe40008000000 */
[----:B------:R-:W-:Y:S02]  /*124a0*/  IMAD.IADD R57, R57, 0x1, R61 ;  /* 0x0000000139397824 */ /* 0x000fe400078e023d */
[C---:B------:R-:W-:Y:S02]  /*124b0*/  IMAD R59, R17.reuse, UR11, R2 ;  /* 0x0000000b113b7c24 */ /* 0x040fe4000f8e0202 */
[C---:B------:R-:W-:Y:S01]  /*124c0*/  VIADD R2, R18.reuse, 0x40 ;  /* 0x0000004012027836 */ /* 0x040fe20000000000 */
[----:B------:R-:W-:Y:S01]  /*124d0*/  UIADD3 UR8, UR8, 0x36820, URZ ;  /* 0x0003682008087890 */ /* 0x000fe2000fffe03f */
[----:B------:R-:W-:Y:S01]  /*124e0*/  IMAD.WIDE.U32 R56, R17, UR10, R56 ;  /* 0x0000000a11387c25 */ /* 0x000fe2000f8e0038 */
[-C--:B------:R-:W-:Y:S01]  /*124f0*/  ISETP.GE.AND P2, PT, R18, R3.reuse, PT ;  /* 0x000000031200720c */ /* 0x080fe20003f46270 */
[----:B------:R-:W-:Y:S01]  /*12500*/  ULDC.64 UR10, c[0x0][0xa80] ;  /* 0x0002a000000a7ab9 */ /* 0x000fe20000000a00 */
[----:B------:R-:W-:Y:S01]  /*12510*/  ISETP.GE.AND P1, PT, R2, R3, PT ;  /* 0x000000030200720c */ /* 0x000fe20003f26270 */
[----:B------:R-:W-:Y:S01]  /*12520*/  IMAD.IADD R17, R57, 0x1, R59 ;  /* 0x0000000139117824 */ /* 0x000fe200078e023b */
[----:B------:R-:W-:Y:S01]  /*12530*/  UPRMT UR8, URZ, 0x654, UR8 ;  /* 0x000006543f087896 */ /* 0x000fe20008000008 */
[----:B------:R-:W-:Y:S01]  /*12540*/  LEA R2, P3, R56, UR10, 0x1 ;  /* 0x0000000a38027c11 */ /* 0x000fe2000f8608ff */
[----:B------:R-:W-:-:S03]  /*12550*/  VIADD R0, R18, 0x20 ;  /* 0x0000002012007836 */ /* 0x000fc60000000000 */
[----:B------:R-:W-:Y:S01]  /*12560*/  LEA.HI.X R17, R56, UR11, R17, 0x1, P3 ;  /* 0x0000000b38117c11 */ /* 0x000fe200098f0c11 */
[C---:B------:R-:W-:Y:S01]  /*12570*/  VIADD R65, R63.reuse, 0x40 ;  /* 0x000000403f417836 */ /* 0x040fe20000000000 */
[----:B------:R-:W-:Y:S01]  /*12580*/  ISETP.GE.AND P0, PT, R0, R3, PT ;  /* 0x000000030000720c */ /* 0x000fe20003f06270 */
[----:B------:R-:W-:Y:S01]  /*12590*/  VIADD R67, R63, 0x80 ;  /* 0x000000803f437836 */ /* 0x000fe20000000000 */
[----:B--2---:R-:W-:Y:S01]  /*125a0*/  SYNCS.ARRIVE.TRANS64.RED.A1T0 RZ, [UR8], RZ ;  /* 0x000000ffffff79a7 */ /* 0x004fe20008100408 */
[----:B------:R0:W1:Y:S01]  /*125b0*/  SHFL.IDX PT, R60, R2, RZ, 0x181f ;  /* 0x00181fff023c7589 */ /* 0x00006200000e0000 */
[----:B------:R-:W-:Y:S03]  /*125c0*/  BSSY B1, `(.L_x_2276) ;  /* 0x0000014000017945 */ /* 0x000fe60003800000 */
[----:B------:R0:W2:Y:S01]  /*125d0*/  SHFL.IDX PT, R0, R17, RZ, 0x181f ;  /* 0x00181fff11007589 */ /* 0x0000a200000e0000 */
[----:B------:R-:W-:-:S02]  /*125e0*/  SHF.R.S32.HI R62, RZ, 0x1f, R63 ;  /* 0x0000001fff3e7819 */ /* 0x000fc4000001143f */
        /* <DEDUP_REMOVED lines=17> */
.L_x_2277:
[----:B------:R-:W-:Y:S05]  /*12700*/  BSYNC B1 ;  /* 0x0000000000017941 */ /* 0x000fea0003800000 */
.L_x_2276:
[----:B--2---:R2:W4:Y:S01]  /*12710*/  SHFL.IDX PT, R0, R17, 0x1, 0x181f ;  /* 0x00381f0011007f89 */ /* 0x00452200000e0000 */
[----:B------:R-:W-:Y:S03]  /*12720*/  BSSY B1, `(.L_x_2278) ;  /* 0x0000011000017945 */ /* 0x000fe60003800000 */
[----:B---3-5:R2:W3:Y:S01]  /*12730*/  SHFL.IDX PT, R24, R2, 0x1, 0x181f ;  /* 0x00381f0002187f89 */ /* 0x0284e200000e0000 */
[----:B------:R-:W-:Y:S05]  /*12740*/  @P0 BRA `(.L_x_2279) ;  /* 0x0000000000380947 */ /* 0x000fea0003800000 */
[----:B------:R-:W-:Y:S01]  /*12750*/  ULDC UR4, c[0x0][0xac8] ;  /* 0x0002b20000047ab9 */ /* 0x000fe20000000800 */
[----:B------:R-:W-:Y:S01]  /*12760*/  ULDC.64 UR8, c[0x0][0x208] ;  /* 0x0000820000087ab9 */ /* 0x000fe20000000a00 */
[----:B------:R-:W-:Y:S02]  /*12770*/  ISETP.GE.AND P4, PT, R63, UR4, PT ;  /* 0x000000043f007c0c */ /* 0x000fe4000bf86270 */
[----:B------:R-:W-:Y:S02]  /*12780*/  ISETP.GE.AND P5, PT, R65, UR4, PT ;  /* 0x0000000441007c0c */ /* 0x000fe4000bfa6270 */
[----:B------:R-:W-:-:S09]  /*12790*/  ISETP.GE.AND P6, PT, R67, UR4, PT ;  /* 0x0000000443007c0c */ /* 0x000fd2000bfc6270 */
[-C--:B---3--:R-:W-:Y:S02]  /*127a0*/  @!P4 LEA R4, P0, R63, R24.reuse, 0x1 ;  /* 0x000000183f04c211 */ /* 0x088fe400078008ff */
        /* <DEDUP_REMOVED lines=8> */
.L_x_2279:
[----:B------:R-:W-:Y:S05]  /*12830*/  BSYNC B1 ;  /* 0x0000000000017941 */ /* 0x000fea0003800000 */
.L_x_2278:
[----:B----4-:R4:W0:Y:S01]  /*12840*/  SHFL.IDX PT, R0, R17, 0x2, 0x181f ;  /* 0x00581f0011007f89 */ /* 0x01082200000e0000 */
[----:B------:R-:W-:Y:S03]  /*12850*/  BSSY B1, `(.L_x_2280) ;  /* 0x0000011000017945 */ /* 0x000fe60003800000 */
[----:B---3--:R4:W3:Y:S01]  /*12860*/  SHFL.IDX PT, R8, R2, 0x2, 0x181f ;  /* 0x00581f0002087f89 */ /* 0x0088e200000e0000 */
        /* <DEDUP_REMOVED lines=15> */
.L_x_2281:
[----:B------:R-:W-:Y:S05]  /*12960*/  BSYNC B1 ;  /* 0x0000000000017941 */ /* 0x000fea0003800000 */
.L_x_2280:
[----:B0-----:R-:W-:Y:S01]  /*12970*/  VIADD R0, R18, 0x60 ;  /* 0x0000006012007836 */ /* 0x001fe20000000000 */
[----:B--2-4-:R-:W4:Y:S04]  /*12980*/  SHFL.IDX PT, R17, R17, 0x3, 0x181f ;  /* 0x00781f0011117f89 */ /* 0x014f2800000e0000 */
[----:B------:R-:W-:Y:S01]  /*12990*/  ISETP.GE.AND P0, PT, R0, R3, PT ;  /* 0x000000030000720c */ /* 0x000fe20003f06270 */
[----:B------:R0:W2:-:S12]  /*129a0*/  SHFL.IDX PT, R6, R2, 0x3, 0x181f ;  /* 0x00781f0002067f89 */ /* 0x00009800000e0000 */
[----:B0-----:R-:W-:Y:S05]  /*129b0*/  @P0 BRA `(.L_x_2282) ;  /* 0x0000002000640947 */ /* 0x001fea0003800000 */
[----:B------:R-:W-:Y:S01]  /*129c0*/  ULDC UR4, c[0x0][0xac8] ;  /* 0x0002b20000047ab9 */ /* 0x000fe20000000800 */
[----:B------:R-:W-:Y:S01]  /*129d0*/  ULDC.64 UR8, c[0x0][0x208] ;  /* 0x0000820000087ab9 */ /* 0x000fe20000000a00 */
[----:B------:R-:W-:Y:S02]  /*129e0*/  ISETP.GE.AND P2, PT, R63, UR4, PT ;  /* 0x000000043f007c0c */ /* 0x000fe4000bf46270 */
[----:B------:R-:W-:-:S11]  /*129f0*/  ISETP.GE.AND P3, PT, R65, UR4, PT ;  /* 0x0000000441007c0c */ /* 0x000fd6000bf66270 */
[-C--:B--2---:R-:W-:Y:S02]  /*12a00*/  @!P2 LEA R2, P0, R63, R6.reuse, 0x1 ;  /* 0x000000063f02a211 */ /* 0x084fe400078008ff */
[----:B------:R-:W-:Y:S02]  /*12a10*/  @!P3 LEA R4, P1, R65, R6, 0x1 ;  /* 0x000000064104b211 */ /* 0x000fe400078208ff */
[-C--:B----4-:R-:W-:Y:S02]  /*12a20*/  @!P2 LEA.HI.X R3, R63, R17.reuse, R62, 0x1, P0 ;  /* 0x000000113f03a211 */ /* 0x090fe400000f0c3e */
        /* <DEDUP_REMOVED lines=10> */
.L_x_2275:
        /* <DEDUP_REMOVED lines=43> */
[----:B------:R-:W-:Y:S01]  /*12d80*/  IMAD R17, R17, R2, R14 ;  /* 0x0000000211117224 */ /* 0x000fe200078e020e */
[----:B------:R-:W-:Y:S01]  /*12d90*/  SHF.R.S32.HI R129, RZ, 0x1f, R223 ;  /* 0x0000001fff817819 */ /* 0x000fe200000114df */
[----:B------:R-:W-:Y:S01]  /*12da0*/  IMAD R0, R0, UR12, RZ ;  /* 0x0000000c00007c24 */ /* 0x000fe2000f8e02ff */
        /* <DEDUP_REMOVED lines=25> */
[----:B------:R-:W-:Y:S01]  /*12f40*/  VIADD R7, R19, 0x20 ;  /* 0x0000002013077836 */ /* 0x000fe20000000000 */
[----:B------:R-:W-:Y:S01]  /*12f50*/  ISETP.GE.AND P4, PT, R230, UR4, PT ;  /* 0x00000004e6007c0c */ /* 0x000fe2000bf86270 */
[----:B------:R-:W-:Y:S01]  /*12f60*/  ULDC.64 UR8, c[0x0][0x208] ;  /* 0x0000820000087ab9 */ /* 0x000fe20000000a00 */
[----:B------:R-:W-:Y:S02]  /*12f70*/  ISETP.GE.AND P3, PT, R229, UR4, PT ;  /* 0x00000004e5007c0c */ /* 0x000fe4000bf66270 */
[----:B------:R-:W-:Y:S02]  /*12f80*/  ISETP.GE.AND P5, PT, R19, UR4, PT ;  /* 0x0000000413007c0c */ /* 0x000fe4000bfa6270 */
[----:B------:R-:W-:Y:S02]  /*12f90*/  ISETP.GE.AND P0, PT, R7, UR4, PT ;  /* 0x0000000407007c0c */ /* 0x000fe4000bf06270 */
[----:B------:R-:W-:-:S02]  /*12fa0*/  ISETP.GE.AND P1, PT, R208, UR4, PT ;  /* 0x00000004d0007c0c */ /* 0x000fc4000bf26270 */
[----:B------:R-:W-:Y:S02]  /*12fb0*/  SHF.R.S32.HI R9, RZ, 0x1f, R7 ;  /* 0x0000001fff097819 */ /* 0x000fe40000011407 */
[----:B------:R-:W-:Y:S02]  /*12fc0*/  SHF.R.S32.HI R17, RZ, 0x1f, R207 ;  /* 0x0000001fff117819 */ /* 0x000fe400000114cf */
[CC--:B-1----:R-:W-:Y:S02]  /*12fd0*/  @!P4 LEA R12, P6, R230.reuse, R4.reuse, 0x2 ;  /* 0x00000004e60cc211 */ /* 0x0c2fe400078c10ff */
[----:B------:R-:W-:Y:S01]  /*12fe0*/  @!P3 LEA R14, P2, R229, R4, 0x2 ;  /* 0x00000004e50eb211 */ /* 0x000fe200078410ff */
[----:B--2---:R-:W-:Y:S01]  /*12ff0*/  @!P5 IMAD.WIDE R10, R19, 0x4, R4 ;  /* 0x00000004130ad825 */ /* 0x004fe200078e0204 */
[-C--:B------:R-:W-:Y:S02]  /*13000*/  @!P4 LEA.HI.X R13, R230, R5.reuse, R136, 0x2, P6 ;  /* 0x00000005e60dc211 */ /* 0x080fe400030f1488 */
[----:B------:R-:W-:-:S02]  /*13010*/  @!P3 LEA.HI.X R15, R229, R5, R135, 0x2, P2 ;  /* 0x00000005e50fb211 */ /* 0x000fc400010f1487 */
[----:B------:R-:W-:Y:S01]  /*13020*/  ISETP.GE.AND P2, PT, R207, UR4, PT ;  /* 0x00000004cf007c0c */ /* 0x000fe2000bf46270 */
[----:B------:R1:W-:Y:S01]  /*13030*/  @!P5 ST.E.64 desc[UR8][R10.64], R24 ;  /* 0x000000180a00d985 */ /* 0x0003e2000c101b08 */
[CC--:B------:R-:W-:Y:S02]  /*13040*/  @!P0 LEA R8, P6, R7.reuse, R4.reuse, 0x2 ;  /* 0x0000000407088211 */ /* 0x0c0fe400078c10ff */
[----:B------:R-:W-:Y:S01]  /*13050*/  @!P1 LEA R22, P5, R208, R4, 0x2 ;  /* 0x00000004d0169211 */ /* 0x000fe200078a10ff */
[----:B------:R2:W-:Y:S01]  /*13060*/  @!P4 ST.E.64 desc[UR8][R12.64], R28 ;  /* 0x0000001c0c00c985 */ /* 0x0005e2000c101b08 */
[----:B------:R-:W-:Y:S02]  /*13070*/  @!P0 LEA.HI.X R9, R7, R5, R9, 0x2, P6 ;  /* 0x0000000507098211 */ /* 0x000fe400030f1409 */
[----:B------:R-:W-:Y:S01]  /*13080*/  SHF.R.S32.HI R7, RZ, 0x1f, R208 ;  /* 0x0000001fff077819 */ /* 0x000fe200000114d0 */
[----:B------:R3:W-:Y:S01]  /*13090*/  @!P3 ST.E.64 desc[UR8][R14.64], R32 ;  /* 0x000000200e00b985 */ /* 0x0007e2000c101b08 */
[----:B------:R-:W-:-:S02]  /*130a0*/  ISETP.GE.AND P3, PT, R228, UR4, PT ;  /* 0x00000004e4007c0c */ /* 0x000fc4000bf66270 */
[----:B------:R-:W-:Y:S02]  /*130b0*/  ISETP.GE.AND P4, PT, R227, UR4, PT ;  /* 0x00000004e3007c0c */ /* 0x000fe4000bf86270 */
[-C--:B------:R-:W-:Y:S02]  /*130c0*/  @!P1 LEA.HI.X R23, R208, R5.reuse, R7, 0x2, P5 ;  /* 0x00000005d0179211 */ /* 0x080fe400028f1407 */
[----:B------:R-:W-:Y:S02]  /*130d0*/  ISETP.GE.AND P5, PT, R226, UR4, PT ;  /* 0x00000004e2007c0c */ /* 0x000fe4000bfa6270 */
[CC--:B------:R-:W-:Y:S01]  /*130e0*/  @!P2 LEA R88, P6, R207.reuse, R4.reuse, 0x2 ;  /* 0x00000004cf58a211 */ /* 0x0c0fe200078c10ff */
[----:B------:R-:W-:Y:S03]  /*130f0*/  @!P1 ST.E.64 desc[UR8][R22.64], R36 ;  /* 0x0000002416009985 */ /* 0x000fe6000c101b08 */
[----:B------:R-:W-:Y:S01]  /*13100*/  @!P2 LEA.HI.X R89, R207, R5, R17, 0x2, P6 ;  /* 0x00000005cf59a211 */ /* 0x000fe200030f1411 */
[----:B------:R4:W-:Y:S01]  /*13110*/  @!P0 ST.E.64 desc[UR8][R8.64], R40 ;  /* 0x0000002808008985 */ /* 0x0009e2000c101b08 */
[----:B-1----:R-:W-:-:S02]  /*13120*/  @!P3 LEA R10, P1, R228, R4, 0x2 ;  /* 0x00000004e40ab211 */ /* 0x002fc400078210ff */
[----:B------:R-:W-:Y:S01]  /*13130*/  ISETP.GE.AND P0, PT, R225, UR4, PT ;  /* 0x00000004e1007c0c */ /* 0x000fe2000bf06270 */
[----:B------:R-:W-:Y:S01]  /*13140*/  @!P2 ST.E.64 desc[UR8][R88.64], R44 ;  /* 0x0000002c5800a985 */ /* 0x000fe2000c101b08 */
[-C--:B------:R-:W-:Y:S02]  /*13150*/  @!P3 LEA.HI.X R11, R228, R5.reuse, R134, 0x2, P1 ;  /* 0x00000005e40bb211 */ /* 0x080fe400008f1486 */
[----:B------:R-:W-:Y:S02]  /*13160*/  ISETP.GE.AND P1, PT, R224, UR4, PT ;  /* 0x00000004e0007c0c */ /* 0x000fe4000bf26270 */
[CC--:B--2---:R-:W-:Y:S01]  /*13170*/  @!P4 LEA R12, P2, R227.reuse, R4.reuse, 0x2 ;  /* 0x00000004e30cc211 */ /* 0x0c4fe200078410ff */
[----:B------:R1:W-:Y:S01]  /*13180*/  @!P3 ST.E.64 desc[UR8][R10.64], R48 ;  /* 0x000000300a00b985 */ /* 0x0003e2000c101b08 */
[----:B---3--:R-:W-:Y:S02]  /*13190*/  @!P5 LEA R14, P6, R226, R4, 0x2 ;  /* 0x00000004e20ed211 */ /* 0x008fe400078c10ff */
[----:B------:R-:W-:-:S02]  /*131a0*/  @!P4 LEA.HI.X R13, R227, R5, R133, 0x2, P2 ;  /* 0x00000005e30dc211 */ /* 0x000fc400010f1485 */
[----:B------:R-:W-:Y:S02]  /*131b0*/  ISETP.GE.AND P2, PT, R223, UR4, PT ;  /* 0x00000004df007c0c */ /* 0x000fe4000bf46270 */
[----:B------:R-:W-:Y:S01]  /*131c0*/  @!P5 LEA.HI.X R15, R226, R5, R132, 0x2, P6 ;  /* 0x00000005e20fd211 */ /* 0x000fe200030f1484 */
[----:B------:R2:W-:Y:S01]  /*131d0*/  @!P4 ST.E.64 desc[UR8][R12.64], R52 ;  /* 0x000000340c00c985 */ /* 0x0005e2000c101b08 */
[-C--:B----4-:R-:W-:Y:S02]  /*131e0*/  @!P0 LEA R8, P6, R225, R4.reuse, 0x2 ;  /* 0x00000004e1088211 */ /* 0x090fe400078c10ff */
[----:B------:R-:W-:Y:S01]  /*131f0*/  @!P1 LEA R22, P3, R224, R4, 0x2 ;  /* 0x00000004e0169211 */ /* 0x000fe200078610ff */
[----:B------:R3:W-:Y:S01]  /*13200*/  @!P5 ST.E.64 desc[UR8][R14.64], R56 ;  /* 0x000000380e00d985 */ /* 0x0007e2000c101b08 */
[----:B------:R-:W-:Y:S02]  /*13210*/  ISETP.GE.AND P5, PT, R222, UR4, PT ;  /* 0x00000004de007c0c */ /* 0x000fe4000bfa6270 */
[----:B------:R-:W-:-:S02]  /*13220*/  ISETP.GE.AND P4, PT, R221, UR4, PT ;  /* 0x00000004dd007c0c */ /* 0x000fc4000bf86270 */
[-C--:B------:R-:W-:Y:S02]  /*13230*/  @!P1 LEA.HI.X R23, R224, R5.reuse, R130, 0x2, P3 ;  /* 0x00000005e0179211 */ /* 0x080fe400018f1482 */
[----:B------:R-:W-:Y:S02]  /*13240*/  ISETP.GE.AND P3, PT, R220, UR4, PT ;  /* 0x00000004dc007c0c */ /* 0x000fe4000bf66270 */
[----:B------:R-:W-:Y:S02]  /*13250*/  @!P0 LEA.HI.X R9, R225, R5, R131, 0x2, P6 ;  /* 0x00000005e1098211 */ /* 0x000fe400030f1483 */
[----:B------:R-:W-:-:S03]  /*13260*/  @!P2 LEA R24, P6, R223, R4, 0x2 ;  /* 0x00000004df18a211 */ /* 0x000fc600078c10ff */
[----:B------:R4:W-:Y:S01]  /*13270*/  @!P0 ST.E.64 desc[UR8][R8.64], R60 ;  /* 0x0000003c08008985 */ /* 0x0009e2000c101b08 */
[-C--:B------:R-:W-:Y:S02]  /*13280*/  @!P2 LEA.HI.X R25, R223, R5.reuse, R129, 0x2, P6 ;  /* 0x00000005df19a211 */ /* 0x080fe400030f1481 */
[CC--:B-1----:R-:W-:Y:S01]  /*13290*/  @!P5 LEA R10, P6, R222.reuse, R4.reuse, 0x2 ;  /* 0x00000004de0ad211 */ /* 0x0c2fe200078c10ff */
[----:B------:R1:W-:Y:S01]  /*132a0*/  @!P1 ST.E.64 desc[UR8][R22.64], R64 ;  /* 0x0000004016009985 */ /* 0x0003e2000c101b08 */
[-C--:B--2---:R-:W-:Y:S02]  /*132b0*/  @!P4 LEA R12, P0, R221, R4.reuse, 0x2 ;  /* 0x00000004dd0cc211 */ /* 0x084fe400078010ff */
[----:B------:R-:W-:Y:S01]  /*132c0*/  @!P5 LEA.HI.X R11, R222, R5, R128, 0x2, P6 ;  /* 0x00000005de0bd211 */ /* 0x000fe200030f1480 */
[----:B------:R2:W-:Y:S01]  /*132d0*/  @!P2 ST.E.64 desc[UR8][R24.64], R68 ;  /* 0x000000441800a985 */ /* 0x0005e2000c101b08 */
[----:B------:R-:W-:Y:S02]  /*132e0*/  ISETP.GE.AND P2, PT, R219, UR4, PT ;  /* 0x00000004db007c0c */ /* 0x000fe4000bf46270 */
[----:B---3--:R-:W-:Y:S01]  /*132f0*/  @!P3 LEA R14, P6, R220, R4, 0x2 ;  /* 0x00000004dc0eb211 */ /* 0x008fe200078c10ff */
[----:B------:R3:W-:Y:S01]  /*13300*/  @!P5 ST.E.64 desc[UR8][R10.64], R72 ;  /* 0x000000480a00d985 */ /* 0x0007e2000c101b08 */
[----:B------:R-:W-:-:S02]  /*13310*/  ISETP.GE.AND P1, PT, R218, UR4, PT ;  /* 0x00000004da007c0c */ /* 0x000fc4000bf26270 */
[-C--:B------:R-:W-:Y:S02]  /*13320*/  @!P4 LEA.HI.X R13, R221, R5.reuse, R127, 0x2, P0 ;  /* 0x00000005dd0dc211 */ /* 0x080fe400000f147f */
[----:B------:R-:W-:Y:S02]  /*13330*/  ISETP.GE.AND P0, PT, R217, UR4, PT ;  /* 0x00000004d9007c0c */ /* 0x000fe4000bf06270 */
[----:B------:R-:W-:Y:S01]  /*13340*/  @!P3 LEA.HI.X R15, R220, R5, R126, 0x2, P6 ;  /* 0x00000005dc0fb211 */ /* 0x000fe200030f147e */
[----:B------:R5:W-:Y:S02]  /*13350*/  @!P4 ST.E.64 desc[UR8][R12.64], R76 ;  /* 0x0000004c0c00c985 */ /* 0x000be4000c101b08 */
[----:B----4-:R-:W-:Y:S02]  /*13360*/  @!P2 LEA R8, P4, R219, R4, 0x2 ;  /* 0x00000004db08a211 */ /* 0x010fe400078810ff */
[----:B------:R-:W-:Y:S01]  /*13370*/  @!P3 ST.E.64 desc[UR8][R14.64], R80 ;  /* 0x000000500e00b985 */ /* 0x000fe2000c101b08 */
[----:B------:R-:W-:-:S02]  /*13380*/  ISETP.GE.AND P3, PT, R216, UR4, PT ;  /* 0x00000004d8007c0c */ /* 0x000fc4000bf66270 */
[CC--:B-1----:R-:W-:Y:S02]  /*13390*/  @!P1 LEA R22, P5, R218.reuse, R4.reuse, 0x2 ;  /* 0x00000004da169211 */ /* 0x0c2fe400078a10ff */
[-C--:B------:R-:W-:Y:S02]  /*133a0*/  @!P2 LEA.HI.X R9, R219, R5.reuse, R95, 0x2, P4 ;  /* 0x00000005db09a211 */ /* 0x080fe400020f145f */
[----:B--2---:R-:W-:Y:S02]  /*133b0*/  @!P0 LEA R24, P6, R217, R4, 0x2 ;  /* 0x00000004d9188211 */ /* 0x004fe400078c10ff */
[----:B------:R-:W-:Y:S01]  /*133c0*/  ISETP.GE.AND P4, PT, R215, UR4, PT ;  /* 0x00000004d7007c0c */ /* 0x000fe2000bf86270 */
[----:B------:R1:W-:Y:S01]  /*133d0*/  @!P2 ST.E.64 desc[UR8][R8.64], R84 ;  /* 0x000000540800a985 */ /* 0x0003e2000c101b08 */
[-C--:B------:R-:W-:Y:S02]  /*133e0*/  @!P1 LEA.HI.X R23, R218, R5.reuse, R94, 0x2, P5 ;  /* 0x00000005da179211 */ /* 0x080fe400028f145e */
[----:B------:R-:W-:-:S02]  /*133f0*/  @!P0 LEA.HI.X R25, R217, R5, R93, 0x2, P6 ;  /* 0x00000005d9198211 */ /* 0x000fc400030f145d */
[----:B------:R-:W-:Y:S01]  /*13400*/  ISETP.GE.AND P2, PT, R214, UR4, PT ;  /* 0x00000004d6007c0c */ /* 0x000fe2000bf46270 */
[----:B------:R2:W-:Y:S01]  /*13410*/  @!P1 ST.E.64 desc[UR8][R22.64], R20 ;  /* 0x0000001416009985 */ /* 0x0005e2000c101b08 */
[----:B---3--:R-:W-:Y:S02]  /*13420*/  @!P3 LEA R10, P5, R216, R4, 0x2 ;  /* 0x00000004d80ab211 */ /* 0x008fe400078a10ff */
[----:B------:R-:W-:Y:S01]  /*13430*/  ISETP.GE.AND P1, PT, R213, UR4, PT ;  /* 0x00000004d5007c0c */ /* 0x000fe2000bf26270 */
[----:B------:R3:W-:Y:S01]  /*13440*/  @!P0 ST.E.64 desc[UR8][R24.64], R120 ;  /* 0x0000007818008985 */ /* 0x0007e2000c101b08 */
[----:B------:R-:W-:Y:S02]  /*13450*/  ISETP.GE.AND P0, PT, R212, UR4, PT ;  /* 0x00000004d4007c0c */ /* 0x000fe4000bf06270 */
[----:B------:R-:W-:Y:S02]  /*13460*/  @!P3 LEA.HI.X R11, R216, R5, R92, 0x2, P5 ;  /* 0x00000005d80bb211 */ /* 0x000fe400028f145c */
[----:B------:R-:W-:-:S02]  /*13470*/  ISETP.GE.AND P5, PT, R211, UR4, PT ;  /* 0x00000004d3007c0c */ /* 0x000fc4000bfa6270 */
[CC--:B-----5:R-:W-:Y:S01]  /*13480*/  @!P4 LEA R12, P6, R215.reuse, R4.reuse, 0x2 ;  /* 0x00000004d70cc211 */ /* 0x0e0fe200078c10ff */
[----:B------:R3:W-:Y:S01]  /*13490*/  @!P3 ST.E.64 desc[UR8][R10.64], R96 ;  /* 0x000000600a00b985 */ /* 0x0007e2000c101b08 */
[CC--:B-1----:R-:W-:Y:S02]  /*134a0*/  @!P2 LEA R8, P3, R214.reuse, R4.reuse, 0x2 ;  /* 0x00000004d608a211 */ /* 0x0c2fe400078610ff */
[-C--:B------:R-:W-:Y:S02]  /*134b0*/  @!P4 LEA.HI.X R13, R215, R5.reuse, R91, 0x2, P6 ;  /* 0x00000005d70dc211 */ /* 0x080fe400030f145b */
[-C--:B------:R-:W-:Y:S02]  /*134c0*/  @!P1 LEA R14, P6, R213, R4.reuse, 0x2 ;  /* 0x00000004d50e9211 */ /* 0x080fe400078c10ff */
[----:B------:R-:W-:Y:S01]  /*134d0*/  @!P2 LEA.HI.X R9, R214, R5, R90, 0x2, P3 ;  /* 0x00000005d609a211 */ /* 0x000fe200018f145a */
[----:B------:R3:W-:Y:S01]  /*134e0*/  @!P4 ST.E.64 desc[UR8][R12.64], R100 ;  /* 0x000000640c00c985 */ /* 0x0007e2000c101b08 */
[----:B--2---:R-:W-:-:S02]  /*134f0*/  @!P0 LEA R20, P4, R212, R4, 0x2 ;  /* 0x00000004d4148211 */ /* 0x004fc400078810ff */
        /* <DEDUP_REMOVED lines=8> */
.L_x_2284:
[----:B------:R-:W-:Y:S05]  /*13580*/  BSYNC B1 ;  /* 0x0000000000017941 */ /* 0x000fea0003800000 */
.L_x_2283:
[----:B------:R-:W-:Y:S01]  /*13590*/  ISETP.GE.AND P0, PT, R6, R3, PT ;  /* 0x000000030600720c */ /* 0x000fe20003f06270 */
[----:B--23--:R2:W3:Y:S04]  /*135a0*/  SHFL.IDX PT, R5, R2, 0x1, 0x1c1f ;  /* 0x003c1f0002057f89 */ /* 0x00c4e800000e0000 */
[----:B-1----:R2:W1:Y:S08]  /*135b0*/  SHFL.IDX PT, R4, R0, 0x1, 0x1c1f ;  /* 0x003c1f0000047f89 */ /* 0x00247000000e0000 */
[----:B--2---:R-:W-:Y:S05]  /*135c0*/  @P0 BRA `(.L_x_2282) ;  /* 0x0000001400600947 */ /* 0x004fea0003800000 */
[----:B------:R-:W-:Y:S01]  /*135d0*/  ULDC UR4, c[0x0][0xac8] ;  /* 0x0002b20000047ab9 */ /* 0x000fe20000000800 */
[C---:B------:R-:W-:Y:S01]  /*135e0*/  VIADD R13, R19.reuse, 0x20 ;  /* 0x00000020130d7836 */ /* 0x040fe20000000000 */
[----:B------:R-:W-:Y:S01]  /*135f0*/  ISETP.GE.AND P2, PT, R230, UR4, PT ;  /* 0x00000004e6007c0c */ /* 0x000fe2000bf46270 */
[----:B------:R-:W-:Y:S01]  /*13600*/  ULDC.64 UR8, c[0x0][0x208] ;  /* 0x0000820000087ab9 */ /* 0x000fe20000000a00 */
[----:B------:R-:W-:Y:S02]  /*13610*/  ISETP.GE.AND P1, PT, R19, UR4, PT ;  /* 0x0000000413007c0c */ /* 0x000fe4000bf26270 */
[----:B------:R-:W-:Y:S02]  /*13620*/  ISETP.GE.AND P5, PT, R229, UR4, PT ;  /* 0x00000004e5007c0c */ /* 0x000fe4000bfa6270 */
[----:B------:R-:W-:Y:S02]  /*13630*/  ISETP.GE.AND P4, PT, R208, UR4, PT ;  /* 0x00000004d0007c0c */ /* 0x000fe4000bf86270 */
[----:B------:R-:W-:-:S02]  /*13640*/  ISETP.GE.AND P3, PT, R13, UR4, PT ;  /* 0x000000040d007c0c */ /* 0x000fc4000bf66270 */
[----:B------:R-:W-:Y:S02]  /*13650*/  SHF.R.S32.HI R11, RZ, 0x1f, R208 ;  /* 0x0000001fff0b7819 */ /* 0x000fe400000114d0 */
[----:B0-----:R-:W-:Y:S02]  /*13660*/  SHF.R.S32.HI R0, RZ, 0x1f, R13 ;  /* 0x0000001fff007819 */ /* 0x001fe4000001140d */
[CC--:B-1----:R-:W-:Y:S01]  /*13670*/  @!P2 LEA R6, P0, R230.reuse, R4.reuse, 0x2 ;  /* 0x00000004e606a211 */ /* 0x0c2fe200078010ff */
[----:B---3--:R-:W-:Y:S02]  /*13680*/  @!P1 IMAD.WIDE R2, R19, 0x4, R4 ;  /* 0x0000000413029825 */ /* 0x008fe400078e0204 */
[----:B------:R-:W-:Y:S02]  /*13690*/  @!P5 LEA R8, P6, R229, R4, 0x2 ;  /* 0x00000004e508d211 */ /* 0x000fe400078c10ff */
[----:B------:R-:W-:Y:S01]  /*136a0*/  @!P2 LEA.HI.X R7, R230, R5, R136, 0x2, P0 ;  /* 0x00000005e607a211 */ /* 0x000fe200000f1488 */
[----:B------:R0:W-:Y:S01]  /*136b0*/  @!P1 ST.E.64 desc[UR8][R2.64], R26 ;  /* 0x0000001a02009985 */ /* 0x0001e2000c101b08 */
[----:B------:R-:W-:-:S02]  /*136c0*/  ISETP.GE.AND P0, PT, R207, UR4, PT ;  /* 0x00000004cf007c0c */ /* 0x000fc4000bf06270 */
[-C--:B------:R-:W-:Y:S01]  /*136d0*/  @!P5 LEA.HI.X R9, R229, R5.reuse, R135, 0x2, P6 ;  /* 0x00000005e509d211 */ /* 0x080fe200030f1487 */
[----:B------:R1:W-:Y:S01]  /*136e0*/  @!P2 ST.E.64 desc[UR8][R6.64], R30 ;  /* 0x0000001e0600a985 */ /* 0x0003e2000c101b08 */
[-C--:B------:R-:W-:Y:S02]  /*136f0*/  @!P4 LEA R10, P2, R208, R4.reuse, 0x2 ;  /* 0x00000004d00ac211 */ /* 0x080fe400078410ff */
[----:B------:R-:W-:Y:S01]  /*13700*/  ISETP.GE.AND P1, PT, R228, UR4, PT ;  /* 0x00000004e4007c0c */ /* 0x000fe2000bf26270 */
[----:B------:R2:W-:Y:S01]  /*13710*/  @!P5 ST.E.64 desc[UR8][R8.64], R34 ;  /* 0x000000220800d985 */ /* 0x0005e2000c101b08 */
[-C--:B------:R-:W-:Y:S02]  /*13720*/  @!P4 LEA.HI.X R11, R208, R5.reuse, R11, 0x2, P2 ;  /* 0x00000005d00bc211 */ /* 0x080fe400010f140b */
[----:B------:R-:W-:Y:S02]  /*13730*/  @!P3 LEA R12, P6, R13, R4, 0x2 ;  /* 0x000000040d0cb211 */ /* 0x000fe400078c10ff */
[----:B------:R-:W-:Y:S01]  /*13740*/  ISETP.GE.AND P2, PT, R227, UR4, PT ;  /* 0x00000004e3007c0c */ /* 0x000fe2000bf46270 */
[----:B------:R3:W-:Y:S01]  /*13750*/  @!P4 ST.E.64 desc[UR8][R10.64], R38 ;  /* 0x000000260a00c985 */ /* 0x0007e2000c101b08 */
[----:B------:R-:W-:-:S02]  /*13760*/  @!P3 LEA.HI.X R13, R13, R5, R0, 0x2, P6 ;  /* 0x000000050d0db211 */ /* 0x000fc400030f1400 */
[----:B------:R-:W-:Y:S02]  /*13770*/  SHF.R.S32.HI R0, RZ, 0x1f, R207 ;  /* 0x0000001fff007819 */ /* 0x000fe400000114cf */
[CC--:B0-----:R-:W-:Y:S01]  /*13780*/  @!P0 LEA R2, P4, R207.reuse, R4.reuse, 0x2 ;  /* 0x00000004cf028211 */ /* 0x0c1fe200078810ff */
[----:B------:R0:W-:Y:S01]  /*13790*/  @!P3 ST.E.64 desc[UR8][R12.64], R42 ;  /* 0x0000002a0c00b985 */ /* 0x0001e2000c101b08 */
[----:B------:R-:W-:Y:S02]  /*137a0*/  ISETP.GE.AND P3, PT, R226, UR4, PT ;  /* 0x00000004e2007c0c */ /* 0x000fe4000bf66270 */
[----:B------:R-:W-:Y:S02]  /*137b0*/  @!P0 LEA.HI.X R3, R207, R5, R0, 0x2, P4 ;  /* 0x00000005cf038211 */ /* 0x000fe400020f1400 */
        /* <DEDUP_REMOVED lines=9> */
[----:B---3--:R-:W-:Y:S01]  /*13850*/  @!P4 LEA R10, P0, R225, R4, 0x2 ;  /* 0x00000004e10ac211 */ /* 0x008fe200078010ff */
        /* <DEDUP_REMOVED lines=11> */
[-C--:B----4-:R-:W-:Y:S02]  /*13910*/  @!P1 LEA R6, P3, R222, R4.reuse, 0x2 ;  /* 0x00000004de069211 */ /* 0x090fe400078610ff */
        /* <DEDUP_REMOVED lines=51> */
.L_x_2273:
        /* <DEDUP_REMOVED lines=38> */
.L_x_2285:
        /* <DEDUP_REMOVED lines=9> */
[----:B------:R-:W-:Y:S02]  /*13f40*/  IMAD.U32 R4, RZ, RZ, UR8 ;  /* 0x00000008ff047e24 */ /* 0x000fe4000f8e00ff */
[----:B-1---5:R-:W-:-:S03]  /*13f50*/  IMAD R2, R0, R9, RZ ;  /* 0x0000000900027224 */ /* 0x022fc600078e02ff */
        /* <DEDUP_REMOVED lines=18> */
[----:B------:R-:W-:Y:S02]  /*14080*/  UIMAD.WIDE.U32 UR10, UR8, UR20, URZ ;  /* 0x00000014080a72a5 */ /* 0x000fe4000f8e003f */
[----:B------:R-:W-:Y:S01]  /*14090*/  UIMAD UR20, UR9, UR20, URZ ;  /* 0x00000014091472a4 */ /* 0x000fe2000f8e023f */
        /* <DEDUP_REMOVED lines=14> */
[----:B------:R-:W-:Y:S01]  /*14180*/  IADD3 R2, P0, P1, R5, UR10, R2 ;  /* 0x0000000a05027c10 */ /* 0x000fe2000f91e002 */
[----:B------:R-:W-:Y:S01]  /*14190*/  IMAD R7, R9, R7, R4 ;  /* 0x0000000709077224 */ /* 0x000fe200078e0204 */
[----:B------:R-:W-:Y:S01]  /*141a0*/  SHF.R.S32.HI R5, RZ, 0x1f, R5 ;  /* 0x0000001fff057819 */ /* 0x000fe20000011405 */
[----:B------:R-:W-:Y:S01]  /*141b0*/  UIADD3.X UR10, UR15, UR20, UR21, UP1, UP2 ;  /* 0x000000140f0a7290 */ /* 0x000fe20008fe4415 */
[----:B------:R-:W-:Y:S01]  /*141c0*/  IMAD.U32 R6, RZ, RZ, UR16 ;  /* 0x00000010ff067e24 */ /* 0x000fe2000f8e00ff */
        /* <DEDUP_REMOVED lines=14> */
.L_x_2287:
[----:B------:R-:W-:Y:S05]  /*142b0*/  BSYNC B1 ;  /* 0x0000000000017941 */ /* 0x000fea0003800000 */
.L_x_2286:
        /* <DEDUP_REMOVED lines=14> */
[----:B------:R-:W-:Y:S02]  /*143a0*/  ULDC.64 UR10, c[0x0][0xae8] ;  /* 0x0002ba00000a7ab9 */ /* 0x000fe40000000a00 */
[----:B------:R-:W-:Y:S01]  /*143b0*/  UIMAD.WIDE.U32 UR8, UR17, UR10, UR8 ;  /* 0x0000000a110872a5 */ /* 0x000fe2000f8e0008 */
[----:B------:R-:W-:Y:S02]  /*143c0*/  VIADD R6, R2, UR16 ;  /* 0x0000001002067c36 */ /* 0x000fe40008000000 */
[----:B------:R-:W-:Y:S01]  /*143d0*/  VIADD R8, R232, UR16 ;  /* 0x00000010e8087c36 */ /* 0x000fe20008000000 */
[----:B------:R-:W-:Y:S01]  /*143e0*/  UIMAD UR9, UR17, UR11, UR9 ;  /* 0x0000000b110972a4 */ /* 0x000fe2000f8e0209 */
[----:B0-----:R-:W-:Y:S02]  /*143f0*/  IMAD.MOV.U32 R5, RZ, RZ, R6 ;  /* 0x000000ffff057224 */ /* 0x001fe400078e0006 */
[----:B------:R-:W-:Y:S01]  /*14400*/  ULDC.64 UR10, c[0x0][0xaf0] ;  /* 0x0002bc00000a7ab9 */ /* 0x000fe20000000a00 */
[----:B-1----:R-:W-:Y:S01]  /*14410*/  ISETP.NE.AND P0, PT, R11, 0x1, PT ;  /* 0x000000010b00780c */ /* 0x002fe20003f05270 */
[----:B------:R-:W-:-:S04]  /*14420*/  UIMAD UR13, UR13, UR10, URZ ;  /* 0x0000000a0d0d72a4 */ /* 0x000fc8000f8e023f */
[----:B------:R-:W-:Y:S02]  /*14430*/  UIMAD UR4, UR12, UR11, UR13 ;  /* 0x0000000b0c0472a4 */ /* 0x000fe4000f8e020d */
[----:B------:R-:W-:-:S03]  /*14440*/  UIMAD.WIDE.U32 UR12, UR12, UR10, UR8 ;  /* 0x0000000a0c0c72a5 */ /* 0x000fc6000f8e0008 */
[----:B------:R-:W-:Y:S01]  /*14450*/  ULDC.64 UR8, c[0x0][0xae0] ;  /* 0x0002b80000087ab9 */ /* 0x000fe20000000a00 */
[----:B------:R-:W-:Y:S02]  /*14460*/  UIADD3 UR4, UR13, UR4, URZ ;  /* 0x000000040d047290 */ /* 0x000fe4000fffe03f */
[----:B------:R-:W0:Y:S08]  /*14470*/  @P0 LDC R3, c[0x0][0xbec] ;  /* 0x0002fb00ff030b82 */ /* 0x000e300000000800 */
        /* <DEDUP_REMOVED lines=9> */
[----:B------:R-:W-:Y:S02]  /*14510*/  IMAD.U32 R2, RZ, RZ, UR12 ;  /* 0x0000000cff027e24 */ /* 0x000fe4000f8e00ff */
[C---:B------:R-:W-:Y:S01]  /*14520*/  IMAD R9, R5.reuse, UR9, R4 ;  /* 0x0000000905097c24 */ /* 0x040fe2000f8e0204 */
[----:B------:R-:W-:Y:S01]  /*14530*/  SHF.R.S32.HI R4, RZ, 0x1f, R7 ;  /* 0x0000001fff047819 */ /* 0x000fe20000011407 */
[----:B------:R-:W-:Y:S01]  /*14540*/  IMAD.WIDE.U32 R2, R5, UR8, R2 ;  /* 0x0000000805027c25 */ /* 0x000fe2000f8e0002 */
[----:B------:R-:W-:-:S03]  /*14550*/  ULDC.64 UR8, c[0x0][0xad8] ;  /* 0x0002b60000087ab9 */ /* 0x000fc60000000a00 */
[----:B------:R-:W-:Y:S02]  /*14560*/  IMAD.IADD R3, R3, 0x1, R9 ;  /* 0x0000000103037824 */ /* 0x000fe400078e0209 */
[----:B------:R-:W-:Y:S02]  /*14570*/  IMAD R6, R4, UR8, RZ ;  /* 0x0000000804067c24 */ /* 0x000fe4000f8e02ff */
[----:B-----5:R-:W-:Y:S02]  /*14580*/  IMAD R11, R0, R11, RZ ;  /* 0x0000000b000b7224 */ /* 0x020fe400078e02ff */
[C---:B------:R-:W-:Y:S02]  /*14590*/  VIADD R4, R8.reuse, 0x40 ;  /* 0x0000004008047836 */ /* 0x040fe40000000000 */
[C---:B------:R-:W-:Y:S01]  /*145a0*/  IMAD R5, R7.reuse, UR9, R6 ;  /* 0x0000000907057c24 */ /* 0x040fe2000f8e0206 */
[-C--:B------:R-:W-:Y:S01]  /*145b0*/  ISETP.GE.AND P2, PT, R8, R11.reuse, PT ;  /* 0x0000000b0800720c */ /* 0x080fe20003f46270 */
[----:B------:R-:W-:Y:S01]  /*145c0*/  IMAD.WIDE.U32 R2, R7, UR8, R2 ;  /* 0x0000000807027c25 */ /* 0x000fe2000f8e0002 */
[----:B------:R-:W-:Y:S01]  /*145d0*/  ULDC.64 UR8, c[0x0][0xa80] ;  /* 0x0002a00000087ab9 */ /* 0x000fe20000000a00 */
[----:B------:R-:W-:-:S02]  /*145e0*/  ISETP.GE.AND P1, PT, R4, R11, PT ;  /* 0x0000000b0400720c */ /* 0x000fc40003f26270 */
[----:B------:R-:W-:Y:S01]  /*145f0*/  IMAD.IADD R3, R3, 0x1, R5 ;  /* 0x0000000103037824 */ /* 0x000fe200078e0205 */
[----:B------:R-:W-:Y:S01]  /*14600*/  LEA R4, P3, R2, UR8, 0x1 ;  /* 0x0000000802047c11 */ /* 0x000fe2000f8608ff */
[----:B------:R-:W-:Y:S02]  /*14610*/  VIADD R0, R8, 0x20 ;  /* 0x0000002008007836 */ /* 0x000fe40000000000 */
[----:B------:R-:W-:Y:S01]  /*14620*/  IMAD.SHL.U32 R7, R205, 0x8, RZ ;  /* 0x00000008cd077824 */ /* 0x000fe200078e00ff */
[----:B------:R-:W-:Y:S02]  /*14630*/  LEA.HI.X R5, R2, UR9, R3, 0x1, P3 ;  /* 0x0000000902057c11 */ /* 0x000fe400098f0c03 */
[----:B------:R-:W-:Y:S01]  /*14640*/  ISETP.GE.AND P0, PT, R0, R11, PT ;  /* 0x0000000b0000720c */ /* 0x000fe20003f06270 */
[C---:B------:R-:W-:Y:S01]  /*14650*/  VIADD R9, R7.reuse, 0x80 ;  /* 0x0000008007097836 */ /* 0x040fe20000000000 */
[----:B------:R0:W1:Y:S01]  /*14660*/  SHFL.IDX PT, R2, R4, RZ, 0x181f ;  /* 0x00181fff04027589 */ /* 0x00006200000e0000 */
[----:B------:R-:W-:Y:S01]  /*14670*/  VIADD R13, R7, 0x40 ;  /* 0x00000040070d7836 */ /* 0x000fe20000000000 */
[----:B------:R-:W-:-:S02]  /*14680*/  SHF.R.S32.HI R10, RZ, 0x1f, R7 ;  /* 0x0000001fff0a7819 */ /* 0x000fc40000011407 */
        /* <DEDUP_REMOVED lines=18> */
.L_x_2289:
[----:B------:R-:W-:Y:S05]  /*147b0*/  BSYNC B1 ;  /* 0x0000000000017941 */ /* 0x000fea0003800000 */
.L_x_2288:
        /* <DEDUP_REMOVED lines=18> */
.L_x_2291:
[----:B------:R-:W-:Y:S05]  /*148e0*/  BSYNC B1 ;  /* 0x0000000000017941 */ /* 0x000fea0003800000 */
.L_x_2290:
        /* <DEDUP_REMOVED lines=18> */
.L_x_2293:
[----:B------:R-:W-:Y:S05]  /*14a10*/  BSYNC B1 ;  /* 0x0000000000017941 */ /* 0x000fea0003800000 */
.L_x_2292:
        /* <DEDUP_REMOVED lines=19> */
.L_x_2282:
[----:B------:R-:W-:Y:S05]  /*14b50*/  BSYNC B0 ;  /* 0x0000000000007941 */ /* 0x000fea0003800000 */
.L_x_2272:
[----:B------:R-:W-:Y:S02]  /*14b60*/  ULDC UR4, c[0x0][0xc3c] ;  /* 0x00030f0000047ab9 */ /* 0x000fe40000000800 */
[----:B------:R-:W-:-:S06]  /*14b70*/  UISETP.GE.AND UP0, UPT, UR7, UR4, UPT ;  /* 0x000000040700728c */ /* 0x000fcc000bf06270 */
[----:B------:R-:W-:-:S13]  /*14b80*/  PLOP3.LUT P0, PT, PT, PT, UP0, 0x80, 0x0 ;  /* 0x000000000000781c */ /* 0x000fda0003f0f008 */
[----:B------:R-:W-:Y:S05]  /*14b90*/  @!P0 BRA `(.L_x_2294) ;  /* 0xfffffec4004c8947 */ /* 0x000fea000383ffff */
[----:B------:R-:W-:Y:S05]  /*14ba0*/  EXIT ;  /* 0x000000000000794d */ /* 0x000fea0003800000 */
.L_x_2235:
        /* <DEDUP_REMOVED lines=18> */
.L_x_2295:
[----:B0-----:R-:W0:Y:S01]  /*14cd0*/  S2R R0, SR_TID.X ;  /* 0x0000000000007919 */ /* 0x001e220000002100 */
[----:B------:R-:W-:Y:S01]  /*14ce0*/  ULDC UR4, c[0x0][0xc3c] ;  /* 0x00030f0000047ab9 */ /* 0x000fe20000000800 */
[----:B------:R-:W-:Y:S01]  /*14cf0*/  ULDC.64 UR6, c[0x0][0x208] ;  /* 0x0000820000067ab9 */ /* 0x000fe20000000a00 */
        /* <DEDUP_REMOVED lines=8> */
[----:B-1----:R-:W-:-:S04]  /*14d80*/  @!P1 IMAD.WIDE.U32 R2, R0, 0x4, R4 ;  /* 0x0000000400029825 */ /* 0x002fc800078e0004 */
[----:B------:R-:W-:-:S06]  /*14d90*/  IMAD.MOV.U32 R5, RZ, RZ, RZ ;  /* 0x000000ffff057224 */ /* 0x000fcc00078e00ff */
        /* <DEDUP_REMOVED lines=32> */
.L_x_2299:
        /* <DEDUP_REMOVED lines=40> */
.L_x_2297:
        /* <DEDUP_REMOVED lines=12> */
.L_x_2300:
[----:B---34-:R-:W-:Y:S01]  /*152e0*/  IMAD R3, R8, UR5, R9 ;  /* 0x0000000508037c24 */ /* 0x018fe2000f8e0209 */
[----:B-1----:R-:W-:Y:S01]  /*152f0*/  ISETP.NE.AND P0, PT, R7, 0x1, PT ;  /* 0x000000010700780c */ /* 0x002fe20003f05270 */
[----:B------:R-:W-:-:S03]  /*15300*/  VIADD R13, R10, UR4 ;  /* 0x000000040a0d7c36 */ /* 0x000fc60008000000 */
[----:B------:R1:W-:Y:S01]  /*15310*/  STL [R1], R3 ;  /* 0x0000000301007387 */ /* 0x0003e20000100800 */
        /* <DEDUP_REMOVED lines=59> */
.L_x_2301:
[----:B-1----:R-:W0:Y:S01]  /*156d0*/  LDC.64 R2, c[0x0][0xc90] ;  /* 0x00032400ff027b82 */ /* 0x002e220000000a00 */
[----:B------:R-:W-:Y:S01]  /*156e0*/  ULDC.64 UR6, c[0x0][0x208] ;  /* 0x0000820000067ab9 */ /* 0x000fe20000000a00 */
        /* <DEDUP_REMOVED lines=60> */
.L_x_2302:
[----:B01----:R-:W-:-:S05]  /*15ab0*/  LOP3.LUT R3, RZ, R2, RZ, 0x33, !PT ;  /* 0x00000002ff037212 */ /* 0x003fca00078e33ff */
[----:B------:R-:W-:-:S05]  /*15ac0*/  IMAD.IADD R2, R4, 0x1, R3 ;  /* 0x0000000104027824 */ /* 0x000fca00078e0203 */
[----:B------:R1:W-:Y:S01]  /*15ad0*/  STL [R1+0x4], R2 ;  /* 0x0000040201007387 */ /* 0x0003e20000100800 */
[----:B------:R-:W-:Y:S05]  /*15ae0*/  BRA `(.L_x_2303) ;  /* 0x0000000000107947 */ /* 0x000fea0003800000 */
.L_x_2298:
[----:B------:R-:W-:Y:S01]  /*15af0*/  IMAD.U32 R2, RZ, RZ, UR6 ;  /* 0x00000006ff027e24 */ /* 0x000fe2000f8e00ff */
[----:B------:R0:W-:Y:S04]  /*15b00*/  STL [R1+0x4], RZ ;  /* 0x000004ff01007387 */ /* 0x0001e80000100800 */
[----:B------:R0:W-:Y:S04]  /*15b10*/  STL [R1+0x8], RZ ;  /* 0x000008ff01007387 */ /* 0x0001e80000100800 */
[----:B------:R0:W-:Y:S02]  /*15b20*/  STL [R1], R2 ;  /* 0x0000000201007387 */ /* 0x0001e40000100800 */
.L_x_2303:
        /* <DEDUP_REMOVED lines=10> */
.L_x_2296:
[----:B0-2---:R-:W2:Y:S01]  /*15bd0*/  LDL R0, [R1+0xc] ;  /* 0x00000c0001007983 */ /* 0x005ea20000100800 */
[----:B------:R-:W-:Y:S01]  /*15be0*/  ULDC UR4, c[0x0][0xc3c] ;  /* 0x00030f0000047ab9 */ /* 0x000fe20000000800 */
[----:B------:R-:W-:Y:S02]  /*15bf0*/  IMAD.MOV.U32 R19, RZ, RZ, RZ ;  /* 0x000000ffff137224 */ /* 0x000fe400078e00ff */
[----:B------:R0:W-:Y:S01]  /*15c00*/  STL [R1+0x58], RZ ;  /* 0x000058ff01007387 */ /* 0x0001e20000100800 */
[----:B--2---:R-:W-:Y:S01]  /*15c10*/  ISETP.GE.AND P0, PT, R0, UR4, PT ;  /* 0x0000000400007c0c */ /* 0x004fe2000bf06270 */
[----:B------:R-:W-:-:S05]  /*15c20*/  IMAD.MOV.U32 R0, RZ, RZ, 0x1 ;  /* 0x00000001ff007424 */ /* 0x000fca00078e00ff */
[----:B------:R0:W-:Y:S07]  /*15c30*/  STL [R1+0x14], R0 ;  /* 0x0000140001007387 */ /* 0x0001ee0000100800 */
[----:B------:R-:W-:Y:S05]  /*15c40*/  @P0 BRA `(.L_x_2304) ;  /* 0x0000006000980947 */ /* 0x000fea0003800000 */
[----:B---3--:R-:W2:Y:S01]  /*15c50*/  S2R R5, SR_TID.X ;  /* 0x0000000000057919 */ /* 0x008ea20000002100 */
[----:B------:R-:W3:Y:S01]  /*15c60*/  S2UR UR5, SR_CgaCtaId ;  /* 0x00000000000579c3 */ /* 0x000ee20000008800 */
[----:B------:R-:W-:Y:S01]  /*15c70*/  UMOV UR4, 0x400 ;  /* 0x0000040000047882 */ /* 0x000fe20000000000 */
[----:B------:R-:W-:Y:S01]  /*15c80*/  BSSY B8, `(.L_x_2304) ;  /* 0x0000622000087945 */ /* 0x000fe20003800000 */
[----:B------:R-:W-:Y:S01]  /*15c90*/  IMAD.MOV.U32 R19, RZ, RZ, RZ ;  /* 0x000000ffff137224 */ /* 0x000fe200078e00ff */
[----:B------:R-:W-:Y:S01]  /*15ca0*/  ULDC UR38, c[0x0][0xc] ;  /* 0x0000030000267ab9 */ /* 0x000fe20000000800 */
[----:B------:R-:W-:Y:S01]  /*15cb0*/  ULDC.64 UR36, c[0x0][0x198] ;  /* 0x0000660000247ab9 */ /* 0x000fe20000000a00 */
[----:B---3--:R-:W-:-:S06]  /*15cc0*/  ULEA UR4, UR5, UR4, 0x18 ;  /* 0x0000000405047291 */ /* 0x008fcc000f8ec03f */
[----:B------:R-:W-:Y:S01]  /*15cd0*/  IMAD.U32 R18, RZ, RZ, UR4 ;  /* 0x00000004ff127e24 */ /* 0x000fe2000f8e00ff */
[C---:B--2---:R-:W-:Y:S01]  /*15ce0*/  LOP3.LUT R4, R5.reuse, 0x7f, RZ, 0xc0, !PT ;  /* 0x0000007f05047812 */ /* 0x044fe200078ec0ff */
[----:B0-----:R-:W-:-:S05]  /*15cf0*/  IMAD.SHL.U32 R0, R5, 0x8, RZ ;  /* 0x0000000805007824 */ /* 0x001fca00078e00ff */
[C---:B-1----:R-:W-:Y:S02]  /*15d00*/  LOP3.LUT R2, R0.reuse, 0x1f8, RZ, 0xc0, !PT ;  /* 0x000001f800027812 */ /* 0x042fe400078ec0ff */
        /* <DEDUP_REMOVED lines=14> */
.L_x_2412:
        /* <DEDUP_REMOVED lines=52> */
[----:B------:R-:W-:Y:S01]  /*16130*/  IMAD.MOV.U32 R10, RZ, RZ, R9 ;  /* 0x000000ffff0a7224 */ /* 0x000fe200078e0009 */
[----:B------:R-:W-:Y:S06]  /*16140*/  @P2 BRA `(.L_x_2305) ;  /* 0x0000000000182947 */ /* 0x000fec0003800000 */
[----:B------:R-:W-:Y:S05]  /*16150*/  @!P1 BRA `(.L_x_2305) ;  /* 0x0000000000149947 */ /* 0x000fea0003800000 */
[----:B------:R-:W-:Y:S02]  /*16160*/  ULDC.64 UR4, c[0x0][0x208] ;  /* 0x0000820000047ab9 */ /* 0x000fe40000000a00 */
[----:B------:R-:W2:Y:S04]  /*16170*/  LDG.E R7, desc[UR4][R2.64] ;  /* 0x0000000402077981 */ /* 0x000ea8000c1e1900 */
[----:B------:R-:W2:Y:S02]  /*16180*/  LDG.E R2, desc[UR4][R2.64+0x4] ;  /* 0x0000040402027981 */ /* 0x000ea4000c1e1900 */
[----:B--2---:R-:W-:-:S05]  /*16190*/  IMAD.IADD R10, R2, 0x1, -R7 ;  /* 0x00000001020a7824 */ /* 0x004fca00078e0a07 */
[----:B------:R1:W-:Y:S02]  /*161a0*/  STL [R1+0x38], R10 ;  /* 0x0000380a01007387 */ /* 0x0003e40000100800 */
.L_x_2305:
[----:B------:R-:W0:Y:S01]  /*161b0*/  LDL.LU R3, [R1+0x8] ;  /* 0x0000080001037983 */ /* 0x000e220000300800 */
[----:B------:R-:W-:Y:S02]  /*161c0*/  ULDC.64 UR4, c[0x0][0xa20] ;  /* 0x0002880000047ab9 */ /* 0x000fe40000000a00 */
[----:B------:R-:W-:-:S04]  /*161d0*/  ISETP.NE.U32.AND P1, PT, RZ, UR4, PT ;  /* 0x00000004ff007c0c */ /* 0x000fc8000bf25070 */
[----:B------:R-:W-:Y:S02]  /*161e0*/  ISETP.NE.AND.EX P1, PT, RZ, UR5, PT, P1 ;  /* 0x00000005ff007c0c */ /* 0x000fe4000bf25310 */
[C---:B0-----:R-:W-:Y:S02]  /*161f0*/  LOP3.LUT R9, R3.reuse, 0xff000000, RZ, 0xc0, !PT ;  /* 0xff00000003097812 */ /* 0x041fe400078ec0ff */
[C---:B------:R-:W-:Y:S02]  /*16200*/  LOP3.LUT R2, R3.reuse, 0xff0000, RZ, 0xc0, !PT ;  /* 0x00ff000003027812 */ /* 0x040fe400078ec0ff */
        /* <DEDUP_REMOVED lines=13> */
.L_x_2306:
[----:B------:R-:W-:Y:S05]  /*162e0*/  @!P0 BRA `(.L_x_2307) ;  /* 0x0000000000108947 */ /* 0x000fea0003800000 */
[----:B------:R-:W-:Y:S02]  /*162f0*/  ULDC.64 UR4, c[0x0][0x208] ;  /* 0x0000820000047ab9 */ /* 0x000fe40000000a00 */
[----:B------:R-:W2:Y:S04]  /*16300*/  LDG.E R6, desc[UR4][R4.64] ;  /* 0x0000000404067981 */ /* 0x000ea8000c1e1900 */
[----:B------:R-:W2:Y:S02]  /*16310*/  LDG.E R4, desc[UR4][R4.64+0x4] ;  /* 0x0000040404047981 */ /* 0x000ea4000c1e1900 */
[----:B--2---:R-:W-:-:S07]  /*16320*/  IMAD.IADD R6, R4, 0x1, -R6 ;  /* 0x0000000104067824 */ /* 0x004fce00078e0a06 */
.L_x_2307:
[----:B0-----:R-:W3:Y:S01]  /*16330*/  LDL R2, [R1+0x4] ;  /* 0x0000040001027983 */ /* 0x001ee20000100800 */
[----:B-----5:R-:W-:Y:S01]  /*16340*/  IMAD.IADD R6, R6, 0x1, -R0 ;  /* 0x0000000106067824 */ /* 0x020fe200078e0a00 */
[----:B------:R-:W-:Y:S01]  /*16350*/  BSSY B0, `(.L_x_2308) ;  /* 0x000003c000007945 */ /* 0x000fe20003800000 */
[----:B------:R-:W0:Y:S01]  /*16360*/  LDC R0, c[0x0][0x448] ;  /* 0x00011200ff007b82 */ /* 0x000e220000000800 */
[----:B------:R-:W-:Y:S02]  /*16370*/  IMAD.MOV.U32 R4, RZ, RZ, RZ ;  /* 0x000000ffff047224 */ /* 0x000fe400078e00ff */
[----:B------:R-:W-:Y:S02]  /*16380*/  VIADD R5, R6, 0x6f ;  /* 0x0000006f06057836 */ /* 0x000fe40000000000 */
[----:B--2---:R-:W-:Y:S02]  /*16390*/  IMAD.MOV.U32 R7, RZ, RZ, RZ ;  /* 0x000000ffff077224 */ /* 0x004fe400078e00ff */
[----:B------:R-:W-:Y:S01]  /*163a0*/  IMAD.HI R4, R5, -0x6db6db6d, R4 ;  /* 0x9249249305047827 */ /* 0x000fe200078e0204 */
[----:B0-----:R-:W-:-:S13]  /*163b0*/  ISETP.NE.AND P0, PT, R0, 0x1, PT ;  /* 0x000000010000780c */ /* 0x001fda0003f05270 */
[----:B------:R-:W0:Y:S08]  /*163c0*/  @P0 LDC R0, c[0x0][0x44c] ;  /* 0x00011300ff000b82 */ /* 0x000e300000000800 */
[----:B------:R-:W2:Y:S01]  /*163d0*/  @P0 LDC R3, c[0x0][0x450] ;  /* 0x00011400ff030b82 */ /* 0x000ea20000000800 */
[----:B---3--:R-:W-:-:S04]  /*163e0*/  IMAD.SHL.U32 R2, R2, 0x80, RZ ;  /* 0x0000008002027824 */ /* 0x008fc800078e00ff */
[----:B------:R-:W-:-:S04]  /*163f0*/  VIADD R2, R2, 0x7f ;  /* 0x0000007f02027836 */ /* 0x000fc80000000000 */
[----:B0-----:R-:W-:-:S05]  /*16400*/  @P0 IMAD.HI.U32 R0, R2, R0, RZ ;  /* 0x0000000002000227 */ /* 0x001fca00078e00ff */
[----:B--2---:R-:W-:Y:S02]  /*16410*/  @P0 SHF.R.U32.HI R2, RZ, R3, R0 ;  /* 0x00000003ff020219 */ /* 0x004fe40000011600 */
[----:B------:R-:W-:Y:S02]  /*16420*/  IADD3 R3, R6, 0x70, -R10 ;  /* 0x0000007006037810 */ /* 0x000fe40007ffe80a */
[----:B------:R-:W-:Y:S02]  /*16430*/  SHF.R.U32.HI R0, RZ, 0x1f, R4 ;  /* 0x0000001fff007819 */ /* 0x000fe40000011604 */
[----:B-1----:R-:W-:Y:S01]  /*16440*/  LOP3.LUT R10, R9, 0xff, RZ, 0xc0, !PT ;  /* 0x000000ff090a7812 */ /* 0x002fe200078ec0ff */
[----:B------:R-:W-:Y:S01]  /*16450*/  IMAD.IADD R3, R3, 0x1, R2 ;  /* 0x0000000103037824 */ /* 0x000fe200078e0202 */
[----:B------:R-:W-:Y:S01]  /*16460*/  LEA.HI.SX32 R0, R4, R0, 0x1a ;  /* 0x0000000004007211 */ /* 0x000fe200078fd2ff */
[----:B------:R-:W-:-:S04]  /*16470*/  IMAD.MOV.U32 R2, RZ, RZ, RZ ;  /* 0x000000ffff027224 */ /* 0x000fc800078e00ff */
[----:B------:R-:W-:-:S05]  /*16480*/  IMAD.HI R2, R3, -0x6db6db6d, R2 ;  /* 0x9249249303027827 */ /* 0x000fca00078e0202 */
[----:B------:R-:W-:-:S04]  /*16490*/  SHF.R.U32.HI R3, RZ, 0x1f, R2 ;  /* 0x0000001fff037819 */ /* 0x000fc80000011602 */
[----:B------:R-:W-:-:S04]  /*164a0*/  LEA.HI.SX32 R3, R2, R3, 0x1a ;  /* 0x0000000302037211 */ /* 0x000fc800078fd2ff */
[----:B------:R-:W-:Y:S02]  /*164b0*/  VIMNMX R8, R0, R3, PT ;  /* 0x0000000300087248 */ /* 0x000fe40003fe0100 */
[----:B------:R-:W-:Y:S01]  /*164c0*/  SHF.R.U32.HI R0, RZ, 0x10, R9 ;  /* 0x00000010ff007819 */ /* 0x000fe20000011609 */
[----:B------:R-:W-:Y:S01]  /*164d0*/  IMAD.MOV.U32 R9, RZ, RZ, R7 ;  /* 0x000000ffff097224 */ /* 0x000fe200078e0007 */
[----:B------:R-:W-:Y:S01]  /*164e0*/  ISETP.GE.AND P1, PT, R8, 0x1, PT ;  /* 0x000000010800780c */ /* 0x000fe20003f26270 */
[----:B------:R0:W-:Y:S01]  /*164f0*/  STL [R1+0x30], R8 ;  /* 0x0000300801007387 */ /* 0x0001e20000100800 */
[----:B------:R-:W-:-:S03]  /*16500*/  ISETP.NE.AND P0, PT, R0, RZ, PT ;  /* 0x000000ff0000720c */ /* 0x000fc60003f05270 */
[----:B------:R0:W-:Y:S04]  /*16510*/  STL [R1+0x3c], R7 ;  /* 0x00003c0701007387 */ /* 0x0001e80000100800 */
[----:B------:R0:W-:Y:S06]  /*16520*/  STL [R1+0x48], R10 ;  /* 0x0000480a01007387 */ /* 0x0001ec0000100800 */
[----:B------:R-:W1:Y:S01]  /*16530*/  @!P0 LDC R0, c[0x0][0x9f0] ;  /* 0x00027c00ff008b82 */ /* 0x000e620000000800 */
[----:B------:R-:W-:Y:S05]  /*16540*/  @!P1 BRA `(.L_x_2309) ;  /* 0x0000000000709947 */ /* 0x000fea0003800000 */
[----:B-1----:R-:W-:-:S04]  /*16550*/  IABS R4, R0 ;  /* 0x0000000000047213 */ /* 0x002fc80000000000 */
[----:B------:R-:W1:Y:S08]  /*16560*/  I2F.RP R2, R4 ;  /* 0x0000000400027306 */ /* 0x000e700000209400 */
[----:B-1----:R-:W1:Y:S02]  /*16570*/  MUFU.RCP R2, R2 ;  /* 0x0000000200027308 */ /* 0x002e640000001000 */
[----:B-1----:R-:W-:-:S06]  /*16580*/  VIADD R2, R2, 0xffffffe ;  /* 0x0ffffffe02027836 */ /* 0x002fcc0000000000 */
[----:B------:R-:W1:Y:S02]  /*16590*/  F2I.FTZ.U32.TRUNC.NTZ R3, R2 ;  /* 0x0000000200037305 */ /* 0x000e64000021f000 */
[----:B-1----:R-:W-:-:S04]  /*165a0*/  IMAD.MOV R2, RZ, RZ, -R3 ;  /* 0x000000ffff027224 */ /* 0x002fc800078e0a03 */
[----:B------:R-:W-:Y:S02]  /*165b0*/  IMAD R5, R2, R4, RZ ;  /* 0x0000000402057224 */ /* 0x000fe400078e02ff */
[----:B------:R-:W-:-:S04]  /*165c0*/  IMAD.MOV.U32 R2, RZ, RZ, RZ ;  /* 0x000000ffff027224 */ /* 0x000fc800078e00ff */
[----:B0-----:R-:W-:Y:S01]  /*165d0*/  IMAD.HI.U32 R7, R3, R5, R2 ;  /* 0x0000000503077227 */ /* 0x001fe200078e0002 */
        /* <DEDUP_REMOVED lines=19> */
.L_x_2309:
[----:B------:R-:W-:Y:S05]  /*16710*/  BSYNC B0 ;  /* 0x0000000000007941 */ /* 0x000fea0003800000 */
.L_x_2308:
[----:B-1----:R-:W-:Y:S01]  /*16720*/  IMAD.MOV.U32 R0, RZ, RZ, R9 ;  /* 0x000000ffff007224 */ /* 0x002fe200078e0009 */
[----:B------:R-:W-:Y:S03]  /*16730*/  BSSY B7, `(.L_x_2310) ;  /* 0x0000455000077945 */ /* 0x000fe60003800000 */
[----:B------:R-:W-:-:S05]  /*16740*/  IMAD R2, R10, R0, RZ ;  /* 0x000000000a027224 */ /* 0x000fca00078e02ff */
[----:B------:R-:W-:Y:S01]  /*16750*/  VIADDMNMX R0, R2, R0, R8, PT ;  /* 0x0000000002007246 */ /* 0x000fe20003800108 */
[----:B------:R1:W-:Y:S03]  /*16760*/  STL [R1+0x28], R2 ;  /* 0x0000280201007387 */ /* 0x0003e60000100800 */
[----:B------:R-:W-:Y:S01]  /*16770*/  ISETP.GT.AND P0, PT, R0, R2, PT ;  /* 0x000000020000720c */ /* 0x000fe20003f04270 */
[----:B------:R1:W-:-:S12]  /*16780*/  STL [R1+0x40], R0 ;  /* 0x0000400001007387 */ /* 0x0003d80000100800 */
[----:B------:R-:W-:Y:S05]  /*16790*/  @P0 BRA `(.L_x_2311) ;  /* 0x00000000004c0947 */ /* 0x000fea0003800000 */
[----:B-1----:R-:W1:Y:S02]  /*167a0*/  S2R R0, SR_TID.X ;  /* 0x0000000000007919 */ /* 0x002e640000002100 */
[----:B-1----:R-:W-:-:S04]  /*167b0*/  LOP3.LUT R0, R0, 0x7f, RZ, 0xc0, !PT ;  /* 0x0000007f00007812 */ /* 0x002fc800078ec0ff */
[----:B------:R-:W-:-:S13]  /*167c0*/  ISETP.NE.AND P0, PT, R0, RZ, PT ;  /* 0x000000ff0000720c */ /* 0x000fda0003f05270 */
[----:B------:R-:W-:Y:S05]  /*167d0*/  @P0 BRA `(.L_x_2312) ;  /* 0x0000004400280947 */ /* 0x000fea0003800000 */
[----:B------:R-:W1:Y:S01]  /*167e0*/  S2R R5, SR_LANEID ;  /* 0x0000000000057919 */ /* 0x000e620000000000 */
[----:B------:R-:W-:Y:S01]  /*167f0*/  VOTEU.ANY UR4, UPT, PT ;  /* 0x0000000000047886 */ /* 0x000fe200038e0100 */
[----:B------:R-:W3:Y:S01]  /*16800*/  LDC.64 R2, c[0x0][0xc60] ;  /* 0x00031800ff027b82 */ /* 0x000ee20000000a00 */
[----:B------:R-:W1:Y:S01]  /*16810*/  FLO.U32 R0, UR4 ;  /* 0x0000000400007d00 */ /* 0x000e6200080e0000 */
[----:B------:R-:W-:Y:S01]  /*16820*/  ULDC.64 UR6, c[0x0][0x208] ;  /* 0x0000820000067ab9 */ /* 0x000fe20000000a00 */
[----:B-1----:R-:W-:-:S06]  /*16830*/  ISETP.EQ.U32.AND P0, PT, R0, R5, PT ;  /* 0x000000050000720c */ /* 0x002fcc0003f02070 */
[----:B------:R-:W3:Y:S07]  /*16840*/  POPC R5, UR4 ;  /* 0x0000000400057d09 */ /* 0x000eee0008000000 */
[----:B---3--:R-:W3:Y:S01]  /*16850*/  @P0 ATOMG.E.ADD.STRONG.GPU PT, R3, desc[UR6][R2.64], R5 ;  /* 0x00000005020309a8 */ /* 0x008ee200081ee1c6 */
[----:B------:R-:W1:Y:S02]  /*16860*/  S2R R4, SR_LTMASK ;  /* 0x0000000000047919 */ /* 0x000e640000003900 */
[----:B-1----:R-:W-:-:S04]  /*16870*/  LOP3.LUT R4, R4, UR4, RZ, 0xc0, !PT ;  /* 0x0000000404047c12 */ /* 0x002fc8000f8ec0ff */
[----:B0-----:R-:W0:Y:S01]  /*16880*/  POPC R7, R4 ;  /* 0x0000000400077309 */ /* 0x001e220000000000 */
[----:B---3--:R-:W0:Y:S02]  /*16890*/  SHFL.IDX PT, R0, R3, R0, 0x1f ;  /* 0x00001f0003007589 */ /* 0x008e2400000e0000 */
[----:B0-----:R-:W-:-:S05]  /*168a0*/  IADD3 R0, R0, UR38, R7 ;  /* 0x0000002600007c10 */ /* 0x001fca000fffe007 */
[----:B------:R3:W-:Y:S01]  /*168b0*/  STL [R1], R0 ;  /* 0x0000000001007387 */ /* 0x0007e20000100800 */
[----:B------:R-:W-:Y:S05]  /*168c0*/  BRA `(.L_x_2312) ;  /* 0x0000004000ec7947 */ /* 0x000fea0003800000 */
.L_x_2311:
[----:B-1----:R-:W-:Y:S01]  /*168d0*/  VIADD R0, R18, 0x21400 ;  /* 0x0002140012007836 */ /* 0x002fe20000000000 */
        /* <DEDUP_REMOVED lines=18> */
[----:B-12---:R-:W-:Y:S05]  /*16a00*/  CALL.ABS.NOINC R2 ;  /* 0x0000000002007343 */ /* 0x006fea0003c00000 */
.L_x_2314:
[----:B------:R-:W-:Y:S05]  /*16a10*/  BSYNC B6 ;  /* 0x0000000000067941 */ /* 0x000fea0003800000 */
.L_x_2313:
        /* <DEDUP_REMOVED lines=8> */
[----:B------:R1:W3:Y:S01]  /*16aa0*/  LDC.64 R2, c[0x4][R0] ;  /* 0x0100000000027b82 */ /* 0x0002e20000000a00 */
[----:B------:R-:W-:Y:S02]  /*16ab0*/  IMAD.U32 R4, RZ, RZ, UR6 ;  /* 0x00000006ff047e24 */ /* 0x000fe4000f8e00ff */
[----:B------:R-:W-:Y:S02]  /*16ac0*/  IMAD.U32 R5, RZ, RZ, UR7 ;  /* 0x00000007ff057e24 */ /* 0x000fe4000f8e00ff */
[----:B------:R-:W-:Y:S02]  /*16ad0*/  IMAD.U32 R6, RZ, RZ, UR8 ;  /* 0x00000008ff067e24 */ /* 0x000fe4000f8e00ff */
[----:B0-----:R-:W-:-:S02]  /*16ae0*/  IMAD.U32 R7, RZ, RZ, UR9 ;  /* 0x00000009ff077e24 */ /* 0x001fc4000f8e00ff */
[----:B------:R-:W-:Y:S02]  /*16af0*/  IMAD.U32 R10, RZ, RZ, UR4 ;  /* 0x00000004ff0a7e24 */ /* 0x000fe4000f8e00ff */
[----:B------:R-:W-:Y:S02]  /*16b00*/  IMAD.U32 R11, RZ, RZ, UR5 ;  /* 0x00000005ff0b7e24 */ /* 0x000fe4000f8e00ff */
[----:B------:R-:W-:Y:S02]  /*16b10*/  IMAD.MOV.U32 R8, RZ, RZ, 0x70 ;  /* 0x00000070ff087424 */ /* 0x000fe400078e00ff */
[----:B------:R-:W-:Y:S02]  /*16b20*/  IMAD.MOV.U32 R12, RZ, RZ, 0x1 ;  /* 0x00000001ff0c7424 */ /* 0x000fe400078e00ff */
[----:B-1----:R-:W-:-:S07]  /*16b30*/  IMAD.MOV.U32 R13, RZ, RZ, RZ ;  /* 0x000000ffff0d7224 */ /* 0x002fce00078e00ff */
[----:B------:R-:W-:-:S07]  /*16b40*/  LEPC R20, `(.L_x_2317) ;  /* 0x000000001014794e */ /* 0x000fce0000000000 */
[----:B--23--:R-:W-:Y:S05]  /*16b50*/  CALL.ABS.NOINC R2 ;  /* 0x0000000002007343 */ /* 0x00cfea0003c00000 */
.L_x_2317:
        /* <DEDUP_REMOVED lines=16> */
.L_x_2316:
[----:B------:R-:W-:Y:S05]  /*16c60*/  BSYNC B6 ;  /* 0x0000000000067941 */ /* 0x000fea0003800000 */
.L_x_2315:
[----:B------:R-:W3:Y:S01]  /*16c70*/  LDL.LU R4, [R1+0x1c] ;  /* 0x00001c0001047983 */ /* 0x000ee20000300800 */
[----:B------:R-:W-:-:S03]  /*16c80*/  ULDC.64 UR4, c[0x0][0x9f8] ;  /* 0x00027e0000047ab9 */ /* 0x000fc60000000a00 */
[----:B0-----:R-:W4:Y:S01]  /*16c90*/  LDL R7, [R1+0x10] ;  /* 0x0000100001077983 */ /* 0x001f220000100800 */
        /* <DEDUP_REMOVED lines=22> */
.L_x_2428:
        /* <DEDUP_REMOVED lines=9> */
.L_x_2431:
[----:B------:R-:W-:Y:S05]  /*16e90*/  @!P6 BRA `(.L_x_2319) ;  /* 0x000000040024e947 */ /* 0x000fea0003800000 */
[----:B------:R-:W-:-:S04]  /*16ea0*/  ISETP.NE.U32.AND P0, PT, R2, RZ, PT ;  /* 0x000000ff0200720c */ /* 0x000fc80003f05070 */
[----:B------:R-:W-:-:S13]  /*16eb0*/  ISETP.NE.AND.EX P0, PT, R3, RZ, PT, P0 ;  /* 0x000000ff0300720c */ /* 0x000fda0003f05300 */
[----:B------:R-:W-:Y:S05]  /*16ec0*/  @!P0 BRA `(.L_x_2321) ;  /* 0x0000000000548947 */ /* 0x000fea0003800000 */
[----:B------:R-:W0:Y:S01]  /*16ed0*/  LDC R6, c[0x0][0x43c] ;  /* 0x00010f00ff067b82 */ /* 0x000e220000000800 */
[----:B--2---:R-:W-:Y:S01]  /*16ee0*/  IMAD.MOV.U32 R9, RZ, RZ, R0 ;  /* 0x000000ffff097224 */ /* 0x004fe200078e0000 */
        /* <DEDUP_REMOVED lines=19> */
.L_x_2321:
[----:B0-----:R-:W4:Y:S01]  /*17020*/  LDL R2, [R1+0x14] ;  /* 0x0000140001027983 */ /* 0x001f220000100800 */
[----:B---3--:R-:W-:Y:S01]  /*17030*/  IMAD R0, R19, 0x8, R18 ;  /* 0x0000000813007824 */ /* 0x008fe200078e0212 */
[----:B----4-:R-:W-:-:S04]  /*17040*/  SHF.L.U32 R2, R2, 0x1f, RZ ;  /* 0x0000001f02027819 */ /* 0x010fc800000006ff */
[----:B------:R-:W0:Y:S02]  /*17050*/  SYNCS.PHASECHK.TRANS64.TRYWAIT P0, [R0+URZ+0x36840], R2 ;  /* 0x03684002000075a7 */ /* 0x000e24000800017f */
[----:B0-----:R-:W-:Y:S05]  /*17060*/  @!P0 BRA `(.L_x_2322) ;  /* 0x00000054007c8947 */ /* 0x001fea0003800000 */
.L_x_2432:
        /* <DEDUP_REMOVED lines=11> */
.L_x_2323:
        /* <DEDUP_REMOVED lines=33> */
.L_x_2319:
        /* <DEDUP_REMOVED lines=39> */
[----:B0-2---:R-:W-:Y:S05]  /*175a0*/  CALL.ABS.NOINC R2 ;  /* 0x0000000002007343 */ /* 0x005fea0003c00000 */
.L_x_2325:
[----:B------:R-:W-:Y:S05]  /*175b0*/  BSYNC B6 ;  /* 0x0000000000067941 */ /* 0x000fea0003800000 */
.L_x_2324:
[----:B0-----:R-:W3:Y:S01]  /*175c0*/  LDL.LU R0, [R1+0x44] ;  /* 0x0000440001007983 */ /* 0x001ee20000300800 */
[----:B------:R-:W-:Y:S01]  /*175d0*/  ULDC.64 UR4, c[0x0][0x2d8] ;  /* 0x0000b60000047ab9 */ /* 0x000fe20000000a00 */
[----:B------:R-:W0:Y:S01]  /*175e0*/  LDC R7, c[0x0][0x448] ;  /* 0x00011200ff077b82 */ /* 0x000e220000000800 */
[----:B------:R-:W-:Y:S01]  /*175f0*/  ULDC.64 UR6, c[0x0][0x280] ;  /* 0x0000a00000067ab9 */ /* 0x000fe20000000a00 */
[----:B------:R-:W4:Y:S04]  /*17600*/  LDL.LU R5, [R1+0x34] ;  /* 0x0000340001057983 */ /* 0x000f280000300800 */
[----:B------:R-:W4:Y:S04]  /*17610*/  LDL.LU.64 R2, [R1+0x50] ;  /* 0x0000500001027983 */ /* 0x000f280000300a00 */
[----:B------:R-:W3:Y:S04]  /*17620*/  LDL.LU R4, [R1+0x2c] ;  /* 0x00002c0001047983 */ /* 0x000ee80000300800 */
[----:B--2---:R-:W2:Y:S01]  /*17630*/  LDL R9, [R1+0x4] ;  /* 0x0000040001097983 */ /* 0x004ea20000100800 */
[----:B------:R-:W1:Y:S01]  /*17640*/  S2R R10, SR_TID.X ;  /* 0x00000000000a7919 */ /* 0x000e620000002100 */
[----:B0-----:R-:W-:-:S13]  /*17650*/  ISETP.NE.AND P0, PT, R7, 0x1, PT ;  /* 0x000000010700780c */ /* 0x001fda0003f05270 */
[----:B------:R-:W0:Y:S01]  /*17660*/  @P0 LDC R6, c[0x0][0x450] ;  /* 0x00011400ff060b82 */ /* 0x000e220000000800 */
[----:B-1----:R-:W-:-:S05]  /*17670*/  IMAD.SHL.U32 R10, R10, 0x8, RZ ;  /* 0x000000080a0a7824 */ /* 0x002fca00078e00ff */
[----:B------:R-:W-:-:S04]  /*17680*/  LOP3.LUT R10, R10, 0x38, RZ, 0xc0, !PT ;  /* 0x000000380a0a7812 */ /* 0x000fc800078ec0ff */
[C---:B------:R-:W-:Y:S02]  /*17690*/  LOP3.LUT R11, R10.reuse, 0x40, RZ, 0xfc, !PT ;  /* 0x000000400a0b7812 */ /* 0x040fe400078efcff */
        /* <DEDUP_REMOVED lines=10> */
[----:B------:R-:W3:Y:S02]  /*17740*/  S2R R4, SR_TID.X ;  /* 0x0000000000047919 */ /* 0x000ee40000002100 */
[----:B------:R-:W-:Y:S01]  /*17750*/  IMAD.IADD R3, R3, 0x1, R0 ;  /* 0x0000000103037824 */ /* 0x000fe200078e0200 */
[----:B-1----:R-:W-:-:S04]  /*17760*/  LOP3.LUT R5, R5, 0x7f, RZ, 0xc0, !PT ;  /* 0x0000007f05057812 */ /* 0x002fc800078ec0ff */
[----:B------:R-:W-:Y:S01]  /*17770*/  SHF.R.U32.HI R5, RZ, 0x3, R5 ;  /* 0x00000003ff057819 */ /* 0x000fe20000011605 */
[----:B---3--:R-:W-:-:S05]  /*17780*/  IMAD.SHL.U32 R4, R4, 0x10, RZ ;  /* 0x0000001004047824 */ /* 0x008fca00078e00ff */
[----:B------:R-:W-:Y:S02]  /*17790*/  LOP3.LUT R4, R5, 0x70, R4, 0xf8, !PT ;  /* 0x0000007005047812 */ /* 0x000fe400078ef804 */
[----:B------:R-:W1:Y:S03]  /*177a0*/  @P0 LDC R5, c[0x0][0x44c] ;  /* 0x00011300ff050b82 */ /* 0x000e660000000800 */
[----:B--2---:R-:W-:-:S04]  /*177b0*/  IMAD R0, R9, 0x80, R4 ;  /* 0x0000008009007824 */ /* 0x004fc800078e0204 */
[----:B------:R-:W-:Y:S02]  /*177c0*/  IMAD.MOV.U32 R4, RZ, RZ, R0 ;  /* 0x000000ffff047224 */ /* 0x000fe400078e0000 */
[----:B-1----:R-:W-:-:S05]  /*177d0*/  @P0 IMAD.HI.U32 R5, R0, R5, RZ ;  /* 0x0000000500050227 */ /* 0x002fca00078e00ff */
[----:B0-----:R-:W-:-:S05]  /*177e0*/  @P0 SHF.R.U32.HI R4, RZ, R6, R5 ;  /* 0x00000006ff040219 */ /* 0x001fca0000011605 */
[----:B------:R-:W-:Y:S02]  /*177f0*/  IMAD.MOV R5, RZ, RZ, -R4 ;  /* 0x000000ffff057224 */ /* 0x000fe400078e0a04 */
[----:B------:R-:W-:-:S04]  /*17800*/  IMAD.WIDE.U32 R2, R4, UR4, R2 ;  /* 0x0000000404027c25 */ /* 0x000fc8000f8e0002 */
[----:B------:R-:W-:Y:S01]  /*17810*/  IMAD R0, R7, R5, R0 ;  /* 0x0000000507007224 */ /* 0x000fe200078e0200 */
[----:B------:R-:W-:-:S05]  /*17820*/  SHF.R.S32.HI R5, RZ, 0x1f, R4 ;  /* 0x0000001fff057819 */ /* 0x000fca0000011404 */
[----:B------:R-:W-:-:S04]  /*17830*/  IMAD R5, R5, UR4, RZ ;  /* 0x0000000405057c24 */ /* 0x000fc8000f8e02ff */
[----:B------:R-:W-:Y:S01]  /*17840*/  IMAD R4, R4, UR5, R5 ;  /* 0x0000000504047c24 */ /* 0x000fe2000f8e0205 */
[----:B------:R-:W-:Y:S01]  /*17850*/  ULDC.64 UR4, c[0x0][0x2c8] ;  /* 0x0000b20000047ab9 */ /* 0x000fe20000000a00 */
[----:B------:R-:W0:Y:S02]  /*17860*/  S2R R5, SR_TID.X ;  /* 0x0000000000057919 */ /* 0x000e240000002100 */
        /* <DEDUP_REMOVED lines=8> */
[----:B------:R-:W-:Y:S02]  /*178f0*/  LEA R4, P3, R2, UR6, 0x1 ;  /* 0x0000000602047c11 */ /* 0x000fe4000f8608ff */
[----:B------:R-:W-:Y:S01]  /*17900*/  IMAD.IADD R0, R3, 0x1, R0 ;  /* 0x0000000103007824 */ /* 0x000fe200078e0200 */
[----:B------:R-:W-:Y:S01]  /*17910*/  ISETP.GE.AND P1, PT, R11, UR4, PT ;  /* 0x000000040b007c0c */ /* 0x000fe2000bf26270 */
[----:B0-----:R-:W-:-:S05]  /*17920*/  IMAD.SHL.U32 R8, R5, 0x8, RZ ;  /* 0x0000000805087824 */ /* 0x001fca00078e00ff */
[----:B------:R-:W-:-:S04]  /*17930*/  LOP3.LUT R8, R8, 0x38, RZ, 0xc0, !PT ;  /* 0x0000003808087812 */ /* 0x000fc800078ec0ff */
[----:B------:R-:W-:Y:S01]  /*17940*/  ISETP.GE.AND P2, PT, R8, UR4, PT ;  /* 0x0000000408007c0c */ /* 0x000fe2000bf46270 */
[----:B------:R-:W-:Y:S01]  /*17950*/  UMOV UR4, 0xffffffff ;  /* 0xffffffff00047882 */ /* 0x000fe20000000000 */
[----:B------:R-:W-:Y:S02]  /*17960*/  LEA.HI.X R3, R2, UR7, R0, 0x1, P3 ;  /* 0x0000000702037c11 */ /* 0x000fe400098f0c00 */
[----:B-1----:R-:W-:Y:S09]  /*17970*/  BRA.DIV UR4, `(.L_x_2326) ;  /* 0x0000004e044c7947 */ /* 0x002ff2000b800000 */
[----:B------:R-:W0:Y:S02]  /*17980*/  S2R R6, SR_TID.X ;  /* 0x0000000000067919 */ /* 0x000e240000002100 */
[----:B0-----:R-:W-:-:S04]  /*17990*/  LOP3.LUT R6, R6, 0x7f, RZ, 0xc0, !PT ;  /* 0x0000007f06067812 */ /* 0x001fc800078ec0ff */
[----:B------:R-:W-:Y:S02]  /*179a0*/  SHF.R.U32.HI R9, RZ, 0x3, R6 ;  /* 0x00000003ff097819 */ /* 0x000fe40000011606 */
[----:B------:R-:W2:Y:S04]  /*179b0*/  LDL.LU R6, [R1+0x4] ;  /* 0x0000040001067983 */ /* 0x000ea80000300800 */
[----:B------:R-:W3:Y:S01]  /*179c0*/  LDL.LU R8, [R1+0x38] ;  /* 0x0000380001087983 */ /* 0x000ee20000300800 */
[----:B------:R-:W-:Y:S01]  /*179d0*/  ULDC.64 UR4, c[0x0][0x208] ;  /* 0x0000820000047ab9 */ /* 0x000fe20000000a00 */
[----:B--2---:R-:W-:Y:S02]  /*179e0*/  IMAD R2, R6, 0x80, R9 ;  /* 0x0000008006027824 */ /* 0x004fe400078e0209 */
[----:B------:R-:W0:Y:S01]  /*179f0*/  S2R R6, SR_TID.X ;  /* 0x0000000000067919 */ /* 0x000e220000002100 */
[----:B---3--:R-:W-:-:S02]  /*17a00*/  IMAD R0, R8, R7, RZ ;  /* 0x0000000708007224 */ /* 0x008fc400078e02ff */
[----:B------:R-:W1:Y:S01]  /*17a10*/  SHFL.IDX PT, R7, R4, RZ, 0x181f ;  /* 0x00181fff04077589 */ /* 0x000e6200000e0000 */
[C---:B------:R-:W-:Y:S02]  /*17a20*/  VIADD R5, R2.reuse, 0x10 ;  /* 0x0000001002057836 */ /* 0x040fe40000000000 */
[-C--:B------:R-:W-:Y:S01]  /*17a30*/  ISETP.GE.AND P4, PT, R2, R0.reuse, PT ;  /* 0x000000000200720c */ /* 0x080fe20003f86270 */
[----:B------:R-:W-:Y:S02]  /*17a40*/  SHFL.IDX PT, R9, R3, 0x1, 0x181f ;  /* 0x00381f0003097f89 */ /* 0x000fe400000e0000 */
[----:B------:R-:W-:Y:S02]  /*17a50*/  ISETP.GE.AND P3, PT, R5, R0, PT ;  /* 0x000000000500720c */ /* 0x000fe40003f66270 */
[----:B------:R-:W-:Y:S01]  /*17a60*/  SHFL.IDX PT, R5, R4, 0x1, 0x181f ;  /* 0x00381f0004057f89 */ /* 0x000fe200000e0000 */
[----:B0-----:R-:W-:-:S03]  /*17a70*/  IMAD.SHL.U32 R11, R6, 0x8, RZ ;  /* 0x00000008060b7824 */ /* 0x001fc600078e00ff */
[----:B------:R-:W0:Y:S02]  /*17a80*/  SHFL.IDX PT, R6, R3, RZ, 0x181f ;  /* 0x00181fff03067589 */ /* 0x000e2400000e0000 */
[----:B------:R-:W-:-:S04]  /*17a90*/  LOP3.LUT R11, R11, 0x38, RZ, 0xc0, !PT ;  /* 0x000000380b0b7812 */ /* 0x000fc800078ec0ff */
[----:B-1----:R-:W-:-:S05]  /*17aa0*/  @!P4 LEA R7, P5, R11, R7, 0x1 ;  /* 0x000000070b07c211 */ /* 0x002fca00078a08ff */
[----:B0-----:R-:W-:Y:S01]  /*17ab0*/  @!P4 IMAD.X R6, RZ, RZ, R6, P5 ;  /* 0x000000ffff06c224 */ /* 0x001fe200028e0606 */
[----:B------:R-:W-:-:S04]  /*17ac0*/  @!P3 LEA R8, P5, R11, R5, 0x1 ;  /* 0x000000050b08b211 */ /* 0x000fc800078a08ff */
[----:B------:R-:W-:Y:S01]  /*17ad0*/  @!P4 LOP3.LUT R7, R7, R6, RZ, 0x3c, !PT ;  /* 0x000000060707c212 */ /* 0x000fe200078e3cff */
[----:B------:R-:W-:-:S03]  /*17ae0*/  @!P3 IMAD.X R5, RZ, RZ, R9, P5 ;  /* 0x000000ffff05b224 */ /* 0x000fc600028e0609 */
[----:B------:R-:W-:-:S04]  /*17af0*/  @!P4 LOP3.LUT R6, R7, R6, RZ, 0x3c, !PT ;  /* 0x000000060706c212 */ /* 0x000fc800078e3cff */
        /* <DEDUP_REMOVED lines=66> */
.L_x_2449:
        /* <DEDUP_REMOVED lines=16> */
.L_x_2328:
[----:B------:R-:W-:Y:S05]  /*18020*/  BSYNC B0 ;  /* 0x0000000000007941 */ /* 0x000fea0003800000 */
.L_x_2327:
[----:B------:R-:W-:Y:S01]  /*18030*/  NOP ;  /* 0x0000000000007918 */ /* 0x000fe20000000000 */
[----:B------:R-:W-:Y:S01]  /*18040*/  PLOP3.LUT P0, PT, PT, PT, PT, 0x80, 0x0 ;  /* 0x000000000000781c */ /* 0x000fe20003f0f070 */
[----:B0-----:R-:W-:-:S12]  /*18050*/  VIADD R6, R18, 0x36800 ;  /* 0x0003680012067836 */ /* 0x001fd80000000000 */
.L_x_2329:
        /* <DEDUP_REMOVED lines=18> */
.L_x_2450:
[----:B------:R-:W-:Y:S05]  /*18180*/  BSYNC B0 ;  /* 0x0000000000007941 */ /* 0x000fea0003800000 */
.L_x_2330:
        /* <DEDUP_REMOVED lines=55> */
.L_x_2338:
[----:B------:R-:W-:Y:S01]  /*18500*/  IMAD R3, R9, 0x8, R18 ;  /* 0x0000000809037824 */ /* 0x000fe200078e0212 */
[----:B------:R-:W-:Y:S01]  /*18510*/  SHF.L.U32 R2, R13, 0x1f, RZ ;  /* 0x0000001f0d027819 */ /* 0x000fe200000006ff */
[----:B------:R-:W-:Y:S03]  /*18520*/  BSSY B3, `(.L_x_2339) ;  /* 0x0000003000037945 */ /* 0x000fe60003800000 */
[----:B------:R-:W1:Y:S02]  /*18530*/  SYNCS.PHASECHK.TRANS64.TRYWAIT P0, [R3+URZ+0x36840], R2 ;  /* 0x03684002030075a7 */ /* 0x000e64000800017f */
[----:B-1----:R-:W-:Y:S05]  /*18540*/  @!P0 BRA `(.L_x_2340) ;  /* 0x0000004c00648947 */ /* 0x002fea0003800000 */
.L_x_2451:
[----:B------:R-:W-:Y:S05]  /*18550*/  BSYNC B3 ;  /* 0x0000000000037941 */ /* 0x000fea0003800000 */
.L_x_2339:
        /* <DEDUP_REMOVED lines=12> */
.L_x_2342:
[----:B------:R-:W-:Y:S05]  /*18620*/  BSYNC B3 ;  /* 0x0000000000037941 */ /* 0x000fea0003800000 */
.L_x_2341:
        /* <DEDUP_REMOVED lines=12> */
.L_x_2343:
        /* <DEDUP_REMOVED lines=16> */
.L_x_2344:
        /* <DEDUP_REMOVED lines=16> */
.L_x_2345:
        /* <DEDUP_REMOVED lines=16> */
.L_x_2452:
[----:B------:R-:W-:Y:S05]  /*189f0*/  BSYNC B3 ;  /* 0x0000000000037941 */ /* 0x000fea0003800000 */
.L_x_2346:
        /* <DEDUP_REMOVED lines=12> */
.L_x_2349:
[----:B------:R-:W-:Y:S05]  /*18ac0*/  BSYNC B3 ;  /* 0x0000000000037941 */ /* 0x000fea0003800000 */
.L_x_2348:
        /* <DEDUP_REMOVED lines=13> */
.L_x_2350:
        /* <DEDUP_REMOVED lines=15> */
.L_x_2351:
        /* <DEDUP_REMOVED lines=15> */
.L_x_2352:
        /* <DEDUP_REMOVED lines=12> */
.L_x_2337:
[----:B------:R-:W-:Y:S05]  /*18e40*/  BSYNC B1 ;  /* 0x0000000000017941 */ /* 0x000fea0003800000 */
.L_x_2336:
[----:B0-----:R-:W2:Y:S01]  /*18e50*/  LDL.LU R0, [R1+0x40] ;  /* 0x0000400001007983 */ /* 0x001ea20000300800 */
[----:B------:R-:W-:-:S03]  /*18e60*/  IMAD.MOV.U32 R19, RZ, RZ, R9 ;  /* 0x000000ffff137224 */ /* 0x000fc600078e0009 */
[----:B------:R0:W-:Y:S02]  /*18e70*/  STL [R1+0x14], R13 ;  /* 0x0000140d01007387 */ /* 0x0001e40000100800 */
[----:B0-2---:R-:W-:-:S07]  /*18e80*/  VIADD R0, R0, 0xfffffffd ;  /* 0xfffffffd00007836 */ /* 0x005fce0000000000 */
.L_x_2335:
[----:B------:R-:W-:Y:S05]  /*18e90*/  BSYNC B2 ;  /* 0x0000000000027941 */ /* 0x000fea0003800000 */
.L_x_2334:
[----:B------:R-:W-:Y:S01]  /*18ea0*/  VIADD R12, R12, 0xfffffffe ;  /* 0xfffffffe0c0c7836 */ /* 0x000fe20000000000 */
[----:B------:R-:W-:-:S04]  /*18eb0*/  LOP3.LUT R4, RZ, R4, RZ, 0x33, !PT ;  /* 0x00000004ff047212 */ /* 0x000fc800078e33ff */
[----:B------:R-:W-:-:S13]  /*18ec0*/  ISETP.NE.AND P0, PT, R12, R4, PT ;  /* 0x000000040c00720c */ /* 0x000fda0003f05270 */
[----:B------:R-:W-:Y:S05]  /*18ed0*/  @!P0 BRA `(.L_x_2333) ;  /* 0x0000001400cc8947 */ /* 0x000fea0003800000 */
[----:B------:R-:W-:-:S07]  /*18ee0*/  IMAD.MOV.U32 R9, RZ, RZ, R17 ;  /* 0x000000ffff097224 */ /* 0x000fce00078e0011 */
.L_x_2387:
        /* <DEDUP_REMOVED lines=36> */
.L_x_2355:
[----:B------:R-:W-:Y:S01]  /*19130*/  IMAD R3, R4, 0x8, R18 ;  /* 0x0000000804037824 */ /* 0x000fe200078e0212 */
[----:B------:R-:W-:Y:S01]  /*19140*/  SHF.L.U32 R2, R5, 0x1f, RZ ;  /* 0x0000001f05027819 */ /* 0x000fe200000006ff */
[----:B------:R-:W-:Y:S03]  /*19150*/  BSSY B2, `(.L_x_2356) ;  /* 0x0000003000027945 */ /* 0x000fe60003800000 */
[----:B------:R-:W1:Y:S02]  /*19160*/  SYNCS.PHASECHK.TRANS64.TRYWAIT P0, [R3+URZ+0x36840], R2 ;  /* 0x03684002030075a7 */ /* 0x000e64000800017f */
[----:B-1----:R-:W-:Y:S05]  /*19170*/  @!P0 BRA `(.L_x_2357) ;  /* 0x0000004000808947 */ /* 0x002fea0003800000 */
.L_x_2453:
[----:B------:R-:W-:Y:S05]  /*19180*/  BSYNC B2 ;  /* 0x0000000000027941 */ /* 0x000fea0003800000 */
.L_x_2356:
        /* <DEDUP_REMOVED lines=12> */
.L_x_2359:
[----:B------:R-:W-:Y:S05]  /*19250*/  BSYNC B2 ;  /* 0x0000000000027941 */ /* 0x000fea0003800000 */
.L_x_2358:
        /* <DEDUP_REMOVED lines=12> */
.L_x_2360:
        /* <DEDUP_REMOVED lines=16> */
.L_x_2361:
        /* <DEDUP_REMOVED lines=16> */
.L_x_2362:
        /* <DEDUP_REMOVED lines=16> */
.L_x_2454:
[----:B------:R-:W-:Y:S05]  /*19620*/  BSYNC B2 ;  /* 0x0000000000027941 */ /* 0x000fea0003800000 */
.L_x_2363:
        /* <DEDUP_REMOVED lines=11> */
.L_x_2366:
[----:B------:R-:W-:Y:S05]  /*196e0*/  BSYNC B2 ;  /* 0x0000000000027941 */ /* 0x000fea0003800000 */
.L_x_2365:
        /* <DEDUP_REMOVED lines=12> */
.L_x_2367:
        /* <DEDUP_REMOVED lines=15> */
.L_x_2368:
        /* <DEDUP_REMOVED lines=15> */
.L_x_2369:
        /* <DEDUP_REMOVED lines=12> */
.L_x_2354:
[----:B------:R-:W-:Y:S05]  /*19a50*/  BSYNC B1 ;  /* 0x0000000000017941 */ /* 0x000fea0003800000 */
.L_x_2353:
        /* <DEDUP_REMOVED lines=36> */
.L_x_2372:
[----:B------:R-:W-:Y:S01]  /*19ca0*/  IMAD R2, R19, 0x8, R18 ;  /* 0x0000000813027824 */ /* 0x000fe200078e0212 */
[----:B------:R-:W-:Y:S01]  /*19cb0*/  SHF.L.U32 R3, R12, 0x1f, RZ ;  /* 0x0000001f0c037819 */ /* 0x000fe200000006ff */
[----:B------:R-:W-:Y:S03]  /*19cc0*/  BSSY B2, `(.L_x_2373) ;  /* 0x0000003000027945 */ /* 0x000fe60003800000 */
[----:B------:R-:W2:Y:S02]  /*19cd0*/  SYNCS.PHASECHK.TRANS64.TRYWAIT P0, [R2+URZ+0x36840], R3 ;  /* 0x03684003020075a7 */ /* 0x000ea4000800017f */
[----:B--2---:R-:W-:Y:S05]  /*19ce0*/  @!P0 BRA `(.L_x_2374) ;  /* 0x0000003400cc8947 */ /* 0x004fea0003800000 */
.L_x_2455:
[----:B------:R-:W-:Y:S05]  /*19cf0*/  BSYNC B2 ;  /* 0x0000000000027941 */ /* 0x000fea0003800000 */
.L_x_2373:
        /* <DEDUP_REMOVED lines=12> */
.L_x_2376:
[----:B------:R-:W-:Y:S05]  /*19dc0*/  BSYNC B2 ;  /* 0x0000000000027941 */ /* 0x000fea0003800000 */
.L_x_2375:
        /* <DEDUP_REMOVED lines=13> */
.L_x_2377:
        /* <DEDUP_REMOVED lines=16> */
.L_x_2378:
        /* <DEDUP_REMOVED lines=16> */
.L_x_2379:
        /* <DEDUP_REMOVED lines=15> */
.L_x_2456:
[----:B------:R-:W-:Y:S05]  /*1a190*/  BSYNC B2 ;  /* 0x0000000000027941 */ /* 0x000fea0003800000 */
.L_x_2380:
        /* <DEDUP_REMOVED lines=11> */
.L_x_2383:
[----:B------:R-:W-:Y:S05]  /*1a250*/  BSYNC B2 ;  /* 0x0000000000027941 */ /* 0x000fea0003800000 */
.L_x_2382:
        /* <DEDUP_REMOVED lines=12> */
.L_x_2384:
        /* <DEDUP_REMOVED lines=15> */
.L_x_2385:
        /* <DEDUP_REMOVED lines=15> */
.L_x_2386:
        /* <DEDUP_REMOVED lines=12> */
.L_x_2371:
[----:B------:R-:W-:Y:S05]  /*1a5c0*/  BSYNC B1 ;  /* 0x0000000000017941 */ /* 0x000fea0003800000 */
.L_x_2370:
[----:B------:R-:W2:Y:S01]  /*1a5d0*/  LDL R2, [R1+0x28] ;  /* 0x0000280001027983 */ /* 0x000ea20000100800 */
[----:B------:R-:W-:Y:S01]  /*1a5e0*/  VIADD R0, R0, 0xfffffffe ;  /* 0xfffffffe00007836 */ /* 0x000fe20000000000 */
[----:B--2---:R-:W-:-:S13]  /*1a5f0*/  ISETP.GT.AND P0, PT, R7, R2, PT ;  /* 0x000000020700720c */ /* 0x004fda0003f04270 */
[----:B------:R-:W-:Y:S05]  /*1a600*/  @P0 BRA `(.L_x_2387) ;  /* 0xffffffe800380947 */ /* 0x000fea000383ffff */
.L_x_2333:
[----:B------:R-:W-:Y:S05]  /*1a610*/  BSYNC B0 ;  /* 0x0000000000007941 */ /* 0x000fea0003800000 */
.L_x_2332:
        /* <DEDUP_REMOVED lines=19> */
.L_x_2389:
[----:B------:R-:W-:Y:S05]  /*1a750*/  BSYNC B0 ;  /* 0x0000000000007941 */ /* 0x000fea0003800000 */
.L_x_2388:
        /* <DEDUP_REMOVED lines=11> */
.L_x_2457:
[----:B------:R-:W-:Y:S05]  /*1a810*/  BSYNC B1 ;  /* 0x0000000000017941 */ /* 0x000fea0003800000 */
.L_x_2392:
        /* <DEDUP_REMOVED lines=9> */
.L_x_2395:
[----:B------:R-:W-:Y:S05]  /*1a8b0*/  BSYNC B1 ;  /* 0x0000000000017941 */ /* 0x000fea0003800000 */
.L_x_2394:
        /* <DEDUP_REMOVED lines=12> */
.L_x_2396:
        /* <DEDUP_REMOVED lines=15> */
.L_x_2397:
        /* <DEDUP_REMOVED lines=15> */
.L_x_2398:
        /* <DEDUP_REMOVED lines=10> */
.L_x_2391:
[----:B------:R-:W-:Y:S05]  /*1ac00*/  BSYNC B0 ;  /* 0x0000000000007941 */ /* 0x000fea0003800000 */
.L_x_2390:
[----:B------:R-:W2:Y:S01]  /*1ac10*/  LDL.LU R4, [R1+0x14] ;  /* 0x0000140001047983 */ /* 0x000ea20000300800 */
[----:B------:R-:W-:-:S05]  /*1ac20*/  VIADD R19, R19, 0x1 ;  /* 0x0000000113137836 */ /* 0x000fca0000000000 */
[----:B------:R-:W-:-:S04]  /*1ac30*/  ISETP.NE.AND P0, PT, R19, 0x2, PT ;  /* 0x000000021300780c */ /* 0x000fc80003f05270 */
[----:B------:R-:W-:Y:S02]  /*1ac40*/  SEL R0, RZ, 0x1, P0 ;  /* 0x00000001ff007807 */ /* 0x000fe40000000000 */
[----:B------:R-:W-:Y:S02]  /*1ac50*/  SEL R19, R19, RZ, P0 ;  /* 0x000000ff13137207 */ /* 0x000fe40000000000 */
[----:B--2---:R-:W-:-:S05]  /*1ac60*/  LOP3.LUT R4, R4, R0, RZ, 0x3c, !PT ;  /* 0x0000000004047212 */ /* 0x004fca00078e3cff */
[----:B------:R2:W-:Y:S02]  /*1ac70*/  STL [R1+0x14], R4 ;  /* 0x0000140401007387 */ /* 0x0005e40000100800 */
.L_x_2312:
[----:B------:R-:W-:Y:S05]  /*1ac80*/  BSYNC B7 ;  /* 0x0000000000077941 */ /* 0x000fea0003800000 */
.L_x_2310:
        /* <DEDUP_REMOVED lines=14> */
.L_x_2399:
[----:B------:R-:W0:Y:S01]  /*1ad70*/  S2R R0, SR_TID.X ;  /* 0x0000000000007919 */ /* 0x000e220000002100 */
[----:B------:R-:W-:Y:S01]  /*1ad80*/  UMOV UR4, 0xffffffff ;  /* 0xffffffff00047882 */ /* 0x000fe20000000000 */
[----:B0-----:R-:W-:-:S04]  /*1ad90*/  LOP3.LUT R10, R0, 0x1f, RZ, 0xc0, !PT ;  /* 0x0000001f000a7812 */ /* 0x001fc800078ec0ff */
[----:B------:R-:W-:Y:S01]  /*1ada0*/  ISETP.NE.AND P0, PT, R10, 0x1f, PT ;  /* 0x0000001f0a00780c */ /* 0x000fe20003f05270 */
[----:B------:R-:W-:-:S12]  /*1adb0*/  BRA.DIV UR4, `(.L_x_2401) ;  /* 0x0000002604d47947 */ /* 0x000fd8000b800000 */
[----:B------:R-:W3:Y:S01]  /*1adc0*/  LDL.LU R3, [R1] ;  /* 0x0000000001037983 */ /* 0x000ee20000300800 */
[----:B------:R-:W-:-:S03]  /*1add0*/  ULDC UR4, c[0x0][0xc3c] ;  /* 0x00030f0000047ab9 */ /* 0x000fc60000000800 */
[----:B-1----:R-:W4:Y:S01]  /*1ade0*/  LDL R8, [R1+0xc] ;  /* 0x00000c0001087983 */ /* 0x002f220000100800 */
[----:B------:R-:W-:Y:S01]  /*1adf0*/  ULDC.64 UR6, c[0x0][0x208] ;  /* 0x0000820000067ab9 */ /* 0x000fe20000000a00 */
[----:B----4-:R-:W-:Y:S02]  /*1ae00*/  IMAD.IADD R0, R8, 0x1, R10 ;  /* 0x0000000108007824 */ /* 0x010fe400078e020a */
[----:B---3--:R-:W-:-:S03]  /*1ae10*/  IMAD.MOV.U32 R8, RZ, RZ, R3 ;  /* 0x000000ffff087224 */ /* 0x008fc600078e0003 */
[----:B------:R-:W-:-:S13]  /*1ae20*/  ISETP.GE.OR P1, PT, R0, UR4, !P0 ;  /* 0x0000000400007c0c */ /* 0x000fda000c726670 */
[----:B------:R-:W0:Y:S08]  /*1ae30*/  @!P1 LDC.64 R2, c[0x0][0xc80] ;  /* 0x00032000ff029b82 */ /* 0x000e300000000a00 */
[----:B------:R-:W1:Y:S01]  /*1ae40*/  @!P1 LDC.64 R6, c[0x0][0xc78] ;  /* 0x00031e00ff069b82 */ /* 0x000e620000000a00 */
[----:B0-----:R-:W-:-:S05]  /*1ae50*/  @!P1 IMAD.WIDE R2, R0, 0x4, R2 ;  /* 0x0000000400029825 */ /* 0x001fca00078e0202 */
[----:B------:R1:W3:Y:S02]  /*1ae60*/  @!P1 LDG.E R5, desc[UR6][R2.64] ;  /* 0x0000000602059981 */ /* 0x0002e4000c1e1900 */
[----:B-1----:R-:W-:-:S06]  /*1ae70*/  @!P1 IMAD.WIDE R2, R0, 0x4, R6 ;  /* 0x0000000400029825 */ /* 0x002fcc00078e0206 */
[----:B------:R-:W4:Y:S01]  /*1ae80*/  @!P1 LDG.E R2, desc[UR6][R2.64] ;  /* 0x0000000602029981 */ /* 0x000f22000c1e1900 */
[----:B------:R-:W-:Y:S02]  /*1ae90*/  CS2R R6, SRZ ;  /* 0x0000000000067805 */ /* 0x000fe4000001ff00 */
[C---:B------:R-:W-:Y:S02]  /*1aea0*/  ISETP.GE.U32.AND P2, PT, R10.reuse, 0x2, PT ;  /* 0x000000020a00780c */ /* 0x040fe40003f46070 */
[C---:B------:R-:W-:Y:S01]  /*1aeb0*/  ISETP.GE.U32.AND P3, PT, R10.reuse, 0x4, PT ;  /* 0x000000040a00780c */ /* 0x040fe20003f66070 */
[----:B--2---:R-:W-:Y:S01]  /*1aec0*/  SHFL.IDX PT, R4, R8, RZ, 0x1f ;  /* 0x00001fff08047589 */ /* 0x004fe200000e0000 */
[C---:B------:R-:W-:Y:S02]  /*1aed0*/  ISETP.GE.U32.AND P4, PT, R10.reuse, 0x8, PT ;  /* 0x000000080a00780c */ /* 0x040fe40003f86070 */
[----:B------:R-:W-:Y:S01]  /*1aee0*/  ISETP.GE.U32.AND P5, PT, R10, 0x10, PT ;  /* 0x000000100a00780c */ /* 0x000fe20003fa6070 */
[----:B------:R-:W-:Y:S01]  /*1aef0*/  SHFL.IDX PT, R0, R8, 0x1, 0x1f ;  /* 0x00201f0008007f89 */ /* 0x000fe200000e0000 */
[----:B---3--:R-:W-:-:S02]  /*1af00*/  @!P1 IMAD.MOV.U32 R6, RZ, RZ, R5 ;  /* 0x000000ffff069224 */ /* 0x008fc400078e0005 */
[----:B----4-:R-:W-:Y:S01]  /*1af10*/  @!P1 IMAD.MOV.U32 R7, RZ, RZ, R2 ;  /* 0x000000ffff079224 */ /* 0x010fe200078e0002 */
[----:B------:R-:W-:-:S03]  /*1af20*/  ISETP.NE.AND P1, PT, R10, RZ, PT ;  /* 0x000000ff0a00720c */ /* 0x000fc60003f25270 */
[----:B------:R-:W-:-:S05]  /*1af30*/  IMAD R2, R7, R6, RZ ;  /* 0x0000000607027224 */ /* 0x000fca00078e02ff */
[----:B------:R-:W0:Y:S02]  /*1af40*/  SHFL.UP PT, R3, R2, 0x1, RZ ;  /* 0x0420000002037989 */ /* 0x000e2400000e00ff */
[----:B0-----:R-:W-:-:S05]  /*1af50*/  SEL R5, R3, RZ, P1 ;  /* 0x000000ff03057207 */ /* 0x001fca0000800000 */
[----:B------:R-:W-:Y:S02]  /*1af60*/  IMAD.IADD R2, R2, 0x1, R5 ;  /* 0x0000000102027824 */ /* 0x000fe400078e0205 */
[----:B------:R-:W-:-:S03]  /*1af70*/  IMAD.MOV.U32 R5, RZ, RZ, RZ ;  /* 0x000000ffff057224 */ /* 0x000fc600078e00ff */
        /* <DEDUP_REMOVED lines=13> */
.L_x_2467:
[----:B------:R-:W-:Y:S02]  /*1b050*/  ULDC UR4, c[0x0][0xc38] ;  /* 0x00030e0000047ab9 */ /* 0x000fe40000000800 */
[----:B------:R-:W-:-:S04]  /*1b060*/  IMAD.U32 R8, RZ, RZ, UR4 ;  /* 0x00000004ff087e24 */ /* 0x000fc8000f8e00ff */
[----:B-1----:R-:W-:-:S04]  /*1b070*/  IMAD R9, R9, R8, RZ ;  /* 0x0000000809097224 */ /* 0x002fc800078e02ff */
[----:B------:R-:W-:-:S05]  /*1b080*/  IMAD.IADD R0, R0, 0x1, R9 ;  /* 0x0000000100007824 */ /* 0x000fca00078e0209 */
[----:B------:R-:W-:-:S13]  /*1b090*/  ISETP.GT.AND P6, PT, R0, R4, PT ;  /* 0x000000040000720c */ /* 0x000fda0003fc4270 */
[----:B------:R-:W-:Y:S05]  /*1b0a0*/  @P6 BRA `(.L_x_2402) ;  /* 0x0000000000b06947 */ /* 0x000fea0003800000 */
.L_x_2405:
        /* <DEDUP_REMOVED lines=38> */
.L_x_2475:
[----:B------:R-:W-:Y:S02]  /*1b310*/  ULDC UR4, c[0x0][0xc38] ;  /* 0x00030e0000047ab9 */ /* 0x000fe40000000800 */
[----:B------:R-:W-:-:S04]  /*1b320*/  IMAD.U32 R8, RZ, RZ, UR4 ;  /* 0x00000004ff087e24 */ /* 0x000fc8000f8e00ff */
[----:B-1----:R-:W-:-:S04]  /*1b330*/  IMAD R9, R9, R8, RZ ;  /* 0x0000000809097224 */ /* 0x002fc800078e02ff */
[----:B------:R-:W-:-:S05]  /*1b340*/  IMAD.IADD R0, R9, 0x1, R0 ;  /* 0x0000000109007824 */ /* 0x000fca00078e0200 */
[----:B------:R-:W-:-:S13]  /*1b350*/  ISETP.GT.AND P6, PT, R0, R4, PT ;  /* 0x000000040000720c */ /* 0x000fda0003fc4270 */
[----:B------:R-:W-:Y:S05]  /*1b360*/  @!P6 BRA `(.L_x_2405) ;  /* 0xfffffffc0050e947 */ /* 0x000fea000383ffff */
.L_x_2402:
        /* <DEDUP_REMOVED lines=12> */
.L_x_2480:
[----:B------:R-:W-:-:S13]  /*1b430*/  ISETP.NE.AND P0, PT, R3, RZ, PT ;  /* 0x000000ff0300720c */ /* 0x000fda0003f05270 */
[----:B------:R-:W-:Y:S05]  /*1b440*/  @!P0 BRA `(.L_x_2407) ;  /* 0x0000000000148947 */ /* 0x000fea0003800000 */
[----:B------:R-:W-:Y:S01]  /*1b450*/  UMOV UR4, 0xffffffff ;  /* 0xffffffff00047882 */ /* 0x000fe20000000000 */
[----:B---3--:R-:W-:Y:S02]  /*1b460*/  VIADD R10, R10, 0xffffffff ;  /* 0xffffffff0a0a7836 */ /* 0x008fe40000000000 */
[----:B------:R-:W-:Y:S05]  /*1b470*/  BRA.DIV UR4, `(.L_x_2408) ;  /* 0x0000002a04c47947 */ /* 0x000fea000b800000 */
[----:B0-----:R0:W1:Y:S02]  /*1b480*/  SHFL.IDX PT, R2, R2, R10, 0x1f ;  /* 0x00001f0a02027589 */ /* 0x00106400000e0000 */
.L_x_2483:
[----:B-1----:R-:W-:-:S07]  /*1b490*/  IMAD.MOV.U32 R5, RZ, RZ, R2 ;  /* 0x000000ffff057224 */ /* 0x002fce00078e0002 */
.L_x_2407:
[----:B0-----:R-:W-:Y:S01]  /*1b4a0*/  IMAD R2, R5, R8, R9 ;  /* 0x0000000805027224 */ /* 0x001fe200078e0209 */
[----:B------:R-:W-:-:S03]  /*1b4b0*/  ISETP.NE.AND P0, PT, R7, 0x1, PT ;  /* 0x000000010700780c */ /* 0x000fc60003f05270 */
[----:B------:R-:W-:Y:S01]  /*1b4c0*/  IMAD.IADD R4, R4, 0x1, -R2 ;  /* 0x0000000104047824 */ /* 0x000fe200078e0a02 */
[----:B------:R0:W-:Y:S09]  /*1b4d0*/  STL [R1], R2 ;  /* 0x0000000201007387 */ /* 0x0001f20000100800 */
[----:B------:R-:W-:Y:S05]  /*1b4e0*/  @!P0 BRA `(.L_x_2409) ;  /* 0x0000000000e48947 */ /* 0x000fea0003800000 */
[----:B------:R-:W-:-:S04]  /*1b4f0*/  IABS R5, R0 ;  /* 0x0000000000057213 */ /* 0x000fc80000000000 */
        /* <DEDUP_REMOVED lines=25> */
[----:B---3--:R-:W-:Y:S02]  /*1b690*/  IMAD R6, R2, R5, RZ ;  /* 0x0000000502067224 */ /* 0x008fe400078e02ff */
        /* <DEDUP_REMOVED lines=30> */
.L_x_2409:
[----:B------:R-:W2:Y:S01]  /*1b880*/  LDL R5, [R1+0xc] ;  /* 0x00000c0001057983 */ /* 0x000ea20000100800 */
[----:B0-----:R-:W2:Y:S01]  /*1b890*/  LDC.64 R2, c[0x0][0xc90] ;  /* 0x00032400ff027b82 */ /* 0x001ea20000000a00 */
[----:B------:R-:W-:Y:S01]  /*1b8a0*/  ULDC.64 UR4, c[0x0][0x208] ;  /* 0x0000820000047ab9 */ /* 0x000fe20000000a00 */
[----:B--2---:R-:W-:-:S05]  /*1b8b0*/  IMAD.WIDE R2, R5, 0x4, R2 ;  /* 0x0000000405027825 */ /* 0x004fca00078e0202 */
[----:B---3--:R-:W2:Y:S02]  /*1b8c0*/  LDG.E R6, desc[UR4][R2.64] ;  /* 0x0000000402067981 */ /* 0x008ea4000c1e1900 */
        /* <DEDUP_REMOVED lines=59> */
.L_x_2410:
[----:B0-----:R-:W-:-:S05]  /*1bc80*/  LOP3.LUT R3, RZ, R4, RZ, 0x33, !PT ;  /* 0x00000004ff037212 */ /* 0x001fca00078e33ff */
[----:B------:R-:W-:-:S05]  /*1bc90*/  IMAD.IADD R0, R0, 0x1, R3 ;  /* 0x0000000100007824 */ /* 0x000fca00078e0203 */
[----:B------:R2:W-:Y:S01]  /*1bca0*/  STL [R1+0x4], R0 ;  /* 0x0000040001007387 */ /* 0x0005e20000100800 */
[----:B------:R-:W-:Y:S05]  /*1bcb0*/  BRA `(.L_x_2411) ;  /* 0x0000000000287947 */ /* 0x000fea0003800000 */
.L_x_2403:
        /* <DEDUP_REMOVED lines=10> */
.L_x_2411:
[----:B0-----:R-:W3:Y:S04]  /*1bd60*/  LDL R3, [R1+0x8] ;  /* 0x0000080001037983 */ /* 0x001ee80000100800 */
[----:B-1----:R-:W4:Y:S04]  /*1bd70*/  LDL R2, [R1+0xc] ;  /* 0x00000c0001027983 */ /* 0x002f280000100800 */
[----:B------:R-:W5:Y:S04]  /*1bd80*/  LDL R4, [R1] ;  /* 0x0000000001047983 */ /* 0x000f680000100800 */
[----:B------:R-:W5:Y:S01]  /*1bd90*/  LDL R5, [R1+0x4] ;  /* 0x0000040001057983 */ /* 0x000f620000100800 */
[----:B------:R-:W-:Y:S05]  /*1bda0*/  WARPSYNC.ALL ;  /* 0x0000000000007948 */ /* 0x000fea0003800000 */
[----:B--2---:R-:W0:Y:S02]  /*1bdb0*/  S2R R0, SR_TID.X ;  /* 0x0000000000007919 */ /* 0x004e240000002100 */
        /* <DEDUP_REMOVED lines=10> */
.L_x_2400:
[----:B------:R-:W2:Y:S01]  /*1be60*/  LDL R0, [R1+0xc] ;  /* 0x00000c0001007983 */ /* 0x000ea20000100800 */
[----:B------:R-:W-:Y:S02]  /*1be70*/  ULDC UR4, c[0x0][0xc3c] ;  /* 0x00030f0000047ab9 */ /* 0x000fe40000000800 */
[----:B--2---:R-:W-:-:S13]  /*1be80*/  ISETP.GE.AND P0, PT, R0, UR4, PT ;  /* 0x0000000400007c0c */ /* 0x004fda000bf06270 */
[----:B------:R-:W-:Y:S05]  /*1be90*/  @!P0 BRA `(.L_x_2412) ;  /* 0xffffff9c00d48947 */ /* 0x000fea000383ffff */
[----:B------:R-:W-:Y:S05]  /*1bea0*/  BSYNC B8 ;  /* 0x0000000000087941 */ /* 0x000fea0003800000 */
.L_x_2304:
[----:B0-----:R-:W2:Y:S01]  /*1beb0*/  LDL.LU R0, [R1+0x58] ;  /* 0x0000580001007983 */ /* 0x001ea20000300800 */
[----:B------:R-:W-:Y:S01]  /*1bec0*/  BSSY B0, `(.L_x_2413) ;  /* 0x000000b000007945 */ /* 0x000fe20003800000 */
[----:B-1-3--:R-:W0:Y:S01]  /*1bed0*/  S2R R5, SR_CgaCtaId ;  /* 0x0000000000057919 */ /* 0x00ae220000008800 */
        /* <DEDUP_REMOVED lines=9> */
.L_x_2484:
[----:B------:R-:W-:Y:S05]  /*1bf70*/  BSYNC B0 ;  /* 0x0000000000007941 */ /* 0x000fea0003800000 */
.L_x_2413:
[----:B------:R-:W-:-:S03]  /*1bf80*/  UMOV UR4, 0xffffffff ;  /* 0xffffffff00047882 */ /* 0x000fc60000000000 */
[----:B------:R-:W-:Y:S05]  /*1bf90*/  BRA.DIV UR4, `(.L_x_2415) ;  /* 0x00000022043c7947 */ /* 0x000fea000b800000 */
[----:B------:R-:W1:Y:S02]  /*1bfa0*/  S2R R2, SR_TID.X ;  /* 0x0000000000027919 */ /* 0x000e640000002100 */
[----:B-1----:R-:W-:-:S04]  /*1bfb0*/  SHF.R.U32.HI R2, RZ, 0x5, R2 ;  /* 0x00000005ff027819 */ /* 0x002fc80000011602 */
[----:B------:R-:W-:-:S05]  /*1bfc0*/  LOP3.LUT R2, R2, 0x3, RZ, 0xc0, !PT ;  /* 0x0000000302027812 */ /* 0x000fca00078ec0ff */
[----:B------:R1:W2:Y:S02]  /*1bfd0*/  SHFL.IDX PT, R14, R2, RZ, 0x1f ;  /* 0x00001fff020e7589 */ /* 0x0002a400000e0000 */
.L_x_2487:
[----:B--2---:R-:W-:Y:S01]  /*1bfe0*/  ISETP.NE.AND P0, PT, R14, RZ, PT ;  /* 0x000000ff0e00720c */ /* 0x004fe20003f05270 */
[----:B------:R-:W-:-:S12]  /*1bff0*/  BSSY B0, `(.L_x_2416) ;  /* 0x0000027000007945 */ /* 0x000fd80003800000 */
[----:B------:R-:W-:Y:S05]  /*1c000*/  @P0 BRA `(.L_x_2417) ;  /* 0x0000000000940947 */ /* 0x000fea0003800000 */
[----:B------:R-:W-:-:S03]  /*1c010*/  UMOV UR4, 0xffffffff ;  /* 0xffffffff00047882 */ /* 0x000fc60000000000 */
[----:B------:R-:W-:Y:S05]  /*1c020*/  BRA.DIV UR4, `(.L_x_2418) ;  /* 0x00000022044c7947 */ /* 0x000fea000b800000 */
[----:B------:R-:W-:-:S13]  /*1c030*/  ELECT P6, URZ, PT ;  /* 0x00000000003f782f */ /* 0x000fda00038c0000 */
.L_x_2490:
        /* <DEDUP_REMOVED lines=8> */
.L_x_2419:
        /* <DEDUP_REMOVED lines=13> */
.L_x_2491:
[----:B------:R-:W1:Y:S02]  /*1c190*/  SYNCS.PHASECHK.TRANS64.TRYWAIT P0, [R7+URZ], R2 ;  /* 0x00000002070075a7 */ /* 0x000e64000800017f */
[----:B-1----:R-:W-:Y:S05]  /*1c1a0*/  @!P0 BRA `(.L_x_2421) ;  /* 0x0000002000208947 */ /* 0x002fea0003800000 */
.L_x_2492:
[----:B------:R-:W-:Y:S05]  /*1c1b0*/  @!P2 BRA `(.L_x_2422) ;  /* 0x000000000004a947 */ /* 0x000fea0003800000 */
[----:B------:R-:W-:Y:S01]  /*1c1c0*/  BPT.TRAP 0x1 ;  /* 0x000000040000795c */ /* 0x000fe20000300000 */
.L_x_2422:
[----:B------:R-:W-:-:S04]  /*1c1d0*/  VIADD R0, R0, 0x36860 ;  /* 0x0003686000007836 */ /* 0x000fc80000000000 */
[----:B------:R-:W-:-:S04]  /*1c1e0*/  IMAD R4, R19, 0x8, R0 ;  /* 0x0000000813047824 */ /* 0x000fc800078e0200 */
[----:B------:R-:W2:Y:S02]  /*1c1f0*/  SYNCS.PHASECHK.TRANS64.TRYWAIT P0, [R4+URZ], R5 ;  /* 0x00000005040075a7 */ /* 0x000ea4000800017f */
[----:B--2---:R-:W-:Y:S05]  /*1c200*/  @!P0 BRA `(.L_x_2423) ;  /* 0x00000020001c8947 */ /* 0x004fea0003800000 */
.L_x_2493:
[----:B------:R-:W-:-:S07]  /*1c210*/  IMAD R3, R3, 0x8, R0 ;  /* 0x0000000803037824 */ /* 0x000fce00078e0200 */
.L_x_2424:
[----:B---3--:R3:W4:Y:S02]  /*1c220*/  SYNCS.PHASECHK.TRANS64.TRYWAIT P0, [R3+URZ], R2 ;  /* 0x00000002030075a7 */ /* 0x008724000800017f */
[----:B----4-:R-:W-:Y:S05]  /*1c230*/  @!P0 NANOSLEEP.SYNCS 0x989680 ;  /* 0x009896800000895d */ /* 0x010fea0003900000 */
[----:B------:R-:W4:Y:S02]  /*1c240*/  @!P0 SYNCS.PHASECHK.TRANS64 P0, [R3+URZ], R2 ;  /* 0x00000002030085a7 */ /* 0x000f24000800007f */
[----:B----4-:R-:W-:Y:S05]  /*1c250*/  @!P0 BRA `(.L_x_2424) ;  /* 0xfffffffc00f08947 */ /* 0x010fea000383ffff */
.L_x_2417:
[----:B------:R-:W-:Y:S05]  /*1c260*/  BSYNC B0 ;  /* 0x0000000000007941 */ /* 0x000fea0003800000 */
.L_x_2416:
[----:B------:R-:W-:Y:S05]  /*1c270*/  EXIT ;  /* 0x000000000000794d */ /* 0x000fea0003800000 */
.L_x_2243:
[----:B0-----:R-:W-:-:S04]  /*1c280*/  IMAD.U32 R3, RZ, RZ, UR60 ;  /* 0x0000003cff037e24 */ /* 0x001fc8000f8e00ff */
[----:B------:R0:W1:Y:S03]  /*1c290*/  SYNCS.PHASECHK.TRANS64.TRYWAIT P1, [R3+URZ+0x36800], R0 ;  /* 0x03680000030075a7 */ /* 0x000066000802017f */
[----:B-1----:R-:W-:Y:S05]  /*1c2a0*/  @!P1 NANOSLEEP.SYNCS 0x989680 ;  /* 0x009896800000995d */ /* 0x002fea0003900000 */
[----:B------:R-:W1:Y:S02]  /*1c2b0*/  @!P1 SYNCS.PHASECHK.TRANS64 P1, [R3+URZ+0x36800], R0 ;  /* 0x03680000030095a7 */ /* 0x000e64000802007f */
[----:B-1----:R-:W-:Y:S05]  /*1c2c0*/  @!P1 BRA `(.L_x_2243) ;  /* 0xfffffffc00ec9947 */ /* 0x002fea000383ffff */
[----:B------:R-:W-:Y:S05]  /*1c2d0*/  BRA `(.L_x_2425) ;  /* 0xfffffe5c00b87947 */ /* 0x000fea000383ffff */
.L_x_2247:
[----:B-1----:R1:W2:Y:S02]  /*1c2e0*/  SYNCS.PHASECHK.TRANS64.TRYWAIT P2, [R0+URZ+0x36830], R3 ;  /* 0x03683003000075a7 */ /* 0x0022a4000804017f */
[----:B--2---:R-:W-:Y:S05]  /*1c2f0*/  @!P2 NANOSLEEP.SYNCS 0x989680 ;  /* 0x009896800000a95d */ /* 0x004fea0003900000 */
[----:B------:R-:W2:Y:S02]  /*1c300*/  @!P2 SYNCS.PHASECHK.TRANS64 P2, [R0+URZ+0x36830], R3 ;  /* 0x036830030000a5a7 */ /* 0x000ea4000804007f */
[----:B--2---:R-:W-:Y:S05]  /*1c310*/  @!P2 BRA `(.L_x_2247) ;  /* 0xfffffffc00f0a947 */ /* 0x004fea000383ffff */
[----:B------:R-:W-:Y:S05]  /*1c320*/  BRA `(.L_x_2246) ;  /* 0xfffffe5c00e07947 */ /* 0x000fea000383ffff */
.L_x_2252:
[----:B-1----:R-:W-:-:S04]  /*1c330*/  IMAD.U32 R7, RZ, RZ, UR39 ;  /* 0x00000027ff077e24 */ /* 0x002fc8000f8e00ff */
[----:B------:R1:W2:Y:S03]  /*1c340*/  SYNCS.PHASECHK.TRANS64.TRYWAIT P3, [R7+URZ+0x36830], R6 ;  /* 0x03683006070075a7 */ /* 0x0002a6000806017f */
[----:B--2---:R-:W-:Y:S05]  /*1c350*/  @!P3 NANOSLEEP.SYNCS 0x989680 ;  /* 0x009896800000b95d */ /* 0x004fea0003900000 */
[----:B------:R-:W2:Y:S02]  /*1c360*/  @!P3 SYNCS.PHASECHK.TRANS64 P3, [R7+URZ+0x36830], R6 ;  /* 0x036830060700b5a7 */ /* 0x000ea4000806007f */
[----:B--2---:R-:W-:Y:S05]  /*1c370*/  @!P3 BRA `(.L_x_2252) ;  /* 0xfffffffc00ecb947 */ /* 0x004fea000383ffff */
[----:B------:R-:W-:Y:S05]  /*1c380*/  BRA `(.L_x_2251) ;  /* 0xfffffea800287947 */ /* 0x000fea000383ffff */
.L_x_2256:
[----:B---3--:R-:W-:-:S04]  /*1c390*/  IMAD.U32 R2, RZ, RZ, UR6 ;  /* 0x00000006ff027e24 */ /* 0x008fc8000f8e00ff */
[----:B------:R3:W4:Y:S03]  /*1c3a0*/  SYNCS.PHASECHK.TRANS64.TRYWAIT P3, [R2+URZ+0x36850], R0 ;  /* 0x03685000020075a7 */ /* 0x000726000806017f */
[----:B----4-:R-:W-:Y:S05]  /*1c3b0*/  @!P3 NANOSLEEP.SYNCS 0x989680 ;  /* 0x009896800000b95d */ /* 0x010fea0003900000 */
[----:B------:R-:W4:Y:S02]  /*1c3c0*/  @!P3 SYNCS.PHASECHK.TRANS64 P3, [R2+URZ+0x36850], R0 ;  /* 0x036850000200b5a7 */ /* 0x000f24000806007f */
[----:B----4-:R-:W-:Y:S05]  /*1c3d0*/  @!P3 BRA `(.L_x_2256) ;  /* 0xfffffffc00ecb947 */ /* 0x010fea000383ffff */
[----:B------:R-:W-:Y:S05]  /*1c3e0*/  BRA `(.L_x_2255) ;  /* 0xfffffecc00bc7947 */ /* 0x000fea000383ffff */
.L_x_2262:
[----:B-1----:R-:W-:-:S04]  /*1c3f0*/  IMAD.U32 R7, RZ, RZ, UR6 ;  /* 0x00000006ff077e24 */ /* 0x002fc8000f8e00ff */
[----:B------:R1:W2:Y:S03]  /*1c400*/  SYNCS.PHASECHK.TRANS64.TRYWAIT P2, [R7+URZ+0x36830], R6 ;  /* 0x03683006070075a7 */ /* 0x0002a6000804017f */
[----:B--2---:R-:W-:Y:S05]  /*1c410*/  @!P2 NANOSLEEP.SYNCS 0x989680 ;  /* 0x009896800000a95d */ /* 0x004fea0003900000 */
[----:B------:R-:W2:Y:S02]  /*1c420*/  @!P2 SYNCS.PHASECHK.TRANS64 P2, [R7+URZ+0x36830], R6 ;  /* 0x036830060700a5a7 */ /* 0x000ea4000804007f */
[----:B--2---:R-:W-:Y:S05]  /*1c430*/  @!P2 BRA `(.L_x_2262) ;  /* 0xfffffffc00eca947 */ /* 0x004fea000383ffff */
[----:B------:R-:W-:Y:S05]  /*1c440*/  BRA `(.L_x_2261) ;  /* 0xfffffef4000c7947 */ /* 0x000fea000383ffff */
.L_x_2266:
[----:B-1----:R-:W-:-:S04]  /*1c450*/  IMAD.U32 R2, RZ, RZ, UR6 ;  /* 0x00000006ff027e24 */ /* 0x002fc8000f8e00ff */
[----:B------:R1:W2:Y:S03]  /*1c460*/  SYNCS.PHASECHK.TRANS64.TRYWAIT P2, [R2+URZ+0x36850], R0 ;  /* 0x03685000020075a7 */ /* 0x0002a6000804017f */
[----:B--2---:R-:W-:Y:S05]  /*1c470*/  @!P2 NANOSLEEP.SYNCS 0x989680 ;  /* 0x009896800000a95d */ /* 0x004fea0003900000 */
[----:B------:R-:W2:Y:S02]  /*1c480*/  @!P2 SYNCS.PHASECHK.TRANS64 P2, [R2+URZ+0x36850], R0 ;  /* 0x036850000200a5a7 */ /* 0x000ea4000804007f */
[----:B--2---:R-:W-:Y:S05]  /*1c490*/  @!P2 BRA `(.L_x_2266) ;  /* 0xfffffffc00eca947 */ /* 0x004fea000383ffff */
[----:B------:R-:W-:Y:S05]  /*1c4a0*/  BRA `(.L_x_2265) ;  /* 0xffffff1800cc7947 */ /* 0x000fea000383ffff */
.L_x_2271:
[----:B-1----:R-:W-:-:S04]  /*1c4b0*/  IMAD.U32 R5, RZ, RZ, UR5 ;  /* 0x00000005ff057e24 */ /* 0x002fc8000f8e00ff */
[----:B------:R1:W2:Y:S03]  /*1c4c0*/  SYNCS.PHASECHK.TRANS64.TRYWAIT P0, [R5+URZ+0x36850], R0 ;  /* 0x03685000050075a7 */ /* 0x0002a6000800017f */
[----:B--2---:R-:W-:Y:S05]  /*1c4d0*/  @!P0 NANOSLEEP.SYNCS 0x989680 ;  /* 0x009896800000895d */ /* 0x004fea0003900000 */
[----:B------:R-:W2:Y:S02]  /*1c4e0*/  @!P0 SYNCS.PHASECHK.TRANS64 P0, [R5+URZ+0x36850], R0 ;  /* 0x03685000050085a7 */ /* 0x000ea4000800007f */
[----:B--2---:R-:W-:Y:S05]  /*1c4f0*/  @!P0 BRA `(.L_x_2271) ;  /* 0xfffffffc00ec8947 */ /* 0x004fea000383ffff */
[----:B------:R-:W-:Y:S05]  /*1c500*/  BRA `(.L_x_2270) ;  /* 0xffffff3c00447947 */ /* 0x000fea000383ffff */
.L_x_2318:
[----:B------:R-:W0:Y:S01]  /*1c510*/  S2R R4, SR_TID.X ;  /* 0x0000000000047919 */ /* 0x000e220000002100 */
[----:B------:R-:W-:Y:S01]  /*1c520*/  BSSY B0, `(.L_x_2426) ;  /* 0x000000a000007945 */ /* 0x000fe20003800000 */
[----:B------:R-:W-:Y:S02]  /*1c530*/  IMAD.MOV.U32 R12, RZ, RZ, RZ ;  /* 0x000000ffff0c7224 */ /* 0x000fe400078e00ff */
[----:B------:R-:W-:Y:S02]  /*1c540*/  IMAD.MOV.U32 R11, RZ, RZ, 0x1f ;  /* 0x0000001fff0b7424 */ /* 0x000fe400078e00ff */
[----:B------:R-:W-:Y:S01]  /*1c550*/  IMAD.MOV.U32 R15, RZ, RZ, -0x1 ;  /* 0xffffffffff0f7424 */ /* 0x000fe200078e00ff */
[----:B0-----:R-:W-:-:S04]  /*1c560*/  SHF.R.U32.HI R4, RZ, 0x5, R4 ;  /* 0x00000005ff047819 */ /* 0x001fc80000011604 */
[----:B------:R-:W-:-:S05]  /*1c570*/  LOP3.LUT R4, R4, 0x3, RZ, 0xc0, !PT ;  /* 0x0000000304047812 */ /* 0x000fca00078ec0ff */
[----:B------:R-:W-:-:S07]  /*1c580*/  IMAD.MOV.U32 R13, RZ, RZ, R4 ;  /* 0x000000ffff0d7224 */ /* 0x000fce00078e0004 */
[----:B--2---:R-:W-:Y:S05]  /*1c590*/  WARPSYNC.COLLECTIVE R15, `(.L_x_2427) ;  /* 0x000000000f087348 */ /* 0x004fea0003c00000 */
[----:B------:R0:W1:Y:S02]  /*1c5a0*/  SHFL.IDX P6, R14, R13, R12, R11 ;  /* 0x0000000c0d0e7389 */ /* 0x00006400000c000b */
[----:B012---:R-:W-:Y:S01]  /*1c5b0*/  ENDCOLLECTIVE ;  /* 0x000000000000791b */ /* 0x007fe20003800000 */
.L_x_2427:
[----:B------:R-:W-:Y:S05]  /*1c5c0*/  BSYNC B0 ;  /* 0x0000000000007941 */ /* 0x000fea0003800000 */
.L_x_2426:
[----:B------:R-:W-:Y:S05]  /*1c5d0*/  BRA `(.L_x_2428) ;  /* 0xffffffa800087947 */ /* 0x000fea000383ffff */
.L_x_2320:
[----:B------:R-:W-:Y:S01]  /*1c5e0*/  BSSY B0, `(.L_x_2429) ;  /* 0x0000006000007945 */ /* 0x000fe20003800000 */
[----:B------:R-:W-:-:S07]  /*1c5f0*/  IMAD.MOV.U32 R15, RZ, RZ, -0x1 ;  /* 0xffffffffff0f7424 */ /* 0x000fce00078e00ff */
[----:B--23--:R-:W-:Y:S05]  /*1c600*/  WARPSYNC.COLLECTIVE R15, `(.L_x_2430) ;  /* 0x000000000f0c7348 */ /* 0x00cfea0003c00000 */
[----:B------:R-:W-:Y:S02]  /*1c610*/  ELECT P6, UR62, PT ;  /* 0x00000000003e782f */ /* 0x000fe400038c0000 */
[----:B------:R-:W-:Y:S01]  /*1c620*/  MOV R14, UR62 ;  /* 0x0000003e000e7c02 */ /* 0x000fe20008000f00 */
[----:B--23--:R-:W-:Y:S10]  /*1c630*/  ENDCOLLECTIVE ;  /* 0x000000000000791b */ /* 0x00cff40003800000 */
.L_x_2430:
[----:B------:R-:W-:Y:S05]  /*1c640*/  BSYNC B0 ;  /* 0x0000000000007941 */ /* 0x000fea0003800000 */
.L_x_2429:
[----:B------:R-:W-:Y:S05]  /*1c650*/  BRA `(.L_x_2431) ;  /* 0xffffffa8000c7947 */ /* 0x000fea000383ffff */
.L_x_2322:
[----:B0-----:R0:W1:Y:S02]  /*1c660*/  SYNCS.PHASECHK.TRANS64.TRYWAIT P0, [R0+URZ+0x36840], R2 ;  /* 0x03684002000075a7 */ /* 0x001064000800017f */
[----:B-1----:R-:W-:Y:S05]  /*1c670*/  @!P0 NANOSLEEP.SYNCS 0x989680 ;  /* 0x009896800000895d */ /* 0x002fea0003900000 */
[----:B------:R-:W1:Y:S02]  /*1c680*/  @!P0 SYNCS.PHASECHK.TRANS64 P0, [R0+URZ+0x36840], R2 ;  /* 0x03684002000085a7 */ /* 0x000e64000800007f */
[----:B-1----:R-:W-:Y:S05]  /*1c690*/  @!P0 BRA `(.L_x_2322) ;  /* 0xfffffffc00f08947 */ /* 0x002fea000383ffff */
[----:B------:R-:W-:Y:S05]  /*1c6a0*/  BRA `(.L_x_2432) ;  /* 0xffffffa800707947 */ /* 0x000fea000383ffff */
.L_x_2326:
[----:B------:R-:W2:Y:S01]  /*1c6b0*/  LDL.LU R11, [R1+0x38] ;  /* 0x00003800010b7983 */ /* 0x000ea20000300800 */
[----:B------:R-:W-:Y:S01]  /*1c6c0*/  IMAD.MOV.U32 R13, RZ, RZ, R3 ;  /* 0x000000ffff0d7224 */ /* 0x000fe200078e0003 */
[----:B------:R-:W-:Y:S01]  /*1c6d0*/  LOP3.LUT R5, R5, 0x7f, RZ, 0xc0, !PT ;  /* 0x0000007f05057812 */ /* 0x000fe200078ec0ff */
[----:B------:R-:W-:Y:S02]  /*1c6e0*/  IMAD.MOV.U32 R12, RZ, RZ, RZ ;  /* 0x000000ffff0c7224 */ /* 0x000fe400078e00ff */
[----:B------:R-:W-:Y:S01]  /*1c6f0*/  IMAD.MOV.U32 R15, RZ, RZ, -0x1 ;  /* 0xffffffffff0f7424 */ /* 0x000fe200078e00ff */
[----:B------:R-:W-:-:S05]  /*1c700*/  SHF.R.U32.HI R5, RZ, 0x3, R5 ;  /* 0x00000003ff057819 */ /* 0x000fca0000011605 */
[----:B------:R-:W-:-:S04]  /*1c710*/  IMAD R2, R9, 0x80, R5 ;  /* 0x0000008009027824 */ /* 0x000fc800078e0205 */
[----:B------:R-:W-:Y:S02]  /*1c720*/  VIADD R5, R2, 0x10 ;  /* 0x0000001002057836 */ /* 0x000fe40000000000 */
[----:B--2---:R-:W-:Y:S02]  /*1c730*/  IMAD R0, R11, R7, RZ ;  /* 0x000000070b007224 */ /* 0x004fe400078e02ff */
[----:B------:R-:W-:-:S03]  /*1c740*/  IMAD.MOV.U32 R11, RZ, RZ, 0x181f ;  /* 0x0000181fff0b7424 */ /* 0x000fc600078e00ff */
[----:B------:R-:W-:-:S13]  /*1c750*/  ISETP.GE.AND P3, PT, R2, R0, PT ;  /* 0x000000000200720c */ /* 0x000fda0003f66270 */
[----:B-----5:R-:W-:Y:S05]  /*1c760*/  WARPSYNC.COLLECTIVE R15, `(.L_x_2433) ;  /* 0x000000000f087348 */ /* 0x020fea0003c00000 */
[----:B------:R0:W1:Y:S02]  /*1c770*/  SHFL.IDX P6, R14, R13, R12, R11 ;  /* 0x0000000c0d0e7389 */ /* 0x00006400000c000b */
[----:B01---5:R-:W-:Y:S01]  /*1c780*/  ENDCOLLECTIVE ;  /* 0x000000000000791b */ /* 0x023fe20003800000 */
.L_x_2433:
[----:B------:R-:W-:Y:S02]  /*1c790*/  IMAD.MOV.U32 R13, RZ, RZ, R4 ;  /* 0x000000ffff0d7224 */ /* 0x000fe400078e0004 */
[----:B------:R-:W-:-:S07]  /*1c7a0*/  IMAD.MOV.U32 R6, RZ, RZ, R14 ;  /* 0x000000ffff067224 */ /* 0x000fce00078e000e */
[----:B------:R-:W-:Y:S05]  /*1c7b0*/  WARPSYNC.COLLECTIVE R15, `(.L_x_2434) ;  /* 0x000000000f087348 */ /* 0x000fea0003c00000 */
[----:B------:R0:W1:Y:S02]  /*1c7c0*/  SHFL.IDX P6, R14, R13, R12, R11 ;  /* 0x0000000c0d0e7389 */ /* 0x00006400000c000b */
[----:B01----:R-:W-:Y:S01]  /*1c7d0*/  ENDCOLLECTIVE ;  /* 0x000000000000791b */ /* 0x003fe20003800000 */
.L_x_2434:
        /* <DEDUP_REMOVED lines=19> */
.L_x_2435:
[----:B------:R-:W-:Y:S02]  /*1c910*/  IMAD.MOV.U32 R13, RZ, RZ, R4 ;  /* 0x000000ffff0d7224 */ /* 0x000fe400078e0004 */
[----:B------:R-:W-:-:S07]  /*1c920*/  IMAD.MOV.U32 R9, RZ, RZ, R14 ;  /* 0x000000ffff097224 */ /* 0x000fce00078e000e */
[----:B------:R-:W-:Y:S05]  /*1c930*/  WARPSYNC.COLLECTIVE R15, `(.L_x_2436) ;  /* 0x000000000f087348 */ /* 0x000fea0003c00000 */
[----:B------:R0:W1:Y:S02]  /*1c940*/  SHFL.IDX P6, R14, R13, R12, R11 ;  /* 0x0000000c0d0e7389 */ /* 0x00006400000c000b */
[----:B01----:R-:W-:Y:S01]  /*1c950*/  ENDCOLLECTIVE ;  /* 0x000000000000791b */ /* 0x003fe20003800000 */
.L_x_2436:
        /* <DEDUP_REMOVED lines=20> */
.L_x_2437:
[----:B------:R-:W-:Y:S02]  /*1caa0*/  IMAD.MOV.U32 R13, RZ, RZ, R4 ;  /* 0x000000ffff0d7224 */ /* 0x000fe400078e0004 */
[----:B------:R-:W-:-:S05]  /*1cab0*/  IMAD.SHL.U32 R9, R9, 0x8, RZ ;  /* 0x0000000809097824 */ /* 0x000fca00078e00ff */
[----:B------:R-:W-:Y:S01]  /*1cac0*/  LOP3.LUT R9, R9, 0x38, RZ, 0xc0, !PT ;  /* 0x0000003809097812 */ /* 0x000fe200078ec0ff */
[----:B------:R-:W-:-:S07]  /*1cad0*/  IMAD.MOV.U32 R8, RZ, RZ, R14 ;  /* 0x000000ffff087224 */ /* 0x000fce00078e000e */
[----:B------:R-:W-:Y:S05]  /*1cae0*/  WARPSYNC.COLLECTIVE R15, `(.L_x_2438) ;  /* 0x000000000f087348 */ /* 0x000fea0003c00000 */
[----:B------:R0:W1:Y:S02]  /*1caf0*/  SHFL.IDX P6, R14, R13, R12, R11 ;  /* 0x0000000c0d0e7389 */ /* 0x00006400000c000b */
[----:B01----:R-:W-:Y:S01]  /*1cb00*/  ENDCOLLECTIVE ;  /* 0x000000000000791b */ /* 0x003fe20003800000 */
.L_x_2438:
        /* <DEDUP_REMOVED lines=19> */
.L_x_2439:
[----:B------:R-:W-:Y:S02]  /*1cc40*/  IMAD.MOV.U32 R13, RZ, RZ, R4 ;  /* 0x000000ffff0d7224 */ /* 0x000fe400078e0004 */
[----:B------:R-:W-:-:S07]  /*1cc50*/  IMAD.MOV.U32 R6, RZ, RZ, R14 ;  /* 0x000000ffff067224 */ /* 0x000fce00078e000e */
[----:B------:R-:W-:Y:S05]  /*1cc60*/  WARPSYNC.COLLECTIVE R15, `(.L_x_2440) ;  /* 0x000000000f087348 */ /* 0x000fea0003c00000 */
[----:B------:R0:W1:Y:S02]  /*1cc70*/  SHFL.IDX P6, R14, R13, R12, R11 ;  /* 0x0000000c0d0e7389 */ /* 0x00006400000c000b */
[----:B01----:R-:W-:Y:S01]  /*1cc80*/  ENDCOLLECTIVE ;  /* 0x000000000000791b */ /* 0x003fe20003800000 */
.L_x_2440:
        /* <DEDUP_REMOVED lines=19> */
.L_x_2441:
[----:B------:R-:W-:Y:S02]  /*1cdc0*/  IMAD.MOV.U32 R13, RZ, RZ, R4 ;  /* 0x000000ffff0d7224 */ /* 0x000fe400078e0004 */
[----:B------:R-:W-:-:S07]  /*1cdd0*/  IMAD.MOV.U32 R6, RZ, RZ, R14 ;  /* 0x000000ffff067224 */ /* 0x000fce00078e000e */
[----:B------:R-:W-:Y:S05]  /*1cde0*/  WARPSYNC.COLLECTIVE R15, `(.L_x_2442) ;  /* 0x000000000f087348 */ /* 0x000fea0003c00000 */
[----:B------:R0:W1:Y:S02]  /*1cdf0*/  SHFL.IDX P6, R14, R13, R12, R11 ;  /* 0x0000000c0d0e7389 */ /* 0x00006400000c000b */
[----:B01----:R-:W-:Y:S01]  /*1ce00*/  ENDCOLLECTIVE ;  /* 0x000000000000791b */ /* 0x003fe20003800000 */
.L_x_2442:
        /* <DEDUP_REMOVED lines=19> */
.L_x_2443:
[----:B------:R-:W-:Y:S02]  /*1cf40*/  IMAD.MOV.U32 R13, RZ, RZ, R4 ;  /* 0x000000ffff0d7224 */ /* 0x000fe400078e0004 */
[----:B------:R-:W-:-:S07]  /*1cf50*/  IMAD.MOV.U32 R6, RZ, RZ, R14 ;  /* 0x000000ffff067224 */ /* 0x000fce00078e000e */
[----:B------:R-:W-:Y:S05]  /*1cf60*/  WARPSYNC.COLLECTIVE R15, `(.L_x_2444) ;  /* 0x000000000f087348 */ /* 0x000fea0003c00000 */
[----:B------:R0:W1:Y:S02]  /*1cf70*/  SHFL.IDX P6, R14, R13, R12, R11 ;  /* 0x0000000c0d0e7389 */ /* 0x00006400000c000b */
[----:B01----:R-:W-:Y:S01]  /*1cf80*/  ENDCOLLECTIVE ;  /* 0x000000000000791b */ /* 0x003fe20003800000 */
.L_x_2444:
        /* <DEDUP_REMOVED lines=17> */
.L_x_2445:
[----:B------:R-:W-:-:S05]  /*1d0a0*/  VIADD R7, R2, 0x60 ;  /* 0x0000006002077836 */ /* 0x000fca0000000000 */
[----:B------:R-:W-:Y:S01]  /*1d0b0*/  ISETP.GE.AND P4, PT, R7, R0, PT ;  /* 0x000000000700720c */ /* 0x000fe20003f86270 */
[----:B------:R-:W-:Y:S02]  /*1d0c0*/  IMAD.MOV.U32 R13, RZ, RZ, R4 ;  /* 0x000000ffff0d7224 */ /* 0x000fe400078e0004 */
[----:B------:R-:W-:-:S10]  /*1d0d0*/  IMAD.MOV.U32 R6, RZ, RZ, R14 ;  /* 0x000000ffff067224 */ /* 0x000fd400078e000e */
[----:B------:R-:W-:Y:S05]  /*1d0e0*/  WARPSYNC.COLLECTIVE R15, `(.L_x_2446) ;  /* 0x000000000f087348 */ /* 0x000fea0003c00000 */
[----:B------:R0:W1:Y:S02]  /*1d0f0*/  SHFL.IDX P6, R14, R13, R12, R11 ;  /* 0x0000000c0d0e7389 */ /* 0x00006400000c000b */
[----:B01----:R-:W-:Y:S01]  /*1d100*/  ENDCOLLECTIVE ;  /* 0x000000000000791b */ /* 0x003fe20003800000 */
.L_x_2446:
        /* <DEDUP_REMOVED lines=17> */
.L_x_2447:
[----:B------:R-:W-:Y:S02]  /*1d220*/  IMAD.MOV.U32 R13, RZ, RZ, R4 ;  /* 0x000000ffff0d7224 */ /* 0x000fe400078e0004 */
[----:B------:R-:W-:-:S07]  /*1d230*/  IMAD.MOV.U32 R5, RZ, RZ, R14 ;  /* 0x000000ffff057224 */ /* 0x000fce00078e000e */
[----:B------:R-:W-:Y:S05]  /*1d240*/  WARPSYNC.COLLECTIVE R15, `(.L_x_2448) ;  /* 0x000000000f087348 */ /* 0x000fea0003c00000 */
[----:B------:R0:W1:Y:S02]  /*1d250*/  SHFL.IDX P6, R14, R13, R12, R11 ;  /* 0x0000000c0d0e7389 */ /* 0x00006400000c000b */
[----:B01----:R-:W-:Y:S01]  /*1d260*/  ENDCOLLECTIVE ;  /* 0x000000000000791b */ /* 0x003fe20003800000 */
.L_x_2448:
[----:B------:R-:W-:Y:S01]  /*1d270*/  IMAD.MOV.U32 R3, RZ, RZ, R14 ;  /* 0x000000ffff037224 */ /* 0x000fe200078e000e */
[----:B------:R-:W-:Y:S06]  /*1d280*/  BRA `(.L_x_2449) ;  /* 0xffffffac00247947 */ /* 0x000fec000383ffff */
.L_x_2331:
[----:B0-----:R0:W3:Y:S02]  /*1d290*/  SYNCS.PHASECHK.TRANS64.TRYWAIT P0, [R18+URZ+0x36820], R0 ;  /* 0x03682000120075a7 */ /* 0x0010e4000800017f */
[----:B---3--:R-:W-:Y:S05]  /*1d2a0*/  @!P0 NANOSLEEP.SYNCS 0x989680 ;  /* 0x009896800000895d */ /* 0x008fea0003900000 */
[----:B------:R-:W3:Y:S02]  /*1d2b0*/  @!P0 SYNCS.PHASECHK.TRANS64 P0, [R18+URZ+0x36820], R0 ;  /* 0x03682000120085a7 */ /* 0x000ee4000800007f */
[----:B---3--:R-:W-:Y:S05]  /*1d2c0*/  @!P0 BRA `(.L_x_2331) ;  /* 0xfffffffc00f08947 */ /* 0x008fea000383ffff */
[----:B------:R-:W-:Y:S05]  /*1d2d0*/  BRA `(.L_x_2450) ;  /* 0xffffffac00a87947 */ /* 0x000fea000383ffff */
.L_x_2340:
[----:B-1----:R1:W2:Y:S02]  /*1d2e0*/  SYNCS.PHASECHK.TRANS64.TRYWAIT P0, [R3+URZ+0x36840], R2 ;  /* 0x03684002030075a7 */ /* 0x0022a4000800017f */
[----:B--2---:R-:W-:Y:S05]  /*1d2f0*/  @!P0 NANOSLEEP.SYNCS 0x989680 ;  /* 0x009896800000895d */ /* 0x004fea0003900000 */
[----:B------:R-:W2:Y:S02]  /*1d300*/  @!P0 SYNCS.PHASECHK.TRANS64 P0, [R3+URZ+0x36840], R2 ;  /* 0x03684002030085a7 */ /* 0x000ea4000800007f */
[----:B--2---:R-:W-:Y:S05]  /*1d310*/  @!P0 BRA `(.L_x_2340) ;  /* 0xfffffffc00f08947 */ /* 0x004fea000383ffff */
[----:B------:R-:W-:Y:S05]  /*1d320*/  BRA `(.L_x_2451) ;  /* 0xffffffb000887947 */ /* 0x000fea000383ffff */
.L_x_2347:
[----:B-1----:R1:W2:Y:S02]  /*1d330*/  SYNCS.PHASECHK.TRANS64.TRYWAIT P0, [R3+URZ+0x60], R2 ;  /* 0x00006002030075a7 */ /* 0x0022a4000800017f */
[----:B--2---:R-:W-:Y:S05]  /*1d340*/  @!P0 NANOSLEEP.SYNCS 0x989680 ;  /* 0x009896800000895d */ /* 0x004fea0003900000 */
[----:B------:R-:W2:Y:S02]  /*1d350*/  @!P0 SYNCS.PHASECHK.TRANS64 P0, [R3+URZ+0x60], R2 ;  /* 0x00006002030085a7 */ /* 0x000ea4000800007f */
[----:B--2---:R-:W-:Y:S05]  /*1d360*/  @!P0 BRA `(.L_x_2347) ;  /* 0xfffffffc00f08947 */ /* 0x004fea000383ffff */
[----:B------:R-:W-:Y:S05]  /*1d370*/  BRA `(.L_x_2452) ;  /* 0xffffffb4009c7947 */ /* 0x000fea000383ffff */
.L_x_2357:
[----:B-1----:R1:W2:Y:S02]  /*1d380*/  SYNCS.PHASECHK.TRANS64.TRYWAIT P0, [R3+URZ+0x36840], R2 ;  /* 0x03684002030075a7 */ /* 0x0022a4000800017f */
[----:B--2---:R-:W-:Y:S05]  /*1d390*/  @!P0 NANOSLEEP.SYNCS 0x989680 ;  /* 0x009896800000895d */ /* 0x004fea0003900000 */
[----:B------:R-:W2:Y:S02]  /*1d3a0*/  @!P0 SYNCS.PHASECHK.TRANS64 P0, [R3+URZ+0x36840], R2 ;  /* 0x03684002030085a7 */ /* 0x000ea4000800007f */
[----:B--2---:R-:W-:Y:S05]  /*1d3b0*/  @!P0 BRA `(.L_x_2357) ;  /* 0xfffffffc00f08947 */ /* 0x004fea000383ffff */
[----:B------:R-:W-:Y:S05]  /*1d3c0*/  BRA `(.L_x_2453) ;  /* 0xffffffbc006c7947 */ /* 0x000fea000383ffff */
.L_x_2364:
[----:B0-----:R0:W1:Y:S02]  /*1d3d0*/  SYNCS.PHASECHK.TRANS64.TRYWAIT P0, [R2+URZ+0x60], R3 ;  /* 0x00006003020075a7 */ /* 0x001064000800017f */
[----:B-1----:R-:W-:Y:S05]  /*1d3e0*/  @!P0 NANOSLEEP.SYNCS 0x989680 ;  /* 0x009896800000895d */ /* 0x002fea0003900000 */
[----:B------:R-:W1:Y:S02]  /*1d3f0*/  @!P0 SYNCS.PHASECHK.TRANS64 P0, [R2+URZ+0x60], R3 ;  /* 0x00006003020085a7 */ /* 0x000e64000800007f */
[----:B-1----:R-:W-:Y:S05]  /*1d400*/  @!P0 BRA `(.L_x_2364) ;  /* 0xfffffffc00f08947 */ /* 0x002fea000383ffff */
[----:B------:R-:W-:Y:S05]  /*1d410*/  BRA `(.L_x_2454) ;  /* 0xffffffc000807947 */ /* 0x000fea000383ffff */
.L_x_2374:
[----:B--2---:R2:W3:Y:S02]  /*1d420*/  SYNCS.PHASECHK.TRANS64.TRYWAIT P0, [R2+URZ+0x36840], R3 ;  /* 0x03684003020075a7 */ /* 0x0044e4000800017f */
[----:B---3--:R-:W-:Y:S05]  /*1d430*/  @!P0 NANOSLEEP.SYNCS 0x989680 ;  /* 0x009896800000895d */ /* 0x008fea0003900000 */
[----:B------:R-:W3:Y:S02]  /*1d440*/  @!P0 SYNCS.PHASECHK.TRANS64 P0, [R2+URZ+0x36840], R3 ;  /* 0x03684003020085a7 */ /* 0x000ee4000800007f */
[----:B---3--:R-:W-:Y:S05]  /*1d450*/  @!P0 BRA `(.L_x_2374) ;  /* 0xfffffffc00f08947 */ /* 0x008fea000383ffff */
[----:B------:R-:W-:Y:S05]  /*1d460*/  BRA `(.L_x_2455) ;  /* 0xffffffc800207947 */ /* 0x000fea000383ffff */
.L_x_2381:
[----:B0-----:R0:W1:Y:S02]  /*1d470*/  SYNCS.PHASECHK.TRANS64.TRYWAIT P0, [R2+URZ+0x60], R5 ;  /* 0x00006005020075a7 */ /* 0x001064000800017f */
[----:B-1----:R-:W-:Y:S05]  /*1d480*/  @!P0 NANOSLEEP.SYNCS 0x989680 ;  /* 0x009896800000895d */ /* 0x002fea0003900000 */
[----:B------:R-:W1:Y:S02]  /*1d490*/  @!P0 SYNCS.PHASECHK.TRANS64 P0, [R2+URZ+0x60], R5 ;  /* 0x00006005020085a7 */ /* 0x000e64000800007f */
[----:B-1----:R-:W-:Y:S05]  /*1d4a0*/  @!P0 BRA `(.L_x_2381) ;  /* 0xfffffffc00f08947 */ /* 0x002fea000383ffff */
[----:B------:R-:W-:Y:S05]  /*1d4b0*/  BRA `(.L_x_2456) ;  /* 0xffffffcc00347947 */ /* 0x000fea000383ffff */
.L_x_2393:
[----:B--2---:R2:W3:Y:S02]  /*1d4c0*/  SYNCS.PHASECHK.TRANS64.TRYWAIT P0, [R0+URZ+0x36860], R2 ;  /* 0x03686002000075a7 */ /* 0x0044e4000800017f */
[----:B---3--:R-:W-:Y:S05]  /*1d4d0*/  @!P0 NANOSLEEP.SYNCS 0x989680 ;  /* 0x009896800000895d */ /* 0x008fea0003900000 */
[----:B------:R-:W3:Y:S02]  /*1d4e0*/  @!P0 SYNCS.PHASECHK.TRANS64 P0, [R0+URZ+0x36860], R2 ;  /* 0x03686002000085a7 */ /* 0x000ee4000800007f */
[----:B---3--:R-:W-:Y:S05]  /*1d4f0*/  @!P0 BRA `(.L_x_2393) ;  /* 0xfffffffc00f08947 */ /* 0x008fea000383ffff */
[----:B------:R-:W-:Y:S05]  /*1d500*/  BRA `(.L_x_2457) ;  /* 0xffffffd000c07947 */ /* 0x000fea000383ffff */
.L_x_2401:
[----:B------:R-:W3:Y:S01]  /*1d510*/  LDL R0, [R1] ;  /* 0x0000000001007983 */ /* 0x000ee20000100800 */
[----:B------:R-:W-:Y:S01]  /*1d520*/  BSSY B0, `(.L_x_2458) ;  /* 0x0000008000007945 */ /* 0x000fe20003800000 */
[----:B------:R-:W-:Y:S02]  /*1d530*/  IMAD.MOV.U32 R12, RZ, RZ, RZ ;  /* 0x000000ffff0c7224 */ /* 0x000fe400078e00ff */
[----:B------:R-:W-:Y:S02]  /*1d540*/  IMAD.MOV.U32 R11, RZ, RZ, 0x1f ;  /* 0x0000001fff0b7424 */ /* 0x000fe400078e00ff */
[----:B------:R-:W-:Y:S02]  /*1d550*/  IMAD.MOV.U32 R15, RZ, RZ, -0x1 ;  /* 0xffffffffff0f7424 */ /* 0x000fe400078e00ff */
[----:B---3--:R-:W-:-:S07]  /*1d560*/  IMAD.MOV.U32 R13, RZ, RZ, R0 ;  /* 0x000000ffff0d7224 */ /* 0x008fce00078e0000 */
[----:B-12---:R-:W-:Y:S05]  /*1d570*/  WARPSYNC.COLLECTIVE R15, `(.L_x_2459) ;  /* 0x000000000f087348 */ /* 0x006fea0003c00000 */
[----:B------:R0:W3:Y:S02]  /*1d580*/  SHFL.IDX P6, R14, R13, R12, R11 ;  /* 0x0000000c0d0e7389 */ /* 0x0000e400000c000b */
[----:B0123--:R-:W-:Y:S01]  /*1d590*/  ENDCOLLECTIVE ;  /* 0x000000000000791b */ /* 0x00ffe20003800000 */
.L_x_2459:
[----:B------:R-:W-:Y:S05]  /*1d5a0*/  BSYNC B0 ;  /* 0x0000000000007941 */ /* 0x000fea0003800000 */
.L_x_2458:
        /* <DEDUP_REMOVED lines=9> */
.L_x_2460:
        /* <DEDUP_REMOVED lines=12> */
[----:B------:R-:W-:Y:S02]  /*1d700*/  CS2R R6, SRZ ;  /* 0x0000000000067805 */ /* 0x000fe4000001ff00 */
[C---:B------:R-:W-:Y:S02]  /*1d710*/  ISETP.GE.U32.AND P2, PT, R10.reuse, 0x2, PT ;  /* 0x000000020a00780c */ /* 0x040fe40003f46070 */
[C---:B------:R-:W-:Y:S02]  /*1d720*/  ISETP.GE.U32.AND P3, PT, R10.reuse, 0x4, PT ;  /* 0x000000040a00780c */ /* 0x040fe40003f66070 */
[C---:B------:R-:W-:Y:S02]  /*1d730*/  ISETP.GE.U32.AND P4, PT, R10.reuse, 0x8, PT ;  /* 0x000000080a00780c */ /* 0x040fe40003f86070 */
[----:B------:R-:W-:Y:S01]  /*1d740*/  ISETP.GE.U32.AND P5, PT, R10, 0x10, PT ;  /* 0x000000100a00780c */ /* 0x000fe20003fa6070 */
[----:B--2---:R-:W-:-:S02]  /*1d750*/  @!P1 IMAD.MOV.U32 R6, RZ, RZ, R5 ;  /* 0x000000ffff069224 */ /* 0x004fc400078e0005 */
[----:B------:R-:W-:Y:S02]  /*1d760*/  IMAD.MOV.U32 R5, RZ, RZ, RZ ;  /* 0x000000ffff057224 */ /* 0x000fe400078e00ff */
[----:B---3--:R-:W-:Y:S01]  /*1d770*/  @!P1 IMAD.MOV.U32 R7, RZ, RZ, R2 ;  /* 0x000000ffff079224 */ /* 0x008fe200078e0002 */
[----:B------:R-:W-:-:S03]  /*1d780*/  ISETP.NE.AND P1, PT, R10, RZ, PT ;  /* 0x000000ff0a00720c */ /* 0x000fc60003f25270 */
[----:B------:R-:W-:-:S04]  /*1d790*/  IMAD R2, R7, R6, RZ ;  /* 0x0000000607027224 */ /* 0x000fc800078e02ff */
[----:B------:R-:W-:-:S07]  /*1d7a0*/  IMAD.MOV.U32 R13, RZ, RZ, R2 ;  /* 0x000000ffff0d7224 */ /* 0x000fce00078e0002 */
[----:B------:R-:W-:Y:S05]  /*1d7b0*/  WARPSYNC.COLLECTIVE R15, `(.L_x_2461) ;  /* 0x000000000f087348 */ /* 0x000fea0003c00000 */
[----:B------:R0:W1:Y:S02]  /*1d7c0*/  SHFL.UP P6, R14, R13, R12, R11 ;  /* 0x0400000c0d0e7389 */ /* 0x00006400000c000b */
[----:B01----:R-:W-:Y:S01]  /*1d7d0*/  ENDCOLLECTIVE ;  /* 0x000000000000791b */ /* 0x003fe20003800000 */
.L_x_2461:
        /* <DEDUP_REMOVED lines=8> */
.L_x_2462:
        /* <DEDUP_REMOVED lines=8> */
.L_x_2463:
        /* <DEDUP_REMOVED lines=8> */
.L_x_2464:
        /* <DEDUP_REMOVED lines=8> */
.L_x_2465:
        /* <DEDUP_REMOVED lines=9> */
.L_x_2466:
[----:B------:R-:W-:Y:S01]  /*1da70*/  IMAD.MOV.U32 R9, RZ, RZ, R14 ;  /* 0x000000ffff097224 */ /* 0x000fe200078e000e */
[----:B------:R-:W-:Y:S06]  /*1da80*/  BRA `(.L_x_2467) ;  /* 0xffffffd400707947 */ /* 0x000fec000383ffff */
.L_x_2404:
        /* <DEDUP_REMOVED lines=8> */
.L_x_2469:
[----:B------:R-:W-:Y:S05]  /*1db10*/  BSYNC B0 ;  /* 0x0000000000007941 */ /* 0x000fea0003800000 */
.L_x_2468:
        /* <DEDUP_REMOVED lines=10> */
.L_x_2470:
        /* <DEDUP_REMOVED lines=8> */
.L_x_2471:
        /* <DEDUP_REMOVED lines=8> */
.L_x_2472:
        /* <DEDUP_REMOVED lines=8> */
.L_x_2473:
        /* <DEDUP_REMOVED lines=9> */
.L_x_2474:
[----:B------:R-:W-:Y:S01]  /*1ddd0*/  IMAD.MOV.U32 R9, RZ, RZ, R14 ;  /* 0x000000ffff097224 */ /* 0x000fe200078e000e */
[----:B------:R-:W-:Y:S06]  /*1dde0*/  BRA `(.L_x_2475) ;  /* 0xffffffd400487947 */ /* 0x000fec000383ffff */
.L_x_2406:
[----:B------:R-:W-:Y:S01]  /*1ddf0*/  BSSY B0, `(.L_x_2476) ;  /* 0x0000006000007945 */ /* 0x000fe20003800000 */
[----:B------:R-:W-:Y:S01]  /*1de00*/  PLOP3.LUT P6, PT, P6, PT, PT, 0x8, 0x0 ;  /* 0x000000000000781c */ /* 0x000fe200037ce170 */
[----:B------:R-:W-:-:S12]  /*1de10*/  IMAD.MOV.U32 R15, RZ, RZ, -0x1 ;  /* 0xffffffffff0f7424 */ /* 0x000fd800078e00ff */
[----:B0-----:R-:W-:Y:S05]  /*1de20*/  WARPSYNC.COLLECTIVE R15, `(.L_x_2477) ;  /* 0x000000000f087348 */ /* 0x001fea0003c00000 */
[----:B------:R-:W-:Y:S01]  /*1de30*/  VOTE.ANY R14, PT, P6 ;  /* 0x00000000000e7806 */ /* 0x000fe200030e0100 */
[----:B0-----:R-:W-:Y:S06]  /*1de40*/  ENDCOLLECTIVE ;  /* 0x000000000000791b */ /* 0x001fec0003800000 */
.L_x_2477:
[----:B------:R-:W-:Y:S05]  /*1de50*/  BSYNC B0 ;  /* 0x0000000000007941 */ /* 0x000fea0003800000 */
.L_x_2476:
        /* <DEDUP_REMOVED lines=10> */
.L_x_2478:
[----:B------:R-:W-:Y:S02]  /*1df00*/  IMAD.MOV.U32 R13, RZ, RZ, R7 ;  /* 0x000000ffff0d7224 */ /* 0x000fe400078e0007 */
[----:B------:R-:W-:-:S07]  /*1df10*/  IMAD.MOV.U32 R0, RZ, RZ, R14 ;  /* 0x000000ffff007224 */ /* 0x000fce00078e000e */
[----:B------:R-:W-:Y:S05]  /*1df20*/  WARPSYNC.COLLECTIVE R15, `(.L_x_2479) ;  /* 0x000000000f087348 */ /* 0x000fea0003c00000 */
[----:B------:R0:W1:Y:S02]  /*1df30*/  SHFL.IDX P6, R14, R13, R12, R11 ;  /* 0x0000000c0d0e7389 */ /* 0x00006400000c000b */
[----:B01----:R-:W-:Y:S01]  /*1df40*/  ENDCOLLECTIVE ;  /* 0x000000000000791b */ /* 0x003fe20003800000 */
.L_x_2479:
[----:B------:R-:W-:Y:S02]  /*1df50*/  IMAD.MOV.U32 R7, RZ, RZ, R14 ;  /* 0x000000ffff077224 */ /* 0x000fe400078e000e */
[----:B------:R-:W-:-:S05]  /*1df60*/  IMAD.IADD R6, R10, 0x1, R16 ;  /* 0x000000010a067824 */ /* 0x000fca00078e0210 */
[----:B------:R0:W-:Y:S01]  /*1df70*/  STL [R1+0xc], R6 ;  /* 0x00000c0601007387 */ /* 0x0001e20000100800 */
[----:B------:R-:W-:Y:S05]  /*1df80*/  BRA `(.L_x_2480) ;  /* 0xffffffd400287947 */ /* 0x000fea000383ffff */
.L_x_2408:
        /* <DEDUP_REMOVED lines=8> */
.L_x_2482:
[----:B------:R-:W-:Y:S05]  /*1e010*/  BSYNC B0 ;  /* 0x0000000000007941 */ /* 0x000fea0003800000 */
.L_x_2481:
[----:B------:R-:W-:Y:S01]  /*1e020*/  IMAD.MOV.U32 R2, RZ, RZ, R14 ;  /* 0x000000ffff027224 */ /* 0x000fe200078e000e */
[----:B------:R-:W-:Y:S06]  /*1e030*/  BRA `(.L_x_2483) ;  /* 0xffffffd400147947 */ /* 0x000fec000383ffff */
.L_x_2414:
[----:B0-----:R0:W1:Y:S02]  /*1e040*/  SYNCS.PHASECHK.TRANS64.TRYWAIT P0, [R0+URZ+0x36820], R3 ;  /* 0x03682003000075a7 */ /* 0x001064000800017f */
[----:B-1----:R-:W-:Y:S05]  /*1e050*/  @!P0 NANOSLEEP.SYNCS 0x989680 ;  /* 0x009896800000895d */ /* 0x002fea0003900000 */
[----:B------:R-:W1:Y:S02]  /*1e060*/  @!P0 SYNCS.PHASECHK.TRANS64 P0, [R0+URZ+0x36820], R3 ;  /* 0x03682003000085a7 */ /* 0x000e64000800007f */
[----:B-1----:R-:W-:Y:S05]  /*1e070*/  @!P0 BRA `(.L_x_2414) ;  /* 0xfffffffc00f08947 */ /* 0x002fea000383ffff */
[----:B------:R-:W-:Y:S05]  /*1e080*/  BRA `(.L_x_2484) ;  /* 0xffffffdc00b87947 */ /* 0x000fea000383ffff */
.L_x_2415:
        /* <DEDUP_REMOVED lines=11> */
.L_x_2486:
[----:B------:R-:W-:Y:S05]  /*1e140*/  BSYNC B0 ;  /* 0x0000000000007941 */ /* 0x000fea0003800000 */
.L_x_2485:
[----:B------:R-:W-:Y:S05]  /*1e150*/  BRA `(.L_x_2487) ;  /* 0xffffffdc00a07947 */ /* 0x000fea000383ffff */
.L_x_2418:
[----:B------:R-:W-:Y:S01]  /*1e160*/  BSSY B1, `(.L_x_2488) ;  /* 0x0000006000017945 */ /* 0x000fe20003800000 */
[----:B------:R-:W-:-:S07]  /*1e170*/  IMAD.MOV.U32 R15, RZ, RZ, -0x1 ;  /* 0xffffffffff0f7424 */ /* 0x000fce00078e00ff */
[----:B01----:R-:W-:Y:S05]  /*1e180*/  WARPSYNC.COLLECTIVE R15, `(.L_x_2489) ;  /* 0x000000000f0c7348 */ /* 0x003fea0003c00000 */
[----:B------:R-:W-:Y:S02]  /*1e190*/  ELECT P6, UR62, PT ;  /* 0x00000000003e782f */ /* 0x000fe400038c0000 */
[----:B------:R-:W-:Y:S01]  /*1e1a0*/  MOV R14, UR62 ;  /* 0x0000003e000e7c02 */ /* 0x000fe20008000f00 */
[----:B01----:R-:W-:Y:S10]  /*1e1b0*/  ENDCOLLECTIVE ;  /* 0x000000000000791b */ /* 0x003ff40003800000 */
.L_x_2489:
[----:B------:R-:W-:Y:S05]  /*1e1c0*/  BSYNC B1 ;  /* 0x0000000000017941 */ /* 0x000fea0003800000 */
.L_x_2488:
[----:B------:R-:W-:Y:S05]  /*1e1d0*/  BRA `(.L_x_2490) ;  /* 0xffffffdc00987947 */ /* 0x000fea000383ffff */
.L_x_2420:
[----:B0-----:R0:W1:Y:S02]  /*1e1e0*/  SYNCS.PHASECHK.TRANS64.TRYWAIT P0, [R6+URZ], R5 ;  /* 0x00000005060075a7 */ /* 0x001064000800017f */
[----:B-1----:R-:W-:Y:S05]  /*1e1f0*/  @!P0 NANOSLEEP.SYNCS 0x989680 ;  /* 0x009896800000895d */ /* 0x002fea0003900000 */
[----:B------:R-:W1:Y:S02]  /*1e200*/  @!P0 SYNCS.PHASECHK.TRANS64 P0, [R6+URZ], R5 ;  /* 0x00000005060085a7 */ /* 0x000e64000800007f */
[----:B-1----:R-:W-:Y:S05]  /*1e210*/  @!P0 BRA `(.L_x_2420) ;  /* 0xfffffffc00f08947 */ /* 0x002fea000383ffff */
[----:B------:R-:W-:Y:S05]  /*1e220*/  BRA `(.L_x_2491) ;  /* 0xffffffdc00d87947 */ /* 0x000fea000383ffff */
.L_x_2421:
[----:B-1----:R1:W2:Y:S02]  /*1e230*/  SYNCS.PHASECHK.TRANS64.TRYWAIT P0, [R7+URZ], R2 ;  /* 0x00000002070075a7 */ /* 0x0022a4000800017f */
[----:B--2---:R-:W-:Y:S05]  /*1e240*/  @!P0 NANOSLEEP.SYNCS 0x989680 ;  /* 0x009896800000895d */ /* 0x004fea0003900000 */
[----:B------:R-:W2:Y:S02]  /*1e250*/  @!P0 SYNCS.PHASECHK.TRANS64 P0, [R7+URZ], R2 ;  /* 0x00000002070085a7 */ /* 0x000ea4000800007f */
[----:B--2---:R-:W-:Y:S05]  /*1e260*/  @!P0 BRA `(.L_x_2421) ;  /* 0xfffffffc00f08947 */ /* 0x004fea000383ffff */
[----:B------:R-:W-:Y:S05]  /*1e270*/  BRA `(.L_x_2492) ;  /* 0xffffffdc00cc7947 */ /* 0x000fea000383ffff */
.L_x_2423:
[----:B--2---:R2:W3:Y:S02]  /*1e280*/  SYNCS.PHASECHK.TRANS64.TRYWAIT P0, [R4+URZ], R5 ;  /* 0x00000005040075a7 */ /* 0x0044e4000800017f */
[----:B---3--:R-:W-:Y:S05]  /*1e290*/  @!P0 NANOSLEEP.SYNCS 0x989680 ;  /* 0x009896800000895d */ /* 0x008fea0003900000 */
[----:B------:R-:W3:Y:S02]  /*1e2a0*/  @!P0 SYNCS.PHASECHK.TRANS64 P0, [R4+URZ], R5 ;  /* 0x00000005040085a7 */ /* 0x000ee4000800007f */
[----:B---3--:R-:W-:Y:S05]  /*1e2b0*/  @!P0 BRA `(.L_x_2423) ;  /* 0xfffffffc00f08947 */ /* 0x008fea000383ffff */
[----:B------:R-:W-:Y:S05]  /*1e2c0*/  BRA `(.L_x_2493) ;  /* 0xffffffdc00d07947 */ /* 0x000fea000383ffff */
.L_x_2494:
        /* <DEDUP_REMOVED lines=11> */
.L_x_3024:


//--------------------- .text._ZN7cutlass13device_kernelIN5flash11enable_sm90INS1_16FlashAttnFwdSm90INS1_25CollectiveMainloopFwdSm90ILi2EN4cute5tupleIJNS5_1CILi1EEES8_S8_EEENS6_IJNS7_ILi128EEENS7_ILi112EEENS7_ILi192EEEEEELi192ENS_10bfloat16_tEfNS_4arch4Sm90ELb1ELb0ELb1ELb1ELb0ELb1ELb0ELb1ELb1ELb1ELb1ELb0EEENS1_21CollectiveEpilogueFwdINS6_IJSA_SC_SB_EEES9_SE_SG_Li256ELb1ELb1ELb1ELb0EEENS1_36VarlenDynamicPersistentTileSchedulerILi128ELi112ELi256ELi128ELb1ELb1ELb1ELb1ELb1ELb1EEEEEEEEEvNT_6ParamsE --------------------------
	.section	.text._ZN7cutlass13device_kernelIN5flash11enable_sm90INS1_16FlashAttnFwdSm90INS1_25CollectiveMainloopFwdSm90ILi2EN4cute5tupleIJNS5_1CILi1EEES8_S8_EEENS6_IJNS7_ILi128EEENS7_ILi112EEENS7_ILi192EEEEEELi192ENS_10bfloat16_tEfNS_4arch4Sm90ELb1ELb0ELb1ELb1ELb0ELb1ELb0ELb1ELb1ELb1ELb1ELb0EEENS1_21CollectiveEpilogueFwdINS6_IJSA_SC_SB_EEES9_SE_SG_Li256ELb1ELb1ELb1ELb0EEENS1_36VarlenDynamicPersistentTileSchedulerILi128ELi112ELi256ELi128ELb1ELb1ELb1ELb1ELb1ELb1EEEEEEEEEvNT_6ParamsE,"ax",@progbits
	.align	128
.text._ZN7cutlass13device_kernelIN5flash11enable_sm90INS1_16FlashAttnFwdSm90INS1_25CollectiveMainloopFwdSm90ILi2EN4cute5tupleIJNS5_1CILi1EEES8_S8_EEENS6_IJNS7_ILi128EEENS7_ILi112EEENS7_ILi192EEEEEELi192ENS_10bfloat16_tEfNS_4arch4Sm90ELb1ELb0ELb1ELb1ELb0ELb1ELb0ELb1ELb1ELb1ELb1ELb0EEENS1_21CollectiveEpilogueFwdINS6_IJSA_SC_SB_EEES9_SE_SG_Li256ELb1ELb1ELb1ELb0EEENS1_36VarlenDynamicPersistentTileSchedulerILi128ELi112ELi256ELi128ELb1ELb1ELb1ELb1ELb1ELb1EEEEEEEEEvNT_6ParamsE:
        .type           _ZN7cutlass13device_kernelIN5flash11enable_sm90INS1_16FlashAttnFwdSm90INS1_25CollectiveMainloopFwdSm90ILi2EN4cute5tupleIJNS5_1CILi1EEES8_S8_EEENS6_IJNS7_ILi128EEENS7_ILi112EEENS7_ILi192EEEEEELi192ENS_10bfloat16_tEfNS_4arch4Sm90ELb1ELb0ELb1ELb1ELb0ELb1ELb0ELb1ELb1ELb1ELb1ELb0EEENS1_21CollectiveEpilogueFwdINS6_IJSA_SC_SB_EEES9_SE_SG_Li256ELb1ELb1ELb1ELb0EEENS1_36VarlenDynamicPersistentTileSchedulerILi128ELi112ELi256ELi128ELb1ELb1ELb1ELb1ELb1ELb1EEEEEEEEEvNT_6ParamsE,@function
        .size           _ZN7cutlass13device_kernelIN5flash11enable_sm90INS1_16FlashAttnFwdSm90INS1_25CollectiveMainloopFwdSm90ILi2EN4cute5tupleIJNS5_1CILi1EEES8_S8_EEENS6_IJNS7_ILi128EEENS7_ILi112EEENS7_ILi192EEEEEELi192ENS_10bfloat16_tEfNS_4arch4Sm90ELb1ELb0ELb1ELb1ELb0ELb1ELb0ELb1ELb1ELb1ELb1ELb0EEENS1_21CollectiveEpilogueFwdINS6_IJSA_SC_SB_EEES9_SE_SG_Li256ELb1ELb1ELb1ELb0EEENS1_36VarlenDynamicPersistentTileSchedulerILi128ELi112ELi256ELi128ELb1ELb1ELb1ELb1ELb1ELb1EEEEEEEEEvNT_6ParamsE,(.L_x_3025 - _ZN7cutlass13device_kernelIN5flash11enable_sm90INS1_16FlashAttnFwdSm90INS1_25CollectiveMainloopFwdSm90ILi2EN4cute5tupleIJNS5_1CILi1EEES8_S8_EEENS6_IJNS7_ILi128EEENS7_ILi112EEENS7_ILi192EEEEEELi192ENS_10bfloat16_tEfNS_4arch4Sm90ELb1ELb0ELb1ELb1ELb0ELb1ELb0ELb1ELb1ELb1ELb1ELb0EEENS1_21CollectiveEpilogueFwdINS6_IJSA_SC_SB_EEES9_SE_SG_Li256ELb1ELb1ELb1ELb0EEENS1_36VarlenDynamicPersistentTileSchedulerILi128ELi112ELi256ELi128ELb1ELb1ELb1ELb1ELb1ELb1EEEEEEEEEvNT_6ParamsE)
        .other          _ZN7cutlass13device_kernelIN5flash11enable_sm90INS1_16FlashAttnFwdSm90INS1_25CollectiveMainloopFwdSm90ILi2EN4cute5tupleIJNS5_1CILi1EEES8_S8_EEENS6_IJNS7_ILi128EEENS7_ILi112EEENS7_ILi192EEEEEELi192ENS_10bfloat16_tEfNS_4arch4Sm90ELb1ELb0ELb1ELb1ELb0ELb1ELb0ELb1ELb1ELb1ELb1ELb0EEENS1_21CollectiveEpilogueFwdINS6_IJSA_SC_SB_EEES9_SE_SG_Li256ELb1ELb1ELb1ELb0EEENS1_36VarlenDynamicPersistentTileSchedulerILi128ELi112ELi256ELi128ELb1ELb1ELb1ELb1ELb1ELb1EEEEEEEEEvNT_6ParamsE,@"STO_CUDA_ENTRY STV_DEFAULT"
_ZN7cutlass13device_kernelIN5flash11enable_sm90INS1_16FlashAttnFwdSm90INS1_25CollectiveMainloopFwdSm90ILi2EN4cute5tupleIJNS5_1CILi1EEES8_S8_EEENS6_IJNS7_ILi128EEENS7_ILi112EEENS7_ILi192EEEEEELi192ENS_10bfloat16_tEfNS_4arch4Sm90ELb1ELb0ELb1ELb1ELb0ELb1ELb0ELb1ELb1ELb1ELb1ELb0EEENS1_21CollectiveEpilogueFwdINS6_IJSA_SC_SB_EEES9_SE_SG_Li256ELb1ELb1ELb1ELb0EEENS1_36VarlenDynamicPersistentTileSchedulerILi128ELi112ELi256ELi128ELb1ELb1ELb1ELb1ELb1ELb1EEEEEEEEEvNT_6ParamsE:
        /* <DEDUP_REMOVED lines=24> */
.L_x_2496:
[----:B------:R-:W-:Y:S05]  /*0180*/  BSYNC B0 ;  /* 0x0000000000007941 */ /* 0x000fea0003800000 */
.L_x_2495:
        /* <DEDUP_REMOVED lines=41> */
.L_x_2497:
        /* <DEDUP_REMOVED lines=22> */
.L_x_2498:
        /* <DEDUP_REMOVED lines=18> */
.L_x_2499:
        /* <DEDUP_REMOVED lines=22> */
.L_x_2500:
        /* <DEDUP_REMOVED lines=22> */
.L_x_2501:
[----:B0-----:R-:W-:Y:S01]  /*0960*/  UMOV UR4, 0x1 ;  /* 0x0000000100047882 */ /* 0x001fe20000000000 */
[----:B------:R-:W-:Y:S01]  /*0970*/  PLOP3.LUT P0, PT, PT, PT, UP0, 0x80, 0x0 ;  /* 0x000000000000781c */ /* 0x000fe20003f0f008 */
[----:B------:R-:W-:Y:S01]  /*0980*/  USEL UR4, UR4, 0x2, !UP0 ;  /* 0x0000000204047887 */ /* 0x000fe2000c000000 */
[----:B------:R-:W-:Y:S01]  /*0990*/  NOP ;  /* 0x0000000000007918 */ /* 0x000fe20000000000 */
[----:B------:R-:W-:Y:S01]  /*09a0*/  ULDC.64 UR60, c[0x0][0x208] ;  /* 0x00008200003c7ab9 */ /* 0x000fe20000000a00 */
[----:B------:R-:W-:Y:S03]  /*09b0*/  BSSY B9, `(.L_x_2502) ;  /* 0x00030f5000097945 */ /* 0x000fe60003800000 */
[----:B------:R-:W-:-:S05]  /*09c0*/  IMAD.U32 R2, RZ, RZ, UR4 ;  /* 0x00000004ff027e24 */ /* 0x000fca000f8e00ff */
[----:B------:R0:W-:Y:S01]  /*09d0*/  STL [R1+0x78], R2 ;  /* 0x0000780201007387 */ /* 0x0001e20000100800 */
[----:B-12-4-:R-:W-:Y:S06]  /*09e0*/  BAR.SYNC.DEFER_BLOCKING 0x0 ;  /* 0x0000000000007b1d */ /* 0x016fec0000010000 */
[----:B------:R-:W-:Y:S05]  /*09f0*/  @!P0 BRA `(.L_x_2503) ;  /* 0x0000027c00c88947 */ /* 0x000fea0003800000 */
.L_x_2504:
        /* <DEDUP_REMOVED lines=9> */
[----:B------:R-:W-:Y:S01]  /*0a90*/  IMAD.U32 R16, RZ, RZ, UR4 ;  /* 0x00000004ff107e24 */ /* 0x000fe2000f8e00ff */
[----:B------:R-:W-:-:S04]  /*0aa0*/  ULDC UR4, c[0x0][0xc3c] ;  /* 0x00030f0000047ab9 */ /* 0x000fc80000000800 */
[----:B------:R-:W1:Y:S01]  /*0ab0*/  LDS.128 R12, [R16+0x368d0] ;  /* 0x0368d000100c7984 */ /* 0x000e620000000c00 */
[----:B------:R-:W-:Y:S06]  /*0ac0*/  BAR.ARV 0x4, 0x180 ;  /* 0x0106000000007b1d */ /* 0x000fec0000002000 */
[----:B-1----:R-:W-:-:S13]  /*0ad0*/  ISETP.GE.AND P0, PT, R15, UR4, PT ;  /* 0x000000040f007c0c */ /* 0x002fda000bf06270 */
[----:B------:R-:W-:Y:S05]  /*0ae0*/  @P0 BRA `(.L_x_2505) ;  /* 0x0000030c00840947 */ /* 0x000fea0003800000 */
[----:B------:R-:W2:Y:S01]  /*0af0*/  LDL R0, [R1+0x78] ;  /* 0x0000780001007983 */ /* 0x000ea20000100800 */
[----:B------:R-:W-:Y:S01]  /*0b00*/  VIADD R6, R6, 0xffffff80 ;  /* 0xffffff8006067836 */ /* 0x000fe20000000000 */
[----:B------:R-:W-:Y:S01]  /*0b10*/  R2UR UR4, R16 ;  /* 0x00000000100472ca */ /* 0x000fe200000e0000 */
[----:B------:R-:W-:Y:S01]  /*0b20*/  IMAD.MOV.U32 R235, RZ, RZ, RZ ;  /* 0x000000ffffeb7224 */ /* 0x000fe200078e00ff */
[----:B------:R-:W-:Y:S01]  /*0b30*/  CS2R R208, SRZ ;  /* 0x0000000000d07805 */ /* 0x000fe2000001ff00 */
[----:B------:R-:W-:Y:S01]  /*0b40*/  IMAD.MOV.U32 R17, RZ, RZ, RZ ;  /* 0x000000ffff117224 */ /* 0x000fe200078e00ff */
[----:B------:R-:W-:Y:S01]  /*0b50*/  SHF.R.S32.HI R3, RZ, 0x1f, R6 ;  /* 0x0000001fff037819 */ /* 0x000fe20000011406 */
[----:B------:R-:W-:-:S03]  /*0b60*/  IMAD.MOV.U32 R205, RZ, RZ, RZ ;  /* 0x000000ffffcd7224 */ /* 0x000fc600078e00ff */
[----:B0-----:R-:W-:-:S04]  /*0b70*/  LEA.HI R2, R3, R6, RZ, 0x4 ;  /* 0x0000000603027211 */ /* 0x001fc800078f20ff */
[----:B------:R-:W-:Y:S01]  /*0b80*/  SHF.R.S32.HI R7, RZ, 0x4, R2 ;  /* 0x00000004ff077819 */ /* 0x000fe20000011402 */
[----:B------:R-:W-:-:S03]  /*0b90*/  UIADD3 UR4, UR4, 0x15400, URZ ;  /* 0x0001540004047890 */ /* 0x000fc6000fffe03f */
[----:B------:R-:W-:-:S04]  /*0ba0*/  LEA.HI R4, R2, R7, RZ, 0x1 ;  /* 0x0000000702047211 */ /* 0x000fc800078f08ff */
[----:B------:R-:W-:-:S05]  /*0bb0*/  LOP3.LUT R4, R4, 0x1ffffffe, RZ, 0xc0, !PT ;  /* 0x1ffffffe04047812 */ /* 0x000fca00078ec0ff */
[----:B------:R-:W-:Y:S01]  /*0bc0*/  IMAD.IADD R7, R7, 0x1, -R4 ;  /* 0x0000000107077824 */ /* 0x000fe200078e0a04 */
[----:B------:R-:W-:-:S04]  /*0bd0*/  LEA.HI R4, R3, R6, RZ, 0x5 ;  /* 0x0000000603047211 */ /* 0x000fc800078f28ff */
[----:B------:R-:W-:-:S05]  /*0be0*/  SHF.R.S32.HI R4, RZ, 0x5, R4 ;  /* 0x00000005ff047819 */ /* 0x000fca0000011404 */
[----:B------:R-:W-:Y:S01]  /*0bf0*/  IMAD.SHL.U32 R220, R4, 0x200, RZ ;  /* 0x0000020004dc7824 */ /* 0x000fe200078e00ff */
[----:B--2---:R-:W-:Y:S02]  /*0c00*/  R2UR UR5, R0 ;  /* 0x00000000000572ca */ /* 0x004fe400000e0000 */
[----:B------:R-:W-:-:S04]  /*0c10*/  LEA.HI R0, R3, R6, RZ, 0x7 ;  /* 0x0000000603007211 */ /* 0x000fc800078f38ff */
[----:B------:R-:W-:-:S05]  /*0c20*/  LOP3.LUT R5, R0, 0xffffff80, RZ, 0xc0, !PT ;  /* 0xffffff8000057812 */ /* 0x000fca00078ec0ff */
[----:B------:R-:W-:Y:S02]  /*0c30*/  IMAD.IADD R21, R6, 0x1, -R5 ;  /* 0x0000000106157824 */ /* 0x000fe400078e0a05 */
[----:B------:R-:W-:-:S03]  /*0c40*/  ULOP3.LUT UR5, UR5, 0x1, URZ, 0xfc, !UPT ;  /* 0x0000000105057892 */ /* 0x000fc6000f8efc3f */
[----:B------:R-:W-:Y:S01]  /*0c50*/  SHF.R.S32.HI R9, RZ, 0x1f, R21 ;  /* 0x0000001fff097819 */ /* 0x000fe20000011415 */
[----:B------:R-:W-:Y:S03]  /*0c60*/  STL [R1+0x6c], R21 ;  /* 0x00006c1501007387 */ /* 0x000fe60000100800 */
[CC--:B------:R-:W-:Y:S02]  /*0c70*/  LEA.HI R12, R9.reuse, R21.reuse, RZ, 0x2 ;  /* 0x00000015090c7211 */ /* 0x0c0fe400078f10ff */
[----:B------:R-:W-:Y:S02]  /*0c80*/  LEA.HI R9, R9, R21, RZ, 0x5 ;  /* 0x0000001509097211 */ /* 0x000fe400078f28ff */
[--C-:B------:R-:W-:Y:S02]  /*0c90*/  SHF.R.S32.HI R8, RZ, 0x2, R12.reuse ;  /* 0x00000002ff087819 */ /* 0x100fe4000001140c */
[----:B------:R-:W-:-:S02]  /*0ca0*/  SHF.R.S32.HI R5, RZ, 0x1f, R12 ;  /* 0x0000001fff057819 */ /* 0x000fc4000001140c */
[----:B------:R-:W-:Y:S02]  /*0cb0*/  LOP3.LUT R12, R12, 0x7ffffffc, RZ, 0xc0, !PT ;  /* 0x7ffffffc0c0c7812 */ /* 0x000fe400078ec0ff */
[----:B------:R-:W-:-:S03]  /*0cc0*/  LEA.HI R5, R5, R8, RZ, 0x3 ;  /* 0x0000000805057211 */ /* 0x000fc600078f18ff */
[----:B------:R-:W-:Y:S01]  /*0cd0*/  IMAD.IADD R12, R21, 0x1, -R12 ;  /* 0x00000001150c7824 */ /* 0x000fe200078e0a0c */
[----:B------:R-:W-:Y:S02]  /*0ce0*/  LOP3.LUT R11, R5, 0xfffffff8, RZ, 0xc0, !PT ;  /* 0xfffffff8050b7812 */ /* 0x000fe400078ec0ff */
[----:B------:R-:W-:Y:S01]  /*0cf0*/  SHF.R.S32.HI R5, RZ, 0x7, R0 ;  /* 0x00000007ff057819 */ /* 0x000fe20000011400 */
[----:B------:R-:W-:Y:S02]  /*0d00*/  IMAD.SHL.U32 R227, R12, 0x2, RZ ;  /* 0x000000020ce37824 */ /* 0x000fe400078e00ff */
[----:B------:R-:W-:Y:S01]  /*0d10*/  IMAD.IADD R11, R8, 0x1, -R11 ;  /* 0x00000001080b7824 */ /* 0x000fe200078e0a0b */
[----:B------:R-:W-:Y:S01]  /*0d20*/  LEA.HI R8, R3, R6, RZ, 0x2 ;  /* 0x0000000603087211 */ /* 0x000fe200078f10ff */
[C---:B------:R-:W-:Y:S01]  /*0d30*/  VIADD R30, R227.reuse, 0x10 ;  /* 0x00000010e31e7836 */ /* 0x040fe20000000000 */
[----:B------:R-:W-:Y:S01]  /*0d40*/  LOP3.LUT R3, R2, 0x3fffff0, RZ, 0xc0, !PT ;  /* 0x03fffff002037812 */ /* 0x000fe200078ec0ff */
[C---:B------:R-:W-:Y:S01]  /*0d50*/  VIADD R31, R227.reuse, 0x8 ;  /* 0x00000008e31f7836 */ /* 0x040fe20000000000 */
[----:B------:R-:W-:Y:S01]  /*0d60*/  LEA.HI R0, R0, R5, RZ, 0x1 ;  /* 0x0000000500007211 */ /* 0x000fe200078f08ff */
[C---:B------:R-:W-:Y:S01]  /*0d70*/  VIADD R27, R227.reuse, 0x28 ;  /* 0x00000028e31b7836 */ /* 0x040fe20000000000 */
[----:B------:R-:W-:Y:S01]  /*0d80*/  SHF.R.S32.HI R2, RZ, 0x5, R9 ;  /* 0x00000005ff027819 */ /* 0x000fe20000011409 */
[----:B------:R-:W-:Y:S01]  /*0d90*/  IMAD.IADD R3, R6, 0x1, -R3 ;  /* 0x0000000106037824 */ /* 0x000fe200078e0a03 */
[----:B------:R-:W-:Y:S01]  /*0da0*/  LOP3.LUT R0, R0, 0x3fffffe, RZ, 0xc0, !PT ;  /* 0x03fffffe00007812 */ /* 0x000fe200078ec0ff */
[----:B------:R-:W-:Y:S01]  /*0db0*/  VIADD R28, R227, 0x20 ;  /* 0x00000020e31c7836 */ /* 0x000fe20000000000 */
[--C-:B------:R-:W-:Y:S01]  /*0dc0*/  SHF.R.S32.HI R204, RZ, 0x2, R8.reuse ;  /* 0x00000002ffcc7819 */ /* 0x100fe20000011408 */
[----:B------:R-:W-:Y:S01]  /*0dd0*/  IMAD R10, R4, 0x10, R3 ;  /* 0x00000010040a7824 */ /* 0x000fe200078e0203 */
[----:B------:R-:W-:Y:S01]  /*0de0*/  SHF.R.S32.HI R3, RZ, 0x1f, R8 ;  /* 0x0000001fff037819 */ /* 0x000fe20000011408 */
[----:B------:R-:W-:Y:S01]  /*0df0*/  IMAD.IADD R0, R5, 0x1, -R0 ;  /* 0x0000000105007824 */ /* 0x000fe200078e0a00 */
[----:B------:R-:W-:Y:S01]  /*0e00*/  LOP3.LUT R9, R8, 0xfffffffc, RZ, 0xc0, !PT ;  /* 0xfffffffc08097812 */ /* 0x000fe200078ec0ff */
[----:B------:R-:W-:Y:S01]  /*0e10*/  IMAD R11, R2, 0x10, R11 ;  /* 0x00000010020b7824 */ /* 0x000fe200078e020b */
[----:B------:R-:W-:Y:S01]  /*0e20*/  LEA.HI R3, R3, R204, RZ, 0x3 ;  /* 0x000000cc03037211 */ /* 0x000fe200078f18ff */
[----:B------:R-:W-:-:S02]  /*0e30*/  VIADD R236, R204, 0x40 ;  /* 0x00000040ccec7836 */ /* 0x000fc40000000000 */
[----:B------:R-:W-:Y:S01]  /*0e40*/  IMAD R20, R0, 0x40, R11 ;  /* 0x0000004000147824 */ /* 0x000fe200078e020b */
[----:B------:R-:W-:Y:S01]  /*0e50*/  LOP3.LUT R3, R3, 0xfffffff8, RZ, 0xc0, !PT ;  /* 0xfffffff803037812 */ /* 0x000fe200078ec0ff */
[----:B------:R-:W-:Y:S02]  /*0e60*/  IMAD.U32 R0, RZ, RZ, UR5 ;  /* 0x00000005ff007e24 */ /* 0x000fe4000f8e00ff */
[----:B------:R-:W-:Y:S01]  /*0e70*/  IMAD.IADD R6, R6, 0x1, -R9 ;  /* 0x0000000106067824 */ /* 0x000fe200078e0a09 */
[----:B------:R-:W-:Y:S01]  /*0e80*/  STL [R1+0x70], R20 ;  /* 0x0000701401007387 */ /* 0x000fe20000100800 */
[----:B------:R-:W-:Y:S02]  /*0e90*/  IMAD.SHL.U32 R217, R236, 0x40, RZ ;  /* 0x00000040ecd97824 */ /* 0x000fe400078e00ff */
[----:B------:R-:W-:Y:S01]  /*0ea0*/  IMAD R2, R10, 0x8, R7 ;  /* 0x000000080a027824 */ /* 0x000fe200078e0207 */
[----:B------:R-:W-:Y:S01]  /*0eb0*/  SHF.R.S32.HI R7, RZ, 0x1f, R236 ;  /* 0x0000001fff077819 */ /* 0x000fe200000114ec */
[----:B------:R-:W-:Y:S01]  /*0ec0*/  IMAD.U32 R5, RZ, RZ, UR4 ;  /* 0x00000004ff057e24 */ /* 0x000fe2000f8e00ff */
[----:B------:R0:W-:Y:S01]  /*0ed0*/  STL [R1+0x44], R0 ;  /* 0x0000440001007387 */ /* 0x0001e20000100800 */
[----:B------:R-:W-:Y:S01]  /*0ee0*/  LOP3.LUT R217, R217, 0x1c0, RZ, 0xc0, !PT ;  /* 0x000001c0d9d97812 */ /* 0x000fe200078ec0ff */
[----:B------:R-:W-:Y:S01]  /*0ef0*/  IMAD.IADD R3, R204, 0x1, -R3 ;  /* 0x00000001cc037824 */ /* 0x000fe200078e0a03 */
[----:B------:R-:W-:Y:S01]  /*0f00*/  LEA.HI R7, R7, R236, RZ, 0x3 ;  /* 0x000000ec07077211 */ /* 0x000fe200078f18ff */
[----:B------:R1:W-:Y:S01]  /*0f10*/  STL [R1+0x4c], R5 ;  /* 0x00004c0501007387 */ /* 0x0003e20000100800 */
[----:B------:R-:W-:-:S02]  /*0f20*/  IMAD.MOV.U32 R10, RZ, RZ, R14 ;  /* 0x000000ffff0a7224 */ /* 0x000fc400078e000e */
[----:B------:R-:W-:Y:S02]  /*0f30*/  IMAD.SHL.U32 R3, R3, 0x40, RZ ;  /* 0x0000004003037824 */ /* 0x000fe400078e00ff */
[----:B------:R-:W-:Y:S01]  /*0f40*/  IMAD.SHL.U32 R7, R7, 0x40, RZ ;  /* 0x0000004007077824 */ /* 0x000fe200078e00ff */
[C---:B0-----:R-:W-:Y:S01]  /*0f50*/  LEA.HI R0, R6.reuse, R6, RZ, 0x1 ;  /* 0x0000000606007211 */ /* 0x041fe200078f08ff */
[----:B------:R-:W-:Y:S01]  /*0f60*/  IMAD.SHL.U32 R22, R6, 0x4, RZ ;  /* 0x0000000406167824 */ /* 0x000fe200078e00ff */
[----:B------:R-:W-:Y:S01]  /*0f70*/  LOP3.LUT R218, R3, 0x1c0, RZ, 0xc0, !PT ;  /* 0x000001c003da7812 */ /* 0x000fe200078ec0ff */
[----:B------:R-:W-:Y:S01]  /*0f80*/  VIADD R24, R227, 0x40 ;  /* 0x00000040e3187836 */ /* 0x000fe20000000000 */
[----:B-1----:R-:W-:Y:S01]  /*0f90*/  LOP3.LUT R5, R0, 0x1ffffffe, RZ, 0xc0, !PT ;  /* 0x1ffffffe00057812 */ /* 0x002fe200078ec0ff */
[----:B------:R-:W-:Y:S01]  /*0fa0*/  IMAD.MOV.U32 R11, RZ, RZ, R15 ;  /* 0x000000ffff0b7224 */ /* 0x000fe200078e000f */
[----:B------:R-:W-:Y:S01]  /*0fb0*/  SHF.R.U32.HI R0, RZ, 0x3, R217 ;  /* 0x00000003ff007819 */ /* 0x000fe200000116d9 */
[----:B------:R-:W-:Y:S01]  /*0fc0*/  IMAD.SHL.U32 R0, R2, 0x8, RZ ;  /* 0x0000000802007824 */ /* 0x000fe200078e00ff */
[----:B------:R-:W-:Y:S01]  /*0fd0*/  LOP3.LUT R221, R7, 0xfffffe00, RZ, 0xc0, !PT ;  /* 0xfffffe0007dd7812 */ /* 0x000fe200078ec0ff */
[C---:B------:R-:W-:Y:S01]  /*0fe0*/  VIADD R25, R227.reuse, 0x38 ;  /* 0x00000038e3197836 */ /* 0x040fe20000000000 */
[----:B------:R-:W-:Y:S01]  /*0ff0*/  SHF.R.S32.HI R2, RZ, 0x1f, R30 ;  /* 0x0000001fff027819 */ /* 0x000fe2000001141e */
[C---:B------:R-:W-:Y:S01]  /*1000*/  VIADD R14, R227.reuse, 0x58 ;  /* 0x00000058e30e7836 */ /* 0x040fe20000000000 */
[----:B------:R0:W-:Y:S01]  /*1010*/  STL [R1+0x74], R0 ;  /* 0x0000740001007387 */ /* 0x0001e20000100800 */
[----:B------:R-:W-:Y:S01]  /*1020*/  IMAD.MOV.U32 R9, RZ, RZ, R13 ;  /* 0x000000ffff097224 */ /* 0x000fe200078e000d */
[----:B------:R-:W-:Y:S01]  /*1030*/  SHF.R.S32.HI R7, RZ, 0x1f, R31 ;  /* 0x0000001fff077819 */ /* 0x000fe2000001141f */
[C---:B------:R-:W-:Y:S01]  /*1040*/  IMAD.SHL.U32 R18, R6.reuse, 0x8, RZ ;  /* 0x0000000806127824 */ /* 0x040fe200078e00ff */
[----:B------:R-:W-:Y:S01]  /*1050*/  SHF.R.S32.HI R2, RZ, 0x1f, R27 ;  /* 0x0000001fff027819 */ /* 0x000fe2000001141b */
[----:B------:R-:W-:Y:S01]  /*1060*/  IMAD.IADD R5, R6, 0x1, -R5 ;  /* 0x0000000106057824 */ /* 0x000fe200078e0a05 */
        /* <DEDUP_REMOVED lines=12> */
[----:B------:R-:W-:Y:S01]  /*1130*/  SHF.R.U32.HI R219, RZ, 0x3, R218 ;  /* 0x00000003ffdb7819 */ /* 0x000fe200000116da */
        /* <DEDUP_REMOVED lines=8> */
[----:B0-----:R-:W-:Y:S01]  /*11c0*/  VIADD R0, R227, 0x90 ;  /* 0x00000090e3007836 */ /* 0x001fe20000000000 */
        /* <DEDUP_REMOVED lines=10> */
[C---:B------:R-:W-:Y:S02]  /*1270*/  IMAD.IADD R206, R22.reuse, 0x1, R213 ;  /* 0x0000000116ce7824 */ /* 0x040fe400078e02d5 */
[----:B------:R-:W-:Y:S02]  /*1280*/  IMAD.IADD R207, R22, 0x1, R212 ;  /* 0x0000000116cf7824 */ /* 0x000fe400078e02d4 */
[----:B------:R-:W-:Y:S02]  /*1290*/  VIADD R237, R227, 0x98 ;  /* 0x00000098e3ed7836 */ /* 0x000fe40000000000 */
[----:B------:R-:W-:-:S07]  /*12a0*/  IMAD R229, R5, 0x8, R20 ;  /* 0x0000000805e57824 */ /* 0x000fce00078e0214 */
.L_x_2736:
[----:B0-----:R-:W0:Y:S01]  /*12b0*/  LDC.64 R232, c[0x0][0xc88] ;  /* 0x00032200ffe87b82 */ /* 0x001e220000000a00 */
[----:B------:R-:W-:Y:S01]  /*12c0*/  ULDC.64 UR4, c[0x0][0xa28] ;  /* 0x00028a0000047ab9 */ /* 0x000fe20000000a00 */
[----:B------:R-:W-:Y:S01]  /*12d0*/  ULDC.64 UR8, c[0x0][0xa18] ;  /* 0x0002860000087ab9 */ /* 0x000fe20000000a00 */
[----:B------:R-:W-:Y:S01]  /*12e0*/  ULDC.64 UR6, c[0x0][0xa08] ;  /* 0x0002820000067ab9 */ /* 0x000fe20000000a00 */
[----:B0-----:R-:W-:-:S06]  /*12f0*/  IMAD.WIDE R232, R11, 0x4, R232 ;  /* 0x000000040be87825 */ /* 0x001fcc00078e02e8 */
[----:B--2---:R-:W2:Y:S01]  /*1300*/  LDG.E R232, desc[UR60][R232.64] ;  /* 0x0000003ce8e87981 */ /* 0x004ea2000c1e1900 */
        /* <DEDUP_REMOVED lines=10> */
[C---:B---3--:R-:W-:Y:S02]  /*13b0*/  @P2 LEA R2, P3, R232.reuse, UR4, 0x2 ;  /* 0x00000004e8022c11 */ /* 0x048fe4000f8610ff */
[C-C-:B------:R-:W-:Y:S01]  /*13c0*/  SHF.L.U64.HI R234, R232.reuse, 0x2, R0.reuse ;  /* 0x00000002e8ea7819 */ /* 0x140fe20000010200 */
[----:B------:R0:W-:Y:S01]  /*13d0*/  STL [R1+0x68], R0 ;  /* 0x0000680001007387 */ /* 0x0001e20000100800 */
[----:B------:R-:W-:Y:S01]  /*13e0*/  @P2 LEA.HI.X R3, R232, UR5, R0, 0x2, P3 ;  /* 0x00000005e8032c11 */ /* 0x000fe200098f1400 */
[----:B------:R-:W-:Y:S01]  /*13f0*/  ULDC UR4, c[0x0][0x288] ;  /* 0x0000a20000047ab9 */ /* 0x000fe20000000800 */
[----:B----4-:R-:W-:-:S03]  /*1400*/  IADD3 R6, P4, R233, UR6, RZ ;  /* 0x00000006e9067c10 */ /* 0x010fc6000ff9e0ff */
[----:B------:R1:W5:Y:S01]  /*1410*/  @P2 LDG.E R8, desc[UR60][R2.64] ;  /* 0x0000003c02082981 */ /* 0x000362000c1e1900 */
[----:B------:R-:W-:Y:S01]  /*1420*/  @P1 IADD3 R4, P2, R233, UR8, RZ ;  /* 0x00000008e9041c10 */ /* 0x000fe2000ff5e0ff */
[----:B------:R-:W-:Y:S01]  /*1430*/  IMAD.U32 R224, RZ, RZ, UR4 ;  /* 0x00000004ffe07e24 */ /* 0x000fe2000f8e00ff */
[C---:B------:R-:W-:Y:S01]  /*1440*/  IADD3.X R7, R234.reuse, UR7, RZ, P4, !PT ;  /* 0x00000007ea077c10 */ /* 0x040fe2000a7fe4ff */
[----:B------:R-:W-:Y:S01]  /*1450*/  ULDC.64 UR4, c[0x0][0x418] ;  /* 0x0001060000047ab9 */ /* 0x000fe20000000a00 */
[----:B------:R-:W-:Y:S01]  /*1460*/  @P1 IADD3.X R5, R234, UR9, RZ, P2, !PT ;  /* 0x00000009ea051c10 */ /* 0x000fe200097fe4ff */
[----:B------:R-:W-:Y:S02]  /*1470*/  ULDC.64 UR6, c[0x0][0xa20] ;  /* 0x0002880000067ab9 */ /* 0x000fe40000000a00 */
[----:B------:R2:W5:Y:S04]  /*1480*/  @P0 LDG.E R26, desc[UR60][R6.64] ;  /* 0x0000003c061a0981 */ /* 0x000568000c1e1900 */
[----:B------:R2:W5:Y:S01]  /*1490*/  @P1 LDG.E R224, desc[UR60][R4.64] ;  /* 0x0000003c04e01981 */ /* 0x000562000c1e1900 */
[----:B------:R-:W-:Y:S01]  /*14a0*/  UISETP.NE.U32.AND UP0, UPT, UR4, URZ, UPT ;  /* 0x0000003f0400728c */ /* 0x000fe2000bf05070 */
[----:B-1----:R-:W-:-:S02]  /*14b0*/  LOP3.LUT R2, R10, 0xff000000, RZ, 0xc0, !PT ;  /* 0xff0000000a027812 */ /* 0x002fc400078ec0ff */
[----:B------:R-:W-:Y:S01]  /*14c0*/  ULDC UR4, c[0x0][0x424] ;  /* 0x0001090000047ab9 */ /* 0x000fe20000000800 */
[----:B------:R-:W-:Y:S01]  /*14d0*/  UISETP.NE.AND.EX UP0, UPT, UR5, URZ, UPT, UP0 ;  /* 0x0000003f0500728c */ /* 0x000fe2000bf05300 */
[----:B------:R-:W-:Y:S02]  /*14e0*/  ISETP.NE.U32.AND P2, PT, RZ, UR6, PT ;  /* 0x00000006ff007c0c */ /* 0x000fe4000bf45070 */
[----:B------:R-:W-:Y:S01]  /*14f0*/  ULDC UR5, c[0x0][0x2f0] ;  /* 0x0000bc0000057ab9 */ /* 0x000fe20000000800 */
[----:B------:R-:W-:Y:S01]  /*1500*/  USEL UR4, UR4, 0x1, UP0 ;  /* 0x0000000104047887 */ /* 0x000fe20008000000 */
[----:B0-----:R-:W-:Y:S02]  /*1510*/  LOP3.LUT R0, R10, 0xff0000, RZ, 0xc0, !PT ;  /* 0x00ff00000a007812 */ /* 0x001fe400078ec0ff */
[----:B------:R-:W-:Y:S01]  /*1520*/  SHF.R.U32.HI R3, RZ, 0x8, R2 ;  /* 0x00000008ff037819 */ /* 0x000fe20000011602 */
[----:B------:R-:W-:Y:S01]  /*1530*/  UIMAD UR4, UR4, UR5, URZ ;  /* 0x00000005040472a4 */ /* 0x000fe2000f8e023f */
[----:B------:R-:W-:-:S02]  /*1540*/  ISETP.NE.AND.EX P2, PT, RZ, UR7, PT, P2 ;  /* 0x00000007ff007c0c */ /* 0x000fc4000bf45320 */
[----:B------:R-:W-:Y:S01]  /*1550*/  ULDC UR5, c[0x0][0x348] ;  /* 0x0000d20000057ab9 */ /* 0x000fe20000000800 */
[----:B------:R-:W-:Y:S02]  /*1560*/  LEA.HI R231, R0, R3, RZ, 0x10 ;  /* 0x0000000300e77211 */ /* 0x000fe400078f80ff */
[----:B------:R-:W-:Y:S01]  /*1570*/  LOP3.LUT R230, R10, 0xffff, RZ, 0xc0, !PT ;  /* 0x0000ffff0ae67812 */ /* 0x000fe200078ec0ff */
[----:B--2---:R-:W-:Y:S07]  /*1580*/  @P1 BRA `(.L_x_2506) ;  /* 0x0000000000241947 */ /* 0x004fee0003800000 */
        /* <DEDUP_REMOVED lines=9> */
.L_x_2506:
[----:B------:R-:W-:Y:S02]  /*1620*/  IMAD.U32 R2, RZ, RZ, UR5 ;  /* 0x00000005ff027e24 */ /* 0x000fe4000f8e00ff */
[----:B------:R-:W-:Y:S01]  /*1630*/  IMAD.U32 R27, RZ, RZ, UR4 ;  /* 0x00000004ff1b7e24 */ /* 0x000fe2000f8e00ff */
[----:B------:R-:W-:Y:S06]  /*1640*/  @!P2 BRA `(.L_x_2507) ;  /* 0x000000000010a947 */ /* 0x000fec0003800000 */
[----:B------:R-:W-:-:S04]  /*1650*/  IADD3 R4, P0, R233, UR6, RZ ;  /* 0x00000006e9047c10 */ /* 0x000fc8000ff1e0ff */
[----:B------:R-:W-:-:S05]  /*1660*/  IADD3.X R5, R234, UR7, RZ, P0, !PT ;  /* 0x00000007ea057c10 */ /* 0x000fca00087fe4ff */
[----:B------:R0:W5:Y:S01]  /*1670*/  LDG.E R27, desc[UR60][R4.64] ;  /* 0x0000003c041b7981 */ /* 0x000162000c1e1900 */
[----:B------:R-:W-:Y:S05]  /*1680*/  BRA `(.L_x_2508) ;  /* 0x0000000000107947 */ /* 0x000fea0003800000 */
.L_x_2507:
[----:B------:R-:W-:Y:S05]  /*1690*/  @!P0 BRA `(.L_x_2508) ;  /* 0x00000000000c8947 */ /* 0x000fea0003800000 */
[----:B------:R-:W2:Y:S04]  /*16a0*/  LDG.E R0, desc[UR60][R6.64] ;  /* 0x0000003c06007981 */ /* 0x000ea8000c1e1900 */
[----:B------:R-:W2:Y:S02]  /*16b0*/  LDG.E R27, desc[UR60][R6.64+0x4] ;  /* 0x0000043c061b7981 */ /* 0x000ea4000c1e1900 */
[----:B--2---:R-:W-:-:S07]  /*16c0*/  IMAD.IADD R27, R27, 0x1, -R0 ;  /* 0x000000011b1b7824 */ /* 0x004fce00078e0a00 */
.L_x_2508:
[----:B------:R-:W-:Y:S01]  /*16d0*/  ULDC.64 UR4, c[0x0][0xa10] ;  /* 0x0002840000047ab9 */ /* 0x000fe20000000a00 */
[----:B------:R-:W1:Y:S01]  /*16e0*/  LDC R10, c[0x0][0x448] ;  /* 0x00011200ff0a7b82 */ /* 0x000e620000000800 */
[----:B------:R-:W-:-:S04]  /*16f0*/  ISETP.NE.U32.AND P0, PT, RZ, UR4, PT ;  /* 0x00000004ff007c0c */ /* 0x000fc8000bf05070 */
[----:B------:R-:W-:Y:S01]  /*1700*/  ISETP.NE.AND.EX P0, PT, RZ, UR5, PT, P0 ;  /* 0x00000005ff007c0c */ /* 0x000fe2000bf05300 */
[----:B------:R-:W-:-:S12]  /*1710*/  ULDC.64 UR4, c[0x0][0xa30] ;  /* 0x00028c0000047ab9 */ /* 0x000fd80000000a00 */
[----:B0-----:R-:W0:Y:S02]  /*1720*/  @P0 LDC.64 R4, c[0x0][0xa10] ;  /* 0x00028400ff040b82 */ /* 0x001e240000000a00 */
[----:B0-----:R-:W-:-:S05]  /*1730*/  @P0 IMAD.WIDE R4, R232, 0x4, R4 ;  /* 0x00000004e8040825 */ /* 0x001fca00078e0204 */
[----:B------:R-:W2:Y:S04]  /*1740*/  @P0 LDG.E R0, desc[UR60][R4.64] ;  /* 0x0000003c04000981 */ /* 0x000ea8000c1e1900 */
[----:B------:R0:W2:Y:S01]  /*1750*/  @P0 LDG.E R3, desc[UR60][R4.64+0x4] ;  /* 0x0000043c04030981 */ /* 0x0000a2000c1e1900 */
[----:B------:R-:W-:Y:S01]  /*1760*/  ISETP.NE.U32.AND P1, PT, RZ, UR4, PT ;  /* 0x00000004ff007c0c */ /* 0x000fe2000bf25070 */
[----:B-----5:R-:W-:-:S03]  /*1770*/  IMAD.MOV.U32 R145, RZ, RZ, R27 ;  /* 0x000000ffff917224 */ /* 0x020fc600078e001b */
[----:B------:R-:W-:-:S13]  /*1780*/  ISETP.NE.AND.EX P1, PT, RZ, UR5, PT, P1 ;  /* 0x00000005ff007c0c */ /* 0x000fda000bf25310 */
[----:B------:R-:W-:-:S04]  /*1790*/  @P1 IADD3 R6, P2, R233, UR4, RZ ;  /* 0x00000004e9061c10 */ /* 0x000fc8000ff5e0ff */
[----:B------:R-:W-:-:S05]  /*17a0*/  @P1 IADD3.X R7, R234, UR5, RZ, P2, !PT ;  /* 0x00000005ea071c10 */ /* 0x000fca00097fe4ff */
[----:B------:R3:W5:Y:S01]  /*17b0*/  @P1 LDG.E R145, desc[UR60][R6.64] ;  /* 0x0000003c06911981 */ /* 0x000762000c1e1900 */
[----:B-1----:R-:W-:Y:S01]  /*17c0*/  ISETP.NE.AND P1, PT, R10, 0x1, PT ;  /* 0x000000010a00780c */ /* 0x002fe20003f25270 */
[----:B------:R-:W-:Y:S01]  /*17d0*/  IMAD.SHL.U32 R226, R9, 0x80, RZ ;  /* 0x0000008009e27824 */ /* 0x000fe200078e00ff */
[----:B------:R-:W-:Y:S01]  /*17e0*/  LOP3.LUT R13, R231, 0xff, RZ, 0xc0, !PT ;  /* 0x000000ffe70d7812 */ /* 0x000fe200078ec0ff */
[----:B------:R-:W-:Y:S01]  /*17f0*/  IMAD.IADD R9, R27, 0x1, -R8 ;  /* 0x000000011b097824 */ /* 0x000fe200078e0a08 */
[----:B------:R-:W-:Y:S01]  /*1800*/  BSSY B0, `(.L_x_2509) ;  /* 0x0000036000007945 */ /* 0x000fe20003800000 */
[----:B0-----:R-:W-:Y:S01]  /*1810*/  VIADD R4, R226, 0x7f ;  /* 0x0000007fe2047836 */ /* 0x001fe20000000000 */
[----:B------:R-:W-:Y:S01]  /*1820*/  SHF.R.U32.HI R231, RZ, 0x10, R231 ;  /* 0x00000010ffe77819 */ /* 0x000fe200000116e7 */
[----:B------:R0:W-:Y:S01]  /*1830*/  STL [R1+0x48], R13 ;  /* 0x0000480d01007387 */ /* 0x0001e20000100800 */
[----:B---3--:R-:W-:-:S05]  /*1840*/  IMAD.MOV.U32 R6, RZ, RZ, RZ ;  /* 0x000000ffff067224 */ /* 0x008fca00078e00ff */
[----:B------:R-:W1:Y:S08]  /*1850*/  @P1 LDC R11, c[0x0][0x44c] ;  /* 0x00011300ff0b1b82 */ /* 0x000e700000000800 */
[----:B------:R-:W3:Y:S01]  /*1860*/  @P1 LDC R5, c[0x0][0x450] ;  /* 0x00011400ff051b82 */ /* 0x000ee20000000800 */
[----:B--2---:R-:W-:Y:S02]  /*1870*/  @P0 IMAD.IADD R2, R3, 0x1, -R0 ;  /* 0x0000000103020824 */ /* 0x004fe400078e0a00 */
[----:B-1----:R-:W-:-:S04]  /*1880*/  @P1 IMAD.HI.U32 R0, R4, R11, RZ ;  /* 0x0000000b04001227 */ /* 0x002fc800078e00ff */
[----:B------:R-:W-:Y:S01]  /*1890*/  IMAD.IADD R228, R9, 0x1, R2 ;  /* 0x0000000109e47824 */ /* 0x000fe200078e0202 */
[----:B---3--:R-:W-:Y:S01]  /*18a0*/  @P1 SHF.R.U32.HI R4, RZ, R5, R0 ;  /* 0x00000005ff041219 */ /* 0x008fe20000011600 */
[----:B------:R-:W-:Y:S02]  /*18b0*/  IMAD.MOV.U32 R0, RZ, RZ, RZ ;  /* 0x000000ffff007224 */ /* 0x000fe400078e00ff */
[C---:B------:R-:W-:Y:S01]  /*18c0*/  VIADD R5, R228.reuse, 0x6f ;  /* 0x0000006fe4057836 */ /* 0x040fe20000000000 */
[----:B------:R-:W-:-:S05]  /*18d0*/  IADD3 R150, R228, 0x70, -R224 ;  /* 0x00000070e4967810 */ /* 0x000fca0007ffe8e0 */
[----:B------:R-:W-:Y:S02]  /*18e0*/  IMAD.IADD R7, R150, 0x1, R4 ;  /* 0x0000000196077824 */ /* 0x000fe400078e0204 */
[----:B------:R-:W-:Y:S02]  /*18f0*/  IMAD.MOV.U32 R4, RZ, RZ, RZ ;  /* 0x000000ffff047224 */ /* 0x000fe400078e00ff */
[----:B------:R-:W-:-:S04]  /*1900*/  IMAD.HI R6, R7, -0x6db6db6d, R6 ;  /* 0x9249249307067827 */ /* 0x000fc800078e0206 */
[----:B------:R-:W-:Y:S01]  /*1910*/  IMAD.HI R4, R5, -0x6db6db6d, R4 ;  /* 0x9249249305047827 */ /* 0x000fe200078e0204 */
[----:B------:R-:W-:-:S04]  /*1920*/  SHF.R.U32.HI R3, RZ, 0x1f, R6 ;  /* 0x0000001fff037819 */ /* 0x000fc80000011606 */
[----:B------:R-:W-:Y:S02]  /*1930*/  SHF.R.U32.HI R151, RZ, 0x1f, R4 ;  /* 0x0000001fff977819 */ /* 0x000fe40000011604 */
[----:B------:R-:W-:Y:S02]  /*1940*/  LEA.HI.SX32 R6, R6, R3, 0x1a ;  /* 0x0000000306067211 */ /* 0x000fe400078fd2ff */
[----:B------:R-:W-:-:S04]  /*1950*/  LEA.HI.SX32 R151, R4, R151, 0x1a ;  /* 0x0000009704977211 */ /* 0x000fc800078fd2ff */
[----:B------:R-:W-:-:S04]  /*1960*/  VIMNMX R10, R151, R6, PT ;  /* 0x00000006970a7248 */ /* 0x000fc80003fe0100 */
[----:B------:R-:W-:-:S13]  /*1970*/  ISETP.GE.AND P0, PT, R10, 0x1, PT ;  /* 0x000000010a00780c */ /* 0x000fda0003f06270 */
[----:B0-----:R-:W-:Y:S05]  /*1980*/  @!P0 BRA `(.L_x_2510) ;  /* 0x0000000000748947 */ /* 0x001fea0003800000 */
[----:B------:R-:W-:Y:S01]  /*1990*/  ISETP.NE.AND P0, PT, R231, RZ, PT ;  /* 0x000000ffe700720c */ /* 0x000fe20003f05270 */
[----:B------:R-:W-:-:S03]  /*19a0*/  ULDC UR4, c[0x0][0x9f0] ;  /* 0x00027c0000047ab9 */ /* 0x000fc60000000800 */
[----:B------:R-:W-:-:S04]  /*19b0*/  SEL R11, R231, UR4, P0 ;  /* 0x00000004e70b7c07 */ /* 0x000fc80008000000 */
[-C--:B------:R-:W-:Y:S02]  /*19c0*/  IABS R6, R11.reuse ;  /* 0x0000000b00067213 */ /* 0x080fe40000000000 */
        /* <DEDUP_REMOVED lines=25> */
.L_x_2510:
[----:B------:R-:W-:Y:S05]  /*1b60*/  BSYNC B0 ;  /* 0x0000000000007941 */ /* 0x000fea0003800000 */
.L_x_2509:
        /* <DEDUP_REMOVED lines=10> */
[----:B------:R-:W-:-:S06]  /*1c10*/  IMAD.MOV.U32 R24, RZ, RZ, R125 ;  /* 0x000000ffff187224 */ /* 0x000fcc00078e007d */
        /* <DEDUP_REMOVED lines=26> */
[----:B-1---5:R-:W-:Y:S05]  /*1dc0*/  CALL.ABS.NOINC R14 ;  /* 0x000000000e007343 */ /* 0x022fea0003c00000 */
.L_x_2513:
[----:B------:R-:W-:Y:S05]  /*1dd0*/  BSYNC B6 ;  /* 0x0000000000067941 */ /* 0x000fea0003800000 */
.L_x_2512:
        /* <DEDUP_REMOVED lines=20> */
.L_x_2515:
[----:B------:R-:W-:Y:S05]  /*1f20*/  BSYNC B6 ;  /* 0x0000000000067941 */ /* 0x000fea0003800000 */
.L_x_2514:
[----:B------:R-:W-:Y:S01]  /*1f30*/  ULDC.64 UR4, c[0x0][0x9f8] ;  /* 0x00027e0000047ab9 */ /* 0x000fe20000000a00 */
[----:B------:R-:W-:Y:S01]  /*1f40*/  IMAD.MOV.U32 R6, RZ, RZ, R232 ;  /* 0x000000ffff067224 */ /* 0x000fe200078e00e8 */
[----:B------:R-:W-:Y:S01]  /*1f50*/  ISETP.NE.U32.AND P0, PT, RZ, UR4, PT ;  /* 0x00000004ff007c0c */ /* 0x000fe2000bf05070 */
[----:B------:R-:W2:Y:S01]  /*1f60*/  LDL.LU R20, [R1+0x20] ;  /* 0x0000200001147983 */ /* 0x000ea20000300800 */
[----:B------:R-:W-:Y:S01]  /*1f70*/  ULDC UR6, c[0x0][0x2f4] ;  /* 0x0000bd0000067ab9 */ /* 0x000fe20000000800 */
[----:B------:R-:W0:Y:S01]  /*1f80*/  LDC.64 R114, c[0x0][0x300] ;  /* 0x0000c000ff727b82 */ /* 0x000e220000000a00 */
[----:B------:R-:W-:Y:S01]  /*1f90*/  ISETP.NE.AND.EX P0, PT, RZ, UR5, PT, P0 ;  /* 0x00000005ff007c0c */ /* 0x000fe2000bf05300 */
[----:B------:R-:W1:Y:S01]  /*1fa0*/  S2R R3, SR_TID.X ;  /* 0x0000000000037919 */ /* 0x000e620000002100 */
[----:B------:R-:W-:Y:S02]  /*1fb0*/  VIADD R0, R18, 0x60 ;  /* 0x0000006012007836 */ /* 0x000fe40000000000 */
[----:B------:R-:W-:Y:S01]  /*1fc0*/  IMAD.IADD R121, R26, 0x1, R27 ;  /* 0x000000011a797824 */ /* 0x000fe200078e021b */
[----:B------:R-:W-:Y:S01]  /*1fd0*/  SHF.R.S32.HI R19, RZ, 0x1f, R18 ;  /* 0x0000001fff137819 */ /* 0x000fe20000011412 */
[----:B------:R-:W-:Y:S01]  /*1fe0*/  ULDC.64 UR8, c[0x0][0xa08] ;  /* 0x0002820000087ab9 */ /* 0x000fe20000000a00 */
[----:B------:R-:W3:Y:S06]  /*1ff0*/  LDC.64 R108, c[0x0][0x3f8] ;  /* 0x0000fe00ff6c7b82 */ /* 0x000eec0000000a00 */
[----:B------:R-:W-:-:S02]  /*2000*/  @P0 IADD3 R4, P1, R233, UR4, RZ ;  /* 0x00000004e9040c10 */ /* 0x000fc4000ff3e0ff */
[----:B------:R-:W4:Y:S02]  /*2010*/  LDC.64 R102, c[0x0][0x408] ;  /* 0x00010200ff667b82 */ /* 0x000f240000000a00 */
[----:B------:R-:W-:Y:S01]  /*2020*/  @P0 IADD3.X R5, R234, UR5, RZ, P1, !PT ;  /* 0x00000005ea050c10 */ /* 0x000fe20008ffe4ff */
[----:B------:R-:W-:-:S04]  /*2030*/  ULDC.64 UR4, c[0x0][0x330] ;  /* 0x0000cc0000047ab9 */ /* 0x000fc80000000a00 */
[----:B------:R1:W2:Y:S01]  /*2040*/  @P0 LDG.E R6, desc[UR60][R4.64] ;  /* 0x0000003c04060981 */ /* 0x0002a2000c1e1900 */
[----:B------:R-:W-:Y:S01]  /*2050*/  ISETP.GE.AND P1, PT, R206, UR6, PT ;  /* 0x00000006ce007c0c */ /* 0x000fe2000bf26270 */
[----:B------:R-:W-:Y:S01]  /*2060*/  IMAD.WIDE.U32 R116, R230, UR4, R18 ;  /* 0x00000004e6747c25 */ /* 0x000fe2000f8e0012 */
[----:B------:R-:W-:Y:S01]  /*2070*/  ISETP.GE.AND P0, PT, R18, UR6, PT ;  /* 0x0000000612007c0c */ /* 0x000fe2000bf06270 */
[----:B------:R-:W0:Y:S01]  /*2080*/  LDC R15, c[0x0][0x3f4] ;  /* 0x0000fd00ff0f7b82 */ /* 0x000e220000000800 */
[----:B------:R-:W-:Y:S01]  /*2090*/  SEL R7, RZ, 0xffffffff, P1 ;  /* 0xffffffffff077807 */ /* 0x000fe20000800000 */
[----:B------:R-:W-:Y:S01]  /*20a0*/  IMAD R117, R230, UR5, R117 ;  /* 0x00000005e6757c24 */ /* 0x000fe2000f8e0275 */
[----:B------:R-:W-:Y:S01]  /*20b0*/  ISETP.GE.AND P1, PT, R0, UR6, PT ;  /* 0x0000000600007c0c */ /* 0x000fe2000bf26270 */
[----:B------:R-:W-:Y:S01]  /*20c0*/  ULDC.64 UR4, c[0x0][0x308] ;  /* 0x0000c20000047ab9 */ /* 0x000fe20000000a00 */
[----:B------:R-:W-:Y:S01]  /*20d0*/  SHF.R.S32.HI R13, RZ, 0x1f, R121 ;  /* 0x0000001fff0d7819 */ /* 0x000fe20000011479 */
[----:B-1----:R-:W-:Y:S01]  /*20e0*/  IMAD.SHL.U32 R4, R7, 0x2, RZ ;  /* 0x0000000207047824 */ /* 0x002fe200078e00ff */
[----:B------:R-:W-:Y:S01]  /*20f0*/  SEL R5, RZ, 0x8, P1 ;  /* 0x00000008ff057807 */ /* 0x000fe20000800000 */
[----:B------:R-:W-:Y:S01]  /*2100*/  VIADD R8, R3, 0xffffff80 ;  /* 0xffffff8003087836 */ /* 0x000fe20000000000 */
[----:B------:R-:W-:Y:S01]  /*2110*/  SEL R3, RZ, 0x1, P0 ;  /* 0x00000001ff037807 */ /* 0x000fe20000000000 */
[----:B---3--:R-:W-:Y:S01]  /*2120*/  IMAD.WIDE.U32 R110, R204, R108, R18 ;  /* 0x0000006ccc6e7225 */ /* 0x008fe200078e0012 */
[----:B------:R-:W-:Y:S01]  /*2130*/  ISETP.GE.AND P0, PT, R207, UR6, PT ;  /* 0x00000006cf007c0c */ /* 0x000fe2000bf06270 */
[----:B------:R-:W1:Y:S01]  /*2140*/  S2R R152, SR_TID.X ;  /* 0x0000000000987919 */ /* 0x000e620000002100 */
[----:B------:R-:W-:Y:S01]  /*2150*/  LOP3.LUT R3, R4, 0x2, R3, 0xe2, !PT ;  /* 0x0000000204037812 */ /* 0x000fe200078ee203 */
[----:B----4-:R-:W-:Y:S01]  /*2160*/  IMAD.WIDE.U32 R104, R204, R102, R18 ;  /* 0x00000066cc687225 */ /* 0x010fe200078e0012 */
[----:B------:R-:W-:-:S02]  /*2170*/  SEL R4, RZ, 0x4, P0 ;  /* 0x00000004ff047807 */ /* 0x000fc40000000000 */
[----:B------:R-:W-:Y:S01]  /*2180*/  SHF.R.S32.HI R7, RZ, 0x1f, R8 ;  /* 0x0000001fff077819 */ /* 0x000fe20000011408 */
[----:B------:R-:W-:Y:S01]  /*2190*/  IMAD R33, R109, 0x70, RZ ;  /* 0x000000706d217824 */ /* 0x000fe200078e02ff */
[----:B------:R-:W-:Y:S01]  /*21a0*/  LOP3.LUT R30, R5, R3, R4, 0xfe, !PT ;  /* 0x00000003051e7212 */ /* 0x000fe200078efe04 */
[----:B------:R-:W-:Y:S01]  /*21b0*/  VIADD R3, R18, 0x80 ;  /* 0x0000008012037836 */ /* 0x000fe20000000000 */
[----:B------:R-:W-:Y:S01]  /*21c0*/  LEA.HI R7, R7, R8, RZ, 0x2 ;  /* 0x0000000807077211 */ /* 0x000fe200078f10ff */
[-C--:B0-----:R-:W-:Y:S01]  /*21d0*/  IMAD R8, R13, R114.reuse, RZ ;  /* 0x000000720d087224 */ /* 0x081fe200078e02ff */
[----:B------:R-:W-:Y:S01]  /*21e0*/  SHF.R.S32.HI R148, RZ, 0x1f, R204 ;  /* 0x0000001fff947819 */ /* 0x000fe200000114cc */
[----:B------:R-:W-:Y:S01]  /*21f0*/  IMAD.WIDE.U32 R4, R121, R114, RZ ;  /* 0x0000007279047225 */ /* 0x000fe200078e00ff */
[----:B------:R-:W-:Y:S02]  /*2200*/  ISETP.GE.AND P0, PT, R3, UR6, PT ;  /* 0x0000000603007c0c */ /* 0x000fe4000bf06270 */
[----:B------:R-:W-:Y:S01]  /*2210*/  SHF.R.S32.HI R11, RZ, 0x1f, R7 ;  /* 0x0000001fff0b7819 */ /* 0x000fe20000011407 */
[----:B------:R-:W-:Y:S01]  /*2220*/  IMAD R9, R121, R115, R8 ;  /* 0x0000007379097224 */ /* 0x000fe200078e0208 */
[----:B------:R-:W-:Y:S01]  /*2230*/  SEL R7, RZ, 0x10, P0 ;  /* 0x00000010ff077807 */ /* 0x000fe20000000000 */
[----:B------:R-:W-:Y:S01]  /*2240*/  IMAD R133, R115, 0x70, RZ ;  /* 0x0000007073857824 */ /* 0x000fe200078e02ff */
[----:B------:R-:W-:Y:S01]  /*2250*/  ISETP.NE.U32.AND P0, PT, RZ, UR8, PT ;  /* 0x00000008ff007c0c */ /* 0x000fe2000bf05070 */
[----:B------:R-:W-:Y:S01]  /*2260*/  IMAD.IADD R5, R5, 0x1, R9 ;  /* 0x0000000105057824 */ /* 0x000fe200078e0209 */
[----:B------:R-:W-:Y:S01]  /*2270*/  LEA.HI R11, R11, R204, RZ, 0x3 ;  /* 0x000000cc0b0b7211 */ /* 0x000fe200078f18ff */
[----:B------:R-:W-:Y:S01]  /*2280*/  IMAD.SHL.U32 R137, R114, 0x40, RZ ;  /* 0x0000004072897824 */ /* 0x000fe200078e00ff */
[----:B------:R-:W-:Y:S01]  /*2290*/  LOP3.LUT R30, R30, R7, RZ, 0xfc, !PT ;  /* 0x000000071e1e7212 */ /* 0x000fe200078efcff */
[----:B------:R-:W-:Y:S01]  /*22a0*/  IMAD.WIDE.U32 R4, R230, UR4, R4 ;  /* 0x00000004e6047c25 */ /* 0x000fe2000f8e0004 */
[----:B------:R-:W-:-:S02]  /*22b0*/  ISETP.NE.AND.EX P0, PT, RZ, UR9, PT, P0 ;  /* 0x00000009ff007c0c */ /* 0x000fc4000bf05300 */
[----:B------:R-:W-:Y:S01]  /*22c0*/  LOP3.LUT R11, R11, 0xfffffff8, RZ, 0xc0, !PT ;  /* 0xfffffff80b0b7812 */ /* 0x000fe200078ec0ff */
[----:B------:R-:W-:Y:S01]  /*22d0*/  IMAD R5, R230, UR5, R5 ;  /* 0x00000005e6057c24 */ /* 0x000fe2000f8e0205 */
[----:B------:R-:W-:Y:S01]  /*22e0*/  ULDC.64 UR4, c[0x0][0x310] ;  /* 0x0000c40000047ab9 */ /* 0x000fe20000000a00 */
[--C-:B------:R-:W-:Y:S01]  /*22f0*/  SHF.R.S32.HI R23, RZ, 0x1f, R22.reuse ;  /* 0x0000001fff177819 */ /* 0x100fe20000011416 */
[----:B------:R-:W-:Y:S01]  /*2300*/  IMAD R135, R103, 0x70, RZ ;  /* 0x0000007067877824 */ /* 0x000fe200078e02ff */
[----:B------:R-:W-:Y:S01]  /*2310*/  ISETP.GE.AND P2, PT, R207, R15, PT ;  /* 0x0000000fcf00720c */ /* 0x000fe20003f46270 */
[C---:B------:R-:W-:Y:S01]  /*2320*/  IMAD.IADD R132, R204.reuse, 0x1, -R11 ;  /* 0x00000001cc847824 */ /* 0x040fe200078e0a0b */
[C---:B------:R-:W-:Y:S01]  /*2330*/  IADD3 R120, P3, R204.reuse, R121, RZ ;  /* 0x00000079cc787210 */ /* 0x040fe20007f7e0ff */
[----:B------:R-:W-:Y:S01]  /*2340*/  IMAD.WIDE.U32 R112, R204, R108, R22 ;  /* 0x0000006ccc707225 */ /* 0x000fe200078e0016 */
[----:B------:R-:W-:Y:S02]  /*2350*/  SHF.L.U64.HI R136, R114, 0x6, R115 ;  /* 0x0000000672887819 */ /* 0x000fe40000010273 */
[----:B------:R-:W-:Y:S01]  /*2360*/  LOP3.LUT P1, RZ, R132, 0x4, RZ, 0xc0, !PT ;  /* 0x0000000484ff7812 */ /* 0x000fe2000782c0ff */
[----:B------:R-:W-:Y:S01]  /*2370*/  IMAD.WIDE.U32 R106, R204, R102, R22 ;  /* 0x00000066cc6a7225 */ /* 0x000fe200078e0016 */
[----:B------:R-:W-:-:S02]  /*2380*/  SHF.R.S32.HI R149, RZ, 0x1f, R236 ;  /* 0x0000001fff957819 */ /* 0x000fc400000114ec */
[----:B-1----:R-:W-:Y:S01]  /*2390*/  LEA.HI R152, R152, 0x8, RZ, 0x19 ;  /* 0x0000000898987811 */ /* 0x002fe200078fc8ff */
[----:B------:R-:W-:Y:S02]  /*23a0*/  IMAD.SHL.U32 R124, R15, 0x2, RZ ;  /* 0x000000020f7c7824 */ /* 0x000fe400078e00ff */
[----:B------:R-:W-:Y:S01]  /*23b0*/  IMAD.X R121, R13, 0x1, R148, P3 ;  /* 0x000000010d797824 */ /* 0x000fe200018e0694 */
[----:B--2---:R-:W-:-:S05]  /*23c0*/  LOP3.LUT R20, R20, 0xfffffffb, RZ, 0xc0, !PT ;  /* 0xfffffffb14147812 */ /* 0x004fca00078ec0ff */
        /* <DEDUP_REMOVED lines=8> */
[----:B------:R-:W-:Y:S02]  /*2450*/  SEL R8, R7, RZ, !P0 ;  /* 0x000000ff07087207 */ /* 0x000fe40004000000 */
[----:B0-----:R-:W-:Y:S01]  /*2460*/  SHF.R.U32.HI R20, RZ, 0x3, R217 ;  /* 0x00000003ff147819 */ /* 0x001fe200000116d9 */
[----:B------:R-:W-:-:S04]  /*2470*/  IMAD.WIDE.U32 R118, R39, UR4, R4 ;  /* 0x0000000427767c25 */ /* 0x000fc8000f8e0004 */
[----:B------:R-:W-:Y:S02]  /*2480*/  IMAD R10, R8, UR4, RZ ;  /* 0x00000004080a7c24 */ /* 0x000fe4000f8e02ff */
[----:B------:R-:W-:Y:S02]  /*2490*/  IMAD R9, R204, R109, R6 ;  /* 0x0000006dcc097224 */ /* 0x000fe400078e0206 */
[----:B------:R-:W-:Y:S01]  /*24a0*/  IMAD R11, R39, UR5, R10 ;  /* 0x00000005270b7c24 */ /* 0x000fe2000f8e020a */
[----:B------:R-:W-:Y:S01]  /*24b0*/  ULDC.64 UR4, c[0x0][0x338] ;  /* 0x0000ce0000047ab9 */ /* 0x000fe20000000a00 */
[-C--:B------:R-:W-:Y:S02]  /*24c0*/  IMAD R4, R148, R114.reuse, RZ ;  /* 0x0000007294047224 */ /* 0x080fe400078e02ff */
[----:B------:R-:W-:-:S04]  /*24d0*/  IMAD.WIDE.U32 R6, R204, R114, R18 ;  /* 0x00000072cc067225 */ /* 0x000fc800078e0012 */
[----:B------:R-:W-:Y:S01]  /*24e0*/  IMAD R10, R204, R115, R4 ;  /* 0x00000073cc0a7224 */ /* 0x000fe200078e0204 */
[----:B------:R-:W-:Y:S01]  /*24f0*/  IADD3 R4, P0, R118, R6, RZ ;  /* 0x0000000676047210 */ /* 0x000fe20007f1e0ff */
[----:B------:R-:W-:Y:S02]  /*2500*/  IMAD.IADD R5, R119, 0x1, R11 ;  /* 0x0000000177057824 */ /* 0x000fe400078e020b */
[----:B------:R-:W-:Y:S02]  /*2510*/  IMAD R8, R8, UR4, RZ ;  /* 0x0000000408087c24 */ /* 0x000fe4000f8e02ff */
[----:B------:R-:W-:Y:S01]  /*2520*/  IMAD.IADD R113, R113, 0x1, R9 ;  /* 0x0000000171717824 */ /* 0x000fe200078e0209 */
[----:B------:R-:W-:Y:S01]  /*2530*/  IADD3.X R6, R5, R7, R10, P0, !PT ;  /* 0x0000000705067210 */ /* 0x000fe200007fe40a */
[----:B------:R-:W-:Y:S01]  /*2540*/  IMAD R7, R148, R102, RZ ;  /* 0x0000006694077224 */ /* 0x000fe200078e02ff */
[----:B------:R-:W-:Y:S01]  /*2550*/  ISETP.GE.AND P0, PT, R18, R15, PT ;  /* 0x0000000f1200720c */ /* 0x000fe20003f06270 */
[----:B------:R-:W-:Y:S01]  /*2560*/  IMAD.IADD R111, R9, 0x1, R111 ;  /* 0x00000001096f7824 */ /* 0x000fe200078e026f */
[C---:B------:R-:W-:Y:S01]  /*2570*/  SEL R9, R15.reuse, RZ, P1 ;  /* 0x000000ff0f097207 */ /* 0x040fe20000800000 */
[----:B------:R-:W-:Y:S01]  /*2580*/  IMAD R11, R204, R103, R7 ;  /* 0x00000067cc0b7224 */ /* 0x000fe200078e0207 */
[----:B------:R-:W-:Y:S01]  /*2590*/  SEL R7, R15, RZ, P0 ;  /* 0x000000ff0f077207 */ /* 0x000fe20000000000 */
[----:B------:R-:W-:-:S04]  /*25a0*/  IMAD.WIDE.U32 R116, R39, UR4, R116 ;  /* 0x0000000427747c25 */ /* 0x000fc8000f8e0074 */
[----:B------:R-:W-:Y:S01]  /*25b0*/  IMAD R39, R39, UR5, R8 ;  /* 0x0000000527277c24 */ /* 0x000fe2000f8e0208 */
[----:B------:R-:W-:Y:S01]  /*25c0*/  SEL R8, R15, RZ, P2 ;  /* 0x000000ff0f087207 */ /* 0x000fe20001000000 */
[----:B------:R-:W-:Y:S02]  /*25d0*/  IMAD.IADD R7, R18, 0x1, R7 ;  /* 0x0000000112077824 */ /* 0x000fe400078e0207 */
[----:B------:R-:W-:Y:S02]  /*25e0*/  IMAD.IADD R9, R206, 0x1, R9 ;  /* 0x00000001ce097824 */ /* 0x000fe400078e0209 */
[----:B------:R-:W-:Y:S01]  /*25f0*/  IMAD.IADD R12, R207, 0x1, R8 ;  /* 0x00000001cf0c7824 */ /* 0x000fe200078e0208 */
[----:B------:R-:W-:Y:S01]  /*2600*/  SHF.R.S32.HI R8, RZ, 0x1f, R7 ;  /* 0x0000001fff087819 */ /* 0x000fe20000011407 */
[----:B------:R-:W-:Y:S01]  /*2610*/  IMAD.IADD R107, R107, 0x1, R11 ;  /* 0x000000016b6b7824 */ /* 0x000fe200078e020b */
[----:B------:R-:W-:Y:S01]  /*2620*/  SHF.R.S32.HI R10, RZ, 0x1f, R9 ;  /* 0x0000001fff0a7819 */ /* 0x000fe20000011409 */
[----:B------:R-:W-:Y:S01]  /*2630*/  IMAD.IADD R105, R11, 0x1, R105 ;  /* 0x000000010b697824 */ /* 0x000fe200078e0269 */
[CC--:B------:R-:W-:Y:S01]  /*2640*/  LEA.HI R21, R8.reuse, R7.reuse, RZ, 0x3 ;  /* 0x0000000708157211 */ /* 0x0c0fe200078f18ff */
[----:B-----5:R-:W-:Y:S01]  /*2650*/  IMAD.WIDE.U32 R112, R145, R108, R112 ;  /* 0x0000006c91707225 */ /* 0x020fe200078e0070 */
[----:B------:R-:W-:-:S02]  /*2660*/  LEA.HI R7, R8, R7, RZ, 0x6 ;  /* 0x0000000708077211 */ /* 0x000fc400078f30ff */
[CC--:B------:R-:W-:Y:S01]  /*2670*/  LEA.HI R8, R10.reuse, R9.reuse, RZ, 0x6 ;  /* 0x000000090a087211 */ /* 0x0c0fe200078f30ff */
[C---:B------:R-:W-:Y:S01]  /*2680*/  IMAD.WIDE.U32 R110, R145.reuse, R108, R110 ;  /* 0x0000006c916e7225 */ /* 0x040fe200078e006e */
[----:B------:R-:W-:Y:S02]  /*2690*/  LEA.HI R27, R10, R9, RZ, 0x3 ;  /* 0x000000090a1b7211 */ /* 0x000fe400078f18ff */
[----:B------:R-:W-:Y:S01]  /*26a0*/  SHF.R.S32.HI R9, RZ, 0x6, R8 ;  /* 0x00000006ff097819 */ /* 0x000fe20000011408 */
[-C--:B------:R-:W-:Y:S01]  /*26b0*/  IMAD.WIDE.U32 R106, R145, R102.reuse, R106 ;  /* 0x00000066916a7225 */ /* 0x080fe200078e006a */
[----:B------:R-:W-:Y:S02]  /*26c0*/  LOP3.LUT R10, R218, 0x38, R27, 0xf8, !PT ;  /* 0x00000038da0a7812 */ /* 0x000fe400078ef81b */
[----:B------:R-:W-:Y:S01]  /*26d0*/  SHF.R.S32.HI R29, RZ, 0x1f, R12 ;  /* 0x0000001fff1d7819 */ /* 0x000fe2000001140c */
[C---:B------:R-:W-:Y:S01]  /*26e0*/  IMAD R143, R9.reuse, 0x1c00, R220 ;  /* 0x00001c00098f7824 */ /* 0x040fe200078e02dc */
[----:B------:R-:W-:Y:S01]  /*26f0*/  SHF.R.S32.HI R7, RZ, 0x6, R7 ;  /* 0x00000006ff077819 */ /* 0x000fe20000011407 */
[----:B------:R-:W-:Y:S01]  /*2700*/  IMAD R140, R9, 0x1c00, R221 ;  /* 0x00001c00098c7824 */ /* 0x000fe200078e02dd */
[----:B------:R-:W-:Y:S01]  /*2710*/  LOP3.LUT R10, R10, R219, RZ, 0x3c, !PT ;  /* 0x000000db0a0a7212 */ /* 0x000fe200078e3cff */
[----:B------:R-:W-:Y:S01]  /*2720*/  IMAD.WIDE.U32 R104, R145, R102, R104 ;  /* 0x0000006691687225 */ /* 0x000fe200078e0068 */
[----:B------:R-:W-:-:S02]  /*2730*/  LEA.HI R32, R29, R12, RZ, 0x3 ;  /* 0x0000000c1d207211 */ /* 0x000fc400078f18ff */
[----:B------:R-:W-:Y:S01]  /*2740*/  LOP3.LUT R8, R218, 0x38, R21, 0xf8, !PT ;  /* 0x00000038da087812 */ /* 0x000fe200078ef815 */
[----:B------:R-:W-:Y:S01]  /*2750*/  IMAD R144, R7, 0x1c00, R220 ;  /* 0x00001c0007907824 */ /* 0x000fe200078e02dc */
[----:B------:R-:W-:Y:S01]  /*2760*/  LEA.HI R12, R29, R12, RZ, 0x6 ;  /* 0x0000000c1d0c7211 */ /* 0x000fe200078f30ff */
[--C-:B------:R-:W-:Y:S01]  /*2770*/  IMAD R142, R7, 0x1c00, R221.reuse ;  /* 0x00001c00078e7824 */ /* 0x100fe200078e02dd */
[-C--:B------:R-:W-:Y:S01]  /*2780*/  LOP3.LUT R7, R8, R219.reuse, RZ, 0x3c, !PT ;  /* 0x000000db08077212 */ /* 0x080fe200078e3cff */
[----:B------:R-:W-:Y:S01]  /*2790*/  IMAD.IADD R143, R143, 0x1, R10 ;  /* 0x000000018f8f7824 */ /* 0x000fe200078e020a */
[----:B------:R-:W-:Y:S01]  /*27a0*/  SHF.R.S32.HI R12, RZ, 0x6, R12 ;  /* 0x00000006ff0c7819 */ /* 0x000fe2000001140c */
[----:B------:R-:W-:Y:S01]  /*27b0*/  IMAD.WIDE.U32 R114, R114, 0x70, RZ ;  /* 0x0000007072727825 */ /* 0x000fe200078e00ff */
[--C-:B------:R-:W-:Y:S02]  /*27c0*/  LOP3.LUT R8, R218, 0x38, R32.reuse, 0xf8, !PT ;  /* 0x00000038da087812 */ /* 0x100fe400078ef820 */
[----:B------:R-:W-:Y:S01]  /*27d0*/  LOP3.LUT R10, R217, 0x38, R32, 0xf8, !PT ;  /* 0x00000038d90a7812 */ /* 0x000fe200078ef820 */
[----:B------:R-:W-:Y:S01]  /*27e0*/  IMAD R141, R12, 0x1c00, R220 ;  /* 0x00001c000c8d7824 */ /* 0x000fe200078e02dc */
[----:B------:R-:W-:Y:S01]  /*27f0*/  LOP3.LUT R8, R8, R219, RZ, 0x3c, !PT ;  /* 0x000000db08087212 */ /* 0x000fe200078e3cff */
[----:B------:R-:W-:Y:S01]  /*2800*/  IMAD R139, R12, 0x1c00, R221 ;  /* 0x00001c000c8b7824 */ /* 0x000fe200078e02dd */
[----:B------:R-:W-:Y:S01]  /*2810*/  LOP3.LUT R10, R10, R20, RZ, 0x3c, !PT ;  /* 0x000000140a0a7212 */ /* 0x000fe200078e3cff */
[----:B------:R-:W-:Y:S01]  /*2820*/  IMAD.IADD R144, R144, 0x1, R7 ;  /* 0x0000000190907824 */ /* 0x000fe200078e0207 */
[----:B------:R-:W-:Y:S01]  /*2830*/  SHF.R.S32.HI R9, RZ, 0x1f, R145 ;  /* 0x0000001fff097819 */ /* 0x000fe20000011491 */
[----:B------:R-:W-:Y:S01]  /*2840*/  IMAD.IADD R141, R141, 0x1, R8 ;  /* 0x000000018d8d7824 */ /* 0x000fe200078e0208 */
[----:B------:R-:W-:Y:S01]  /*2850*/  LOP3.LUT R7, R217, 0x38, R27, 0xf8, !PT ;  /* 0x00000038d9077812 */ /* 0x000fe200078ef81b */
[----:B------:R-:W-:Y:S01]  /*2860*/  IMAD.IADD R139, R139, 0x1, R10 ;  /* 0x000000018b8b7824 */ /* 0x000fe200078e020a */
[----:B------:R-:W-:Y:S01]  /*2870*/  LOP3.LUT R11, R217, 0x38, R21, 0xf8, !PT ;  /* 0x00000038d90b7812 */ /* 0x000fe200078ef815 */
[C---:B------:R-:W-:Y:S01]  /*2880*/  IMAD R8, R9.reuse, R108, RZ ;  /* 0x0000006c09087224 */ /* 0x040fe200078e02ff */
[----:B------:R-:W-:Y:S01]  /*2890*/  LOP3.LUT R12, R218, 0x18, R18, 0xf8, !PT ;  /* 0x00000018da0c7812 */ /* 0x000fe200078ef812 */
[----:B------:R-:W-:Y:S01]  /*28a0*/  IMAD R10, R9, R102, RZ ;  /* 0x00000066090a7224 */ /* 0x000fe200078e02ff */
[-C--:B------:R-:W-:Y:S01]  /*28b0*/  LOP3.LUT R7, R7, R20.reuse, RZ, 0x3c, !PT ;  /* 0x0000001407077212 */ /* 0x080fe200078e3cff */
[----:B------:R-:W-:Y:S01]  /*28c0*/  VIADD R9, R18, 0xa0 ;  /* 0x000000a012097836 */ /* 0x000fe20000000000 */
[----:B------:R-:W-:Y:S01]  /*28d0*/  LOP3.LUT R11, R11, R20, RZ, 0x3c, !PT ;  /* 0x000000140b0b7212 */ /* 0x000fe200078e3cff */
[----:B------:R-:W-:Y:S01]  /*28e0*/  IMAD R35, R145, R109, R8 ;  /* 0x0000006d91237224 */ /* 0x000fe200078e0208 */
[----:B------:R-:W-:Y:S01]  /*28f0*/  LOP3.LUT R29, R12, R219, RZ, 0x3c, !PT ;  /* 0x000000db0c1d7212 */ /* 0x000fe200078e3cff */
[----:B------:R-:W-:Y:S01]  /*2900*/  IMAD.IADD R140, R140, 0x1, R7 ;  /* 0x000000018c8c7824 */ /* 0x000fe200078e0207 */
[----:B------:R-:W-:Y:S01]  /*2910*/  ISETP.GE.AND P2, PT, R9, UR6, PT ;  /* 0x0000000609007c0c */ /* 0x000fe2000bf46270 */
[----:B------:R-:W-:Y:S01]  /*2920*/  IMAD.IADD R142, R142, 0x1, R11 ;  /* 0x000000018e8e7824 */ /* 0x000fe200078e020b */
[C---:B------:R-:W-:Y:S01]  /*2930*/  SHF.L.U64.HI R7, R108.reuse, 0x6, R109 ;  /* 0x000000066c077819 */ /* 0x040fe2000001026d */
[----:B------:R-:W-:Y:S01]  /*2940*/  IMAD.SHL.U32 R8, R108, 0x40, RZ ;  /* 0x000000406c087824 */ /* 0x000fe200078e00ff */
[----:B------:R-:W-:Y:S01]  /*2950*/  SEL R31, RZ, 0x20, P2 ;  /* 0x00000020ff1f7807 */ /* 0x000fe20001000000 */
[----:B------:R-:W-:Y:S01]  /*2960*/  IMAD R37, R145, R103, R10 ;  /* 0x0000006791257224 */ /* 0x000fe200078e020a */
[----:B------:R-:W-:Y:S01]  /*2970*/  SHF.L.U64.HI R10, R102, 0x6, R103 ;  /* 0x00000006660a7819 */ /* 0x000fe20000010267 */
[----:B------:R-:W-:Y:S01]  /*2980*/  IMAD.WIDE.U32 R108, R108, 0x70, RZ ;  /* 0x000000706c6c7825 */ /* 0x000fe200078e00ff */
[----:B------:R-:W-:-:S02]  /*2990*/  SHF.R.S32.HI R20, RZ, 0x3, R21 ;  /* 0x00000003ff147819 */ /* 0x000fc40000011415 */
[----:B------:R-:W-:Y:S01]  /*29a0*/  SHF.R.S32.HI R26, RZ, 0x3, R27 ;  /* 0x00000003ff1a7819 */ /* 0x000fe2000001141b */
[----:B------:R-:W-:Y:S01]  /*29b0*/  IMAD.SHL.U32 R11, R102, 0x40, RZ ;  /* 0x00000040660b7824 */ /* 0x000fe200078e00ff */
[----:B------:R-:W-:Y:S01]  /*29c0*/  LOP3.LUT R38, R30, R31, RZ, 0xfc, !PT ;  /* 0x0000001f1e267212 */ /* 0x000fe200078efcff */
[----:B------:R-:W-:Y:S01]  /*29d0*/  IMAD.IADD R138, R220, 0x1, R29 ;  /* 0x00000001dc8a7824 */ /* 0x000fe200078e021d */
[----:B------:R-:W-:Y:S01]  /*29e0*/  LOP3.LUT R21, R21, 0xfffffff8, RZ, 0xc0, !PT ;  /* 0xfffffff815157812 */ /* 0x000fe200078ec0ff */
[----:B------:R-:W-:Y:S01]  /*29f0*/  IMAD.WIDE.U32 R102, R102, 0x70, RZ ;  /* 0x0000007066667825 */ /* 0x000fe200078e00ff */
[----:B------:R-:W-:Y:S02]  /*2a00*/  LOP3.LUT R27, R27, 0xfffffff8, RZ, 0xc0, !PT ;  /* 0xfffffff81b1b7812 */ /* 0x000fe400078ec0ff */
[----:B------:R-:W-:Y:S01]  /*2a10*/  LOP3.LUT R29, R32, 0xfffffff8, RZ, 0xc0, !PT ;  /* 0xfffffff8201d7812 */ /* 0x000fe200078ec0ff */
[----:B------:R-:W-:Y:S01]  /*2a20*/  IMAD.IADD R12, R113, 0x1, R35 ;  /* 0x00000001710c7824 */ /* 0x000fe200078e0223 */
[----:B------:R-:W-:Y:S01]  /*2a30*/  SHF.R.S32.HI R28, RZ, 0x3, R32 ;  /* 0x00000003ff1c7819 */ /* 0x000fe20000011420 */
[----:B------:R-:W-:Y:S01]  /*2a40*/  IMAD.IADD R13, R35, 0x1, R111 ;  /* 0x00000001230d7824 */ /* 0x000fe200078e026f */
[C---:B------:R-:W-:Y:S01]  /*2a50*/  LOP3.LUT R34, R38.reuse, 0x2, RZ, 0xc0, !PT ;  /* 0x0000000226227812 */ /* 0x040fe200078ec0ff */
[----:B------:R-:W-:Y:S01]  /*2a60*/  IMAD.IADD R14, R107, 0x1, R37 ;  /* 0x000000016b0e7824 */ /* 0x000fe200078e0225 */
[C---:B------:R-:W-:Y:S01]  /*2a70*/  LOP3.LUT R35, R38.reuse, 0x4, RZ, 0xc0, !PT ;  /* 0x0000000426237812 */ /* 0x040fe200078ec0ff */
[----:B------:R-:W-:Y:S01]  /*2a80*/  IMAD.IADD R15, R37, 0x1, R105 ;  /* 0x00000001250f7824 */ /* 0x000fe200078e0269 */
[C---:B------:R-:W-:Y:S01]  /*2a90*/  LOP3.LUT R36, R38.reuse, 0x8, RZ, 0xc0, !PT ;  /* 0x0000000826247812 */ /* 0x040fe200078ec0ff */
[----:B------:R-:W-:Y:S01]  /*2aa0*/  IMAD.IADD R134, R109, 0x1, R33 ;  /* 0x000000016d867824 */ /* 0x000fe200078e0221 */
[----:B------:R-:W-:Y:S01]  /*2ab0*/  LOP3.LUT R37, R38, 0x10, RZ, 0xc0, !PT ;  /* 0x0000001026257812 */ /* 0x000fe200078ec0ff */
[----:B------:R-:W-:Y:S01]  /*2ac0*/  IMAD.IADD R133, R115, 0x1, R133 ;  /* 0x0000000173857824 */ /* 0x000fe200078e0285 */
[----:B------:R-:W-:Y:S01]  /*2ad0*/  LOP3.LUT R30, R30, 0x1, RZ, 0xc0, !PT ;  /* 0x000000011e1e7812 */ /* 0x000fe200078ec0ff */
[----:B------:R-:W-:Y:S01]  /*2ae0*/  IMAD.IADD R135, R103, 0x1, R135 ;  /* 0x0000000167877824 */ /* 0x000fe200078e0287 */
[----:B------:R-:W-:Y:S01]  /*2af0*/  SHF.R.S32.HI R31, RZ, 0x1f, R21 ;  /* 0x0000001fff1f7819 */ /* 0x000fe20000011415 */
[----:B------:R-:W-:Y:S01]  /*2b00*/  IMAD.IADD R39, R117, 0x1, R39 ;  /* 0x0000000175277824 */ /* 0x000fe200078e0227 */
[----:B------:R-:W-:-:S02]  /*2b10*/  SHF.R.S32.HI R32, RZ, 0x1f, R27 ;  /* 0x0000001fff207819 */ /* 0x000fc4000001141b */
[----:B------:R-:W-:Y:S02]  /*2b20*/  SHF.R.S32.HI R33, RZ, 0x1f, R29 ;  /* 0x0000001fff217819 */ /* 0x000fe4000001141d */
[----:B------:R-:W-:-:S07]  /*2b30*/  LOP3.LUT R38, R38, 0x20, RZ, 0xc0, !PT ;  /* 0x0000002026267812 */ /* 0x000fce00078ec0ff */
.L_x_2615:
[----:B-12---:R-:W2:Y:S01]  /*2b40*/  LDL.LU R45, [R1+0x20] ;  /* 0x00002000012d7983 */ /* 0x006ea20000300800 */
[----:B------:R-:W-:Y:S01]  /*2b50*/  VIADD R47, R24, 0xffffffff ;  /* 0xffffffff182f7836 */ /* 0x000fe20000000000 */
        /* <DEDUP_REMOVED lines=10> */
[----:B------:R-:W-:-:S02]  /*2c00*/  IADD3 R24, P2, P3, R4, R126, R137 ;  /* 0x0000007e04187210 */ /* 0x000fc40007b5e089 */
[----:B------:R-:W-:Y:S01]  /*2c10*/  IADD3 R42, P4, R4, R126, RZ ;  /* 0x0000007e042a7210 */ /* 0x000fe20007f9e0ff */
[----:B------:R-:W-:-:S04]  /*2c20*/  IMAD.IADD R96, R127, 0x1, R41 ;  /* 0x000000017f607824 */ /* 0x000fc800078e0229 */
[----:B------:R-:W-:Y:S01]  /*2c30*/  IMAD.X R43, R96, 0x1, R6, P4 ;  /* 0x00000001602b7824 */ /* 0x000fe200020e0606 */
[----:B------:R-:W-:Y:S02]  /*2c40*/  IADD3.X R41, R6, R96, R136, P2, P3 ;  /* 0x0000006006297210 */ /* 0x000fe400017e6488 */
[----:B------:R-:W-:Y:S02]  /*2c50*/  ISETP.GT.AND P3, PT, R47, R125, PT ;  /* 0x0000007d2f00720c */ /* 0x000fe40003f64270 */
[-C--:B0-----:R-:W-:Y:S02]  /*2c60*/  LEA R48, P2, R24, R122.reuse, 0x1 ;  /* 0x0000007a18307211 */ /* 0x081fe400078408ff */
[----:B------:R-:W-:Y:S02]  /*2c70*/  LEA R50, P4, R42, R122, 0x1 ;  /* 0x0000007a2a327211 */ /* 0x000fe400078808ff */
[----:B------:R-:W-:Y:S01]  /*2c80*/  LEA.HI.X R49, R24, R123, R41, 0x1, P2 ;  /* 0x0000007b18317211 */ /* 0x000fe200010f0c29 */
[----:B------:R-:W-:Y:S01]  /*2c90*/  IMAD.MOV.U32 R24, RZ, RZ, R47 ;  /* 0x000000ffff187224 */ /* 0x000fe200078e002f */
[----:B-1----:R-:W-:-:S02]  /*2ca0*/  ISETP.GE.AND P2, PT, R101, 0x1, PT ;  /* 0x000000016500780c */ /* 0x002fc40003f46270 */
[----:B------:R-:W-:Y:S01]  /*2cb0*/  LEA.HI.X R51, R42, R123, R43, 0x1, P4 ;  /* 0x0000007b2a337211 */ /* 0x000fe200020f0c2b */
[C---:B------:R-:W-:Y:S02]  /*2cc0*/  VIADD R42, R40.reuse, 0x20 ;  /* 0x00000020282a7836 */ /* 0x040fe40000000000 */
[C---:B------:R-:W-:Y:S02]  /*2cd0*/  @P5 VIADD R42, R40.reuse, 0xffffffe0 ;  /* 0xffffffe0282a5836 */ /* 0x040fe40000000000 */
[--C-:B------:R-:W-:Y:S02]  /*2ce0*/  IMAD R40, R40, 0x2, R25.reuse ;  /* 0x0000000228287824 */ /* 0x100fe400078e0219 */
[----:B------:R-:W-:Y:S01]  /*2cf0*/  IMAD R41, R42, 0x2, R25 ;  /* 0x000000022a297824 */ /* 0x000fe200078e0219 */
[----:B--2---:R-:W-:-:S04]  /*2d00*/  LOP3.LUT R45, R45, 0xfffffffd, RZ, 0xc0, !PT ;  /* 0xfffffffd2d2d7812 */ /* 0x004fc800078ec0ff */
[----:B------:R-:W-:-:S05]  /*2d10*/  @P3 LOP3.LUT R45, R45, 0x2, RZ, 0xfc, !PT ;  /* 0x000000022d2d3812 */ /* 0x000fca00078efcff */
[----:B------:R0:W-:Y:S01]  /*2d20*/  STL [R1+0x20], R45 ;  /* 0x0000202d01007387 */ /* 0x0001e20000100800 */
[----:B-----5:R-:W-:Y:S05]  /*2d30*/  @!P2 BRA `(.L_x_2517) ;  /* 0x000000740054a947 */ /* 0x020fea0003800000 */
[----:B------:R-:W-:Y:S01]  /*2d40*/  ULDC.U8 UR4, c[0x0][0x410] ;  /* 0x0001040000047ab9 */ /* 0x000fe20000000000 */
[-C--:B------:R-:W-:Y:S01]  /*2d50*/  IMAD R43, R134, R47.reuse, RZ ;  /* 0x0000002f862b7224 */ /* 0x080fe200078e02ff */
[----:B------:R-:W-:Y:S01]  /*2d60*/  ISETP.NE.AND P2, PT, RZ, UR4, PT ;  /* 0x00000004ff007c0c */ /* 0x000fe2000bf45270 */
[-C--:B0-----:R-:W-:Y:S02]  /*2d70*/  IMAD R45, R135, R47.reuse, RZ ;  /* 0x0000002f872d7224 */ /* 0x081fe400078e02ff */
        /* <DEDUP_REMOVED lines=25> */
[----:B------:R-:W-:Y:S01]  /*2f10*/  IADD3 R45, P2, R112, R94, RZ ;  /* 0x0000005e702d7210 */ /* 0x000fe20007f5e0ff */
[----:B------:R-:W-:Y:S01]  /*2f20*/  ULDC.64 UR4, c[0x0][0x3e8] ;  /* 0x0000fa0000047ab9 */ /* 0x000fe20000000a00 */
[----:B------:R-:W-:Y:S02]  /*2f30*/  CS2R R122, SRZ ;  /* 0x00000000007a7805 */ /* 0x000fe4000001ff00 */
[----:B------:R-:W-:Y:S01]  /*2f40*/  CS2R R126, SRZ ;  /* 0x00000000007e7805 */ /* 0x000fe2000001ff00 */
[----:B------:R-:W-:Y:S01]  /*2f50*/  IMAD.X R46, R43, 0x1, R12, P2 ;  /* 0x000000012b2e7824 */ /* 0x000fe200010e060c */
[----:B------:R-:W-:-:S04]  /*2f60*/  LEA R44, P2, R45, UR4, 0x1 ;  /* 0x000000042d2c7c11 */ /* 0x000fc8000f8408ff */
[----:B------:R-:W-:Y:S01]  /*2f70*/  LEA.HI.X R45, R45, UR5, R46, 0x1, P2 ;  /* 0x000000052d2d7c11 */ /* 0x000fe200090f0c2e */
[----:B------:R-:W-:Y:S01]  /*2f80*/  ULDC.64 UR4, c[0x0][0x400] ;  /* 0x0001000000047ab9 */ /* 0x000fe20000000a00 */
[----:B------:R-:W-:-:S05]  /*2f90*/  IADD3 R47, P2, R106, R92, RZ ;  /* 0x0000005c6a2f7210 */ /* 0x000fca0007f5e0ff */
[----:B------:R-:W-:Y:S01]  /*2fa0*/  IMAD.X R54, R100, 0x1, R14, P2 ;  /* 0x0000000164367824 */ /* 0x000fe200010e060e */
        /* <DEDUP_REMOVED lines=30> */
.L_x_2520:
[----:B------:R-:W-:Y:S05]  /*3190*/  BSYNC B1 ;  /* 0x0000000000017941 */ /* 0x000fea0003800000 */
.L_x_2519:
        /* <DEDUP_REMOVED lines=11> */
[----:B------:R-:W-:Y:S01]  /*3250*/  CS2R R70, SRZ ;  /* 0x0000000000467805 */ /* 0x000fe2000001ff00 */
[----:B-----5:R-:W-:Y:S01]  /*3260*/  IMAD.MOV.U32 R129, RZ, RZ, R76 ;  /* 0x000000ffff817224 */ /* 0x020fe200078e004c */
[----:B------:R-:W-:Y:S01]  /*3270*/  CS2R R74, SRZ ;  /* 0x00000000004a7805 */ /* 0x000fe2000001ff00 */
[----:B------:R-:W-:Y:S01]  /*3280*/  IMAD.MOV.U32 R128, RZ, RZ, R77 ;  /* 0x000000ffff807224 */ /* 0x000fe200078e004d */
[----:B------:R-:W-:Y:S06]  /*3290*/  @P4 BRA `(.L_x_2522) ;  /* 0x0000000000a04947 */ /* 0x000fec0003800000 */
        /* <DEDUP_REMOVED lines=40> */
.L_x_2522:
[----:B------:R-:W-:Y:S05]  /*3520*/  BSYNC B1 ;  /* 0x0000000000017941 */ /* 0x000fea0003800000 */
.L_x_2521:
[----:B------:R-:W2:Y:S01]  /*3530*/  LDL R43, [R1+0x44] ;  /* 0x00004400012b7983 */ /* 0x000ea20000100800 */
[----:B01----:R-:W-:Y:S01]  /*3540*/  IMAD.MOV.U32 R44, RZ, RZ, R81 ;  /* 0x000000ffff2c7224 */ /* 0x003fe200078e0051 */
[----:B------:R-:W-:Y:S01]  /*3550*/  PRMT R159, R129, 0x5410, R128 ;  /* 0x00005410819f7816 */ /* 0x000fe20000000080 */
[----:B------:R-:W-:Y:S02]  /*3560*/  IMAD.MOV.U32 R45, RZ, RZ, R84 ;  /* 0x000000ffff2d7224 */ /* 0x000fe400078e0054 */
[----:B------:R-:W-:-:S05]  /*3570*/  IMAD.MOV.U32 R46, RZ, RZ, R85 ;  /* 0x000000ffff2e7224 */ /* 0x000fca00078e0055 */
[----:B------:R-:W-:Y:S01]  /*3580*/  PRMT R164, R45, 0x5410, R46 ;  /* 0x000054102da47816 */ /* 0x000fe2000000002e */
[----:B------:R-:W-:Y:S02]  /*3590*/  IMAD.MOV.U32 R45, RZ, RZ, R96 ;  /* 0x000000ffff2d7224 */ /* 0x000fe400078e0060 */
[----:B------:R-:W-:-:S03]  /*35a0*/  IMAD.MOV.U32 R46, RZ, RZ, R97 ;  /* 0x000000ffff2e7224 */ /* 0x000fc600078e0061 */
[----:B------:R-:W-:Y:S01]  /*35b0*/  PRMT R167, R167, 0x5410, R45 ;  /* 0x00005410a7a77816 */ /* 0x000fe2000000002d */
[----:B------:R-:W-:Y:S01]  /*35c0*/  IMAD.MOV.U32 R45, RZ, RZ, R123 ;  /* 0x000000ffff2d7224 */ /* 0x000fe200078e007b */
[----:B------:R-:W-:Y:S01]  /*35d0*/  PRMT R168, R168, 0x5410, R46 ;  /* 0x00005410a8a87816 */ /* 0x000fe2000000002e */
[----:B------:R-:W-:-:S03]  /*35e0*/  IMAD.MOV.U32 R46, RZ, RZ, R78 ;  /* 0x000000ffff2e7224 */ /* 0x000fc600078e004e */
[----:B------:R-:W-:Y:S01]  /*35f0*/  PRMT R130, R130, 0x5410, R45 ;  /* 0x0000541082827816 */ /* 0x000fe2000000002d */
[----:B------:R-:W-:Y:S01]  /*3600*/  IMAD.MOV.U32 R45, RZ, RZ, R83 ;  /* 0x000000ffff2d7224 */ /* 0x000fe200078e0053 */
[----:B--2---:R-:W-:Y:S01]  /*3610*/  R2UR UR4, R43 ;  /* 0x000000002b0472ca */ /* 0x004fe200000e0000 */
[----:B------:R-:W-:-:S05]  /*3620*/  IMAD.MOV.U32 R43, RZ, RZ, R80 ;  /* 0x000000ffff2b7224 */ /* 0x000fca00078e0050 */
[----:B------:R-:W-:Y:S01]  /*3630*/  PRMT R163, R44, 0x5410, R43 ;  /* 0x000054102ca37816 */ /* 0x000fe2000000002b */
[----:B------:R-:W-:Y:S02]  /*3640*/  IMAD.MOV.U32 R43, RZ, RZ, R88 ;  /* 0x000000ffff2b7224 */ /* 0x000fe400078e0058 */
[----:B------:R-:W-:-:S03]  /*3650*/  IMAD.MOV.U32 R44, RZ, RZ, R89 ;  /* 0x000000ffff2c7224 */ /* 0x000fc600078e0059 */
[----:B------:R-:W-:Y:S01]  /*3660*/  PRMT R165, R165, 0x5410, R43 ;  /* 0x00005410a5a57816 */ /* 0x000fe2000000002b */
[----:B------:R-:W-:Y:S01]  /*3670*/  IMAD.MOV.U32 R43, RZ, RZ, R79 ;  /* 0x000000ffff2b7224 */ /* 0x000fe200078e004f */
[----:B------:R-:W-:Y:S01]  /*3680*/  PRMT R166, R166, 0x5410, R44 ;  /* 0x00005410a6a67816 */ /* 0x000fe2000000002c */
[----:B------:R-:W-:Y:S01]  /*3690*/  IMAD.MOV.U32 R44, RZ, RZ, R122 ;  /* 0x000000ffff2c7224 */ /* 0x000fe200078e007a */
[----:B------:R-:W-:Y:S02]  /*36a0*/  UISETP.NE.AND UP0, UPT, UR4, 0x3, UPT ;  /* 0x000000030400788c */ /* 0x000fe4000bf05270 */
[----:B------:R-:W-:Y:S01]  /*36b0*/  PRMT R160, R46, 0x5410, R43 ;  /* 0x000054102ea07816 */ /* 0x000fe2000000002b */
[----:B------:R-:W-:Y:S01]  /*36c0*/  IMAD.MOV.U32 R46, RZ, RZ, R82 ;  /* 0x000000ffff2e7224 */ /* 0x000fe200078e0052 */
[----:B------:R-:W-:Y:S01]  /*36d0*/  PRMT R95, R95, 0x5410, R44 ;  /* 0x000054105f5f7816 */ /* 0x000fe2000000002c */
[----:B------:R-:W-:Y:S01]  /*36e0*/  IMAD.MOV.U32 R43, RZ, RZ, R86 ;  /* 0x000000ffff2b7224 */ /* 0x000fe200078e0056 */
[----:B------:R-:W-:Y:S01]  /*36f0*/  PLOP3.LUT P2, PT, PT, PT, UP0, 0x80, 0x0 ;  /* 0x000000000000781c */ /* 0x000fe20003f4f008 */
        /* <DEDUP_REMOVED lines=19> */
[----:B------:R-:W-:-:S03]  /*3830*/  IMAD.MOV.U32 R45, RZ, RZ, R127 ;  /* 0x000000ffff2d7224 */ /* 0x000fc600078e007f */
[----:B------:R-:W-:Y:S01]  /*3840*/  PRMT R131, R44, 0x5410, R43 ;  /* 0x000054102c837816 */ /* 0x000fe2000000002b */
[----:B------:R-:W-:Y:S01]  /*3850*/  IMAD.MOV.U32 R44, RZ, RZ, R60 ;  /* 0x000000ffff2c7224 */ /* 0x000fe200078e003c */
[----:B------:R-:W-:Y:S01]  /*3860*/  PRMT R172, R172, 0x5410, R45 ;  /* 0x00005410acac7816 */ /* 0x000fe2000000002d */
[----:B------:R-:W-:-:S05]  /*3870*/  IMAD.MOV.U32 R43, RZ, RZ, R61 ;  /* 0x000000ffff2b7224 */ /* 0x000fca00078e003d */
[----:B------:R-:W-:Y:S01]  /*3880*/  PRMT R147, R44, 0x5410, R43 ;  /* 0x000054102c937816 */ /* 0x000fe2000000002b */
[----:B------:R-:W-:Y:S02]  /*3890*/  IMAD.MOV.U32 R44, RZ, RZ, R64 ;  /* 0x000000ffff2c7224 */ /* 0x000fe400078e0040 */
[----:B------:R-:W-:-:S03]  /*38a0*/  IMAD.MOV.U32 R43, RZ, RZ, R65 ;  /* 0x000000ffff2b7224 */ /* 0x000fc600078e0041 */
[----:B------:R-:W-:Y:S01]  /*38b0*/  PRMT R155, R155, 0x5410, R44 ;  /* 0x000054109b9b7816 */ /* 0x000fe2000000002c */
[----:B------:R-:W-:Y:S01]  /*38c0*/  IMAD.MOV.U32 R44, RZ, RZ, R68 ;  /* 0x000000ffff2c7224 */ /* 0x000fe200078e0044 */
        /* <DEDUP_REMOVED lines=25> */
[----:B------:R-:W-:Y:S06]  /*3a60*/  @!P2 BRA `(.L_x_2523) ;  /* 0x000000000004a947 */ /* 0x000fec0003800000 */
[----:B------:R-:W-:Y:S01]  /*3a70*/  BPT.TRAP 0x1 ;  /* 0x000000040000795c */ /* 0x000fe20000300000 */
.L_x_2523:
[----:B------:R-:W-:Y:S01]  /*3a80*/  IMAD R43, R17, 0x8, R16 ;  /* 0x00000008112b7824 */ /* 0x000fe200078e0210 */
[----:B------:R-:W-:Y:S01]  /*3a90*/  SHF.L.U32 R100, R209, 0x1f, RZ ;  /* 0x0000001fd1647819 */ /* 0x000fe200000006ff */
[----:B------:R-:W-:Y:S03]  /*3aa0*/  BSSY B1, `(.L_x_2524) ;  /* 0x0000003000017945 */ /* 0x000fe60003800000 */
[----:B------:R-:W0:Y:S02]  /*3ab0*/  SYNCS.PHASECHK.TRANS64.TRYWAIT P5, [R43+URZ+0x36890], R100 ;  /* 0x036890642b0075a7 */ /* 0x000e2400080a017f */
[----:B0-----:R-:W-:Y:S05]  /*3ac0*/  @!P5 BRA `(.L_x_2525) ;  /* 0x000002dc0094d947 */ /* 0x001fea0003800000 */
.L_x_2907:
[----:B------:R-:W-:Y:S05]  /*3ad0*/  BSYNC B1 ;  /* 0x0000000000017941 */ /* 0x000fea0003800000 */
.L_x_2524:
        /* <DEDUP_REMOVED lines=15> */
[----:B------:R-:W-:Y:S02]  /*3bd0*/  LOP3.LUT R95, R93, 0xffff0000, RZ, 0xc0, !PT ;  /* 0xffff00005d5f7812 */ /* 0x000fe400078ec0ff */
        /* <DEDUP_REMOVED lines=28> */
[----:B------:R-:W-:Y:S01]  /*3da0*/  IMAD.U32 R122, R93, 0x10000, RZ ;  /* 0x000100005d7a7824 */ /* 0x000fe200078e00ff */
[C---:B------:R-:W-:Y:S01]  /*3db0*/  LOP3.LUT R93, R44.reuse, 0xffff0000, RZ, 0xc0, !PT ;  /* 0xffff00002c5d7812 */ /* 0x040fe200078ec0ff */
[----:B------:R-:W-:-:S02]  /*3dc0*/  IMAD.U32 R44, R44, 0x10000, RZ ;  /* 0x000100002c2c7824 */ /* 0x000fc400078e00ff */
[----:B------:R-:W-:Y:S02]  /*3dd0*/  F2FP.BF16.F32.PACK_AB R47, R47, R94 ;  /* 0x0000005e2f2f723e */ /* 0x000fe400000010ff */
[C---:B------:R-:W-:Y:S01]  /*3de0*/  FMUL.FTZ R126, R93.reuse, R122 ;  /* 0x0000007a5d7e7220 */ /* 0x040fe20000410000 */
[----:B------:R-:W-:-:S03]  /*3df0*/  FMUL.FTZ R93, R93, R92 ;  /* 0x0000005c5d5d7220 */ /* 0x000fc60000410000 */
[C---:B------:R-:W-:Y:S01]  /*3e00*/  FFMA.FTZ R126, R44.reuse, R92, -R126 ;  /* 0x0000005c2c7e7223 */ /* 0x040fe2000001087e */
[----:B------:R-:W-:-:S05]  /*3e10*/  FFMA.FTZ R93, R44, R122, R93 ;  /* 0x0000007a2c5d7223 */ /* 0x000fca000001005d */
[----:B------:R-:W-:-:S05]  /*3e20*/  F2FP.BF16.F32.PACK_AB R93, R93, R126 ;  /* 0x0000007e5d5d723e */ /* 0x000fca00000010ff */
[----:B------:R-:W-:-:S07]  /*3e30*/  IMAD.MOV.U32 R44, RZ, RZ, R93 ;  /* 0x000000ffff2c7224 */ /* 0x000fce00078e005d */
.L_x_2531:
[----:B------:R-:W-:Y:S05]  /*3e40*/  BSYNC B3 ;  /* 0x0000000000037941 */ /* 0x000fea0003800000 */
.L_x_2530:
[----:B--2---:R1:W-:Y:S02]  /*3e50*/  STG.E.128 desc[UR60][R50.64], R44 ;  /* 0x0000002c32007986 */ /* 0x0043e4000c101d3c */
.L_x_2529:
[----:B------:R-:W-:Y:S05]  /*3e60*/  BSYNC B2 ;  /* 0x0000000000027941 */ /* 0x000fea0003800000 */
.L_x_2528:
[----:B------:R-:W-:Y:S01]  /*3e70*/  ISETP.NE.AND P3, PT, R34, RZ, PT ;  /* 0x000000ff2200720c */ /* 0x000fe20003f65270 */
[----:B------:R-:W-:-:S12]  /*3e80*/  BSSY B2, `(.L_x_2532) ;  /* 0x0000038000027945 */ /* 0x000fd80003800000 */
[----:B------:R-:W-:Y:S05]  /*3e90*/  @!P3 BRA `(.L_x_2533) ;  /* 0x0000000000d8b947 */ /* 0x000fea0003800000 */
[----:B-1----:R1:W2:Y:S01]  /*3ea0*/  LDS.128 R44, [R41+0x21000] ;  /* 0x02100000292c7984 */ /* 0x0022a20000000c00 */
[----:B------:R-:W-:Y:S01]  /*3eb0*/  ISETP.GE.AND P3, PT, R215, R101, PT ;  /* 0x00000065d700720c */ /* 0x000fe20003f66270 */
[----:B------:R-:W-:-:S12]  /*3ec0*/  BSSY B3, `(.L_x_2534) ;  /* 0x0000032000037945 */ /* 0x000fd80003800000 */
[----:B-1----:R-:W-:Y:S05]  /*3ed0*/  @P3 BRA `(.L_x_2535) ;  /* 0x0000000000c03947 */ /* 0x002fea0003800000 */
[----:B------:R-:W-:Y:S01]  /*3ee0*/  SHF.R.U64 R95, R98, 0x10, R99 ;  /* 0x00000010625f7819 */ /* 0x000fe20000001263 */
[----:B--2---:R-:W-:Y:S01]  /*3ef0*/  IMAD.U32 R93, R45, 0x10000, RZ ;  /* 0x000100002d5d7824 */ /* 0x004fe200078e00ff */
[----:B------:R-:W-:Y:S02]  /*3f00*/  SHF.R.U64 R92, R96, 0x10, R97 ;  /* 0x00000010605c7819 */ /* 0x000fe40000001261 */
[C---:B------:R-:W-:Y:S02]  /*3f10*/  PRMT R95, R167.reuse, 0x5410, R95 ;  /* 0x00005410a75f7816 */ /* 0x040fe4000000005f */
[----:B------:R-:W-:Y:S02]  /*3f20*/  PRMT R92, R167, 0x5432, R92 ;  /* 0x00005432a75c7816 */ /* 0x000fe4000000005c */
[----:B------:R-:W-:Y:S02]  /*3f30*/  SHF.R.U32.HI R96, RZ, 0x10, R97 ;  /* 0x00000010ff607819 */ /* 0x000fe40000011661 */
[----:B------:R-:W-:-:S02]  /*3f40*/  LOP3.LUT R122, R45, 0xffff0000, RZ, 0xc0, !PT ;  /* 0xffff00002d7a7812 */ /* 0x000fc400078ec0ff */
[C---:B------:R-:W-:Y:S01]  /*3f50*/  LOP3.LUT R97, R95.reuse, 0xffff0000, RZ, 0xc0, !PT ;  /* 0xffff00005f617812 */ /* 0x040fe200078ec0ff */
[----:B------:R-:W-:Y:S01]  /*3f60*/  IMAD.U32 R95, R95, 0x10000, RZ ;  /* 0x000100005f5f7824 */ /* 0x000fe200078e00ff */
[C---:B------:R-:W-:Y:S01]  /*3f70*/  LOP3.LUT R94, R92.reuse, 0xffff0000, RZ, 0xc0, !PT ;  /* 0xffff00005c5e7812 */ /* 0x040fe200078ec0ff */
[----:B------:R-:W-:Y:S01]  /*3f80*/  IMAD.U32 R92, R92, 0x10000, RZ ;  /* 0x000100005c5c7824 */ /* 0x000fe200078e00ff */
[----:B------:R-:W-:Y:S01]  /*3f90*/  SHF.R.U32.HI R98, RZ, 0x10, R99 ;  /* 0x00000010ff627819 */ /* 0x000fe20000011663 */
[C---:B------:R-:W-:Y:S02]  /*3fa0*/  FMUL.FTZ R99, R122.reuse, R97 ;  /* 0x000000617a637220 */ /* 0x040fe40000410000 */
[-C--:B------:R-:W-:Y:S01]  /*3fb0*/  FMUL.FTZ R45, R122, R94.reuse ;  /* 0x0000005e7a2d7220 */ /* 0x080fe20000410000 */
[C---:B------:R-:W-:Y:S01]  /*3fc0*/  LOP3.LUT R122, R46.reuse, 0xffff0000, RZ, 0xc0, !PT ;  /* 0xffff00002e7a7812 */ /* 0x040fe200078ec0ff */
[----:B------:R-:W-:Y:S01]  /*3fd0*/  FFMA.FTZ R94, R93, R94, -R99 ;  /* 0x0000005e5d5e7223 */ /* 0x000fe20000010863 */
[----:B------:R-:W-:-:S02]  /*3fe0*/  IMAD.U32 R46, R46, 0x10000, RZ ;  /* 0x000100002e2e7824 */ /* 0x000fc400078e00ff */
[----:B------:R-:W-:Y:S01]  /*3ff0*/  FFMA.FTZ R93, R93, R97, R45 ;  /* 0x000000615d5d7223 */ /* 0x000fe2000001002d */
[----:B------:R-:W-:Y:S02]  /*4000*/  PRMT R45, R168, 0x5432, R96 ;  /* 0x00005432a82d7816 */ /* 0x000fe40000000060 */
        /* <DEDUP_REMOVED lines=29> */
.L_x_2535:
[----:B------:R-:W-:Y:S05]  /*41e0*/  BSYNC B3 ;  /* 0x0000000000037941 */ /* 0x000fea0003800000 */
.L_x_2534:
[----:B--2---:R2:W-:Y:S02]  /*41f0*/  STG.E.128 desc[UR60][R50.64+0x40], R44 ;  /* 0x0000402c32007986 */ /* 0x0045e4000c101d3c */
.L_x_2533:
[----:B------:R-:W-:Y:S05]  /*4200*/  BSYNC B2 ;  /* 0x0000000000027941 */ /* 0x000fea0003800000 */
.L_x_2532:
        /* <DEDUP_REMOVED lines=55> */
.L_x_2539:
[----:B------:R-:W-:Y:S05]  /*4580*/  BSYNC B3 ;  /* 0x0000000000037941 */ /* 0x000fea0003800000 */
.L_x_2538:
[----:B--2---:R3:W-:Y:S02]  /*4590*/  STG.E.128 desc[UR60][R50.64+0x80], R44 ;  /* 0x0000802c32007986 */ /* 0x0047e4000c101d3c */
.L_x_2537:
[----:B------:R-:W-:Y:S05]  /*45a0*/  BSYNC B2 ;  /* 0x0000000000027941 */ /* 0x000fea0003800000 */
.L_x_2536:
[----:B------:R-:W-:Y:S01]  /*45b0*/  ISETP.NE.AND P3, PT, R36, RZ, PT ;  /* 0x000000ff2400720c */ /* 0x000fe20003f65270 */
[----:B------:R-:W-:-:S12]  /*45c0*/  BSSY B2, `(.L_x_2540) ;  /* 0x0000036000027945 */ /* 0x000fd80003800000 */
[----:B------:R-:W-:Y:S05]  /*45d0*/  @!P3 BRA `(.L_x_2541) ;  /* 0x0000000000d0b947 */ /* 0x000fea0003800000 */
[----:B-123--:R1:W2:Y:S01]  /*45e0*/  LDS.128 R44, [R41+0x24800] ;  /* 0x02480000292c7984 */ /* 0x00e2a20000000c00 */
[----:B------:R-:W-:Y:S01]  /*45f0*/  ISETP.GE.AND P3, PT, R214, R101, PT ;  /* 0x00000065d600720c */ /* 0x000fe20003f66270 */
[----:B------:R-:W-:-:S12]  /*4600*/  BSSY B3, `(.L_x_2542) ;  /* 0x0000030000037945 */ /* 0x000fd80003800000 */
[----:B-1----:R-:W-:Y:S05]  /*4610*/  @P3 BRA `(.L_x_2543) ;  /* 0x0000000000b83947 */ /* 0x002fea0003800000 */
[----:B------:R-:W-:Y:S02]  /*4620*/  SHF.R.U64 R88, R86, 0x10, R87 ;  /* 0x0000001056587819 */ /* 0x000fe40000001257 */
[--C-:B------:R-:W-:Y:S02]  /*4630*/  SHF.R.U64 R89, R84, 0x10, R85.reuse ;  /* 0x0000001054597819 */ /* 0x100fe40000001255 */
[----:B------:R-:W-:Y:S02]  /*4640*/  SHF.R.U32.HI R84, RZ, 0x10, R85 ;  /* 0x00000010ff547819 */ /* 0x000fe40000011655 */
[----:B------:R-:W-:Y:S02]  /*4650*/  PRMT R88, R169, 0x5432, R88 ;  /* 0x00005432a9587816 */ /* 0x000fe40000000058 */
[----:B------:R-:W-:Y:S02]  /*4660*/  PRMT R85, R164, 0x5410, R89 ;  /* 0x00005410a4557816 */ /* 0x000fe40000000059 */
[----:B------:R-:W-:-:S02]  /*4670*/  SHF.R.U32.HI R86, RZ, 0x10, R87 ;  /* 0x00000010ff567819 */ /* 0x000fc40000011657 */
[C---:B--2---:R-:W-:Y:S01]  /*4680*/  LOP3.LUT R90, R45.reuse, 0xffff0000, RZ, 0xc0, !PT ;  /* 0xffff00002d5a7812 */ /* 0x044fe200078ec0ff */
[----:B------:R-:W-:Y:S01]  /*4690*/  IMAD.U32 R45, R45, 0x10000, RZ ;  /* 0x000100002d2d7824 */ /* 0x000fe200078e00ff */
[----:B------:R-:W-:Y:S02]  /*46a0*/  LOP3.LUT R89, R88, 0xffff0000, RZ, 0xc0, !PT ;  /* 0xffff000058597812 */ /* 0x000fe400078ec0ff */
[C---:B------:R-:W-:Y:S01]  /*46b0*/  LOP3.LUT R87, R85.reuse, 0xffff0000, RZ, 0xc0, !PT ;  /* 0xffff000055577812 */ /* 0x040fe200078ec0ff */
[----:B------:R-:W-:Y:S01]  /*46c0*/  IMAD.U32 R85, R85, 0x10000, RZ ;  /* 0x0001000055557824 */ /* 0x000fe200078e00ff */
[----:B------:R-:W-:Y:S01]  /*46d0*/  PRMT R86, R170, 0x5432, R86 ;  /* 0x00005432aa567816 */ /* 0x000fe20000000056 */
[----:B------:R-:W-:Y:S01]  /*46e0*/  FMUL.FTZ R91, R90, R89 ;  /* 0x000000595a5b7220 */ /* 0x000fe20000410000 */
[----:B------:R-:W-:Y:S01]  /*46f0*/  PRMT R84, R164, 0x5432, R84 ;  /* 0x00005432a4547816 */ /* 0x000fe20000000054 */
[-C--:B------:R-:W-:Y:S01]  /*4700*/  FMUL.FTZ R90, R90, R87.reuse ;  /* 0x000000575a5a7220 */ /* 0x080fe20000410000 */
[C---:B------:R-:W-:Y:S01]  /*4710*/  LOP3.LUT R92, R46.reuse, 0xffff0000, RZ, 0xc0, !PT ;  /* 0xffff00002e5c7812 */ /* 0x040fe200078ec0ff */
[----:B------:R-:W-:Y:S01]  /*4720*/  FFMA.FTZ R87, R45, R87, -R91 ;  /* 0x000000572d577223 */ /* 0x000fe2000001085b */
[----:B------:R-:W-:-:S02]  /*4730*/  IMAD.U32 R46, R46, 0x10000, RZ ;  /* 0x000100002e2e7824 */ /* 0x000fc400078e00ff */
[----:B------:R-:W-:Y:S01]  /*4740*/  FFMA.FTZ R45, R45, R89, R90 ;  /* 0x000000592d2d7223 */ /* 0x000fe2000001005a */
[C---:B------:R-:W-:Y:S01]  /*4750*/  IMAD.U32 R89, R86.reuse, 0x10000, RZ ;  /* 0x0001000056597824 */ /* 0x040fe200078e00ff */
[----:B------:R-:W-:Y:S01]  /*4760*/  LOP3.LUT R86, R86, 0xffff0000, RZ, 0xc0, !PT ;  /* 0xffff000056567812 */ /* 0x000fe200078ec0ff */
[C---:B------:R-:W-:Y:S01]  /*4770*/  IMAD.U32 R90, R84.reuse, 0x10000, RZ ;  /* 0x00010000545a7824 */ /* 0x040fe200078e00ff */
[----:B------:R-:W-:Y:S01]  /*4780*/  LOP3.LUT R84, R84, 0xffff0000, RZ, 0xc0, !PT ;  /* 0xffff000054547812 */ /* 0x000fe200078ec0ff */
[C---:B------:R-:W-:Y:S01]  /*4790*/  FMUL.FTZ R91, R92.reuse, R89 ;  /* 0x000000595c5b7220 */ /* 0x040fe20000410000 */
[----:B------:R-:W-:Y:S01]  /*47a0*/  F2FP.BF16.F32.PACK_AB R45, R45, R87 ;  /* 0x000000572d2d723e */ /* 0x000fe200000010ff */
[-C--:B------:R-:W-:Y:S02]  /*47b0*/  FMUL.FTZ R92, R92, R90.reuse ;  /* 0x0000005a5c5c7220 */ /* 0x080fe40000410000 */
[----:B------:R-:W-:Y:S01]  /*47c0*/  FFMA.FTZ R91, R46, R90, -R91 ;  /* 0x0000005a2e5b7223 */ /* 0x000fe2000001085b */
[----:B------:R-:W-:-:S02]  /*47d0*/  IMAD.U32 R90, R88, 0x10000, RZ ;  /* 0x00010000585a7824 */ /* 0x000fc400078e00ff */
[----:B------:R-:W-:Y:S01]  /*47e0*/  FFMA.FTZ R92, R46, R89, R92 ;  /* 0x000000592e5c7223 */ /* 0x000fe2000001005c */
[C---:B------:R-:W-:Y:S01]  /*47f0*/  LOP3.LUT R46, R47.reuse, 0xffff0000, RZ, 0xc0, !PT ;  /* 0xffff00002f2e7812 */ /* 0x040fe200078ec0ff */
[C---:B------:R-:W-:Y:S01]  /*4800*/  IMAD.U32 R89, R44.reuse, 0x10000, RZ ;  /* 0x000100002c597824 */ /* 0x040fe200078e00ff */
[----:B------:R-:W-:Y:S01]  /*4810*/  LOP3.LUT R44, R44, 0xffff0000, RZ, 0xc0, !PT ;  /* 0xffff00002c2c7812 */ /* 0x000fe200078ec0ff */
[----:B------:R-:W-:Y:S01]  /*4820*/  IMAD.U32 R47, R47, 0x10000, RZ ;  /* 0x000100002f2f7824 */ /* 0x000fe200078e00ff */
[----:B------:R-:W-:Y:S01]  /*4830*/  F2FP.BF16.F32.PACK_AB R91, R92, R91 ;  /* 0x0000005b5c5b723e */ /* 0x000fe200000010ff */
[C---:B------:R-:W-:Y:S01]  /*4840*/  FMUL.FTZ R88, R46.reuse, R86 ;  /* 0x000000562e587220 */ /* 0x040fe20000410000 */
[----:B------:R-:W-:-:S03]  /*4850*/  FMUL.FTZ R46, R46, R84 ;  /* 0x000000542e2e7220 */ /* 0x000fc60000410000 */
[C---:B------:R-:W-:Y:S01]  /*4860*/  FFMA.FTZ R88, R47.reuse, R84, -R88 ;  /* 0x000000542f587223 */ /* 0x040fe20000010858 */
[----:B------:R-:W-:Y:S01]  /*4870*/  FFMA.FTZ R46, R47, R86, R46 ;  /* 0x000000562f2e7223 */ /* 0x000fe2000001002e */
[C---:B------:R-:W-:Y:S01]  /*4880*/  FMUL.FTZ R84, R44.reuse, R90 ;  /* 0x0000005a2c547220 */ /* 0x040fe20000410000 */
[----:B------:R-:W-:-:S03]  /*4890*/  FMUL.FTZ R44, R44, R85 ;  /* 0x000000552c2c7220 */ /* 0x000fc60000410000 */
[----:B------:R-:W-:Y:S01]  /*48a0*/  F2FP.BF16.F32.PACK_AB R46, R46, R88 ;  /* 0x000000582e2e723e */ /* 0x000fe200000010ff */
[C---:B------:R-:W-:Y:S01]  /*48b0*/  FFMA.FTZ R84, R89.reuse, R85, -R84 ;  /* 0x0000005559547223 */ /* 0x040fe20000010854 */
[----:B------:R-:W-:-:S03]  /*48c0*/  FFMA.FTZ R44, R89, R90, R44 ;  /* 0x0000005a592c7223 */ /* 0x000fc6000001002c */
[----:B------:R-:W-:Y:S02]  /*48d0*/  IMAD.MOV.U32 R47, RZ, RZ, R46 ;  /* 0x000000ffff2f7224 */ /* 0x000fe400078e002e */
[----:B------:R-:W-:Y:S01]  /*48e0*/  F2FP.BF16.F32.PACK_AB R44, R44, R84 ;  /* 0x000000542c2c723e */ /* 0x000fe200000010ff */
[----:B------:R-:W-:-:S07]  /*48f0*/  IMAD.MOV.U32 R46, RZ, RZ, R91 ;  /* 0x000000ffff2e7224 */ /* 0x000fce00078e005b */
.L_x_2543:
[----:B------:R-:W-:Y:S05]  /*4900*/  BSYNC B3 ;  /* 0x0000000000037941 */ /* 0x000fea0003800000 */
.L_x_2542:
[----:B--2---:R4:W-:Y:S02]  /*4910*/  STG.E.128 desc[UR60][R50.64+0xc0], R44 ;  /* 0x0000c02c32007986 */ /* 0x0049e4000c101d3c */
.L_x_2541:
[----:B------:R-:W-:Y:S05]  /*4920*/  BSYNC B2 ;  /* 0x0000000000027941 */ /* 0x000fea0003800000 */
.L_x_2540:
        /* <DEDUP_REMOVED lines=9> */
[--C-:B------:R-:W-:Y:S01]  /*49c0*/  SHF.R.U64 R85, R80, 0x10, R81.reuse ;  /* 0x0000001050557819 */ /* 0x100fe20000001251 */
[----:B------:R-:W-:Y:S01]  /*49d0*/  IMAD.U32 R88, R44, 0x10000, RZ ;  /* 0x000100002c587824 */ /* 0x000fe200078e00ff */
[----:B------:R-:W-:Y:S01]  /*49e0*/  SHF.R.U32.HI R87, RZ, 0x10, R81 ;  /* 0x00000010ff577819 */ /* 0x000fe20000011651 */
[----:B------:R-:W-:Y:S01]  /*49f0*/  IMAD.U32 R81, R46, 0x10000, RZ ;  /* 0x000100002e517824 */ /* 0x000fe200078e00ff */
[----:B------:R-:W-:Y:S02]  /*4a00*/  SHF.R.U32.HI R83, RZ, 0x10, R83 ;  /* 0x00000010ff537819 */ /* 0x000fe40000011653 */
[----:B------:R-:W-:Y:S02]  /*4a10*/  PRMT R84, R162, 0x5432, R84 ;  /* 0x00005432a2547816 */ /* 0x000fe40000000054 */
[----:B------:R-:W-:-:S02]  /*4a20*/  PRMT R85, R163, 0x5432, R85 ;  /* 0x00005432a3557816 */ /* 0x000fc40000000055 */
[----:B------:R-:W-:Y:S01]  /*4a30*/  LOP3.LUT R80, R47, 0xffff0000, RZ, 0xc0, !PT ;  /* 0xffff00002f507812 */ /* 0x000fe200078ec0ff */
[C---:B------:R-:W-:Y:S01]  /*4a40*/  IMAD.U32 R47, R45.reuse, 0x10000, RZ ;  /* 0x000100002d2f7824 */ /* 0x040fe200078e00ff */
[----:B------:R-:W-:Y:S02]  /*4a50*/  LOP3.LUT R92, R45, 0xffff0000, RZ, 0xc0, !PT ;  /* 0xffff00002d5c7812 */ /* 0x000fe400078ec0ff */
[----:B------:R-:W-:Y:S02]  /*4a60*/  PRMT R82, R163, 0x5410, R87 ;  /* 0x00005410a3527816 */ /* 0x000fe40000000057 */
[----:B------:R-:W-:Y:S02]  /*4a70*/  PRMT R83, R162, 0x5410, R83 ;  /* 0x00005410a2537816 */ /* 0x000fe40000000053 */
[----:B------:R-:W-:Y:S01]  /*4a80*/  LOP3.LUT R45, R84, 0xffff0000, RZ, 0xc0, !PT ;  /* 0xffff0000542d7812 */ /* 0x000fe200078ec0ff */
[----:B------:R-:W-:Y:S01]  /*4a90*/  IMAD.U32 R90, R82, 0x10000, RZ ;  /* 0x00010000525a7824 */ /* 0x000fe200078e00ff */
[----:B------:R-:W-:Y:S01]  /*4aa0*/  LOP3.LUT R87, R85, 0xffff0000, RZ, 0xc0, !PT ;  /* 0xffff000055577812 */ /* 0x000fe200078ec0ff */
[C---:B------:R-:W-:Y:S01]  /*4ab0*/  IMAD.U32 R89, R83.reuse, 0x10000, RZ ;  /* 0x0001000053597824 */ /* 0x040fe200078e00ff */
[----:B------:R-:W-:Y:S01]  /*4ac0*/  LOP3.LUT R83, R83, 0xffff0000, RZ, 0xc0, !PT ;  /* 0xffff000053537812 */ /* 0x000fe200078ec0ff */
[----:B------:R-:W-:Y:S01]  /*4ad0*/  FMUL.FTZ R91, R92, R45 ;  /* 0x0000002d5c5b7220 */ /* 0x000fe20000410000 */
[----:B------:R-:W-:Y:S01]  /*4ae0*/  LOP3.LUT R82, R82, 0xffff0000, RZ, 0xc0, !PT ;  /* 0xffff000052527812 */ /* 0x000fe200078ec0ff */
[----:B------:R-:W-:Y:S01]  /*4af0*/  FMUL.FTZ R92, R92, R87 ;  /* 0x000000575c5c7220 */ /* 0x000fe20000410000 */
[----:B------:R-:W-:Y:S01]  /*4b00*/  LOP3.LUT R44, R44, 0xffff0000, RZ, 0xc0, !PT ;  /* 0xffff00002c2c7812 */ /* 0x000fe200078ec0ff */
[----:B------:R-:W-:Y:S01]  /*4b10*/  IMAD.U32 R84, R84, 0x10000, RZ ;  /* 0x0001000054547824 */ /* 0x000fe200078e00ff */
[----:B------:R-:W-:Y:S01]  /*4b20*/  LOP3.LUT R46, R46, 0xffff0000, RZ, 0xc0, !PT ;  /* 0xffff00002e2e7812 */ /* 0x000fe200078ec0ff */
[----:B------:R-:W-:Y:S01]  /*4b30*/  FFMA.FTZ R92, R47, R45, R92 ;  /* 0x0000002d2f5c7223 */ /* 0x000fe2000001005c */
[----:B------:R-:W-:Y:S01]  /*4b40*/  FMUL.FTZ R45, R80, R83 ;  /* 0x00000053502d7220 */ /* 0x000fe20000410000 */
[----:B------:R-:W-:-:S02]  /*4b50*/  IMAD.U32 R85, R85, 0x10000, RZ ;  /* 0x0001000055557824 */ /* 0x000fc400078e00ff */
[----:B------:R-:W-:Y:S01]  /*4b60*/  FMUL.FTZ R80, R80, R82 ;  /* 0x0000005250507220 */ /* 0x000fe20000410000 */
[----:B------:R-:W-:Y:S01]  /*4b70*/  FFMA.FTZ R91, R47, R87, -R91 ;  /* 0x000000572f5b7223 */ /* 0x000fe2000001085b */
[C---:B------:R-:W-:Y:S01]  /*4b80*/  FMUL.FTZ R47, R44.reuse, R84 ;  /* 0x000000542c2f7220 */ /* 0x040fe20000410000 */
[----:B------:R-:W-:Y:S01]  /*4b90*/  FMUL.FTZ R44, R44, R85 ;  /* 0x000000552c2c7220 */ /* 0x000fe20000410000 */
[C---:B------:R-:W-:Y:S01]  /*4ba0*/  FFMA.FTZ R45, R86.reuse, R82, -R45 ;  /* 0x00000052562d7223 */ /* 0x040fe2000001082d */
[----:B------:R-:W-:Y:S01]  /*4bb0*/  FFMA.FTZ R80, R86, R83, R80 ;  /* 0x0000005356507223 */ /* 0x000fe20000010050 */
[C---:B------:R-:W-:Y:S01]  /*4bc0*/  FMUL.FTZ R93, R46.reuse, R89 ;  /* 0x000000592e5d7220 */ /* 0x040fe20000410000 */
[----:B------:R-:W-:Y:S01]  /*4bd0*/  FMUL.FTZ R46, R46, R90 ;  /* 0x0000005a2e2e7220 */ /* 0x000fe20000410000 */
[C---:B------:R-:W-:Y:S01]  /*4be0*/  FFMA.FTZ R47, R88.reuse, R85, -R47 ;  /* 0x00000055582f7223 */ /* 0x040fe2000001082f */
[----:B------:R-:W-:Y:S01]  /*4bf0*/  FFMA.FTZ R44, R88, R84, R44 ;  /* 0x00000054582c7223 */ /* 0x000fe2000001002c */
[----:B------:R-:W-:Y:S01]  /*4c00*/  F2FP.BF16.F32.PACK_AB R45, R80, R45 ;  /* 0x0000002d502d723e */ /* 0x000fe200000010ff */
[C---:B------:R-:W-:Y:S01]  /*4c10*/  FFMA.FTZ R93, R81.reuse, R90, -R93 ;  /* 0x0000005a515d7223 */ /* 0x040fe2000001085d */
[----:B------:R-:W-:Y:S01]  /*4c20*/  FFMA.FTZ R46, R81, R89, R46 ;  /* 0x00000059512e7223 */ /* 0x000fe2000001002e */
[----:B------:R-:W-:-:S02]  /*4c30*/  F2FP.BF16.F32.PACK_AB R91, R92, R91 ;  /* 0x0000005b5c5b723e */ /* 0x000fc400000010ff */
[----:B------:R-:W-:Y:S01]  /*4c40*/  F2FP.BF16.F32.PACK_AB R44, R44, R47 ;  /* 0x0000002f2c2c723e */ /* 0x000fe200000010ff */
[----:B------:R-:W-:Y:S01]  /*4c50*/  IMAD.MOV.U32 R47, RZ, RZ, R45 ;  /* 0x000000ffff2f7224 */ /* 0x000fe200078e002d */
[----:B------:R-:W-:Y:S01]  /*4c60*/  F2FP.BF16.F32.PACK_AB R46, R46, R93 ;  /* 0x0000005d2e2e723e */ /* 0x000fe200000010ff */
[----:B------:R-:W-:-:S07]  /*4c70*/  IMAD.MOV.U32 R45, RZ, RZ, R91 ;  /* 0x000000ffff2d7224 */ /* 0x000fce00078e005b */
.L_x_2547:
[----:B------:R-:W-:Y:S05]  /*4c80*/  BSYNC B3 ;  /* 0x0000000000037941 */ /* 0x000fea0003800000 */
.L_x_2546:
[----:B--2---:R1:W-:Y:S02]  /*4c90*/  STG.E.128 desc[UR60][R50.64+0x100], R44 ;  /* 0x0001002c32007986 */ /* 0x0043e4000c101d3c */
.L_x_2545:
[----:B------:R-:W-:Y:S05]  /*4ca0*/  BSYNC B2 ;  /* 0x0000000000027941 */ /* 0x000fea0003800000 */
.L_x_2544:
        /* <DEDUP_REMOVED lines=40> */
[CC--:B------:R-:W-:Y:S01]  /*4f30*/  FMUL.FTZ R78, R44.reuse, R77.reuse ;  /* 0x0000004d2c4e7220 */ /* 0x0c0fe20000410000 */
        /* <DEDUP_REMOVED lines=10> */
.L_x_2549:
[----:B------:R-:W-:Y:S05]  /*4fe0*/  BSYNC B2 ;  /* 0x0000000000027941 */ /* 0x000fea0003800000 */
.L_x_2548:
[----:B--2---:R1:W-:Y:S02]  /*4ff0*/  STG.E.128 desc[UR60][R50.64+0x140], R44 ;  /* 0x0001402c32007986 */ /* 0x0043e4000c101d3c */
.L_x_2527:
[----:B------:R-:W-:Y:S05]  /*5000*/  BSYNC B1 ;  /* 0x0000000000017941 */ /* 0x000fea0003800000 */
.L_x_2526:
        /* <DEDUP_REMOVED lines=13> */
[----:B------:R-:W-:Y:S02]  /*50e0*/  PRMT R51, R161, 0x5410, R51 ;  /* 0x00005410a1337816 */ /* 0x000fe40000000033 */
[----:B------:R-:W-:Y:S02]  /*50f0*/  PRMT R50, R158, 0x5410, R50 ;  /* 0x000054109e327816 */ /* 0x000fe40000000032 */
[----:B------:R-:W-:-:S02]  /*5100*/  SHF.R.U32.HI R72, RZ, 0x10, R73 ;  /* 0x00000010ff487819 */ /* 0x000fc40000011649 */
[----:B------:R-:W-:Y:S01]  /*5110*/  PRMT R161, R161, 0x5432, R75 ;  /* 0x00005432a1a17816 */ /* 0x000fe2000000004b */
[C---:B------:R-:W-:Y:S01]  /*5120*/  IMAD.U32 R75, R45.reuse, 0x10000, RZ ;  /* 0x000100002d4b7824 */ /* 0x040fe200078e00ff */
[----:B------:R-:W-:Y:S02]  /*5130*/  LOP3.LUT R81, R45, 0xffff0000, RZ, 0xc0, !PT ;  /* 0xffff00002d517812 */ /* 0x000fe400078ec0ff */
[----:B------:R-:W-:Y:S01]  /*5140*/  LOP3.LUT R45, R51, 0xffff0000, RZ, 0xc0, !PT ;  /* 0xffff0000332d7812 */ /* 0x000fe200078ec0ff */
[----:B------:R-:W-:Y:S01]  /*5150*/  IMAD.U32 R78, R161, 0x10000, RZ ;  /* 0x00010000a14e7824 */ /* 0x000fe200078e00ff */
[----:B------:R-:W-:Y:S01]  /*5160*/  LOP3.LUT R76, R50, 0xffff0000, RZ, 0xc0, !PT ;  /* 0xffff0000324c7812 */ /* 0x000fe200078ec0ff */
[----:B------:R-:W-:Y:S01]  /*5170*/  IMAD.U32 R51, R51, 0x10000, RZ ;  /* 0x0001000033337824 */ /* 0x000fe200078e00ff */
[----:B------:R-:W-:Y:S01]  /*5180*/  PRMT R72, R158, 0x5432, R72 ;  /* 0x000054329e487816 */ /* 0x000fe20000000048 */
[CC--:B------:R-:W-:Y:S01]  /*5190*/  FMUL.FTZ R80, R81.reuse, R45.reuse ;  /* 0x0000002d51507220 */ /* 0x0c0fe20000410000 */
[----:B------:R-:W-:Y:S01]  /*51a0*/  LOP3.LUT R46, R46, 0xffff0000, RZ, 0xc0, !PT ;  /* 0xffff00002e2e7812 */ /* 0x000fe200078ec0ff */
[----:B------:R-:W-:Y:S01]  /*51b0*/  FMUL.FTZ R81, R81, R76 ;  /* 0x0000004c51517220 */ /* 0x000fe20000410000 */
[----:B------:R-:W-:Y:S01]  /*51c0*/  LOP3.LUT R73, R47, 0xffff0000, RZ, 0xc0, !PT ;  /* 0xffff00002f497812 */ /* 0x000fe200078ec0ff */
[----:B------:R-:W-:Y:S01]  /*51d0*/  IMAD.U32 R79, R72, 0x10000, RZ ;  /* 0x00010000484f7824 */ /* 0x000fe200078e00ff */
[----:B------:R-:W-:Y:S01]  /*51e0*/  LOP3.LUT R44, R44, 0xffff0000, RZ, 0xc0, !PT ;  /* 0xffff00002c2c7812 */ /* 0x000fe200078ec0ff */
[----:B------:R-:W-:Y:S01]  /*51f0*/  FFMA.FTZ R81, R75, R45, R81 ;  /* 0x0000002d4b517223 */ /* 0x000fe20000010051 */
[C---:B------:R-:W-:Y:S01]  /*5200*/  FMUL.FTZ R82, R46.reuse, R78 ;  /* 0x0000004e2e527220 */ /* 0x040fe20000410000 */
[-C--:B------:R-:W-:Y:S01]  /*5210*/  FMUL.FTZ R45, R46, R79.reuse ;  /* 0x0000004f2e2d7220 */ /* 0x080fe20000410000 */
[----:B------:R-:W-:Y:S01]  /*5220*/  LOP3.LUT R46, R161, 0xffff0000, RZ, 0xc0, !PT ;  /* 0xffff0000a12e7812 */ /* 0x000fe200078ec0ff */
[----:B------:R-:W-:Y:S01]  /*5230*/  IMAD.U32 R50, R50, 0x10000, RZ ;  /* 0x0001000032327824 */ /* 0x000fe200078e00ff */
[----:B------:R-:W-:Y:S01]  /*5240*/  LOP3.LUT R72, R72, 0xffff0000, RZ, 0xc0, !PT ;  /* 0xffff000048487812 */ /* 0x000fe200078ec0ff */
[----:B------:R-:W-:Y:S01]  /*5250*/  FFMA.FTZ R80, R75, R76, -R80 ;  /* 0x0000004c4b507223 */ /* 0x000fe20000010850 */
[C---:B------:R-:W-:Y:S01]  /*5260*/  FFMA.FTZ R82, R74.reuse, R79, -R82 ;  /* 0x0000004f4a527223 */ /* 0x040fe20000010852 */
[----:B------:R-:W-:Y:S01]  /*5270*/  FFMA.FTZ R45, R74, R78, R45 ;  /* 0x0000004e4a2d7223 */ /* 0x000fe2000001002d */
[----:B------:R-:W-:Y:S01]  /*5280*/  FMUL.FTZ R76, R73, R46 ;  /* 0x0000002e494c7220 */ /* 0x000fe20000410000 */
[----:B------:R-:W-:Y:S01]  /*5290*/  FMUL.FTZ R74, R44, R51 ;  /* 0x000000332c4a7220 */ /* 0x000fe20000410000 */
[----:B------:R-:W-:-:S02]  /*52a0*/  IMAD.U32 R47, R47, 0x10000, RZ ;  /* 0x000100002f2f7824 */ /* 0x000fc400078e00ff */
[----:B------:R-:W-:Y:S01]  /*52b0*/  FMUL.FTZ R73, R73, R72 ;  /* 0x0000004849497220 */ /* 0x000fe20000410000 */
[-C--:B------:R-:W-:Y:S01]  /*52c0*/  FMUL.FTZ R44, R44, R50.reuse ;  /* 0x000000322c2c7220 */ /* 0x080fe20000410000 */
[----:B------:R-:W-:Y:S01]  /*52d0*/  FFMA.FTZ R74, R77, R50, -R74 ;  /* 0x000000324d4a7223 */ /* 0x000fe2000001084a */
[C---:B------:R-:W-:Y:S01]  /*52e0*/  FFMA.FTZ R76, R47.reuse, R72, -R76 ;  /* 0x000000482f4c7223 */ /* 0x040fe2000001084c */
[----:B------:R-:W-:Y:S01]  /*52f0*/  FFMA.FTZ R73, R47, R46, R73 ;  /* 0x0000002e2f497223 */ /* 0x000fe20000010049 */
[----:B------:R-:W-:Y:S01]  /*5300*/  FFMA.FTZ R51, R77, R51, R44 ;  /* 0x000000334d337223 */ /* 0x000fe2000001002c */
[----:B------:R-:W-:Y:S02]  /*5310*/  F2FP.BF16.F32.PACK_AB R80, R81, R80 ;  /* 0x000000505150723e */ /* 0x000fe400000010ff */
[----:B------:R-:W-:Y:S02]  /*5320*/  F2FP.BF16.F32.PACK_AB R46, R45, R82 ;  /* 0x000000522d2e723e */ /* 0x000fe400000010ff */
[----:B------:R-:W-:Y:S01]  /*5330*/  F2FP.BF16.F32.PACK_AB R47, R73, R76 ;  /* 0x0000004c492f723e */ /* 0x000fe200000010ff */
[----:B------:R-:W-:Y:S01]  /*5340*/  IMAD.MOV.U32 R45, RZ, RZ, R80 ;  /* 0x000000ffff2d7224 */ /* 0x000fe200078e0050 */
[----:B------:R-:W-:-:S07]  /*5350*/  F2FP.BF16.F32.PACK_AB R44, R51, R74 ;  /* 0x0000004a332c723e */ /* 0x000fce00000010ff */
.L_x_2554:
[----:B------:R-:W-:Y:S05]  /*5360*/  BSYNC B2 ;  /* 0x0000000000027941 */ /* 0x000fea0003800000 */
.L_x_2553:
[----:B--2---:R1:W-:Y:S02]  /*5370*/  STG.E.128 desc[UR60][R48.64], R44 ;  /* 0x0000002c30007986 */ /* 0x0043e4000c101d3c */
.L_x_2552:
[----:B------:R-:W-:Y:S05]  /*5380*/  BSYNC B1 ;  /* 0x0000000000017941 */ /* 0x000fea0003800000 */
.L_x_2551:
        /* <DEDUP_REMOVED lines=10> */
[----:B------:R-:W-:Y:S02]  /*5430*/  SHF.R.U32.HI R72, RZ, 0x10, R71 ;  /* 0x00000010ff487819 */ /* 0x000fe40000011647 */
[----:B------:R-:W-:Y:S02]  /*5440*/  PRMT R70, R157, 0x5410, R70 ;  /* 0x000054109d467816 */ /* 0x000fe40000000046 */
[----:B------:R-:W-:Y:S01]  /*5450*/  PRMT R68, R156, 0x5410, R73 ;  /* 0x000054109c447816 */ /* 0x000fe20000000049 */
[----:B------:R-:W-:Y:S01]  /*5460*/  IMAD.U32 R73, R45, 0x10000, RZ ;  /* 0x000100002d497824 */ /* 0x000fe200078e00ff */
[----:B------:R-:W-:-:S02]  /*5470*/  SHF.R.U32.HI R69, RZ, 0x10, R69 ;  /* 0x00000010ff457819 */ /* 0x000fc40000011645 */
[----:B------:R-:W-:Y:S02]  /*5480*/  PRMT R157, R157, 0x5432, R72 ;  /* 0x000054329d9d7816 */ /* 0x000fe40000000048 */
[----:B------:R-:W-:Y:S01]  /*5490*/  LOP3.LUT R71, R45, 0xffff0000, RZ, 0xc0, !PT ;  /* 0xffff00002d477812 */ /* 0x000fe200078ec0ff */
[----:B------:R-:W-:Y:S01]  /*54a0*/  IMAD.U32 R45, R44, 0x10000, RZ ;  /* 0x000100002c2d7824 */ /* 0x000fe200078e00ff */
[C---:B------:R-:W-:Y:S01]  /*54b0*/  LOP3.LUT R76, R70.reuse, 0xffff0000, RZ, 0xc0, !PT ;  /* 0xffff0000464c7812 */ /* 0x040fe200078ec0ff */
[----:B------:R-:W-:Y:S01]  /*54c0*/  IMAD.U32 R70, R70, 0x10000, RZ ;  /* 0x0001000046467824 */ /* 0x000fe200078e00ff */
[C---:B------:R-:W-:Y:S01]  /*54d0*/  LOP3.LUT R72, R68.reuse, 0xffff0000, RZ, 0xc0, !PT ;  /* 0xffff000044487812 */ /* 0x040fe200078ec0ff */
[----:B------:R-:W-:Y:S01]  /*54e0*/  IMAD.U32 R68, R68, 0x10000, RZ ;  /* 0x0001000044447824 */ /* 0x000fe200078e00ff */
[----:B------:R-:W-:Y:S01]  /*54f0*/  PRMT R156, R156, 0x5432, R69 ;  /* 0x000054329c9c7816 */ /* 0x000fe20000000045 */
[----:B------:R-:W-:Y:S01]  /*5500*/  IMAD.U32 R69, R157, 0x10000, RZ ;  /* 0x000100009d457824 */ /* 0x000fe200078e00ff */
[----:B------:R-:W-:Y:S01]  /*5510*/  LOP3.LUT R51, R46, 0xffff0000, RZ, 0xc0, !PT ;  /* 0xffff00002e337812 */ /* 0x000fe200078ec0ff */
[C---:B------:R-:W-:Y:S01]  /*5520*/  FMUL.FTZ R78, R71.reuse, R76 ;  /* 0x0000004c474e7220 */ /* 0x040fe20000410000 */
[-C--:B------:R-:W-:Y:S01]  /*5530*/  FMUL.FTZ R75, R71, R72.reuse ;  /* 0x00000048474b7220 */ /* 0x080fe20000410000 */
[----:B------:R-:W-:Y:S01]  /*5540*/  IMAD.U32 R74, R156, 0x10000, RZ ;  /* 0x000100009c4a7824 */ /* 0x000fe200078e00ff */
[----:B------:R-:W-:Y:S01]  /*5550*/  LOP3.LUT R46, R47, 0xffff0000, RZ, 0xc0, !PT ;  /* 0xffff00002f2e7812 */ /* 0x000fe200078ec0ff */
[----:B------:R-:W-:Y:S01]  /*5560*/  FMUL.FTZ R77, R51, R69 ;  /* 0x00000045334d7220 */ /* 0x000fe20000410000 */
[----:B------:R-:W-:Y:S01]  /*5570*/  LOP3.LUT R71, R44, 0xffff0000, RZ, 0xc0, !PT ;  /* 0xffff00002c477812 */ /* 0x000fe200078ec0ff */
[----:B------:R-:W-:Y:S01]  /*5580*/  FFMA.FTZ R44, R73, R72, -R78 ;  /* 0x00000048492c7223 */ /* 0x000fe2000001084e */
[----:B------:R-:W-:Y:S01]  /*5590*/  LOP3.LUT R157, R157, 0xffff0000, RZ, 0xc0, !PT ;  /* 0xffff00009d9d7812 */ /* 0x000fe200078ec0ff */
[----:B------:R-:W-:Y:S01]  /*55a0*/  FFMA.FTZ R73, R73, R76, R75 ;  /* 0x0000004c49497223 */ /* 0x000fe2000001004b */
[----:B------:R-:W-:Y:S01]  /*55b0*/  LOP3.LUT R156, R156, 0xffff0000, RZ, 0xc0, !PT ;  /* 0xffff00009c9c7812 */ /* 0x000fe200078ec0ff */
[-C--:B------:R-:W-:Y:S01]  /*55c0*/  FMUL.FTZ R75, R51, R74.reuse ;  /* 0x0000004a334b7220 */ /* 0x080fe20000410000 */
[----:B------:R-:W-:Y:S01]  /*55d0*/  FFMA.FTZ R51, R50, R74, -R77 ;  /* 0x0000004a32337223 */ /* 0x000fe2000001084d */
[----:B------:R-:W-:Y:S01]  /*55e0*/  FMUL.FTZ R72, R46, R157 ;  /* 0x0000009d2e487220 */ /* 0x000fe20000410000 */
[----:B------:R-:W-:-:S02]  /*55f0*/  IMAD.U32 R47, R47, 0x10000, RZ ;  /* 0x000100002f2f7824 */ /* 0x000fc400078e00ff */
[----:B------:R-:W-:Y:S01]  /*5600*/  FMUL.FTZ R74, R46, R156 ;  /* 0x0000009c2e4a7220 */ /* 0x000fe20000410000 */
[C---:B------:R-:W-:Y:S01]  /*5610*/  FMUL.FTZ R46, R71.reuse, R70 ;  /* 0x00000046472e7220 */ /* 0x040fe20000410000 */
[----:B------:R-:W-:Y:S01]  /*5620*/  FFMA.FTZ R50, R50, R69, R75 ;  /* 0x0000004532327223 */ /* 0x000fe2000001004b */
[----:B------:R-:W-:Y:S01]  /*5630*/  FMUL.FTZ R71, R71, R68 ;  /* 0x0000004447477220 */ /* 0x000fe20000410000 */
[----:B------:R-:W-:Y:S01]  /*5640*/  FFMA.FTZ R72, R47, R156, -R72 ;  /* 0x0000009c2f487223 */ /* 0x000fe20000010848 */
[----:B------:R-:W-:Y:S01]  /*5650*/  FFMA.FTZ R46, R45, R68, -R46 ;  /* 0x000000442d2e7223 */ /* 0x000fe2000001082e */
[----:B------:R-:W-:Y:S01]  /*5660*/  FFMA.FTZ R47, R47, R157, R74 ;  /* 0x0000009d2f2f7223 */ /* 0x000fe2000001004a */
[----:B------:R-:W-:Y:S01]  /*5670*/  FFMA.FTZ R71, R45, R70, R71 ;  /* 0x000000462d477223 */ /* 0x000fe20000010047 */
[----:B------:R-:W-:Y:S02]  /*5680*/  F2FP.BF16.F32.PACK_AB R50, R50, R51 ;  /* 0x000000333232723e */ /* 0x000fe400000010ff */
[----:B------:R-:W-:-:S02]  /*5690*/  F2FP.BF16.F32.PACK_AB R45, R73, R44 ;  /* 0x0000002c492d723e */ /* 0x000fc400000010ff */
[----:B------:R-:W-:Y:S01]  /*56a0*/  F2FP.BF16.F32.PACK_AB R44, R71, R46 ;  /* 0x0000002e472c723e */ /* 0x000fe200000010ff */
[----:B------:R-:W-:Y:S01]  /*56b0*/  IMAD.MOV.U32 R46, RZ, RZ, R50 ;  /* 0x000000ffff2e7224 */ /* 0x000fe200078e0032 */
[----:B------:R-:W-:-:S07]  /*56c0*/  F2FP.BF16.F32.PACK_AB R47, R47, R72 ;  /* 0x000000482f2f723e */ /* 0x000fce00000010ff */
.L_x_2558:
[----:B------:R-:W-:Y:S05]  /*56d0*/  BSYNC B2 ;  /* 0x0000000000027941 */ /* 0x000fea0003800000 */
.L_x_2557:
[----:B--2---:R1:W-:Y:S02]  /*56e0*/  STG.E.128 desc[UR60][R48.64+0x40], R44 ;  /* 0x0000402c30007986 */ /* 0x0043e4000c101d3c */
.L_x_2556:
[----:B------:R-:W-:Y:S05]  /*56f0*/  BSYNC B1 ;  /* 0x0000000000017941 */ /* 0x000fea0003800000 */
.L_x_2555:
        /* <DEDUP_REMOVED lines=11> */
[----:B------:R-:W-:Y:S02]  /*57b0*/  PRMT R51, R155, 0x5432, R68 ;  /* 0x000054329b337816 */ /* 0x000fe40000000044 */
[C---:B------:R-:W-:Y:S02]  /*57c0*/  PRMT R68, R154.reuse, 0x5410, R69 ;  /* 0x000054109a447816 */ /* 0x040fe40000000045 */
[----:B------:R-:W-:-:S02]  /*57d0*/  PRMT R154, R154, 0x5432, R65 ;  /* 0x000054329a9a7816 */ /* 0x000fc40000000041 */
[----:B------:R-:W-:Y:S01]  /*57e0*/  SHF.R.U32.HI R64, RZ, 0x10, R67 ;  /* 0x00000010ff407819 */ /* 0x000fe20000011643 */
[----:B------:R-:W-:Y:S01]  /*57f0*/  IMAD.U32 R69, R68, 0x10000, RZ ;  /* 0x0001000044457824 */ /* 0x000fe200078e00ff */
[----:B------:R-:W-:Y:S02]  /*5800*/  LOP3.LUT R65, R45, 0xffff0000, RZ, 0xc0, !PT ;  /* 0xffff00002d417812 */ /* 0x000fe400078ec0ff */
[C---:B------:R-:W-:Y:S01]  /*5810*/  LOP3.LUT R70, R154.reuse, 0xffff0000, RZ, 0xc0, !PT ;  /* 0xffff00009a467812 */ /* 0x040fe200078ec0ff */
[----:B------:R-:W-:Y:S01]  /*5820*/  IMAD.U32 R154, R154, 0x10000, RZ ;  /* 0x000100009a9a7824 */ /* 0x000fe200078e00ff */
[----:B------:R-:W-:Y:S01]  /*5830*/  PRMT R155, R155, 0x5410, R64 ;  /* 0x000054109b9b7816 */ /* 0x000fe20000000040 */
[----:B------:R-:W-:Y:S01]  /*5840*/  IMAD.U32 R64, R45, 0x10000, RZ ;  /* 0x000100002d407824 */ /* 0x000fe200078e00ff */
[----:B------:R-:W-:Y:S01]  /*5850*/  LOP3.LUT R67, R51, 0xffff0000, RZ, 0xc0, !PT ;  /* 0xffff000033437812 */ /* 0x000fe200078ec0ff */
[----:B------:R-:W-:Y:S01]  /*5860*/  FMUL.FTZ R73, R65, R70 ;  /* 0x0000004641497220 */ /* 0x000fe20000410000 */
[----:B------:R-:W-:Y:S01]  /*5870*/  LOP3.LUT R66, R46, 0xffff0000, RZ, 0xc0, !PT ;  /* 0xffff00002e427812 */ /* 0x000fe200078ec0ff */
[----:B------:R-:W-:Y:S01]  /*5880*/  IMAD.U32 R71, R155, 0x10000, RZ ;  /* 0x000100009b477824 */ /* 0x000fe200078e00ff */
[----:B------:R-:W-:Y:S01]  /*5890*/  LOP3.LUT R46, R47, 0xffff0000, RZ, 0xc0, !PT ;  /* 0xffff00002f2e7812 */ /* 0x000fe200078ec0ff */
[-C--:B------:R-:W-:Y:S01]  /*58a0*/  FMUL.FTZ R65, R65, R67.reuse ;  /* 0x0000004341417220 */ /* 0x080fe20000410000 */
[----:B------:R-:W-:Y:S01]  /*58b0*/  FFMA.FTZ R73, R64, R67, -R73 ;  /* 0x0000004340497223 */ /* 0x000fe20000010849 */
[----:B------:R-:W-:-:S02]  /*58c0*/  IMAD.U32 R45, R44, 0x10000, RZ ;  /* 0x000100002c2d7824 */ /* 0x000fc400078e00ff */
[----:B------:R-:W-:Y:S01]  /*58d0*/  FMUL.FTZ R75, R66, R71 ;  /* 0x00000047424b7220 */ /* 0x000fe20000410000 */
[----:B------:R-:W-:Y:S01]  /*58e0*/  FFMA.FTZ R64, R64, R70, R65 ;  /* 0x0000004640407223 */ /* 0x000fe20000010041 */
[----:B------:R-:W-:Y:S01]  /*58f0*/  LOP3.LUT R155, R155, 0xffff0000, RZ, 0xc0, !PT ;  /* 0xffff00009b9b7812 */ /* 0x000fe200078ec0ff */
[-C--:B------:R-:W-:Y:S01]  /*5900*/  FMUL.FTZ R65, R66, R69.reuse ;  /* 0x0000004542417220 */ /* 0x080fe20000410000 */
[----:B------:R-:W-:Y:S01]  /*5910*/  LOP3.LUT R68, R68, 0xffff0000, RZ, 0xc0, !PT ;  /* 0xffff000044447812 */ /* 0x000fe200078ec0ff */
[----:B------:R-:W-:Y:S01]  /*5920*/  IMAD.U32 R51, R51, 0x10000, RZ ;  /* 0x0001000033337824 */ /* 0x000fe200078e00ff */
[----:B------:R-:W-:Y:S01]  /*5930*/  LOP3.LUT R44, R44, 0xffff0000, RZ, 0xc0, !PT ;  /* 0xffff00002c2c7812 */ /* 0x000fe200078ec0ff */
[C---:B------:R-:W-:Y:S01]  /*5940*/  FFMA.FTZ R75, R50.reuse, R69, -R75 ;  /* 0x00000045324b7223 */ /* 0x040fe2000001084b */
[----:B------:R-:W-:Y:S01]  /*5950*/  FFMA.FTZ R50, R50, R71, R65 ;  /* 0x0000004732327223 */ /* 0x000fe20000010041 */
[C---:B------:R-:W-:Y:S01]  /*5960*/  FMUL.FTZ R66, R46.reuse, R155 ;  /* 0x0000009b2e427220 */ /* 0x040fe20000410000 */
[----:B------:R-:W-:Y:S01]  /*5970*/  FMUL.FTZ R70, R46, R68 ;  /* 0x000000442e467220 */ /* 0x000fe20000410000 */
[----:B------:R-:W-:-:S02]  /*5980*/  IMAD.U32 R47, R47, 0x10000, RZ ;  /* 0x000100002f2f7824 */ /* 0x000fc400078e00ff */
[C---:B------:R-:W-:Y:S01]  /*5990*/  FMUL.FTZ R46, R44.reuse, R154 ;  /* 0x0000009a2c2e7220 */ /* 0x040fe20000410000 */
[----:B------:R-:W-:Y:S01]  /*59a0*/  FMUL.FTZ R65, R44, R51 ;  /* 0x000000332c417220 */ /* 0x000fe20000410000 */
        /* <DEDUP_REMOVED lines=9> */
.L_x_2562:
[----:B------:R-:W-:Y:S05]  /*5a40*/  BSYNC B2 ;  /* 0x0000000000027941 */ /* 0x000fea0003800000 */
.L_x_2561:
[----:B--2---:R1:W-:Y:S02]  /*5a50*/  STG.E.128 desc[UR60][R48.64+0x80], R44 ;  /* 0x0000802c30007986 */ /* 0x0043e4000c101d3c */
.L_x_2560:
[----:B------:R-:W-:Y:S05]  /*5a60*/  BSYNC B1 ;  /* 0x0000000000017941 */ /* 0x000fea0003800000 */
.L_x_2559:
        /* <DEDUP_REMOVED lines=9> */
[--C-:B------:R-:W-:Y:S02]  /*5b00*/  SHF.R.U64 R64, R62, 0x10, R63.reuse ;  /* 0x000000103e407819 */ /* 0x100fe4000000123f */
[----:B------:R-:W-:Y:S02]  /*5b10*/  SHF.R.U32.HI R50, RZ, 0x10, R63 ;  /* 0x00000010ff327819 */ /* 0x000fe4000001163f */
[----:B------:R-:W-:Y:S02]  /*5b20*/  SHF.R.U32.HI R66, RZ, 0x10, R61 ;  /* 0x00000010ff427819 */ /* 0x000fe4000001163d */
[----:B------:R-:W-:Y:S02]  /*5b30*/  PRMT R62, R147, 0x5410, R68 ;  /* 0x00005410933e7816 */ /* 0x000fe40000000044 */
[----:B------:R-:W-:-:S02]  /*5b40*/  PRMT R65, R153, 0x5410, R64 ;  /* 0x0000541099417816 */ /* 0x000fc40000000040 */
[----:B------:R-:W-:Y:S02]  /*5b50*/  PRMT R153, R153, 0x5432, R50 ;  /* 0x0000543299997816 */ /* 0x000fe40000000032 */
[----:B------:R-:W-:Y:S02]  /*5b60*/  PRMT R147, R147, 0x5432, R66 ;  /* 0x0000543293937816 */ /* 0x000fe40000000042 */
[----:B------:R-:W-:Y:S01]  /*5b70*/  LOP3.LUT R50, R45, 0xffff0000, RZ, 0xc0, !PT ;  /* 0xffff00002d327812 */ /* 0x000fe200078ec0ff */
[----:B------:R-:W-:Y:S01]  /*5b80*/  IMAD.U32 R67, R153, 0x10000, RZ ;  /* 0x0001000099437824 */ /* 0x000fe200078e00ff */
        /* <DEDUP_REMOVED lines=8> */
[----:B------:R-:W-:Y:S01]  /*5c10*/  FMUL.FTZ R68, R50, R66 ;  /* 0x0000004232447220 */ /* 0x000fe20000410000 */
[----:B------:R-:W-:Y:S02]  /*5c20*/  IMAD.U32 R45, R44, 0x10000, RZ ;  /* 0x000100002c2d7824 */ /* 0x000fe400078e00ff */
[----:B------:R-:W-:Y:S01]  /*5c30*/  FMUL.FTZ R69, R50, R63 ;  /* 0x0000003f32457220 */ /* 0x000fe20000410000 */
[----:B------:R-:W-:Y:S01]  /*5c40*/  LOP3.LUT R44, R44, 0xffff0000, RZ, 0xc0, !PT ;  /* 0xffff00002c2c7812 */ /* 0x000fe200078ec0ff */
[C---:B------:R-:W-:Y:S01]  /*5c50*/  FMUL.FTZ R50, R60.reuse, R67 ;  /* 0x000000433c327220 */ /* 0x040fe20000410000 */
[-C--:B------:R-:W-:Y:S01]  /*5c60*/  FMUL.FTZ R60, R60, R64.reuse ;  /* 0x000000403c3c7220 */ /* 0x080fe20000410000 */
[----:B------:R-:W-:Y:S01]  /*5c70*/  LOP3.LUT R153, R153, 0xffff0000, RZ, 0xc0, !PT ;  /* 0xffff000099997812 */ /* 0x000fe200078ec0ff */
[----:B------:R-:W-:Y:S01]  /*5c80*/  IMAD.U32 R62, R62, 0x10000, RZ ;  /* 0x000100003e3e7824 */ /* 0x000fe200078e00ff */
[----:B------:R-:W-:Y:S01]  /*5c90*/  LOP3.LUT R147, R147, 0xffff0000, RZ, 0xc0, !PT ;  /* 0xffff000093937812 */ /* 0x000fe200078ec0ff */
[----:B------:R-:W-:Y:S01]  /*5ca0*/  FFMA.FTZ R64, R51, R64, -R50 ;  /* 0x0000004033407223 */ /* 0x000fe20000010832 */
[C---:B------:R-:W-:Y:S01]  /*5cb0*/  FMUL.FTZ R50, R44.reuse, R65 ;  /* 0x000000412c327220 */ /* 0x040fe20000410000 */
[C---:B------:R-:W-:Y:S01]  /*5cc0*/  FFMA.FTZ R68, R47.reuse, R63, -R68 ;  /* 0x0000003f2f447223 */ /* 0x040fe20000010844 */
[----:B------:R-:W-:Y:S01]  /*5cd0*/  FFMA.FTZ R69, R47, R66, R69 ;  /* 0x000000422f457223 */ /* 0x000fe20000010045 */
[----:B------:R-:W-:Y:S01]  /*5ce0*/  FFMA.FTZ R51, R51, R67, R60 ;  /* 0x0000004333337223 */ /* 0x000fe2000001003c */
        /* <DEDUP_REMOVED lines=12> */
.L_x_2566:
[----:B------:R-:W-:Y:S05]  /*5db0*/  BSYNC B2 ;  /* 0x0000000000027941 */ /* 0x000fea0003800000 */
.L_x_2565:
[----:B--2---:R1:W-:Y:S02]  /*5dc0*/  STG.E.128 desc[UR60][R48.64+0xc0], R44 ;  /* 0x0000c02c30007986 */ /* 0x0043e4000c101d3c */
.L_x_2564:
[----:B------:R-:W-:Y:S05]  /*5dd0*/  BSYNC B1 ;  /* 0x0000000000017941 */ /* 0x000fea0003800000 */
.L_x_2563:
        /* <DEDUP_REMOVED lines=53> */
.L_x_2570:
[----:B------:R-:W-:Y:S05]  /*6130*/  BSYNC B2 ;  /* 0x0000000000027941 */ /* 0x000fea0003800000 */
.L_x_2569:
[----:B--2---:R1:W-:Y:S02]  /*6140*/  STG.E.128 desc[UR60][R48.64+0x100], R44 ;  /* 0x0001002c30007986 */ /* 0x0043e4000c101d3c */
.L_x_2568:
[----:B------:R-:W-:Y:S05]  /*6150*/  BSYNC B1 ;  /* 0x0000000000017941 */ /* 0x000fea0003800000 */
.L_x_2567:
        /* <DEDUP_REMOVED lines=52> */
.L_x_2572:
[----:B------:R-:W-:Y:S05]  /*64a0*/  BSYNC B1 ;  /* 0x0000000000017941 */ /* 0x000fea0003800000 */
.L_x_2571:
[----:B--2---:R1:W-:Y:S01]  /*64b0*/  STG.E.128 desc[UR60][R48.64+0x140], R44 ;  /* 0x0001402c30007986 */ /* 0x0043e2000c101d3c */
[----:B------:R-:W-:Y:S05]  /*64c0*/  BRA `(.L_x_2550) ;  /* 0x0000004000507947 */ /* 0x000fea0003800000 */
.L_x_2518:
        /* <DEDUP_REMOVED lines=22> */
[----:B------:R-:W-:Y:S02]  /*6630*/  LEA R68, P2, R44, UR4, 0x1 ;  /* 0x000000042c447c11 */ /* 0x000fe4000f8408ff */
[----:B------:R-:W-:-:S02]  /*6640*/  CS2R R64, SRZ ;  /* 0x0000000000407805 */ /* 0x000fc4000001ff00 */
        /* <DEDUP_REMOVED lines=23> */
.L_x_2574:
[----:B------:R-:W-:Y:S05]  /*67c0*/  BSYNC B1 ;  /* 0x0000000000017941 */ /* 0x000fea0003800000 */
.L_x_2573:
[----:B------:R-:W-:Y:S01]  /*67d0*/  ISETP.GE.AND P3, PT, R236, R42, PT ;  /* 0x0000002aec00720c */ /* 0x000fe20003f66270 */
[----:B------:R-:W-:Y:S01]  /*67e0*/  BSSY B1, `(.L_x_2575) ;  /* 0x000002e000017945 */ /* 0x000fe20003800000 */
        /* <DEDUP_REMOVED lines=45> */
.L_x_2576:
[----:B------:R-:W-:Y:S05]  /*6ac0*/  BSYNC B1 ;  /* 0x0000000000017941 */ /* 0x000fea0003800000 */
.L_x_2575:
[----:B------:R-:W2:Y:S01]  /*6ad0*/  LDL R43, [R1+0x44] ;  /* 0x00004400012b7983 */ /* 0x000ea20000100800 */
[----:B0-----:R-:W-:Y:S01]  /*6ae0*/  IMAD.MOV.U32 R92, RZ, RZ, R45 ;  /* 0x000000ffff5c7224 */ /* 0x001fe200078e002d */
        /* <DEDUP_REMOVED lines=19> */
[----:B------:R-:W-:-:S05]  /*6c20*/  IMAD.MOV.U32 R94, RZ, RZ, R65 ;  /* 0x000000ffff5e7224 */ /* 0x000fca00078e0041 */
[----:B------:R-:W-:Y:S02]  /*6c30*/  PRMT R167, R94, 0x7610, R167 ;  /* 0x000076105ea77816 */ /* 0x000fe400000000a7 */
[----:B--2---:R-:W-:Y:S01]  /*6c40*/  R2UR UR4, R43 ;  /* 0x000000002b0472ca */ /* 0x004fe200000e0000 */
[----:B------:R-:W-:-:S05]  /*6c50*/  IMAD.MOV.U32 R43, RZ, RZ, R44 ;  /* 0x000000ffff2b7224 */ /* 0x000fca00078e002c */
[----:B------:R-:W-:Y:S01]  /*6c60*/  PRMT R172, R172, 0x5410, R43 ;  /* 0x00005410acac7816 */ /* 0x000fe2000000002b */
[----:B------:R-:W-:-:S05]  /*6c70*/  IMAD.MOV.U32 R43, RZ, RZ, R49 ;  /* 0x000000ffff2b7224 */ /* 0x000fca00078e0031 */
[----:B------:R-:W-:Y:S01]  /*6c80*/  PRMT R179, R43, 0x7610, R179 ;  /* 0x000076102bb37816 */ /* 0x000fe200000000b3 */
[----:B------:R-:W-:Y:S01]  /*6c90*/  IMAD.MOV.U32 R43, RZ, RZ, R54 ;  /* 0x000000ffff2b7224 */ /* 0x000fe200078e0036 */
[----:B------:R-:W-:-:S04]  /*6ca0*/  UISETP.NE.AND UP0, UPT, UR4, 0x3, UPT ;  /* 0x000000030400788c */ /* 0x000fc8000bf05270 */
[----:B------:R-:W-:Y:S01]  /*6cb0*/  PRMT R164, R92, 0x5410, R43 ;  /* 0x000054105ca47816 */ /* 0x000fe2000000002b */
[----:B------:R-:W-:Y:S01]  /*6cc0*/  IMAD.MOV.U32 R92, RZ, RZ, R56 ;  /* 0x000000ffff5c7224 */ /* 0x000fe200078e0038 */
[----:B------:R-:W-:Y:S01]  /*6cd0*/  PLOP3.LUT P2, PT, PT, PT, UP0, 0x80, 0x0 ;  /* 0x000000000000781c */ /* 0x000fe20003f4f008 */
        /* <DEDUP_REMOVED lines=9> */
[----:B------:R-:W-:Y:S01]  /*6d70*/  IMAD.MOV.U32 R93, RZ, RZ, R64 ;  /* 0x000000ffff5d7224 */ /* 0x000fe200078e0040 */
[----:B------:R-:W-:Y:S01]  /*6d80*/  PRMT R166, R92, 0x7610, R166 ;  /* 0x000076105ca67816 */ /* 0x000fe200000000a6 */
[----:B-----5:R-:W-:-:S03]  /*6d90*/  IMAD.MOV.U32 R92, RZ, RZ, R70 ;  /* 0x000000ffff5c7224 */ /* 0x020fc600078e0046 */
        /* <DEDUP_REMOVED lines=38> */
.L_x_2577:
[----:B------:R-:W-:Y:S01]  /*7000*/  IMAD R43, R17, 0x8, R16 ;  /* 0x00000008112b7824 */ /* 0x000fe200078e0210 */
[----:B------:R-:W-:Y:S01]  /*7010*/  SHF.L.U32 R100, R209, 0x1f, RZ ;  /* 0x0000001fd1647819 */ /* 0x000fe200000006ff */
[----:B------:R-:W0:Y:S01]  /*7020*/  LDC R146, c[0x0][0x2f4] ;  /* 0x0000bd00ff927b82 */ /* 0x000e220000000800 */
[----:B------:R-:W-:Y:S01]  /*7030*/  BSSY B1, `(.L_x_2578) ;  /* 0x0000005000017945 */ /* 0x000fe20003800000 */
[----:B------:R-:W-:Y:S01]  /*7040*/  IMAD.MOV.U32 R127, RZ, RZ, R96 ;  /* 0x000000ffff7f7224 */ /* 0x000fe200078e0060 */
[----:B------:R-:W1:Y:S05]  /*7050*/  SYNCS.PHASECHK.TRANS64.TRYWAIT P5, [R43+URZ+0x36890], R100 ;  /* 0x036890642b0075a7 */ /* 0x000e6a00080a017f */
[----:B------:R-:W2:Y:S01]  /*7060*/  LDC.64 R128, c[0x0][0x300] ;  /* 0x0000c000ff807b82 */ /* 0x000ea20000000a00 */
[----:B-1----:R-:W-:Y:S05]  /*7070*/  @!P5 BRA `(.L_x_2579) ;  /* 0x000002a8003cd947 */ /* 0x002fea0003800000 */
.L_x_2908:
[----:B------:R-:W-:Y:S05]  /*7080*/  BSYNC B1 ;  /* 0x0000000000017941 */ /* 0x000fea0003800000 */
.L_x_2578:
        /* <DEDUP_REMOVED lines=124> */
.L_x_2585:
[----:B------:R-:W-:Y:S05]  /*7850*/  BSYNC B3 ;  /* 0x0000000000037941 */ /* 0x000fea0003800000 */
.L_x_2584:
        /* <DEDUP_REMOVED lines=12> */
.L_x_2583:
[----:B------:R-:W-:Y:S05]  /*7920*/  BSYNC B2 ;  /* 0x0000000000027941 */ /* 0x000fea0003800000 */
.L_x_2582:
        /* <DEDUP_REMOVED lines=116> */
.L_x_2589:
[----:B------:R-:W-:Y:S05]  /*8070*/  BSYNC B3 ;  /* 0x0000000000037941 */ /* 0x000fea0003800000 */
.L_x_2588:
        /* <DEDUP_REMOVED lines=12> */
.L_x_2587:
[----:B------:R-:W-:Y:S05]  /*8140*/  BSYNC B2 ;  /* 0x0000000000027941 */ /* 0x000fea0003800000 */
.L_x_2586:
        /* <DEDUP_REMOVED lines=21> */
[----:B--2---:R-:W-:Y:S02]  /*82a0*/  IMAD R52, R17, 0x5400, R49 ;  /* 0x0000540011347824 */ /* 0x004fe400078e0231 */
[--C-:B------:R-:W-:Y:S02]  /*82b0*/  IMAD R48, R48, 0x2, R16.reuse ;  /* 0x0000000230307824 */ /* 0x100fe400078e0210 */
[----:B------:R-:W-:-:S04]  /*82c0*/  IMAD R52, R52, 0x2, R16 ;  /* 0x0000000234347824 */ /* 0x000fc800078e0210 */
[----:B------:R-:W0:Y:S04]  /*82d0*/  LDS.128 R48, [R48+0x21400] ;  /* 0x0214000030307984 */ /* 0x000e280000000c00 */
[----:B------:R-:W2:Y:S01]  /*82e0*/  LDS.128 R52, [R52+0x21400] ;  /* 0x0214000034347984 */ /* 0x000ea20000000c00 */
[----:B------:R-:W-:Y:S05]  /*82f0*/  @P4 BRA `(.L_x_2591) ;  /* 0x0000000400704947 */ /* 0x000fea0003800000 */
[----:B------:R-:W-:Y:S01]  /*8300*/  SHF.R.U32.HI R64, RZ, 0x10, R57 ;  /* 0x00000010ff407819 */ /* 0x000fe20000011639 */
[----:B--2---:R-:W-:Y:S01]  /*8310*/  IMAD.U32 R92, R53, 0x10000, RZ ;  /* 0x00010000355c7824 */ /* 0x004fe200078e00ff */
[----:B------:R-:W-:Y:S01]  /*8320*/  SHF.R.U32.HI R63, RZ, 0x10, R45 ;  /* 0x00000010ff3f7819 */ /* 0x000fe2000001162d */
[----:B0-----:R-:W-:Y:S01]  /*8330*/  IMAD.U32 R65, R49, 0x10000, RZ ;  /* 0x0001000031417824 */ /* 0x001fe200078e00ff */
[----:B------:R-:W-:Y:S01]  /*8340*/  PRMT R64, R175, 0x5410, R64 ;  /* 0x00005410af407816 */ /* 0x000fe20000000040 */
[----:B------:R-:W-:Y:S01]  /*8350*/  IMAD.U32 R95, R55, 0x10000, RZ ;  /* 0x00010000375f7824 */ /* 0x000fe200078e00ff */
[----:B------:R-:W-:Y:S02]  /*8360*/  PRMT R63, R175, 0x5432, R63 ;  /* 0x00005432af3f7816 */ /* 0x000fe4000000003f */
[----:B------:R-:W-:Y:S01]  /*8370*/  LOP3.LUT R53, R53, 0xffff0000, RZ, 0xc0, !PT ;  /* 0xffff000035357812 */ /* 0x000fe200078ec0ff */
[C---:B------:R-:W-:Y:S01]  /*8380*/  IMAD.U32 R67, R64.reuse, 0x10000, RZ ;  /* 0x0001000040437824 */ /* 0x040fe200078e00ff */
[----:B------:R-:W-:Y:S01]  /*8390*/  LOP3.LUT R64, R64, 0xffff0000, RZ, 0xc0, !PT ;  /* 0xffff000040407812 */ /* 0x000fe200078ec0ff */
[C---:B------:R-:W-:Y:S01]  /*83a0*/  IMAD.U32 R66, R63.reuse, 0x10000, RZ ;  /* 0x000100003f427824 */ /* 0x040fe200078e00ff */
[----:B------:R-:W-:Y:S01]  /*83b0*/  LOP3.LUT R63, R63, 0xffff0000, RZ, 0xc0, !PT ;  /* 0xffff00003f3f7812 */ /* 0x000fe200078ec0ff */
[CC--:B------:R-:W-:Y:S01]  /*83c0*/  FMUL.FTZ R93, R92.reuse, R67.reuse ;  /* 0x000000435c5d7220 */ /* 0x0c0fe20000410000 */
[----:B------:R-:W-:Y:S01]  /*83d0*/  LOP3.LUT R49, R49, 0xffff0000, RZ, 0xc0, !PT ;  /* 0xffff000031317812 */ /* 0x000fe200078ec0ff */
[-C--:B------:R-:W-:Y:S01]  /*83e0*/  FMUL.FTZ R92, R92, R66.reuse ;  /* 0x000000425c5c7220 */ /* 0x080fe20000410000 */
[----:B------:R-:W-:Y:S01]  /*83f0*/  LOP3.LUT R55, R55, 0xffff0000, RZ, 0xc0, !PT ;  /* 0xffff000037377812 */ /* 0x000fe200078ec0ff */
[C---:B------:R-:W-:Y:S01]  /*8400*/  FFMA.FTZ R66, R65.reuse, R66, -R93 ;  /* 0x0000004241427223 */ /* 0x040fe2000001085d */
[----:B------:R-:W-:Y:S01]  /*8410*/  SHF.R.U64 R56, R56, 0x10, R57 ;  /* 0x0000001038387819 */ /* 0x000fe20000001239 */
[----:B------:R-:W-:Y:S01]  /*8420*/  FFMA.FTZ R65, R65, R67, R92 ;  /* 0x0000004341417223 */ /* 0x000fe2000001005c */
[C---:B------:R-:W-:Y:S01]  /*8430*/  FMUL.FTZ R67, R53.reuse, R64 ;  /* 0x0000004035437220 */ /* 0x040fe20000410000 */
[----:B------:R-:W-:Y:S01]  /*8440*/  FMUL.FTZ R53, R53, R63 ;  /* 0x0000003f35357220 */ /* 0x000fe20000410000 */
[----:B------:R-:W-:-:S02]  /*8450*/  SHF.R.U64 R44, R44, 0x10, R45 ;  /* 0x000000102c2c7819 */ /* 0x000fc4000000122d */
[C---:B------:R-:W-:Y:S01]  /*8460*/  FFMA.FTZ R63, R49.reuse, R63, -R67 ;  /* 0x0000003f313f7223 */ /* 0x040fe20000010843 */
[----:B------:R-:W-:Y:S01]  /*8470*/  FFMA.FTZ R49, R49, R64, R53 ;  /* 0x0000004031317223 */ /* 0x000fe20000010035 */
[----:B------:R-:W-:Y:S01]  /*8480*/  SHF.R.U32.HI R53, RZ, 0x10, R59 ;  /* 0x00000010ff357819 */ /* 0x000fe2000001163b */
[C---:B------:R-:W-:Y:S01]  /*8490*/  IMAD.U32 R67, R51.reuse, 0x10000, RZ ;  /* 0x0001000033437824 */ /* 0x040fe200078e00ff */
[----:B------:R-:W-:Y:S02]  /*84a0*/  SHF.R.U32.HI R64, RZ, 0x10, R47 ;  /* 0x00000010ff407819 */ /* 0x000fe4000001162f */
[C---:B------:R-:W-:Y:S02]  /*84b0*/  PRMT R53, R174.reuse, 0x5410, R53 ;  /* 0x00005410ae357816 */ /* 0x040fe40000000035 */
[----:B------:R-:W-:Y:S02]  /*84c0*/  PRMT R64, R174, 0x5432, R64 ;  /* 0x00005432ae407816 */ /* 0x000fe40000000040 */
[----:B------:R-:W-:Y:S01]  /*84d0*/  LOP3.LUT R45, R51, 0xffff0000, RZ, 0xc0, !PT ;  /* 0xffff0000332d7812 */ /* 0x000fe200078ec0ff */
[C---:B------:R-:W-:Y:S01]  /*84e0*/  IMAD.U32 R92, R53.reuse, 0x10000, RZ ;  /* 0x00010000355c7824 */ /* 0x040fe200078e00ff */
[----:B------:R-:W-:Y:S01]  /*84f0*/  LOP3.LUT R53, R53, 0xffff0000, RZ, 0xc0, !PT ;  /* 0xffff000035357812 */ /* 0x000fe200078ec0ff */
[C---:B------:R-:W-:Y:S01]  /*8500*/  IMAD.U32 R93, R64.reuse, 0x10000, RZ ;  /* 0x00010000405d7824 */ /* 0x040fe200078e00ff */
[----:B------:R-:W-:Y:S01]  /*8510*/  LOP3.LUT R64, R64, 0xffff0000, RZ, 0xc0, !PT ;  /* 0xffff000040407812 */ /* 0x000fe200078ec0ff */
[----:B------:R-:W-:Y:S01]  /*8520*/  FMUL.FTZ R94, R95, R92 ;  /* 0x0000005c5f5e7220 */ /* 0x000fe20000410000 */
[C---:B------:R-:W-:Y:S01]  /*8530*/  PRMT R56, R172.reuse, 0x5410, R56 ;  /* 0x00005410ac387816 */ /* 0x040fe20000000038 */
[----:B------:R-:W-:Y:S01]  /*8540*/  FMUL.FTZ R51, R55, R53 ;  /* 0x0000003537337220 */ /* 0x000fe20000410000 */
[-C--:B------:R-:W-:Y:S01]  /*8550*/  FMUL.FTZ R95, R95, R93.reuse ;  /* 0x0000005d5f5f7220 */ /* 0x080fe20000410000 */
[----:B------:R-:W-:Y:S01]  /*8560*/  FMUL.FTZ R55, R55, R64 ;  /* 0x0000004037377220 */ /* 0x000fe20000410000 */
[----:B------:R-:W-:Y:S01]  /*8570*/  PRMT R44, R172, 0x5432, R44 ;  /* 0x00005432ac2c7816 */ /* 0x000fe2000000002c */
[C---:B------:R-:W-:Y:S01]  /*8580*/  FFMA.FTZ R94, R67.reuse, R93, -R94 ;  /* 0x0000005d435e7223 */ /* 0x040fe2000001085e */
[----:B------:R-:W-:Y:S01]  /*8590*/  FFMA.FTZ R95, R67, R92, R95 ;  /* 0x0000005c435f7223 */ /* 0x000fe2000001005f */
[----:B------:R-:W-:Y:S01]  /*85a0*/  FFMA.FTZ R55, R45, R53, R55 ;  /* 0x000000352d377223 */ /* 0x000fe20000010037 */
[----:B------:R-:W-:-:S02]  /*85b0*/  IMAD.U32 R67, R52, 0x10000, RZ ;  /* 0x0001000034437824 */ /* 0x000fc400078e00ff */
[----:B------:R-:W-:Y:S01]  /*85c0*/  FFMA.FTZ R51, R45, R64, -R51 ;  /* 0x000000402d337223 */ /* 0x000fe20000010833 */
[----:B------:R-:W-:Y:S01]  /*85d0*/  IMAD.U32 R53, R56, 0x10000, RZ ;  /* 0x0001000038357824 */ /* 0x000fe200078e00ff */
[----:B------:R-:W-:Y:S01]  /*85e0*/  LOP3.LUT R52, R52, 0xffff0000, RZ, 0xc0, !PT ;  /* 0xffff000034347812 */ /* 0x000fe200078ec0ff */
[----:B------:R-:W-:Y:S01]  /*85f0*/  IMAD.U32 R57, R44, 0x10000, RZ ;  /* 0x000100002c397824 */ /* 0x000fe200078e00ff */
[----:B------:R-:W-:Y:S01]  /*8600*/  LOP3.LUT R56, R56, 0xffff0000, RZ, 0xc0, !PT ;  /* 0xffff000038387812 */ /* 0x000fe200078ec0ff */
[C---:B------:R-:W-:Y:S01]  /*8610*/  FMUL.FTZ R64, R67.reuse, R53 ;  /* 0x0000003543407220 */ /* 0x040fe20000410000 */
[----:B------:R-:W-:Y:S02]  /*8620*/  IMAD.U32 R45, R48, 0x10000, RZ ;  /* 0x00010000302d7824 */ /* 0x000fe400078e00ff */
[-C--:B------:R-:W-:Y:S01]  /*8630*/  FMUL.FTZ R67, R67, R57.reuse ;  /* 0x0000003943437220 */ /* 0x080fe20000410000 */
[----:B------:R-:W-:Y:S02]  /*8640*/  LOP3.LUT R44, R44, 0xffff0000, RZ, 0xc0, !PT ;  /* 0xffff00002c2c7812 */ /* 0x000fe400078ec0ff */
[----:B------:R-:W-:Y:S01]  /*8650*/  SHF.R.U64 R58, R58, 0x10, R59 ;  /* 0x000000103a3a7819 */ /* 0x000fe2000000123b */
[C---:B------:R-:W-:Y:S01]  /*8660*/  FFMA.FTZ R64, R45.reuse, R57, -R64 ;  /* 0x000000392d407223 */ /* 0x040fe20000010840 */
[----:B------:R-:W-:Y:S01]  /*8670*/  SHF.R.U64 R46, R46, 0x10, R47 ;  /* 0x000000102e2e7819 */ /* 0x000fe2000000122f */
[----:B------:R-:W-:Y:S01]  /*8680*/  FFMA.FTZ R67, R45, R53, R67 ;  /* 0x000000352d437223 */ /* 0x000fe20000010043 */
[----:B------:R-:W-:Y:S01]  /*8690*/  LOP3.LUT R48, R48, 0xffff0000, RZ, 0xc0, !PT ;  /* 0xffff000030307812 */ /* 0x000fe200078ec0ff */
[C---:B------:R-:W-:Y:S01]  /*86a0*/  FMUL.FTZ R45, R52.reuse, R56 ;  /* 0x00000038342d7220 */ /* 0x040fe20000410000 */
[----:B------:R-:W-:Y:S01]  /*86b0*/  FMUL.FTZ R52, R52, R44 ;  /* 0x0000002c34347220 */ /* 0x000fe20000410000 */
[----:B------:R-:W-:-:S02]  /*86c0*/  PRMT R58, R173, 0x5410, R58 ;  /* 0x00005410ad3a7816 */ /* 0x000fc4000000003a */
[----:B------:R-:W-:Y:S01]  /*86d0*/  PRMT R46, R173, 0x5432, R46 ;  /* 0x00005432ad2e7816 */ /* 0x000fe2000000002e */
[C---:B------:R-:W-:Y:S01]  /*86e0*/  FFMA.FTZ R52, R48.reuse, R56, R52 ;  /* 0x0000003830347223 */ /* 0x040fe20000010034 */
[----:B------:R-:W-:Y:S01]  /*86f0*/  FFMA.FTZ R45, R48, R44, -R45 ;  /* 0x0000002c302d7223 */ /* 0x000fe2000001082d */
[C---:B------:R-:W-:Y:S01]  /*8700*/  IMAD.U32 R56, R54.reuse, 0x10000, RZ ;  /* 0x0001000036387824 */ /* 0x040fe200078e00ff */
[----:B------:R-:W-:Y:S01]  /*8710*/  LOP3.LUT R54, R54, 0xffff0000, RZ, 0xc0, !PT ;  /* 0xffff000036367812 */ /* 0x000fe200078ec0ff */
        /* <DEDUP_REMOVED lines=14> */
[----:B------:R-:W-:Y:S01]  /*8800*/  FFMA.FTZ R54, R50, R58, R54 ;  /* 0x0000003a32367223 */ /* 0x000fe20000010036 */
[----:B------:R-:W-:Y:S01]  /*8810*/  F2FP.BF16.F32.PACK_AB R65, R49, R65 ;  /* 0x000000413141723e */ /* 0x000fe200000010ff */
[----:B------:R-:W-:Y:S01]  /*8820*/  IMAD.MOV.U32 R49, RZ, RZ, R63 ;  /* 0x000000ffff317224 */ /* 0x000fe200078e003f */
[----:B------:R-:W-:-:S02]  /*8830*/  F2FP.BF16.F32.PACK_AB R45, R45, R64 ;  /* 0x000000402d2d723e */ /* 0x000fc400000010ff */
[----:B------:R-:W-:Y:S01]  /*8840*/  F2FP.BF16.F32.PACK_AB R44, R44, R53 ;  /* 0x000000352c2c723e */ /* 0x000fe200000010ff */
[----:B------:R-:W-:Y:S01]  /*8850*/  IMAD.MOV.U32 R53, RZ, RZ, R65 ;  /* 0x000000ffff357224 */ /* 0x000fe200078e0041 */
[----:B------:R-:W-:Y:S01]  /*8860*/  F2FP.BF16.F32.PACK_AB R51, R51, R94 ;  /* 0x0000005e3333723e */ /* 0x000fe200000010ff */
[----:B------:R-:W-:Y:S01]  /*8870*/  IMAD.MOV.U32 R48, RZ, RZ, R45 ;  /* 0x000000ffff307224 */ /* 0x000fe200078e002d */
[----:B------:R-:W-:Y:S01]  /*8880*/  F2FP.BF16.F32.PACK_AB R55, R55, R95 ;  /* 0x0000005f3737723e */ /* 0x000fe200000010ff */
[----:B------:R-:W-:Y:S01]  /*8890*/  IMAD.MOV.U32 R50, RZ, RZ, R44 ;  /* 0x000000ffff327224 */ /* 0x000fe200078e002c */
[----:B------:R-:W-:Y:S02]  /*88a0*/  F2FP.BF16.F32.PACK_AB R52, R52, R67 ;  /* 0x000000433434723e */ /* 0x000fe400000010ff */
[----:B------:R-:W-:-:S07]  /*88b0*/  F2FP.BF16.F32.PACK_AB R54, R54, R56 ;  /* 0x000000383636723e */ /* 0x000fce00000010ff */
.L_x_2591:
[----:B------:R-:W-:Y:S05]  /*88c0*/  BSYNC B2 ;  /* 0x0000000000027941 */ /* 0x000fea0003800000 */
.L_x_2590:
        /* <DEDUP_REMOVED lines=10> */
.L_x_2581:
[----:B------:R-:W-:Y:S05]  /*8970*/  BSYNC B1 ;  /* 0x0000000000017941 */ /* 0x000fea0003800000 */
.L_x_2580:
[-C--:B0-2---:R-:W-:Y:S02]  /*8980*/  IMAD R44, R149, R128.reuse, RZ ;  /* 0x00000080952c7224 */ /* 0x085fe400078e02ff */
        /* <DEDUP_REMOVED lines=9> */
[----:B---3--:R-:W-:Y:S02]  /*8a20*/  IADD3 R48, P3, P4, R118, R126, R21 ;  /* 0x0000007e76307210 */ /* 0x008fe40007c7e015 */
[----:B------:R-:W-:Y:S02]  /*8a30*/  SHF.R.S32.HI R45, RZ, 0x1f, R44 ;  /* 0x0000001fff2d7819 */ /* 0x000fe4000001142c */
[----:B------:R-:W-:Y:S02]  /*8a40*/  IADD3.X R49, R5, R56, R31, P3, P4 ;  /* 0x0000003805317210 */ /* 0x000fe40001fe841f */
[----:B------:R-:W-:Y:S02]  /*8a50*/  LEA.HI R45, R45, R44, RZ, 0x4 ;  /* 0x0000002c2d2d7211 */ /* 0x000fe400078f20ff */
[----:B------:R-:W-:-:S02]  /*8a60*/  SHF.R.U32.HI R50, RZ, 0x3, R217 ;  /* 0x00000003ff327819 */ /* 0x000fc400000116d9 */
[----:B------:R-:W-:-:S05]  /*8a70*/  LEA.HI.SX32 R44, R45, R20, 0x1c ;  /* 0x000000142d2c7211 */ /* 0x000fca00078fe2ff */
[----:B------:R-:W-:-:S05]  /*8a80*/  IMAD.SHL.U32 R45, R44, 0x8, RZ ;  /* 0x000000082c2d7824 */ /* 0x000fca00078e00ff */
[----:B------:R-:W-:-:S13]  /*8a90*/  ISETP.GE.AND P3, PT, R45, R146, PT ;  /* 0x000000922d00720c */ /* 0x000fda0003f66270 */
[--C-:B------:R-:W-:Y:S02]  /*8aa0*/  @!P3 SHF.R.S32.HI R47, RZ, 0x1f, R45.reuse ;  /* 0x0000001fff2fb819 */ /* 0x100fe4000001142d */
[--C-:B------:R-:W-:Y:S02]  /*8ab0*/  @!P3 IADD3 R46, P4, P5, R118, R126, R45.reuse ;  /* 0x0000007e762eb210 */ /* 0x100fe40007d9e02d */
[----:B------:R-:W-:Y:S02]  /*8ac0*/  LOP3.LUT R45, R217, 0x38, R45, 0xf8, !PT ;  /* 0x00000038d92d7812 */ /* 0x000fe400078ef82d */
[----:B------:R-:W-:Y:S02]  /*8ad0*/  @!P3 IADD3.X R47, R5, R56, R47, P4, P5 ;  /* 0x00000038052fb210 */ /* 0x000fe400027ea42f */
[----:B------:R-:W-:Y:S02]  /*8ae0*/  LEA R52, P4, R48, R122, 0x1 ;  /* 0x0000007a30347211 */ /* 0x000fe400078808ff */
[----:B------:R-:W-:-:S02]  /*8af0*/  LOP3.LUT R45, R45, R50, RZ, 0x3c, !PT ;  /* 0x000000322d2d7212 */ /* 0x000fc400078e3cff */
[----:B------:R-:W-:Y:S02]  /*8b00*/  LEA.HI.X R53, R48, R123, R49, 0x1, P4 ;  /* 0x0000007b30357211 */ /* 0x000fe400020f0c31 */
[----:B------:R-:W-:-:S04]  /*8b10*/  @!P3 LEA R54, P4, R46, R122, 0x1 ;  /* 0x0000007a2e36b211 */ /* 0x000fc800078808ff */
[----:B------:R-:W-:Y:S02]  /*8b20*/  @!P3 LEA.HI.X R55, R46, R123, R47, 0x1, P4 ;  /* 0x0000007b2e37b211 */ /* 0x000fe400020f0c2f */
[----:B------:R-:W-:Y:S02]  /*8b30*/  SHF.R.S32.HI R46, RZ, 0x1f, R44 ;  /* 0x0000001fff2e7819 */ /* 0x000fe4000001142c */
[----:B------:R-:W-:Y:S02]  /*8b40*/  ISETP.GE.AND P4, PT, R18, R101, PT ;  /* 0x000000651200720c */ /* 0x000fe40003f86270 */
[----:B------:R-:W-:-:S04]  /*8b50*/  LEA.HI R44, R46, R44, RZ, 0x3 ;  /* 0x0000002c2e2c7211 */ /* 0x000fc800078f18ff */
[----:B------:R-:W-:-:S05]  /*8b60*/  SHF.R.S32.HI R44, RZ, 0x3, R44 ;  /* 0x00000003ff2c7819 */ /* 0x000fca000001142c */
        /* <DEDUP_REMOVED lines=21> */
[----:B------:R-:W-:-:S02]  /*8cc0*/  SHF.R.U64 R58, R78, 0x10, R79 ;  /* 0x000000104e3a7819 */ /* 0x000fc4000000124f */
[----:B------:R-:W-:Y:S01]  /*8cd0*/  SHF.R.U32.HI R78, RZ, 0x10, R79 ;  /* 0x00000010ff4e7819 */ /* 0x000fe2000001164f */
[----:B------:R-:W-:Y:S01]  /*8ce0*/  IMAD.U32 R79, R88, 0x10000, RZ ;  /* 0x00010000584f7824 */ /* 0x000fe200078e00ff */
[--C-:B------:R-:W-:Y:S01]  /*8cf0*/  SHF.R.U64 R60, R90, 0x10, R91.reuse ;  /* 0x000000105a3c7819 */ /* 0x100fe2000000125b */
[----:B------:R-:W-:Y:S01]  /*8d00*/  IMAD.U32 R89, R76, 0x10000, RZ ;  /* 0x000100004c597824 */ /* 0x000fe200078e00ff */
[----:B------:R-:W-:Y:S02]  /*8d10*/  SHF.R.U32.HI R90, RZ, 0x10, R91 ;  /* 0x00000010ff5a7819 */ /* 0x000fe4000001165b */
[----:B------:R-:W-:Y:S01]  /*8d20*/  LOP3.LUT R64, R49, 0xffff0000, RZ, 0xc0, !PT ;  /* 0xffff000031407812 */ /* 0x000fe200078ec0ff */
[----:B------:R-:W-:Y:S01]  /*8d30*/  IMAD.U32 R49, R48, 0x10000, RZ ;  /* 0x0001000030317824 */ /* 0x000fe200078e00ff */
[----:B------:R-:W-:Y:S01]  /*8d40*/  PRMT R91, R170, 0x5410, R60 ;  /* 0x00005410aa5b7816 */ /* 0x000fe2000000003c */
[C---:B------:R-:W-:Y:S01]  /*8d50*/  FMUL.FTZ R60, R63.reuse, R79 ;  /* 0x0000004f3f3c7220 */ /* 0x040fe20000410000 */
[----:B------:R-:W-:Y:S01]  /*8d60*/  LOP3.LUT R88, R88, 0xffff0000, RZ, 0xc0, !PT ;  /* 0xffff000058587812 */ /* 0x000fe200078ec0ff */
[-C--:B------:R-:W-:Y:S01]  /*8d70*/  FMUL.FTZ R63, R63, R89.reuse ;  /* 0x000000593f3f7220 */ /* 0x080fe20000410000 */
[----:B------:R-:W-:Y:S01]  /*8d80*/  PRMT R90, R170, 0x5432, R90 ;  /* 0x00005432aa5a7816 */ /* 0x000fe2000000005a */
[----:B------:R-:W-:Y:S01]  /*8d90*/  FFMA.FTZ R60, R61, R89, -R60 ;  /* 0x000000593d3c7223 */ /* 0x000fe2000001083c */
[----:B------:R-:W-:Y:S01]  /*8da0*/  PRMT R78, R168, 0x5432, R78 ;  /* 0x00005432a84e7816 */ /* 0x000fe2000000004e */
[----:B------:R-:W-:Y:S01]  /*8db0*/  FMUL.FTZ R92, R64, R88 ;  /* 0x00000058405c7220 */ /* 0x000fe20000410000 */
[----:B------:R-:W-:Y:S01]  /*8dc0*/  LOP3.LUT R62, R45, 0xffff0000, RZ, 0xc0, !PT ;  /* 0xffff00002d3e7812 */ /* 0x000fe200078ec0ff */
[----:B------:R-:W-:Y:S01]  /*8dd0*/  IMAD.U32 R89, R90, 0x10000, RZ ;  /* 0x000100005a597824 */ /* 0x000fe200078e00ff */
[----:B------:R-:W-:Y:S01]  /*8de0*/  LOP3.LUT R76, R76, 0xffff0000, RZ, 0xc0, !PT ;  /* 0xffff00004c4c7812 */ /* 0x000fe200078ec0ff */
[----:B------:R-:W-:Y:S01]  /*8df0*/  FFMA.FTZ R63, R61, R79, R63 ;  /* 0x0000004f3d3f7223 */ /* 0x000fe2000001003f */
[----:B------:R-:W-:Y:S01]  /*8e00*/  IMAD.U32 R61, R78, 0x10000, RZ ;  /* 0x000100004e3d7824 */ /* 0x000fe200078e00ff */
[----:B------:R-:W-:Y:S01]  /*8e10*/  LOP3.LUT R51, R51, 0xffff0000, RZ, 0xc0, !PT ;  /* 0xffff000033337812 */ /* 0x000fe200078ec0ff */
[----:B------:R-:W-:-:S02]  /*8e20*/  IMAD.U32 R45, R44, 0x10000, RZ ;  /* 0x000100002c2d7824 */ /* 0x000fc400078e00ff */
[-C--:B------:R-:W-:Y:S01]  /*8e30*/  FMUL.FTZ R64, R64, R76.reuse ;  /* 0x0000004c40407220 */ /* 0x080fe20000410000 */
[----:B------:R-:W-:Y:S01]  /*8e40*/  FFMA.FTZ R92, R62, R76, -R92 ;  /* 0x0000004c3e5c7223 */ /* 0x000fe2000001085c */
        /* <DEDUP_REMOVED lines=8> */
[----:B------:R-:W-:Y:S01]  /*8ed0*/  FMUL.FTZ R66, R51, R90 ;  /* 0x0000005a33427220 */ /* 0x000fe20000410000 */
[----:B------:R-:W-:Y:S01]  /*8ee0*/  LOP3.LUT R78, R78, 0xffff0000, RZ, 0xc0, !PT ;  /* 0xffff00004e4e7812 */ /* 0x000fe200078ec0ff */
[----:B------:R-:W-:Y:S01]  /*8ef0*/  FFMA.FTZ R64, R62, R88, R64 ;  /* 0x000000583e407223 */ /* 0x000fe20000010040 */
[----:B------:R-:W-:Y:S01]  /*8f00*/  IMAD.U32 R62, R59, 0x10000, RZ ;  /* 0x000100003b3e7824 */ /* 0x000fe200078e00ff */
[----:B------:R-:W-:Y:S01]  /*8f10*/  LOP3.LUT R48, R48, 0xffff0000, RZ, 0xc0, !PT ;  /* 0xffff000030307812 */ /* 0x000fe200078ec0ff */
[----:B------:R-:W-:-:S02]  /*8f20*/  IMAD.U32 R61, R57, 0x10000, RZ ;  /* 0x00010000393d7824 */ /* 0x000fc400078e00ff */
[-C--:B------:R-:W-:Y:S01]  /*8f30*/  FMUL.FTZ R51, R51, R78.reuse ;  /* 0x0000004e33337220 */ /* 0x080fe20000410000 */
[----:B------:R-:W-:Y:S01]  /*8f40*/  FFMA.FTZ R66, R47, R78, -R66 ;  /* 0x0000004e2f427223 */ /* 0x000fe20000010842 */
[----:B------:R-:W-:Y:S01]  /*8f50*/  LOP3.LUT R78, R57, 0xffff0000, RZ, 0xc0, !PT ;  /* 0xffff0000394e7812 */ /* 0x000fe200078ec0ff */
[----:B------:R-:W-:Y:S01]  /*8f60*/  FMUL.FTZ R57, R49, R62 ;  /* 0x0000003e31397220 */ /* 0x000fe20000410000 */
[----:B------:R-:W-:Y:S01]  /*8f70*/  LOP3.LUT R59, R59, 0xffff0000, RZ, 0xc0, !PT ;  /* 0xffff00003b3b7812 */ /* 0x000fe200078ec0ff */
[-C--:B------:R-:W-:Y:S01]  /*8f80*/  FMUL.FTZ R49, R49, R61.reuse ;  /* 0x0000003d31317220 */ /* 0x080fe20000410000 */
[----:B------:R-:W-:Y:S01]  /*8f90*/  PRMT R58, R168, 0x5410, R58 ;  /* 0x00005410a83a7816 */ /* 0x000fe2000000003a */
[----:B------:R-:W-:Y:S01]  /*8fa0*/  FFMA.FTZ R51, R47, R90, R51 ;  /* 0x0000005a2f337223 */ /* 0x000fe20000010033 */
[C---:B------:R-:W-:Y:S01]  /*8fb0*/  FFMA.FTZ R57, R45.reuse, R61, -R57 ;  /* 0x0000003d2d397223 */ /* 0x040fe20000010839 */
[----:B------:R-:W-:Y:S01]  /*8fc0*/  FFMA.FTZ R49, R45, R62, R49 ;  /* 0x0000003e2d317223 */ /* 0x000fe20000010031 */
[----:B------:R-:W-:Y:S01]  /*8fd0*/  LOP3.LUT R44, R44, 0xffff0000, RZ, 0xc0, !PT ;  /* 0xffff00002c2c7812 */ /* 0x000fe200078ec0ff */
[-C--:B------:R-:W-:Y:S01]  /*8fe0*/  FMUL.FTZ R47, R48, R59.reuse ;  /* 0x0000003b302f7220 */ /* 0x080fe20000410000 */
[C---:B------:R-:W-:Y:S01]  /*8ff0*/  IMAD.U32 R45, R91.reuse, 0x10000, RZ ;  /* 0x000100005b2d7824 */ /* 0x040fe200078e00ff */
[----:B------:R-:W-:Y:S01]  /*9000*/  LOP3.LUT R50, R50, 0xffff0000, RZ, 0xc0, !PT ;  /* 0xffff000032327812 */ /* 0x000fe200078ec0ff */
[-C--:B------:R-:W-:Y:S01]  /*9010*/  FMUL.FTZ R48, R48, R78.reuse ;  /* 0x0000004e30307220 */ /* 0x080fe20000410000 */
[----:B------:R-:W-:Y:S01]  /*9020*/  LOP3.LUT R91, R91, 0xffff0000, RZ, 0xc0, !PT ;  /* 0xffff00005b5b7812 */ /* 0x000fe200078ec0ff */
[C---:B------:R-:W-:Y:S01]  /*9030*/  IMAD.U32 R61, R58.reuse, 0x10000, RZ ;  /* 0x000100003a3d7824 */ /* 0x040fe200078e00ff */
[----:B------:R-:W-:Y:S01]  /*9040*/  LOP3.LUT R58, R58, 0xffff0000, RZ, 0xc0, !PT ;  /* 0xffff00003a3a7812 */ /* 0x000fe200078ec0ff */
[----:B------:R-:W-:Y:S01]  /*9050*/  FFMA.FTZ R47, R44, R78, -R47 ;  /* 0x0000004e2c2f7223 */ /* 0x000fe2000001082f */
[----:B------:R-:W-:Y:S01]  /*9060*/  LOP3.LUT R46, R46, 0xffff0000, RZ, 0xc0, !PT ;  /* 0xffff00002e2e7812 */ /* 0x000fe200078ec0ff */
[----:B------:R-:W-:Y:S01]  /*9070*/  FFMA.FTZ R48, R44, R59, R48 ;  /* 0x0000003b2c307223 */ /* 0x000fe20000010030 */
[C---:B------:R-:W-:Y:S01]  /*9080*/  FMUL.FTZ R44, R77.reuse, R45 ;  /* 0x0000002d4d2c7220 */ /* 0x040fe20000410000 */
[C---:B------:R-:W-:Y:S01]  /*9090*/  FMUL.FTZ R59, R50.reuse, R91 ;  /* 0x0000005b323b7220 */ /* 0x040fe20000410000 */
[-C--:B------:R-:W-:Y:S01]  /*90a0*/  FMUL.FTZ R77, R77, R61.reuse ;  /* 0x0000003d4d4d7220 */ /* 0x080fe20000410000 */
[-C--:B------:R-:W-:Y:S01]  /*90b0*/  FMUL.FTZ R50, R50, R58.reuse ;  /* 0x0000003a32327220 */ /* 0x080fe20000410000 */
[----:B------:R-:W-:Y:S01]  /*90c0*/  FFMA.FTZ R44, R65, R61, -R44 ;  /* 0x0000003d412c7223 */ /* 0x000fe2000001082c */
[C---:B------:R-:W-:Y:S01]  /*90d0*/  FFMA.FTZ R59, R46.reuse, R58, -R59 ;  /* 0x0000003a2e3b7223 */ /* 0x040fe2000001083b */
        /* <DEDUP_REMOVED lines=14> */
.L_x_2595:
[----:B------:R-:W-:Y:S05]  /*91c0*/  BSYNC B2 ;  /* 0x0000000000027941 */ /* 0x000fea0003800000 */
.L_x_2594:
[----:B0-----:R0:W-:Y:S04]  /*91d0*/  STG.E.128 desc[UR60][R52.64], R44 ;  /* 0x0000002c34007986 */ /* 0x0011e8000c101d3c */
[----:B--2---:R0:W-:Y:S02]  /*91e0*/  @!P3 STG.E.128 desc[UR60][R54.64], R48 ;  /* 0x000000303600b986 */ /* 0x0041e4000c101d3c */
.L_x_2593:
[----:B------:R-:W-:Y:S05]  /*91f0*/  BSYNC B1 ;  /* 0x0000000000017941 */ /* 0x000fea0003800000 */
.L_x_2592:
[----:B------:R-:W-:Y:S01]  /*9200*/  ISETP.NE.AND P3, PT, R34, RZ, PT ;  /* 0x000000ff2200720c */ /* 0x000fe20003f65270 */
[----:B------:R-:W-:-:S12]  /*9210*/  BSSY B1, `(.L_x_2596) ;  /* 0x0000083000017945 */ /* 0x000fd80003800000 */
[----:B------:R-:W-:Y:S05]  /*9220*/  @!P3 BRA `(.L_x_2597) ;  /* 0x000000080004b947 */ /* 0x000fea0003800000 */
[----:B0-----:R-:W-:Y:S01]  /*9230*/  SEL R44, R124, R147, !P1 ;  /* 0x000000937c2c7207 */ /* 0x001fe20004800000 */
[----:B------:R-:W-:Y:S01]  /*9240*/  BSSY B2, `(.L_x_2598) ;  /* 0x000007d000027945 */ /* 0x000fe20003800000 */
[----:B------:R-:W-:Y:S02]  /*9250*/  IADD3 R46, P3, P4, R118, R126, R27 ;  /* 0x0000007e762e7210 */ /* 0x000fe40007c7e01b */
[----:B------:R-:W-:Y:S02]  /*9260*/  SHF.R.S32.HI R45, RZ, 0x1f, R44 ;  /* 0x0000001fff2d7819 */ /* 0x000fe4000001142c */
[----:B------:R-:W-:Y:S02]  /*9270*/  IADD3.X R47, R5, R56, R32, P3, P4 ;  /* 0x00000038052f7210 */ /* 0x000fe40001fe8420 */
[----:B------:R-:W-:Y:S02]  /*9280*/  LEA.HI R45, R45, R44, RZ, 0x4 ;  /* 0x0000002c2d2d7211 */ /* 0x000fe400078f20ff */
[----:B---3--:R-:W-:-:S02]  /*9290*/  SHF.R.U32.HI R50, RZ, 0x3, R217 ;  /* 0x00000003ff327819 */ /* 0x008fc400000116d9 */
[----:B------:R-:W-:-:S05]  /*92a0*/  LEA.HI.SX32 R48, R45, R26, 0x1c ;  /* 0x0000001a2d307211 */ /* 0x000fca00078fe2ff */
[----:B------:R-:W-:-:S05]  /*92b0*/  IMAD.SHL.U32 R49, R48, 0x8, RZ ;  /* 0x0000000830317824 */ /* 0x000fca00078e00ff */
[----:B------:R-:W-:-:S13]  /*92c0*/  ISETP.GE.AND P3, PT, R49, R146, PT ;  /* 0x000000923100720c */ /* 0x000fda0003f66270 */
[--C-:B------:R-:W-:Y:S02]  /*92d0*/  @!P3 SHF.R.S32.HI R45, RZ, 0x1f, R49.reuse ;  /* 0x0000001fff2db819 */ /* 0x100fe40000011431 */
[----:B------:R-:W-:-:S04]  /*92e0*/  @!P3 IADD3 R44, P4, P5, R118, R126, R49 ;  /* 0x0000007e762cb210 */ /* 0x000fc80007d9e031 */
[----:B------:R-:W-:Y:S02]  /*92f0*/  @!P3 IADD3.X R45, R5, R56, R45, P4, P5 ;  /* 0x00000038052db210 */ /* 0x000fe400027ea42d */
[----:B------:R-:W-:-:S04]  /*9300*/  LEA R52, P4, R46, R122, 0x1 ;  /* 0x0000007a2e347211 */ /* 0x000fc800078808ff */
[----:B------:R-:W-:Y:S02]  /*9310*/  LEA.HI.X R53, R46, R123, R47, 0x1, P4 ;  /* 0x0000007b2e357211 */ /* 0x000fe400020f0c2f */
[----:B------:R-:W-:-:S04]  /*9320*/  @!P3 LEA R54, P4, R44, R122, 0x1 ;  /* 0x0000007a2c36b211 */ /* 0x000fc800078808ff */
[----:B------:R-:W-:Y:S02]  /*9330*/  @!P3 LEA.HI.X R55, R44, R123, R45, 0x1, P4 ;  /* 0x0000007b2c37b211 */ /* 0x000fe400020f0c2d */
[----:B------:R-:W-:Y:S02]  /*9340*/  SHF.R.S32.HI R45, RZ, 0x1f, R48 ;  /* 0x0000001fff2d7819 */ /* 0x000fe40000011430 */
[----:B------:R-:W-:Y:S02]  /*9350*/  LOP3.LUT R44, R217, 0x38, R49, 0xf8, !PT ;  /* 0x00000038d92c7812 */ /* 0x000fe400078ef831 */
[----:B------:R-:W-:Y:S02]  /*9360*/  LEA.HI R45, R45, R48, RZ, 0x3 ;  /* 0x000000302d2d7211 */ /* 0x000fe400078f18ff */
[----:B------:R-:W-:Y:S02]  /*9370*/  LOP3.LUT R44, R44, R50, RZ, 0x3c, !PT ;  /* 0x000000322c2c7212 */ /* 0x000fe400078e3cff */
[----:B------:R-:W-:-:S02]  /*9380*/  SHF.R.S32.HI R46, RZ, 0x3, R45 ;  /* 0x00000003ff2e7819 */ /* 0x000fc4000001142d */
[----:B------:R-:W-:-:S03]  /*9390*/  ISETP.GE.AND P4, PT, R206, R101, PT ;  /* 0x00000065ce00720c */ /* 0x000fc60003f86270 */
        /* <DEDUP_REMOVED lines=17> */
[----:B------:R-:W-:Y:S01]  /*94b0*/  SHF.R.U64 R60, R86, 0x10, R87 ;  /* 0x00000010563c7819 */ /* 0x000fe20000001257 */
[----:B------:R-:W-:Y:S01]  /*94c0*/  IMAD.U32 R73, R50, 0x10000, RZ ;  /* 0x0001000032497824 */ /* 0x000fe200078e00ff */
[----:B------:R-:W-:Y:S01]  /*94d0*/  PRMT R84, R162, 0x5432, R84 ;  /* 0x00005432a2547816 */ /* 0x000fe20000000054 */
[----:B------:R-:W-:Y:S01]  /*94e0*/  IMAD.U32 R65, R46, 0x10000, RZ ;  /* 0x000100002e417824 */ /* 0x000fe200078e00ff */
[----:B------:R-:W-:-:S02]  /*94f0*/  SHF.R.U64 R58, R74, 0x10, R75 ;  /* 0x000000104a3a7819 */ /* 0x000fc4000000124b */
[----:B------:R-:W-:Y:S01]  /*9500*/  SHF.R.U32.HI R86, RZ, 0x10, R87 ;  /* 0x00000010ff567819 */ /* 0x000fe20000011657 */
[----:B------:R-:W-:Y:S01]  /*9510*/  IMAD.U32 R76, R84, 0x10000, RZ ;  /* 0x00010000544c7824 */ /* 0x000fe200078e00ff */
[----:B------:R-:W-:Y:S02]  /*9520*/  PRMT R72, R160, 0x5432, R72 ;  /* 0x00005432a0487816 */ /* 0x000fe40000000048 */
[----:B------:R-:W-:Y:S01]  /*9530*/  SHF.R.U32.HI R74, RZ, 0x10, R75 ;  /* 0x00000010ff4a7819 */ /* 0x000fe2000001164b */
[----:B------:R-:W-:Y:S01]  /*9540*/  FMUL.FTZ R88, R63, R76 ;  /* 0x0000004c3f587220 */ /* 0x000fe20000410000 */
[----:B------:R-:W-:Y:S01]  /*9550*/  LOP3.LUT R64, R49, 0xffff0000, RZ, 0xc0, !PT ;  /* 0xffff000031407812 */ /* 0x000fe200078ec0ff */
[----:B------:R-:W-:Y:S01]  /*9560*/  IMAD.U32 R78, R72, 0x10000, RZ ;  /* 0x00010000484e7824 */ /* 0x000fe200078e00ff */
[----:B------:R-:W-:Y:S01]  /*9570*/  LOP3.LUT R75, R84, 0xffff0000, RZ, 0xc0, !PT ;  /* 0xffff0000544b7812 */ /* 0x000fe200078ec0ff */
[----:B------:R-:W-:Y:S01]  /*9580*/  IMAD.U32 R49, R48, 0x10000, RZ ;  /* 0x0001000030317824 */ /* 0x000fe200078e00ff */
[----:B------:R-:W-:Y:S01]  /*9590*/  PRMT R86, R161, 0x5432, R86 ;  /* 0x00005432a1567816 */ /* 0x000fe20000000056 */
[-C--:B------:R-:W-:Y:S01]  /*95a0*/  FMUL.FTZ R84, R63, R78.reuse ;  /* 0x0000004e3f547220 */ /* 0x080fe20000410000 */
[----:B------:R-:W-:Y:S01]  /*95b0*/  PRMT R74, R159, 0x5432, R74 ;  /* 0x000054329f4a7816 */ /* 0x000fe2000000004a */
[----:B------:R-:W-:Y:S01]  /*95c0*/  FMUL.FTZ R85, R64, R75 ;  /* 0x0000004b40557220 */ /* 0x000fe20000410000 */
[----:B------:R-:W-:Y:S01]  /*95d0*/  LOP3.LUT R79, R72, 0xffff0000, RZ, 0xc0, !PT ;  /* 0xffff0000484f7812 */ /* 0x000fe200078ec0ff */
[----:B------:R-:W-:Y:S01]  /*95e0*/  IMAD.U32 R77, R86, 0x10000, RZ ;  /* 0x00010000564d7824 */ /* 0x000fe200078e00ff */
[----:B------:R-:W-:Y:S01]  /*95f0*/  LOP3.LUT R62, R45, 0xffff0000, RZ, 0xc0, !PT ;  /* 0xffff00002d3e7812 */ /* 0x000fe200078ec0ff */
[----:B------:R-:W-:Y:S01]  /*9600*/  IMAD.U32 R63, R74, 0x10000, RZ ;  /* 0x000100004a3f7824 */ /* 0x000fe200078e00ff */
[----:B------:R-:W-:Y:S01]  /*9610*/  PRMT R162, R162, 0x5410, R59 ;  /* 0x00005410a2a27816 */ /* 0x000fe2000000003b */
[-C--:B------:R-:W-:Y:S01]  /*9620*/  FMUL.FTZ R87, R64, R79.reuse ;  /* 0x0000004f40577220 */ /* 0x080fe20000410000 */
[----:B------:R-:W-:Y:S01]  /*9630*/  FFMA.FTZ R59, R61, R78, -R88 ;  /* 0x0000004e3d3b7223 */ /* 0x000fe20000010858 */
[----:B------:R-:W-:Y:S01]  /*9640*/  FFMA.FTZ R64, R62, R79, -R85 ;  /* 0x0000004f3e407223 */ /* 0x000fe20000010855 */
[----:B------:R-:W-:Y:S01]  /*9650*/  LOP3.LUT R51, R51, 0xffff0000, RZ, 0xc0, !PT ;  /* 0xffff000033337812 */ /* 0x000fe200078ec0ff */
[----:B------:R-:W-:Y:S01]  /*9660*/  FFMA.FTZ R61, R61, R76, R84 ;  /* 0x0000004c3d3d7223 */ /* 0x000fe20000010054 */
[C---:B------:R-:W-:Y:S01]  /*9670*/  FMUL.FTZ R79, R67.reuse, R77 ;  /* 0x0000004d434f7220 */ /* 0x040fe20000410000 */
[----:B------:R-:W-:Y:S01]  /*9680*/  LOP3.LUT R72, R86, 0xffff0000, RZ, 0xc0, !PT ;  /* 0xffff000056487812 */ /* 0x000fe200078ec0ff */
[-C--:B------:R-:W-:Y:S01]  /*9690*/  FMUL.FTZ R76, R67, R63.reuse ;  /* 0x0000003f434c7220 */ /* 0x080fe20000410000 */
[----:B------:R-:W-:Y:S01]  /*96a0*/  LOP3.LUT R74, R74, 0xffff0000, RZ, 0xc0, !PT ;  /* 0xffff00004a4a7812 */ /* 0x000fe200078ec0ff */
[----:B------:R-:W-:Y:S01]  /*96b0*/  FFMA.FTZ R63, R66, R63, -R79 ;  /* 0x0000003f423f7223 */ /* 0x000fe2000001084f */
[----:B------:R-:W-:Y:S01]  /*96c0*/  PRMT R57, R160, 0x5410, R57 ;  /* 0x00005410a0397816 */ /* 0x000fe20000000039 */
[----:B------:R-:W-:Y:S01]  /*96d0*/  FFMA.FTZ R66, R66, R77, R76 ;  /* 0x0000004d42427223 */ /* 0x000fe2000001004c */
[----:B------:R-:W-:Y:S01]  /*96e0*/  LOP3.LUT R47, R47, 0xffff0000, RZ, 0xc0, !PT ;  /* 0xffff00002f2f7812 */ /* 0x000fe200078ec0ff */
[----:B------:R-:W-:Y:S01]  /*96f0*/  FMUL.FTZ R84, R51, R72 ;  /* 0x0000004833547220 */ /* 0x000fe20000410000 */
[----:B------:R-:W-:-:S02]  /*9700*/  IMAD.U32 R76, R162, 0x10000, RZ ;  /* 0x00010000a24c7824 */ /* 0x000fc400078e00ff */
[-C--:B------:R-:W-:Y:S01]  /*9710*/  FMUL.FTZ R86, R51, R74.reuse ;  /* 0x0000004a33567220 */ /* 0x080fe20000410000 */
[----:B------:R-:W-:Y:S01]  /*9720*/  LOP3.LUT R48, R48, 0xffff0000, RZ, 0xc0, !PT ;  /* 0xffff000030307812 */ /* 0x000fe200078ec0ff */
[----:B------:R-:W-:Y:S01]  /*9730*/  IMAD.U32 R78, R57, 0x10000, RZ ;  /* 0x00010000394e7824 */ /* 0x000fe200078e00ff */
[----:B------:R-:W-:Y:S01]  /*9740*/  LOP3.LUT R51, R162, 0xffff0000, RZ, 0xc0, !PT ;  /* 0xffff0000a2337812 */ /* 0x000fe200078ec0ff */
[----:B------:R-:W-:Y:S01]  /*9750*/  FFMA.FTZ R74, R47, R74, -R84 ;  /* 0x0000004a2f4a7223 */ /* 0x000fe20000010854 */
[C---:B------:R-:W-:Y:S01]  /*9760*/  IMAD.U32 R45, R44.reuse, 0x10000, RZ ;  /* 0x000100002c2d7824 */ /* 0x040fe200078e00ff */
[----:B------:R-:W-:Y:S01]  /*9770*/  LOP3.LUT R57, R57, 0xffff0000, RZ, 0xc0, !PT ;  /* 0xffff000039397812 */ /* 0x000fe200078ec0ff */
[C---:B------:R-:W-:Y:S01]  /*9780*/  FMUL.FTZ R84, R49.reuse, R76 ;  /* 0x0000004c31547220 */ /* 0x040fe20000410000 */
[----:B------:R-:W-:Y:S01]  /*9790*/  LOP3.LUT R44, R44, 0xffff0000, RZ, 0xc0, !PT ;  /* 0xffff00002c2c7812 */ /* 0x000fe200078ec0ff */
[----:B------:R-:W-:Y:S01]  /*97a0*/  FFMA.FTZ R62, R62, R75, R87 ;  /* 0x0000004b3e3e7223 */ /* 0x000fe20000010057 */
[-C--:B------:R-:W-:Y:S01]  /*97b0*/  FMUL.FTZ R67, R49, R78.reuse ;  /* 0x0000004e31437220 */ /* 0x080fe20000410000 */
[----:B------:R-:W-:Y:S01]  /*97c0*/  PRMT R60, R161, 0x5410, R60 ;  /* 0x00005410a13c7816 */ /* 0x000fe2000000003c */
[C---:B------:R-:W-:Y:S01]  /*97d0*/  FMUL.FTZ R75, R48.reuse, R51 ;  /* 0x00000033304b7220 */ /* 0x040fe20000410000 */
[----:B------:R-:W-:Y:S01]  /*97e0*/  PRMT R58, R159, 0x5410, R58 ;  /* 0x000054109f3a7816 */ /* 0x000fe2000000003a */
[C---:B------:R-:W-:Y:S01]  /*97f0*/  FFMA.FTZ R49, R45.reuse, R78, -R84 ;  /* 0x0000004e2d317223 */ /* 0x040fe20000010854 */
[----:B------:R-:W-:Y:S01]  /*9800*/  FFMA.FTZ R45, R45, R76, R67 ;  /* 0x0000004c2d2d7223 */ /* 0x000fe20000010043 */
[-C--:B------:R-:W-:Y:S01]  /*9810*/  FMUL.FTZ R77, R48, R57.reuse ;  /* 0x00000039304d7220 */ /* 0x080fe20000410000 */
[----:B------:R-:W-:Y:S01]  /*9820*/  LOP3.LUT R50, R50, 0xffff0000, RZ, 0xc0, !PT ;  /* 0xffff000032327812 */ /* 0x000fe200078ec0ff */
[----:B------:R-:W-:Y:S01]  /*9830*/  FFMA.FTZ R48, R44, R57, -R75 ;  /* 0x000000392c307223 */ /* 0x000fe2000001084b */
[C---:B------:R-:W-:Y:S01]  /*9840*/  LOP3.LUT R67, R60.reuse, 0xffff0000, RZ, 0xc0, !PT ;  /* 0xffff00003c437812 */ /* 0x040fe200078ec0ff */
[----:B------:R-:W-:Y:S01]  /*9850*/  FFMA.FTZ R47, R47, R72, R86 ;  /* 0x000000482f2f7223 */ /* 0x000fe20000010056 */
[----:B------:R-:W-:Y:S01]  /*9860*/  IMAD.U32 R76, R60, 0x10000, RZ ;  /* 0x000100003c4c7824 */ /* 0x000fe200078e00ff */
[C---:B------:R-:W-:Y:S01]  /*9870*/  LOP3.LUT R57, R58.reuse, 0xffff0000, RZ, 0xc0, !PT ;  /* 0xffff00003a397812 */ /* 0x040fe200078ec0ff */
[----:B------:R-:W-:Y:S01]  /*9880*/  IMAD.U32 R72, R58, 0x10000, RZ ;  /* 0x000100003a487824 */ /* 0x000fe200078e00ff */
[----:B------:R-:W-:Y:S01]  /*9890*/  LOP3.LUT R46, R46, 0xffff0000, RZ, 0xc0, !PT ;  /* 0xffff00002e2e7812 */ /* 0x000fe200078ec0ff */
[----:B------:R-:W-:Y:S01]  /*98a0*/  FFMA.FTZ R44, R44, R51, R77 ;  /* 0x000000332c2c7223 */ /* 0x000fe2000001004d */
[C---:B------:R-:W-:Y:S01]  /*98b0*/  FMUL.FTZ R58, R73.reuse, R76 ;  /* 0x0000004c493a7220 */ /* 0x040fe20000410000 */
[C---:B------:R-:W-:Y:S01]  /*98c0*/  FMUL.FTZ R51, R50.reuse, R67 ;  /* 0x0000004332337220 */ /* 0x040fe20000410000 */
[-C--:B------:R-:W-:Y:S01]  /*98d0*/  FMUL.FTZ R73, R73, R72.reuse ;  /* 0x0000004849497220 */ /* 0x080fe20000410000 */
[-C--:B------:R-:W-:Y:S01]  /*98e0*/  FMUL.FTZ R50, R50, R57.reuse ;  /* 0x0000003932327220 */ /* 0x080fe20000410000 */
[C---:B------:R-:W-:Y:S01]  /*98f0*/  FFMA.FTZ R58, R65.reuse, R72, -R58 ;  /* 0x00000048413a7223 */ /* 0x040fe2000001083a */
[----:B------:R-:W-:Y:S01]  /*9900*/  FFMA.FTZ R51, R46, R57, -R51 ;  /* 0x000000392e337223 */ /* 0x000fe20000010833 */
[----:B------:R-:W-:Y:S01]  /*9910*/  F2FP.BF16.F32.PACK_AB R48, R48, R49 ;  /* 0x000000313030723e */ /* 0x000fe200000010ff */
        /* <DEDUP_REMOVED lines=13> */
[----:B------:R-:W-:Y:S02]  /*99f0*/  IMAD.MOV.U32 R49, RZ, RZ, R61 ;  /* 0x000000ffff317224 */ /* 0x000fe400078e003d */
[----:B------:R-:W-:-:S07]  /*9a00*/  IMAD.MOV.U32 R51, RZ, RZ, R66 ;  /* 0x000000ffff337224 */ /* 0x000fce00078e0042 */
.L_x_2599:
[----:B------:R-:W-:Y:S05]  /*9a10*/  BSYNC B2 ;  /* 0x0000000000027941 */ /* 0x000fea0003800000 */
.L_x_2598:
[----:B0-----:R4:W-:Y:S04]  /*9a20*/  STG.E.128 desc[UR60][R52.64], R44 ;  /* 0x0000002c34007986 */ /* 0x0019e8000c101d3c */
[----:B--2---:R4:W-:Y:S02]  /*9a30*/  @!P3 STG.E.128 desc[UR60][R54.64], R48 ;  /* 0x000000303600b986 */ /* 0x0049e4000c101d3c */
.L_x_2597:
[----:B------:R-:W-:Y:S05]  /*9a40*/  BSYNC B1 ;  /* 0x0000000000017941 */ /* 0x000fea0003800000 */
.L_x_2596:
[----:B------:R-:W-:-:S13]  /*9a50*/  ISETP.NE.AND P3, PT, R35, RZ, PT ;  /* 0x000000ff2300720c */ /* 0x000fda0003f65270 */
[----:B------:R-:W-:Y:S05]  /*9a60*/  @!P3 BRA `(.L_x_2550) ;  /* 0x0000000800e8b947 */ /* 0x000fea0003800000 */
[----:B0---4-:R-:W2:Y:S01]  /*9a70*/  LDL R44, [R1+0x20] ;  /* 0x00002000012c7983 */ /* 0x011ea20000100800 */
[----:B------:R-:W-:Y:S01]  /*9a80*/  SHF.R.U32.HI R47, RZ, 0x3, R217 ;  /* 0x00000003ff2f7819 */ /* 0x000fe200000116d9 */
[----:B------:R-:W-:Y:S01]  /*9a90*/  BSSY B1, `(.L_x_2600) ;  /* 0x0000075000017945 */ /* 0x000fe20003800000 */
[----:B------:R-:W-:-:S04]  /*9aa0*/  IADD3 R46, P3, P4, R118, R126, R29 ;  /* 0x0000007e762e7210 */ /* 0x000fc80007c7e01d */
[----:B---3--:R-:W-:Y:S02]  /*9ab0*/  IADD3.X R49, R5, R56, R33, P3, P4 ;  /* 0x0000003805317210 */ /* 0x008fe40001fe8421 */
[----:B------:R-:W-:-:S04]  /*9ac0*/  LEA R52, P3, R46, R122, 0x1 ;  /* 0x0000007a2e347211 */ /* 0x000fc800078608ff */
[----:B------:R-:W-:Y:S02]  /*9ad0*/  LEA.HI.X R53, R46, R123, R49, 0x1, P3 ;  /* 0x0000007b2e357211 */ /* 0x000fe400018f0c31 */
[----:B------:R-:W-:Y:S02]  /*9ae0*/  ISETP.GE.AND P3, PT, R207, R101, PT ;  /* 0x00000065cf00720c */ /* 0x000fe40003f66270 */
[----:B--2---:R-:W-:-:S04]  /*9af0*/  LOP3.LUT P5, RZ, R44, 0x1, RZ, 0xc0, !PT ;  /* 0x000000012cff7812 */ /* 0x004fc800078ac0ff */
[----:B------:R-:W-:-:S04]  /*9b00*/  SEL R147, R124, R147, !P5 ;  /* 0x000000937c937207 */ /* 0x000fc80006800000 */
[----:B------:R-:W-:-:S04]  /*9b10*/  SHF.R.S32.HI R44, RZ, 0x1f, R147 ;  /* 0x0000001fff2c7819 */ /* 0x000fc80000011493 */
        /* <DEDUP_REMOVED lines=19> */
[----:B------:R-:W-:Y:S01]  /*9c50*/  SHF.R.U32.HI R68, RZ, 0x10, R81 ;  /* 0x00000010ff447819 */ /* 0x000fe20000011651 */
[----:B------:R-:W-:Y:S01]  /*9c60*/  IMAD.U32 R61, R49, 0x10000, RZ ;  /* 0x00010000313d7824 */ /* 0x000fe200078e00ff */
[----:B------:R-:W-:Y:S01]  /*9c70*/  SHF.R.U32.HI R66, RZ, 0x10, R69 ;  /* 0x00000010ff427819 */ /* 0x000fe20000011645 */
[----:B0-----:R-:W-:Y:S01]  /*9c80*/  IMAD.U32 R64, R45, 0x10000, RZ ;  /* 0x000100002d407824 */ /* 0x001fe200078e00ff */
[----:B------:R-:W-:Y:S01]  /*9c90*/  SHF.R.U64 R69, R70, 0x10, R71 ;  /* 0x0000001046457819 */ /* 0x000fe20000001247 */
[----:B------:R-:W-:Y:S01]  /*9ca0*/  IMAD.U32 R62, R47, 0x10000, RZ ;  /* 0x000100002f3e7824 */ /* 0x000fe200078e00ff */
[----:B------:R-:W-:Y:S02]  /*9cb0*/  PRMT R68, R157, 0x5432, R68 ;  /* 0x000054329d447816 */ /* 0x000fe40000000044 */
[----:B------:R-:W-:-:S02]  /*9cc0*/  PRMT R63, R155, 0x5410, R72 ;  /* 0x000054109b3f7816 */ /* 0x000fc40000000048 */
[----:B------:R-:W-:Y:S02]  /*9cd0*/  SHF.R.U32.HI R73, RZ, 0x10, R71 ;  /* 0x00000010ff497819 */ /* 0x000fe40000011647 */
[----:B------:R-:W-:Y:S02]  /*9ce0*/  SHF.R.U64 R58, R80, 0x10, R81 ;  /* 0x00000010503a7819 */ /* 0x000fe40000001251 */
[----:B------:R-:W-:Y:S02]  /*9cf0*/  LOP3.LUT R59, R51, 0xffff0000, RZ, 0xc0, !PT ;  /* 0xffff0000333b7812 */ /* 0x000fe400078ec0ff */
[----:B------:R-:W-:Y:S02]  /*9d00*/  PRMT R155, R155, 0x5432, R66 ;  /* 0x000054329b9b7816 */ /* 0x000fe40000000042 */
[----:B------:R-:W-:Y:S02]  /*9d10*/  SHF.R.U64 R71, R82, 0x10, R83 ;  /* 0x0000001052477819 */ /* 0x000fe40000001253 */
[----:B------:R-:W-:Y:S01]  /*9d20*/  PRMT R51, R154, 0x5410, R69 ;  /* 0x000054109a337816 */ /* 0x000fe20000000045 */
[----:B------:R-:W-:Y:S01]  /*9d30*/  IMAD.U32 R69, R68, 0x10000, RZ ;  /* 0x0001000044457824 */ /* 0x000fe200078e00ff */
[----:B------:R-:W-:Y:S01]  /*9d40*/  SHF.R.U32.HI R83, RZ, 0x10, R83 ;  /* 0x00000010ff537819 */ /* 0x000fe20000011653 */
[----:B------:R-:W-:Y:S01]  /*9d50*/  IMAD.U32 R66, R155, 0x10000, RZ ;  /* 0x000100009b427824 */ /* 0x000fe200078e00ff */
[----:B------:R-:W-:-:S02]  /*9d60*/  PRMT R157, R157, 0x5410, R58 ;  /* 0x000054109d9d7816 */ /* 0x000fc4000000003a */
[----:B------:R-:W-:Y:S01]  /*9d70*/  PRMT R58, R156, 0x5410, R71 ;  /* 0x000054109c3a7816 */ /* 0x000fe20000000047 */
[CC--:B------:R-:W-:Y:S01]  /*9d80*/  FMUL.FTZ R71, R61.reuse, R69.reuse ;  /* 0x000000453d477220 */ /* 0x0c0fe20000410000 */
[----:B------:R-:W-:Y:S01]  /*9d90*/  PRMT R154, R154, 0x5432, R73 ;  /* 0x000054329a9a7816 */ /* 0x000fe20000000049 */
[-C--:B------:R-:W-:Y:S01]  /*9da0*/  FMUL.FTZ R73, R61, R66.reuse ;  /* 0x000000423d497220 */ /* 0x080fe20000410000 */
[----:B------:R-:W-:Y:S01]  /*9db0*/  PRMT R156, R156, 0x5432, R83 ;  /* 0x000054329c9c7816 */ /* 0x000fe20000000053 */
[C---:B------:R-:W-:Y:S01]  /*9dc0*/  FFMA.FTZ R61, R64.reuse, R66, -R71 ;  /* 0x00000042403d7223 */ /* 0x040fe20000010847 */
[----:B------:R-:W-:Y:S01]  /*9dd0*/  LOP3.LUT R65, R49, 0xffff0000, RZ, 0xc0, !PT ;  /* 0xffff000031417812 */ /* 0x000fe200078ec0ff */
[----:B------:R-:W-:Y:S01]  /*9de0*/  FFMA.FTZ R64, R64, R69, R73 ;  /* 0x0000004540407223 */ /* 0x000fe20000010049 */
[----:B------:R-:W-:Y:S01]  /*9df0*/  LOP3.LUT R70, R68, 0xffff0000, RZ, 0xc0, !PT ;  /* 0xffff000044467812 */ /* 0x000fe200078ec0ff */
[----:B------:R-:W-:Y:S01]  /*9e00*/  IMAD.U32 R71, R156, 0x10000, RZ ;  /* 0x000100009c477824 */ /* 0x000fe200078e00ff */
[----:B------:R-:W-:Y:S01]  /*9e10*/  LOP3.LUT R66, R155, 0xffff0000, RZ, 0xc0, !PT ;  /* 0xffff00009b427812 */ /* 0x000fe200078ec0ff */
[----:B------:R-:W-:Y:S01]  /*9e20*/  IMAD.U32 R68, R154, 0x10000, RZ ;  /* 0x000100009a447824 */ /* 0x000fe200078e00ff */
[----:B------:R-:W-:Y:S01]  /*9e30*/  LOP3.LUT R60, R45, 0xffff0000, RZ, 0xc0, !PT ;  /* 0xffff00002d3c7812 */ /* 0x000fe200078ec0ff */
[----:B------:R-:W-:Y:S01]  /*9e40*/  FMUL.FTZ R75, R65, R70 ;  /* 0x00000046414b7220 */ /* 0x000fe20000410000 */
[-C--:B------:R-:W-:Y:S01]  /*9e50*/  FMUL.FTZ R69, R67, R71.reuse ;  /* 0x0000004743457220 */ /* 0x080fe20000410000 */
[----:B------:R-:W-:Y:S01]  /*9e60*/  FMUL.FTZ R65, R65, R66 ;  /* 0x0000004241417220 */ /* 0x000fe20000410000 */
[----:B------:R-:W-:Y:S01]  /*9e70*/  LOP3.LUT R156, R156, 0xffff0000, RZ, 0xc0, !PT ;  /* 0xffff00009c9c7812 */ /* 0x000fe200078ec0ff */
[----:B------:R-:W-:Y:S01]  /*9e80*/  FMUL.FTZ R72, R67, R68 ;  /* 0x0000004443487220 */ /* 0x000fe20000410000 */
[----:B------:R-:W-:Y:S01]  /*9e90*/  LOP3.LUT R154, R154, 0xffff0000, RZ, 0xc0, !PT ;  /* 0xffff00009a9a7812 */ /* 0x000fe200078ec0ff */
[C---:B------:R-:W-:Y:S01]  /*9ea0*/  FFMA.FTZ R66, R60.reuse, R66, -R75 ;  /* 0x000000423c427223 */ /* 0x040fe2000001084b */
[----:B------:R-:W-:Y:S01]  /*9eb0*/  FFMA.FTZ R65, R60, R70, R65 ;  /* 0x000000463c417223 */ /* 0x000fe20000010041 */
[C---:B------:R-:W-:Y:S01]  /*9ec0*/  FFMA.FTZ R60, R62.reuse, R68, -R69 ;  /* 0x000000443e3c7223 */ /* 0x040fe20000010845 */
[----:B------:R-:W-:Y:S01]  /*9ed0*/  LOP3.LUT R57, R47, 0xffff0000, RZ, 0xc0, !PT ;  /* 0xffff00002f397812 */ /* 0x000fe200078ec0ff */
[----:B------:R-:W-:Y:S01]  /*9ee0*/  FFMA.FTZ R62, R62, R71, R72 ;  /* 0x000000473e3e7223 */ /* 0x000fe20000010048 */
[----:B------:R-:W-:Y:S01]  /*9ef0*/  FMUL.FTZ R72, R59, R156 ;  /* 0x0000009c3b487220 */ /* 0x000fe20000410000 */
[----:B------:R-:W-:Y:S01]  /*9f00*/  IMAD.U32 R70, R157, 0x10000, RZ ;  /* 0x000100009d467824 */ /* 0x000fe200078e00ff */
[C---:B------:R-:W-:Y:S01]  /*9f10*/  LOP3.LUT R54, R48.reuse, 0xffff0000, RZ, 0xc0, !PT ;  /* 0xffff000030367812 */ /* 0x040fe200078ec0ff */
[----:B------:R-:W-:-:S02]  /*9f20*/  IMAD.U32 R49, R48, 0x10000, RZ ;  /* 0x0001000030317824 */ /* 0x000fc400078e00ff */
[-C--:B------:R-:W-:Y:S01]  /*9f30*/  FMUL.FTZ R74, R59, R154.reuse ;  /* 0x0000009a3b4a7220 */ /* 0x080fe20000410000 */
[----:B------:R-:W-:Y:S01]  /*9f40*/  LOP3.LUT R157, R157, 0xffff0000, RZ, 0xc0, !PT ;  /* 0xffff00009d9d7812 */ /* 0x000fe200078ec0ff */
[----:B------:R-:W-:Y:S02]  /*9f50*/  IMAD.U32 R68, R63, 0x10000, RZ ;  /* 0x000100003f447824 */ /* 0x000fe400078e00ff */
[----:B------:R-:W-:Y:S01]  /*9f60*/  FFMA.FTZ R69, R57, R154, -R72 ;  /* 0x0000009a39457223 */ /* 0x000fe20000010848 */
[C---:B------:R-:W-:Y:S01]  /*9f70*/  IMAD.U32 R45, R44.reuse, 0x10000, RZ ;  /* 0x000100002c2d7824 */ /* 0x040fe200078e00ff */
[----:B------:R-:W-:Y:S01]  /*9f80*/  LOP3.LUT R63, R63, 0xffff0000, RZ, 0xc0, !PT ;  /* 0xffff00003f3f7812 */ /* 0x000fe200078ec0ff */
[----:B------:R-:W-:Y:S01]  /*9f90*/  FMUL.FTZ R72, R49, R70 ;  /* 0x0000004631487220 */ /* 0x000fe20000410000 */
[----:B------:R-:W-:Y:S01]  /*9fa0*/  LOP3.LUT R44, R44, 0xffff0000, RZ, 0xc0, !PT ;  /* 0xffff00002c2c7812 */ /* 0x000fe200078ec0ff */
[----:B------:R-:W-:Y:S01]  /*9fb0*/  FFMA.FTZ R71, R57, R156, R74 ;  /* 0x0000009c39477223 */ /* 0x000fe2000001004a */
[----:B------:R-:W-:Y:S01]  /*9fc0*/  FMUL.FTZ R49, R49, R68 ;  /* 0x0000004431317220 */ /* 0x000fe20000410000 */
[----:B------:R-:W-:Y:S01]  /*9fd0*/  FMUL.FTZ R57, R54, R157 ;  /* 0x0000009d36397220 */ /* 0x000fe20000410000 */
[C---:B------:R-:W-:Y:S01]  /*9fe0*/  IMAD.U32 R47, R46.reuse, 0x10000, RZ ;  /* 0x000100002e2f7824 */ /* 0x040fe200078e00ff */
[----:B------:R-:W-:Y:S01]  /*9ff0*/  LOP3.LUT R48, R46, 0xffff0000, RZ, 0xc0, !PT ;  /* 0xffff00002e307812 */ /* 0x000fe200078ec0ff */
[----:B------:R-:W-:Y:S01]  /*a000*/  FMUL.FTZ R59, R54, R63 ;  /* 0x0000003f363b7220 */ /* 0x000fe20000410000 */
[----:B------:R-:W-:-:S02]  /*a010*/  IMAD.U32 R46, R50, 0x10000, RZ ;  /* 0x00010000322e7824 */ /* 0x000fc400078e00ff */
[C---:B------:R-:W-:Y:S01]  /*a020*/  FFMA.FTZ R72, R45.reuse, R68, -R72 ;  /* 0x000000442d487223 */ /* 0x040fe20000010848 */
[----:B------:R-:W-:Y:S01]  /*a030*/  FFMA.FTZ R70, R45, R70, R49 ;  /* 0x000000462d467223 */ /* 0x000fe20000010031 */
[----:B------:R-:W-:Y:S01]  /*a040*/  FFMA.FTZ R63, R44, R63, -R57 ;  /* 0x0000003f2c3f7223 */ /* 0x000fe20000010839 */
[----:B------:R-:W-:Y:S01]  /*a050*/  LOP3.LUT R50, R50, 0xffff0000, RZ, 0xc0, !PT ;  /* 0xffff000032327812 */ /* 0x000fe200078ec0ff */
[C---:B------:R-:W-:Y:S01]  /*a060*/  IMAD.U32 R45, R51.reuse, 0x10000, RZ ;  /* 0x00010000332d7824 */ /* 0x040fe200078e00ff */
[C---:B------:R-:W-:Y:S01]  /*a070*/  LOP3.LUT R57, R58.reuse, 0xffff0000, RZ, 0xc0, !PT ;  /* 0xffff00003a397812 */ /* 0x040fe200078ec0ff */
[----:B------:R-:W-:Y:S01]  /*a080*/  IMAD.U32 R49, R58, 0x10000, RZ ;  /* 0x000100003a317824 */ /* 0x000fe200078e00ff */
[----:B------:R-:W-:Y:S01]  /*a090*/  LOP3.LUT R51, R51, 0xffff0000, RZ, 0xc0, !PT ;  /* 0xffff000033337812 */ /* 0x000fe200078ec0ff */
[----:B------:R-:W-:Y:S01]  /*a0a0*/  FFMA.FTZ R59, R44, R157, R59 ;  /* 0x0000009d2c3b7223 */ /* 0x000fe2000001003b */
[----:B------:R-:W-:Y:S01]  /*a0b0*/  F2FP.BF16.F32.PACK_AB R72, R63, R72 ;  /* 0x000000483f48723e */ /* 0x000fe200000010ff */
[----:B------:R-:W-:Y:S01]  /*a0c0*/  FMUL.FTZ R44, R46, R49 ;  /* 0x000000312e2c7220 */ /* 0x000fe20000410000 */
[----:B------:R-:W-:Y:S01]  /*a0d0*/  FMUL.FTZ R67, R50, R57 ;  /* 0x0000003932437220 */ /* 0x000fe20000410000 */
[----:B------:R-:W-:Y:S01]  /*a0e0*/  FMUL.FTZ R46, R46, R45 ;  /* 0x0000002d2e2e7220 */ /* 0x000fe20000410000 */
[----:B------:R-:W-:Y:S01]  /*a0f0*/  FMUL.FTZ R50, R50, R51 ;  /* 0x0000003332327220 */ /* 0x000fe20000410000 */
[C---:B------:R-:W-:Y:S01]  /*a100*/  FFMA.FTZ R44, R47.reuse, R45, -R44 ;  /* 0x0000002d2f2c7223 */ /* 0x040fe2000001082c */
[C---:B------:R-:W-:Y:S01]  /*a110*/  FFMA.FTZ R67, R48.reuse, R51, -R67 ;  /* 0x0000003330437223 */ /* 0x040fe20000010843 */
[----:B------:R-:W-:Y:S01]  /*a120*/  FFMA.FTZ R46, R47, R49, R46 ;  /* 0x000000312f2e7223 */ /* 0x000fe2000001002e */
[----:B------:R-:W-:Y:S01]  /*a130*/  FFMA.FTZ R57, R48, R57, R50 ;  /* 0x0000003930397223 */ /* 0x000fe20000010032 */
[----:B------:R-:W-:-:S02]  /*a140*/  F2FP.BF16.F32.PACK_AB R45, R66, R61 ;  /* 0x0000003d422d723e */ /* 0x000fc400000010ff */
[----:B------:R-:W-:Y:S01]  /*a150*/  F2FP.BF16.F32.PACK_AB R50, R67, R44 ;  /* 0x0000002c4332723e */ /* 0x000fe200000010ff */
[----:B------:R-:W-:Y:S01]  /*a160*/  IMAD.MOV.U32 R44, RZ, RZ, R72 ;  /* 0x000000ffff2c7224 */ /* 0x000fe200078e0048 */
[----:B------:R-:W-:Y:S02]  /*a170*/  F2FP.BF16.F32.PACK_AB R54, R57, R46 ;  /* 0x0000002e3936723e */ /* 0x000fe400000010ff */
[----:B------:R-:W-:Y:S01]  /*a180*/  F2FP.BF16.F32.PACK_AB R47, R69, R60 ;  /* 0x0000003c452f723e */ /* 0x000fe200000010ff */
[----:B------:R-:W-:Y:S01]  /*a190*/  IMAD.MOV.U32 R46, RZ, RZ, R50 ;  /* 0x000000ffff2e7224 */ /* 0x000fe200078e0032 */
[----:B------:R-:W-:Y:S01]  /*a1a0*/  F2FP.BF16.F32.PACK_AB R49, R65, R64 ;  /* 0x000000404131723e */ /* 0x000fe200000010ff */
[----:B------:R-:W-:Y:S01]  /*a1b0*/  IMAD.MOV.U32 R50, RZ, RZ, R54 ;  /* 0x000000ffff327224 */ /* 0x000fe200078e0036 */
[----:B------:R-:W-:Y:S02]  /*a1c0*/  F2FP.BF16.F32.PACK_AB R51, R71, R62 ;  /* 0x0000003e4733723e */ /* 0x000fe400000010ff */
[----:B------:R-:W-:-:S07]  /*a1d0*/  F2FP.BF16.F32.PACK_AB R48, R59, R70 ;  /* 0x000000463b30723e */ /* 0x000fce00000010ff */
.L_x_2601:
[----:B------:R-:W-:Y:S05]  /*a1e0*/  BSYNC B1 ;  /* 0x0000000000017941 */ /* 0x000fea0003800000 */
.L_x_2600:
        /* <DEDUP_REMOVED lines=10> */
.L_x_2517:
[----:B------:R-:W2:Y:S02]  /*a290*/  LDL R44, [R1+0x44] ;  /* 0x00004400012c7983 */ /* 0x000ea40000100800 */
[----:B--2---:R-:W-:-:S13]  /*a2a0*/  R2UR UR4, R44 ;  /* 0x000000002c0472ca */ /* 0x004fda00000e0000 */
[----:B------:R-:W-:-:S06]  /*a2b0*/  UISETP.NE.AND UP0, UPT, UR4, 0x3, UPT ;  /* 0x000000030400788c */ /* 0x000fcc000bf05270 */
[----:B------:R-:W-:-:S13]  /*a2c0*/  PLOP3.LUT P2, PT, PT, PT, UP0, 0x80, 0x0 ;  /* 0x000000000000781c */ /* 0x000fda0003f4f008 */
[----:B------:R-:W-:Y:S05]  /*a2d0*/  @!P2 BRA `(.L_x_2602) ;  /* 0x000000000004a947 */ /* 0x000fea0003800000 */
[----:B------:R-:W-:Y:S01]  /*a2e0*/  BPT.TRAP 0x1 ;  /* 0x000000040000795c */ /* 0x000fe20000300000 */
.L_x_2602:
[----:B------:R-:W-:Y:S01]  /*a2f0*/  IMAD R43, R17, 0x8, R16 ;  /* 0x00000008112b7824 */ /* 0x000fe200078e0210 */
[----:B------:R-:W-:Y:S01]  /*a300*/  SHF.L.U32 R100, R209, 0x1f, RZ ;  /* 0x0000001fd1647819 */ /* 0x000fe200000006ff */
[----:B------:R-:W-:Y:S01]  /*a310*/  IMAD R42, R24, -0x70, R2 ;  /* 0xffffff90182a7824 */ /* 0x000fe200078e0202 */
[----:B------:R-:W-:Y:S02]  /*a320*/  BSSY B1, `(.L_x_2603) ;  /* 0x0000004000017945 */ /* 0x000fe40003800000 */
[----:B------:R-:W1:Y:S02]  /*a330*/  SYNCS.PHASECHK.TRANS64.TRYWAIT P3, [R43+URZ+0x36890], R100 ;  /* 0x036890642b0075a7 */ /* 0x000e64000806017f */
[----:B------:R-:W-:Y:S01]  /*a340*/  VIMNMX R42, R42, 0x70, PT ;  /* 0x000000702a2a7848 */ /* 0x000fe20003fe0100 */
[----:B-1----:R-:W-:Y:S06]  /*a350*/  @!P3 BRA `(.L_x_2604) ;  /* 0x000002740098b947 */ /* 0x002fec0003800000 */
.L_x_2909:
[----:B------:R-:W-:Y:S05]  /*a360*/  BSYNC B1 ;  /* 0x0000000000017941 */ /* 0x000fea0003800000 */
.L_x_2603:
        /* <DEDUP_REMOVED lines=21> */
.L_x_2606:
[----:B------:R-:W-:Y:S05]  /*a4c0*/  BSYNC B1 ;  /* 0x0000000000017941 */ /* 0x000fea0003800000 */
.L_x_2605:
        /* <DEDUP_REMOVED lines=20> */
.L_x_2550:
[----:B------:R-:W-:Y:S05]  /*a610*/  BSYNC B0 ;  /* 0x0000000000007941 */ /* 0x000fea0003800000 */
.L_x_2516:
        /* <DEDUP_REMOVED lines=17> */
.L_x_2608:
[----:B------:R-:W-:Y:S05]  /*a730*/  BSYNC B0 ;  /* 0x0000000000007941 */ /* 0x000fea0003800000 */
.L_x_2607:
[----:B------:R-:W1:Y:S01]  /*a740*/  SYNCS.PHASECHK.TRANS64.TRYWAIT P2, [R43+URZ+0x368b0], R100 ;  /* 0x0368b0642b0075a7 */ /* 0x000e62000804017f */
[----:B------:R-:W-:Y:S01]  /*a750*/  ULDC.64 UR4, c[0x0][0x318] ;  /* 0x0000c60000047ab9 */ /* 0x000fe20000000a00 */
[----:B------:R-:W-:Y:S01]  /*a760*/  ULDC.64 UR6, c[0x0][0x328] ;  /* 0x0000ca0000067ab9 */ /* 0x000fe20000000a00 */
[----:B0-----:R-:W-:Y:S01]  /*a770*/  IMAD.U32 R44, RZ, RZ, UR4 ;  /* 0x00000004ff2c7e24 */ /* 0x001fe2000f8e00ff */
[----:B------:R-:W-:Y:S01]  /*a780*/  BSSY B0, `(.L_x_2609) ;  /* 0x0000009000007945 */ /* 0x000fe20003800000 */
[----:B------:R-:W-:Y:S02]  /*a790*/  IMAD.U32 R46, RZ, RZ, UR6 ;  /* 0x00000006ff2e7e24 */ /* 0x000fe4000f8e00ff */
[----:B------:R-:W-:Y:S01]  /*a7a0*/  IMAD.U32 R45, RZ, RZ, UR7 ;  /* 0x00000007ff2d7e24 */ /* 0x000fe2000f8e00ff */
[----:B------:R0:W-:Y:S04]  /*a7b0*/  STL [R1+0x38], R44 ;  /* 0x0000382c01007387 */ /* 0x0001e80000100800 */
[----:B------:R2:W-:Y:S01]  /*a7c0*/  STL [R1+0x40], R46 ;  /* 0x0000402e01007387 */ /* 0x0005e20000100800 */
[----:B0-----:R-:W-:-:S05]  /*a7d0*/  IMAD.U32 R44, RZ, RZ, UR5 ;  /* 0x00000005ff2c7e24 */ /* 0x001fca000f8e00ff */
[----:B------:R2:W-:Y:S04]  /*a7e0*/  STL [R1+0x24], R44 ;  /* 0x0000242c01007387 */ /* 0x0005e80000100800 */
[----:B------:R2:W-:Y:S02]  /*a7f0*/  STL [R1+0x3c], R45 ;  /* 0x00003c2d01007387 */ /* 0x0005e40000100800 */
[----:B-12---:R-:W-:Y:S05]  /*a800*/  @!P2 BRA `(.L_x_2610) ;  /* 0x000002700080a947 */ /* 0x006fea0003800000 */
.L_x_2910:
[----:B------:R-:W-:Y:S05]  /*a810*/  BSYNC B0 ;  /* 0x0000000000007941 */ /* 0x000fea0003800000 */
.L_x_2609:
[----:B------:R1:W5:Y:S04]  /*a820*/  LDL R55, [R1+0x40] ;  /* 0x0000400001377983 */ /* 0x0003680000100800 */
[----:B------:R1:W5:Y:S04]  /*a830*/  LDL R54, [R1+0x3c] ;  /* 0x00003c0001367983 */ /* 0x0003680000100800 */
[----:B------:R1:W5:Y:S04]  /*a840*/  LDL R53, [R1+0x38] ;  /* 0x0000380001357983 */ /* 0x0003680000100800 */
[----:B------:R1:W5:Y:S01]  /*a850*/  LDL R52, [R1+0x24] ;  /* 0x0000240001347983 */ /* 0x0003620000100800 */
[----:B------:R-:W-:Y:S01]  /*a860*/  ISETP.GE.AND P2, PT, R204, R42, PT ;  /* 0x0000002acc00720c */ /* 0x000fe20003f46270 */
[----:B------:R-:W-:Y:S01]  /*a870*/  BSSY B0, `(.L_x_2611) ;  /* 0x0000022000007945 */ /* 0x000fe20003800000 */
[----:B------:R-:W-:-:S11]  /*a880*/  IMAD.WIDE R48, R24, 0x70, R120 ;  /* 0x0000007018307825 */ /* 0x000fd600078e0278 */
[----:B-1----:R-:W-:Y:S05]  /*a890*/  @P2 BRA `(.L_x_2612) ;  /* 0x00000000007c2947 */ /* 0x002fea0003800000 */
[----:B-----5:R-:W-:Y:S01]  /*a8a0*/  R2UR UR7, R55 ;  /* 0x00000000370772ca */ /* 0x020fe200000e0000 */
[----:B------:R-:W-:Y:S01]  /*a8b0*/  IMAD.MOV.U32 R44, RZ, RZ, R116 ;  /* 0x000000ffff2c7224 */ /* 0x000fe200078e0074 */
        /* <DEDUP_REMOVED lines=12> */
[----:B------:R-:W1:Y:S04]  /*a980*/  @!P2 LDS.128 R44, [R40] ;  /* 0x00000000282ca984 */ /* 0x000e680000000c00 */
[----:B-1----:R-:W-:Y:S01]  /*a990*/  @!P2 STG.E.128 desc[UR60][R50.64], R44 ;  /* 0x0000002c3200a986 */ /* 0x002fe2000c101d3c */
[----:B------:R-:W-:-:S13]  /*a9a0*/  ISETP.GE.AND P2, PT, R206, UR4, PT ;  /* 0x00000004ce007c0c */ /* 0x000fda000bf46270 */
[----:B------:R-:W1:Y:S04]  /*a9b0*/  @!P2 LDS.128 R44, [R41] ;  /* 0x00000000292ca984 */ /* 0x000e680000000c00 */
[----:B-1----:R-:W-:Y:S01]  /*a9c0*/  @!P2 STG.E.128 desc[UR60][R50.64+0x40], R44 ;  /* 0x0000402c3200a986 */ /* 0x002fe2000c101d3c */
[----:B------:R-:W-:-:S13]  /*a9d0*/  ISETP.GE.AND P2, PT, R207, UR4, PT ;  /* 0x00000004cf007c0c */ /* 0x000fda000bf46270 */
[----:B------:R-:W1:Y:S04]  /*a9e0*/  @!P2 LDS.128 R44, [R40+0x3800] ;  /* 0x00380000282ca984 */ /* 0x000e680000000c00 */
        /* <DEDUP_REMOVED lines=9> */
[----:B-1----:R1:W-:Y:S02]  /*aa80*/  @!P2 STG.E.128 desc[UR60][R50.64+0x140], R44 ;  /* 0x0001402c3200a986 */ /* 0x0023e4000c101d3c */
.L_x_2612:
[----:B------:R-:W-:Y:S05]  /*aa90*/  BSYNC B0 ;  /* 0x0000000000007941 */ /* 0x000fea0003800000 */
.L_x_2611:
[----:B------:R-:W-:Y:S01]  /*aaa0*/  ISETP.GE.AND P2, PT, R236, R42, PT ;  /* 0x0000002aec00720c */ /* 0x000fe20003f46270 */
[----:B------:R-:W-:-:S12]  /*aab0*/  BSSY B0, `(.L_x_2613) ;  /* 0x0000023000007945 */ /* 0x000fd80003800000 */
[----:B------:R-:W-:Y:S05]  /*aac0*/  @P2 BRA `(.L_x_2614) ;  /* 0x0000000000842947 */ /* 0x000fea0003800000 */
[----:B-----5:R-:W-:Y:S01]  /*aad0*/  R2UR UR7, R55 ;  /* 0x00000000370772ca */ /* 0x020fe200000e0000 */
[----:B-1----:R-:W-:Y:S01]  /*aae0*/  IMAD.MOV.U32 R44, RZ, RZ, R116 ;  /* 0x000000ffff2c7224 */ /* 0x002fe200078e0074 */
        /* <DEDUP_REMOVED lines=31> */
.L_x_2614:
[----:B------:R-:W-:Y:S05]  /*ace0*/  BSYNC B0 ;  /* 0x0000000000007941 */ /* 0x000fea0003800000 */
.L_x_2613:
[----:B------:R-:W3:Y:S01]  /*acf0*/  LDL R40, [R1+0x20] ;  /* 0x0000200001287983 */ /* 0x000ee20000100800 */
[----:B0-----:R-:W-:Y:S01]  /*ad00*/  @!P3 VIADD R43, R43, 0x368c0 ;  /* 0x000368c02b2bb836 */ /* 0x001fe20000000000 */
[----:B------:R-:W-:Y:S01]  /*ad10*/  PLOP3.LUT P2, PT, PT, PT, PT, 0x8, 0x0 ;  /* 0x000000000000781c */ /* 0x000fe20003f4e170 */
[----:B------:R-:W-:Y:S01]  /*ad20*/  VIADD R17, R17, 0x1 ;  /* 0x0000000111117836 */ /* 0x000fe20000000000 */
[----:B------:R-:W-:Y:S01]  /*ad30*/  @!PT LDS RZ, [RZ] ;  /* 0x00000000fffff984 */ /* 0x000fe20000000800 */
[----:B------:R-:W-:Y:S01]  /*ad40*/  @!PT LDS RZ, [RZ] ;  /* 0x00000000fffff984 */ /* 0x000fe20000000800 */
[----:B------:R-:W-:Y:S01]  /*ad50*/  @!PT LDS RZ, [RZ] ;  /* 0x00000000fffff984 */ /* 0x000fe20000000800 */
[----:B------:R-:W-:Y:S01]  /*ad60*/  @!PT LDS RZ, [RZ] ;  /* 0x00000000fffff984 */ /* 0x000fe20000000800 */
[----:B------:R0:W-:Y:S06]  /*ad70*/  MEMBAR.ALL.CTA ;  /* 0x0000000000007992 */ /* 0x0001ec0000008000 */
[----:B0-----:R-:W0:Y:S01]  /*ad80*/  FENCE.VIEW.ASYNC.S ;  /* 0x00000000000073c6 */ /* 0x001e220000000000 */
[----:B------:R-:W-:Y:S01]  /*ad90*/  @!P3 PRMT R43, RZ, 0x654, R43 ;  /* 0x00000654ff2bb816 */ /* 0x000fe2000000002b */
[----:B0-----:R0:W-:Y:S06]  /*ada0*/  BAR.SYNC.DEFER_BLOCKING R152, 0x80 ;  /* 0x000200980000751d */ /* 0x0011ec0000010000 */
[----:B------:R0:W-:Y:S01]  /*adb0*/  @!P3 SYNCS.ARRIVE.TRANS64.RED.A1T0 RZ, [R43+URZ], RZ ;  /* 0x000000ff2bffb9a7 */ /* 0x0001e2000810043f */
[----:B------:R-:W-:-:S04]  /*adc0*/  ISETP.NE.AND P3, PT, R17, 0x2, PT ;  /* 0x000000021100780c */ /* 0x000fc80003f65270 */
[----:B------:R-:W-:Y:S02]  /*add0*/  SEL R17, R17, RZ, P3 ;  /* 0x000000ff11117207 */ /* 0x000fe40001800000 */
[----:B---3--:R-:W-:Y:S02]  /*ade0*/  LOP3.LUT P4, RZ, R40, 0x2, RZ, 0xc0, !PT ;  /* 0x0000000228ff7812 */ /* 0x008fe4000788c0ff */
[----:B------:R-:W-:-:S04]  /*adf0*/  SEL R40, RZ, 0x1, P3 ;  /* 0x00000001ff287807 */ /* 0x000fc80001800000 */
[----:B------:R-:W-:-:S07]  /*ae00*/  LOP3.LUT R209, R209, R40, RZ, 0x3c, !PT ;  /* 0x00000028d1d17212 */ /* 0x000fce00078e3cff */
[----:B0-----:R-:W-:Y:S05]  /*ae10*/  @P4 BRA `(.L_x_2615) ;  /* 0xffffff7c00484947 */ /* 0x001fea000383ffff */
.L_x_2511:
[----:B------:R-:W0:Y:S01]  /*ae20*/  LDC R0, c[0x0][0x448] ;  /* 0x00011200ff007b82 */ /* 0x000e220000000800 */
[----:B------:R-:W-:Y:S01]  /*ae30*/  VIADD R3, R226, 0x7f ;  /* 0x0000007fe2037836 */ /* 0x000fe20000000000 */
[----:B------:R-:W-:Y:S01]  /*ae40*/  BSSY B0, `(.L_x_2616) ;  /* 0x0000011000007945 */ /* 0x000fe20003800000 */
[----:B------:R-:W-:Y:S01]  /*ae50*/  IMAD.MOV.U32 R2, RZ, RZ, RZ ;  /* 0x000000ffff027224 */ /* 0x000fe200078e00ff */
[----:B0-----:R-:W-:-:S13]  /*ae60*/  ISETP.NE.AND P0, PT, R0, 0x1, PT ;  /* 0x000000010000780c */ /* 0x001fda0003f05270 */
[----:B------:R-:W0:Y:S08]  /*ae70*/  @P0 LDC R0, c[0x0][0x44c] ;  /* 0x00011300ff000b82 */ /* 0x000e300000000800 */
[----:B------:R-:W3:Y:S01]  /*ae80*/  @P0 LDC R5, c[0x0][0x450] ;  /* 0x00011400ff050b82 */ /* 0x000ee20000000800 */
[----:B0-----:R-:W-:-:S05]  /*ae90*/  @P0 IMAD.HI.U32 R0, R3, R0, RZ ;  /* 0x0000000003000227 */ /* 0x001fca00078e00ff */
[----:B---3--:R-:W-:-:S05]  /*aea0*/  @P0 SHF.R.U32.HI R3, RZ, R5, R0 ;  /* 0x00000005ff030219 */ /* 0x008fca0000011600 */
[----:B------:R-:W-:-:S04]  /*aeb0*/  IMAD.IADD R3, R150, 0x1, R3 ;  /* 0x0000000196037824 */ /* 0x000fc800078e0203 */
[----:B------:R-:W-:-:S05]  /*aec0*/  IMAD.HI R2, R3, -0x6db6db6d, R2 ;  /* 0x9249249303027827 */ /* 0x000fca00078e0202 */
[----:B------:R-:W-:-:S04]  /*aed0*/  SHF.R.U32.HI R3, RZ, 0x1f, R2 ;  /* 0x0000001fff037819 */ /* 0x000fc80000011602 */
[----:B------:R-:W-:-:S04]  /*aee0*/  LEA.HI.SX32 R2, R2, R3, 0x1a ;  /* 0x0000000302027211 */ /* 0x000fc800078fd2ff */
[----:B------:R-:W-:Y:S01]  /*aef0*/  VIMNMX R151, R151, R2, PT ;  /* 0x0000000297977248 */ /* 0x000fe20003fe0100 */
[----:B------:R-:W-:-:S03]  /*af00*/  IMAD.MOV.U32 R2, RZ, RZ, RZ ;  /* 0x000000ffff027224 */ /* 0x000fc600078e00ff */
[----:B------:R-:W-:Y:S01]  /*af10*/  ISETP.GE.AND P0, PT, R151, 0x1, PT ;  /* 0x000000019700780c */ /* 0x000fe20003f06270 */
[----:B------:R-:W-:-:S12]  /*af20*/  @P2 BRA `(.L_x_2617) ;  /* 0x0000000000082947 */ /* 0x000fd80003800000 */
[----:B------:R-:W0:Y:S02]  /*af30*/  FENCE.VIEW.ASYNC.G ;  /* 0x00000000000073c6 */ /* 0x000e240000000100 */
[----:B0-----:R-:W-:Y:S06]  /*af40*/  BAR.ARV 0xc, 0x180 ;  /* 0x0306000000007b1d */ /* 0x001fec0000002000 */
.L_x_2617:
[----:B------:R-:W-:Y:S05]  /*af50*/  BSYNC B0 ;  /* 0x0000000000007941 */ /* 0x000fea0003800000 */
.L_x_2616:
[----:B------:R-:W-:Y:S04]  /*af60*/  BSSY B0, `(.L_x_2618) ;  /* 0x0000020000007945 */ /* 0x000fe80003800000 */
[----:B------:R-:W-:Y:S05]  /*af70*/  @!P0 BRA `(.L_x_2619) ;  /* 0x0000000000788947 */ /* 0x000fea0003800000 */
[----:B------:R-:W-:Y:S01]  /*af80*/  ISETP.NE.AND P0, PT, R231, RZ, PT ;  /* 0x000000ffe700720c */ /* 0x000fe20003f05270 */
[----:B------:R-:W-:-:S03]  /*af90*/  ULDC UR4, c[0x0][0x9f0] ;  /* 0x00027c0000047ab9 */ /* 0x000fc60000000800 */
[----:B------:R-:W-:-:S04]  /*afa0*/  SEL R6, R231, UR4, P0 ;  /* 0x00000004e7067c07 */ /* 0x000fc80008000000 */
[-C--:B------:R-:W-:Y:S02]  /*afb0*/  IABS R5, R6.reuse ;  /* 0x0000000600057213 */ /* 0x080fe40000000000 */
[----:B------:R-:W-:Y:S02]  /*afc0*/  IADD3 R0, R6, -0x1, R151 ;  /* 0xffffffff06007810 */ /* 0x000fe40007ffe097 */
[----:B------:R-:W0:Y:S01]  /*afd0*/  I2F.RP R4, R5 ;  /* 0x0000000500047306 */ /* 0x000e220000209400 */
[----:B------:R-:W-:-:S05]  /*afe0*/  IABS R9, R6 ;  /* 0x0000000600097213 */ /* 0x000fca0000000000 */
[----:B------:R-:W-:Y:S02]  /*aff0*/  IMAD.MOV R9, RZ, RZ, -R9 ;  /* 0x000000ffff097224 */ /* 0x000fe400078e0a09 */
[----:B0-----:R-:W0:Y:S02]  /*b000*/  MUFU.RCP R4, R4 ;  /* 0x0000000400047308 */ /* 0x001e240000001000 */
[----:B0-----:R-:W-:Y:S01]  /*b010*/  VIADD R2, R4, 0xffffffe ;  /* 0x0ffffffe04027836 */ /* 0x001fe20000000000 */
[----:B------:R-:W-:Y:S02]  /*b020*/  IABS R4, R0 ;  /* 0x0000000000047213 */ /* 0x000fe40000000000 */
[----:B------:R-:W-:-:S03]  /*b030*/  LOP3.LUT R0, R0, R6, RZ, 0x3c, !PT ;  /* 0x0000000600007212 */ /* 0x000fc600078e3cff */
[----:B------:R0:W3:Y:S01]  /*b040*/  F2I.FTZ.U32.TRUNC.NTZ R3, R2 ;  /* 0x0000000200037305 */ /* 0x0000e2000021f000 */
[----:B------:R-:W-:Y:S01]  /*b050*/  ISETP.GE.AND P2, PT, R0, RZ, PT ;  /* 0x000000ff0000720c */ /* 0x000fe20003f46270 */
[----:B0-----:R-:W-:Y:S02]  /*b060*/  IMAD.MOV.U32 R2, RZ, RZ, RZ ;  /* 0x000000ffff027224 */ /* 0x001fe400078e00ff */
[----:B---3--:R-:W-:-:S04]  /*b070*/  IMAD.MOV R8, RZ, RZ, -R3 ;  /* 0x000000ffff087224 */ /* 0x008fc800078e0a03 */
[----:B------:R-:W-:-:S04]  /*b080*/  IMAD R7, R8, R5, RZ ;  /* 0x0000000508077224 */ /* 0x000fc800078e02ff */
[----:B------:R-:W-:-:S04]  /*b090*/  IMAD.HI.U32 R3, R3, R7, R2 ;  /* 0x0000000703037227 */ /* 0x000fc800078e0002 */
        /* <DEDUP_REMOVED lines=12> */
.L_x_2619:
[----:B------:R-:W-:Y:S05]  /*b160*/  BSYNC B0 ;  /* 0x0000000000007941 */ /* 0x000fea0003800000 */
.L_x_2618:
[----:B------:R-:W3:Y:S01]  /*b170*/  LDL R0, [R1+0x48] ;  /* 0x0000480001007983 */ /* 0x000ee20000100800 */
[----:B------:R-:W-:Y:S01]  /*b180*/  PLOP3.LUT P0, PT, PT, PT, PT, 0x80, 0x0 ;  /* 0x000000000000781c */ /* 0x000fe20003f0f070 */
        /* <DEDUP_REMOVED lines=33> */
[----:B-----5:R-:W-:Y:S02]  /*b3a0*/  CS2R R54, SRZ ;  /* 0x0000000000367805 */ /* 0x020fe4000001ff00 */
[----:B------:R-:W-:Y:S02]  /*b3b0*/  CS2R R52, SRZ ;  /* 0x0000000000347805 */ /* 0x000fe4000001ff00 */
[----:B-1----:R-:W-:-:S02]  /*b3c0*/  CS2R R50, SRZ ;  /* 0x0000000000327805 */ /* 0x002fc4000001ff00 */
[----:B--2---:R-:W-:Y:S02]  /*b3d0*/  CS2R R48, SRZ ;  /* 0x0000000000307805 */ /* 0x004fe4000001ff00 */
        /* <DEDUP_REMOVED lines=12> */
[----:B---3--:R-:W-:Y:S02]  /*b4a0*/  IMAD R225, R0, R2, RZ ;  /* 0x0000000200e17224 */ /* 0x008fe400078e02ff */
[----:B------:R-:W-:-:S03]  /*b4b0*/  IMAD.MOV.U32 R0, RZ, RZ, RZ ;  /* 0x000000ffff007224 */ /* 0x000fc600078e00ff */
[----:B------:R-:W-:-:S04]  /*b4c0*/  VIADDMNMX R2, R225, R2, R151, PT ;  /* 0x00000002e1027246 */ /* 0x000fc80003800197 */
[----:B------:R-:W-:-:S13]  /*b4d0*/  ISETP.GT.AND P1, PT, R2, R225, PT ;  /* 0x000000e10200720c */ /* 0x000fda0003f24270 */
[----:B------:R-:W-:Y:S05]  /*b4e0*/  @!P1 BRA `(.L_x_2620) ;  /* 0x0000019400b09947 */ /* 0x000fea0003800000 */
[----:B------:R-:W2:Y:S01]  /*b4f0*/  LDL R3, [R1+0x4c] ;  /* 0x00004c0001037983 */ /* 0x000ea20000100800 */
[----:B------:R-:W0:Y:S02]  /*b500*/  S2R R0, SR_TID.X ;  /* 0x0000000000007919 */ /* 0x000e240000002100 */
[----:B0-----:R-:W-:-:S05]  /*b510*/  VIADD R73, R0, 0xffffff80 ;  /* 0xffffff8000497836 */ /* 0x001fca0000000000 */
[----:B------:R-:W-:-:S04]  /*b520*/  SHF.R.S32.HI R40, RZ, 0x1f, R73 ;  /* 0x0000001fff287819 */ /* 0x000fc80000011449 */
[----:B------:R-:W-:-:S04]  /*b530*/  LEA.HI R0, R40, R73, RZ, 0x7 ;  /* 0x0000004928007211 */ /* 0x000fc800078f38ff */
[----:B------:R-:W-:-:S06]  /*b540*/  SHF.R.S32.HI R0, RZ, 0x7, R0 ;  /* 0x00000007ff007819 */ /* 0x000fcc0000011400 */
[----:B------:R-:W0:Y:S01]  /*b550*/  SHFL.IDX PT, R0, R0, RZ, 0x1f ;  /* 0x00001fff00007589 */ /* 0x000e2200000e0000 */
[----:B--2---:R-:W-:Y:S02]  /*b560*/  R2UR UR4, R3 ;  /* 0x00000000030472ca */ /* 0x004fe400000e0000 */
[----:B0-----:R-:W-:-:S04]  /*b570*/  LEA.HI R3, R0, R0, RZ, 0x1 ;  /* 0x0000000000037211 */ /* 0x001fc800078f08ff */
[----:B------:R-:W-:-:S05]  /*b580*/  LOP3.LUT R3, R3, 0x1e, RZ, 0xc0, !PT ;  /* 0x0000001e03037812 */ /* 0x000fca00078ec0ff */
[----:B------:R-:W-:Y:S02]  /*b590*/  IMAD.IADD R3, R0, 0x1, -R3 ;  /* 0x0000000100037824 */ /* 0x000fe400078e0a03 */
[----:B------:R-:W-:-:S03]  /*b5a0*/  ULOP3.LUT UP0, URZ, UR4, 0x9f, URZ, 0xc0, !UPT ;  /* 0x0000009f043f7892 */ /* 0x000fc6000f80c03f */
[----:B------:R-:W-:-:S03]  /*b5b0*/  LEA R3, R3, UR4, 0xd ;  /* 0x0000000403037c11 */ /* 0x000fc6000f8e68ff */
[----:B------:R-:W-:Y:S02]  /*b5c0*/  PLOP3.LUT P0, PT, PT, PT, UP0, 0x80, 0x0 ;  /* 0x000000000000781c */ /* 0x000fe40003f0f008 */
[----:B------:R-:W-:-:S04]  /*b5d0*/  SHF.R.U32.HI R3, RZ, 0x4, R3 ;  /* 0x00000004ff037819 */ /* 0x000fc80000011603 */
[----:B------:R-:W-:-:S07]  /*b5e0*/  LOP3.LUT R68, R3, 0x3fff, RZ, 0xc0, !PT ;  /* 0x00003fff03447812 */ /* 0x000fce00078ec0ff */
        /* <DEDUP_REMOVED lines=17> */
.L_x_2621:
        /* <DEDUP_REMOVED lines=12> */
.L_x_2625:
[----:B-1----:R1:W2:Y:S02]  /*b7c0*/  SYNCS.PHASECHK.TRANS64.TRYWAIT P0, [R16+URZ+0x36800], R3 ;  /* 0x03680003100075a7 */ /* 0x0022a4000800017f */
[----:B--2---:R-:W-:Y:S05]  /*b7d0*/  @!P0 NANOSLEEP.SYNCS 0x989680 ;  /* 0x009896800000895d */ /* 0x004fea0003900000 */
[----:B------:R-:W2:Y:S02]  /*b7e0*/  @!P0 SYNCS.PHASECHK.TRANS64 P0, [R16+URZ+0x36800], R3 ;  /* 0x03680003100085a7 */ /* 0x000ea4000800007f */
[----:B--2---:R-:W-:Y:S05]  /*b7f0*/  @!P0 BRA `(.L_x_2625) ;  /* 0xfffffffc00f08947 */ /* 0x004fea000383ffff */
.L_x_2624:
[----:B------:R-:W-:Y:S05]  /*b800*/  BSYNC B0 ;  /* 0x0000000000007941 */ /* 0x000fea0003800000 */
.L_x_2623:
[----:B------:R-:W-:Y:S05]  /*b810*/  BRA `(.L_x_2626) ;  /* 0x0000007400f87947 */ /* 0x000fea0003800000 */
.L_x_2622:
[----:B------:R-:W2:Y:S01]  /*b820*/  LDL R0, [R1+0x4c] ;  /* 0x00004c0001007983 */ /* 0x000ea20000100800 */
[----:B------:R-:W-:Y:S02]  /*b830*/  ULDC.64 UR6, c[0x0][0x408] ;  /* 0x0001020000067ab9 */ /* 0x000fe40000000a00 */
[----:B------:R-:W-:Y:S01]  /*b840*/  IMAD.WIDE.U32 R24, R145, UR6, RZ ;  /* 0x0000000691187c25 */ /* 0x000fe2000f8e00ff */
[----:B--2---:R-:W-:Y:S02]  /*b850*/  R2UR UR4, R0 ;  /* 0x00000000000472ca */ /* 0x004fe400000e0000 */
[----:B------:R-:W-:-:S11]  /*b860*/  SHF.R.S32.HI R0, RZ, 0x1f, R145 ;  /* 0x0000001fff007819 */ /* 0x000fd60000011491 */
[----:B------:R-:W-:-:S03]  /*b870*/  ULOP3.LUT UP0, URZ, UR4, 0x3ff, URZ, 0xc0, !UPT ;  /* 0x000003ff043f7892 */ /* 0x000fc6000f80c03f */
[----:B------:R-:W-:Y:S02]  /*b880*/  ULDC.64 UR4, c[0x0][0x3f8] ;  /* 0x0000fe0000047ab9 */ /* 0x000fe40000000a00 */
[C---:B------:R-:W-:Y:S01]  /*b890*/  IMAD R4, R0.reuse, UR4, RZ ;  /* 0x0000000400047c24 */ /* 0x040fe2000f8e02ff */
[----:B------:R-:W-:Y:S01]  /*b8a0*/  PLOP3.LUT P0, PT, PT, PT, UP0, 0x80, 0x0 ;  /* 0x000000000000781c */ /* 0x000fe20003f0f008 */
[----:B------:R-:W-:Y:S02]  /*b8b0*/  IMAD R0, R0, UR6, RZ ;  /* 0x0000000600007c24 */ /* 0x000fe4000f8e02ff */
[----:B------:R-:W-:-:S04]  /*b8c0*/  IMAD.WIDE.U32 R26, R145, UR4, RZ ;  /* 0x00000004911a7c25 */ /* 0x000fc8000f8e00ff */
[C---:B------:R-:W-:Y:S02]  /*b8d0*/  IMAD R29, R145.reuse, UR5, R4 ;  /* 0x00000005911d7c24 */ /* 0x040fe4000f8e0204 */
[----:B------:R-:W-:Y:S02]  /*b8e0*/  IMAD R31, R145, UR7, R0 ;  /* 0x00000007911f7c24 */ /* 0x000fe4000f8e0200 */
[----:B------:R-:W-:Y:S02]  /*b8f0*/  IMAD.IADD R29, R29, 0x1, R27 ;  /* 0x000000011d1d7824 */ /* 0x000fe400078e021b */
[----:B------:R-:W-:Y:S01]  /*b900*/  IMAD.IADD R31, R31, 0x1, R25 ;  /* 0x000000011f1f7824 */ /* 0x000fe200078e0219 */
        /* <DEDUP_REMOVED lines=17> */
.L_x_2627:
[----:B------:R-:W-:Y:S01]  /*ba20*/  ULDC.U8 UR4, c[0x0][0x410] ;  /* 0x0001040000047ab9 */ /* 0x000fe20000000000 */
[----:B------:R-:W-:Y:S01]  /*ba30*/  BSSY B0, `(.L_x_2628) ;  /* 0x0000754000007945 */ /* 0x000fe20003800000 */
[----:B------:R-:W-:Y:S01]  /*ba40*/  ISETP.NE.AND P0, PT, RZ, UR4, PT ;  /* 0x00000004ff007c0c */ /* 0x000fe2000bf05270 */
[----:B------:R-:W-:-:S12]  /*ba50*/  IMAD.IADD R64, R204, 0x1, R226 ;  /* 0x00000001cc407824 */ /* 0x000fd800078e02e2 */
[----:B------:R-:W-:Y:S05]  /*ba60*/  @!P0 BRA `(.L_x_2629) ;  /* 0x0000003800a48947 */ /* 0x000fea0003800000 */
[----:B------:R-:W0:Y:S01]  /*ba70*/  LDC R71, c[0x0][0x448] ;  /* 0x00011200ff477b82 */ /* 0x000e220000000800 */
[----:B------:R-:W-:Y:S01]  /*ba80*/  LEA.HI R40, R40, R73, RZ, 0x2 ;  /* 0x0000004928287211 */ /* 0x000fe200078f10ff */
[----:B------:R-:W-:Y:S01]  /*ba90*/  ULDC.64 UR4, c[0x0][0x3f8] ;  /* 0x0000fe0000047ab9 */ /* 0x000fe20000000a00 */
[----:B------:R-:W-:Y:S01]  /*baa0*/  ULDC.64 UR6, c[0x0][0x408] ;  /* 0x0001020000067ab9 */ /* 0x000fe20000000a00 */
[----:B------:R-:W-:Y:S01]  /*bab0*/  IMAD.MOV.U32 R6, RZ, RZ, R26 ;  /* 0x000000ffff067224 */ /* 0x000fe200078e001a */
[----:B------:R-:W-:Y:S01]  /*bac0*/  LOP3.LUT R4, R40, 0xfffffffc, RZ, 0xc0, !PT ;  /* 0xfffffffc28047812 */ /* 0x000fe200078ec0ff */
[----:B------:R-:W-:Y:S01]  /*bad0*/  IMAD.MOV.U32 R7, RZ, RZ, R29 ;  /* 0x000000ffff077224 */ /* 0x000fe200078e001d */
[----:B------:R-:W-:Y:S01]  /*bae0*/  SHF.R.S32.HI R67, RZ, 0x1f, R214 ;  /* 0x0000001fff437819 */ /* 0x000fe200000114d6 */
[----:B------:R-:W-:Y:S01]  /*baf0*/  IMAD.MOV.U32 R8, RZ, RZ, R24 ;  /* 0x000000ffff087224 */ /* 0x000fe200078e0018 */
[----:B------:R-:W-:Y:S01]  /*bb00*/  SHF.R.S32.HI R65, RZ, 0x1f, R212 ;  /* 0x0000001fff417819 */ /* 0x000fe200000114d4 */
[----:B------:R-:W-:Y:S01]  /*bb10*/  IMAD.IADD R3, R73, 0x1, -R4 ;  /* 0x0000000149037824 */ /* 0x000fe200078e0a04 */
[----:B------:R-:W-:Y:S01]  /*bb20*/  SHF.R.S32.HI R66, RZ, 0x1f, R213 ;  /* 0x0000001fff427819 */ /* 0x000fe200000114d5 */
[----:B------:R-:W-:Y:S01]  /*bb30*/  IMAD.MOV.U32 R9, RZ, RZ, R31 ;  /* 0x000000ffff097224 */ /* 0x000fe200078e001f */
[----:B------:R-:W-:Y:S01]  /*bb40*/  SHF.R.S32.HI R84, RZ, 0x1f, R215 ;  /* 0x0000001fff547819 */ /* 0x000fe200000114d7 */
[----:B------:R-:W-:Y:S01]  /*bb50*/  IMAD R3, R3, 0x40, R64 ;  /* 0x0000004003037824 */ /* 0x000fe200078e0240 */
[----:B0-----:R-:W-:-:S13]  /*bb60*/  ISETP.NE.AND P0, PT, R71, 0x1, PT ;  /* 0x000000014700780c */ /* 0x001fda0003f05270 */
[----:B------:R-:W0:Y:S08]  /*bb70*/  @P0 LDC R0, c[0x0][0x44c] ;  /* 0x00011300ff000b82 */ /* 0x000e300000000800 */
[----:B------:R-:W1:Y:S01]  /*bb80*/  @P0 LDC R5, c[0x0][0x450] ;  /* 0x00011400ff050b82 */ /* 0x000e620000000800 */
[----:B0-----:R-:W-:-:S05]  /*bb90*/  @P0 IMAD.HI.U32 R0, R3, R0, RZ ;  /* 0x0000000003000227 */ /* 0x001fca00078e00ff */
[----:B-1----:R-:W-:-:S04]  /*bba0*/  @P0 SHF.R.U32.HI R3, RZ, R5, R0 ;  /* 0x00000005ff030219 */ /* 0x002fc80000011600 */
        /* <DEDUP_REMOVED lines=21> */
.L_x_2916:
        /* <DEDUP_REMOVED lines=37> */
[-C--:B------:R-:W-:Y:S01]  /*bf50*/  @!P1 IADD3 R24, P6, R6, R21.reuse, RZ ;  /* 0x0000001506189210 */ /* 0x080fe20007fde0ff */
[----:B------:R-:W-:Y:S01]  /*bf60*/  @!P2 IMAD.X R27, R7, 0x1, R10, P5 ;  /* 0x00000001071ba824 */ /* 0x000fe200028e060a */
[----:B------:R-:W-:Y:S01]  /*bf70*/  ISETP.GE.AND P5, PT, R216, UR4, PT ;  /* 0x00000004d8007c0c */ /* 0x000fe2000bfa6270 */
[----:B------:R-:W-:Y:S02]  /*bf80*/  @!P4 IMAD.MOV.U32 R8, RZ, RZ, R6 ;  /* 0x000000ffff08c224 */ /* 0x000fe400078e0006 */
[----:B------:R-:W-:Y:S01]  /*bf90*/  @!P1 IMAD.X R25, R5, 0x1, R12, P6 ;  /* 0x0000000105199824 */ /* 0x000fe200030e060c */
[----:B------:R-:W-:Y:S01]  /*bfa0*/  @!P1 IADD3 R20, P6, R14, R21, RZ ;  /* 0x000000150e149210 */ /* 0x000fe20007fde0ff */
[----:B------:R-:W-:Y:S01]  /*bfb0*/  @!P4 IMAD.MOV.U32 R9, RZ, RZ, R5 ;  /* 0x000000ffff09c224 */ /* 0x000fe200078e0005 */
[----:B------:R-:W-:-:S03]  /*bfc0*/  @!P0 SHF.L.U64.HI R10, R212, 0x1, R65 ;  /* 0x00000001d40a8819 */ /* 0x000fc60000010241 */
[----:B------:R-:W-:Y:S01]  /*bfd0*/  @!P1 IMAD.X R21, R7, 0x1, R12, P6 ;  /* 0x0000000107159824 */ /* 0x000fe200030e060c */
[----:B------:R-:W-:Y:S01]  /*bfe0*/  @!P0 IADD3 R12, P6, R6, R11, RZ ;  /* 0x0000000b060c8210 */ /* 0x000fe20007fde0ff */
[----:B------:R-:W-:Y:S01]  /*bff0*/  @!P4 IMAD.WIDE R8, R22, 0x2, R8 ;  /* 0x000000021608c825 */ /* 0x000fe200078e0208 */
[----:B------:R-:W-:-:S03]  /*c000*/  CS2R R58, SRZ ;  /* 0x00000000003a7805 */ /* 0x000fc6000001ff00 */
[----:B------:R-:W-:Y:S01]  /*c010*/  @!P4 IMAD.MOV.U32 R15, RZ, RZ, R7 ;  /* 0x000000ffff0fc224 */ /* 0x000fe200078e0007 */
[----:B------:R1:W5:Y:S01]  /*c020*/  @!P4 LD.E.64 R60, desc[UR60][R8.64] ;  /* 0x0000003c083cc980 */ /* 0x000362000c101b00 */
[----:B------:R-:W-:Y:S02]  /*c030*/  @!P0 IMAD.X R13, R5, 0x1, R10, P6 ;  /* 0x00000001050d8824 */ /* 0x000fe400030e060a */
[----:B------:R-:W-:-:S04]  /*c040*/  @!P4 IMAD.WIDE R34, R22, 0x2, R14 ;  /* 0x000000021622c825 */ /* 0x000fc800078e020e */
[----:B------:R-:W-:Y:S01]  /*c050*/  @!P5 IMAD.SHL.U32 R15, R216, 0x2, RZ ;  /* 0x00000002d80fd824 */ /* 0x000fe200078e00ff */
[----:B------:R2:W5:Y:S01]  /*c060*/  @!P4 LD.E.64 R58, desc[UR60][R34.64] ;  /* 0x0000003c223ac980 */ /* 0x000562000c101b00 */
[----:B-1----:R-:W-:Y:S02]  /*c070*/  SHF.R.S32.HI R9, RZ, 0x1f, R216 ;  /* 0x0000001fff097819 */ /* 0x002fe400000114d8 */
[----:B------:R-:W-:Y:S02]  /*c080*/  @!P0 IADD3 R8, P6, R14, R11, RZ ;  /* 0x0000000b0e088210 */ /* 0x000fe40007fde0ff */
[----:B------:R-:W-:-:S03]  /*c090*/  @!P5 SHF.L.U64.HI R36, R216, 0x1, R9 ;  /* 0x00000001d824d819 */ /* 0x000fc60000010209 */
[----:B------:R-:W-:Y:S01]  /*c0a0*/  @!P0 IMAD.X R9, R7, 0x1, R10, P6 ;  /* 0x0000000107098824 */ /* 0x000fe200030e060a */
[-C--:B------:R-:W-:Y:S02]  /*c0b0*/  @!P5 IADD3 R10, P4, R6, R15.reuse, RZ ;  /* 0x0000000f060ad210 */ /* 0x080fe40007f9e0ff */
[----:B------:R-:W-:Y:S02]  /*c0c0*/  @!P5 IADD3 R14, P6, R14, R15, RZ ;  /* 0x0000000f0e0ed210 */ /* 0x000fe40007fde0ff */
[----:B------:R-:W-:Y:S02]  /*c0d0*/  CS2R R56, SRZ ;  /* 0x0000000000387805 */ /* 0x000fe4000001ff00 */
[----:B------:R-:W-:Y:S01]  /*c0e0*/  CS2R R54, SRZ ;  /* 0x0000000000367805 */ /* 0x000fe2000001ff00 */
[--C-:B------:R-:W-:Y:S01]  /*c0f0*/  @!P5 IMAD.X R11, R5, 0x1, R36.reuse, P4 ;  /* 0x00000001050bd824 */ /* 0x100fe200020e0624 */
[----:B------:R-:W-:Y:S01]  /*c100*/  CS2R R52, SRZ ;  /* 0x0000000000347805 */ /* 0x000fe2000001ff00 */
[----:B------:R-:W-:Y:S01]  /*c110*/  @!P5 IMAD.X R15, R7, 0x1, R36, P6 ;  /* 0x00000001070fd824 */ /* 0x000fe200030e0624 */
[----:B------:R-:W-:-:S02]  /*c120*/  CS2R R50, SRZ ;  /* 0x0000000000327805 */ /* 0x000fc4000001ff00 */
[----:B------:R-:W-:Y:S02]  /*c130*/  CS2R R48, SRZ ;  /* 0x0000000000307805 */ /* 0x000fe4000001ff00 */
[----:B------:R-:W-:Y:S02]  /*c140*/  CS2R R46, SRZ ;  /* 0x00000000002e7805 */ /* 0x000fe4000001ff00 */
[----:B------:R-:W-:Y:S02]  /*c150*/  CS2R R44, SRZ ;  /* 0x00000000002c7805 */ /* 0x000fe4000001ff00 */
[----:B------:R-:W-:Y:S02]  /*c160*/  CS2R R42, SRZ ;  /* 0x00000000002a7805 */ /* 0x000fe4000001ff00 */
[----:B------:R-:W-:Y:S02]  /*c170*/  CS2R R36, SRZ ;  /* 0x0000000000247805 */ /* 0x000fe4000001ff00 */
[----:B------:R-:W-:Y:S01]  /*c180*/  CS2R R38, SRZ ;  /* 0x0000000000267805 */ /* 0x000fe2000001ff00 */
[----:B------:R2:W5:Y:S04]  /*c190*/  @!P3 LD.E.64 R56, desc[UR60][R32.64] ;  /* 0x0000003c2038b980 */ /* 0x000568000c101b00 */
        /* <DEDUP_REMOVED lines=8> */
[----:B------:R2:W5:Y:S02]  /*c220*/  @!P5 LD.E.64 R38, desc[UR60][R14.64] ;  /* 0x0000003c0e26d980 */ /* 0x000564000c101b00 */
.L_x_2632:
[----:B------:R-:W-:Y:S05]  /*c230*/  BSYNC B1 ;  /* 0x0000000000017941 */ /* 0x000fea0003800000 */
.L_x_2631:
[----:B-1---5:R-:W-:Y:S01]  /*c240*/  IMAD.MOV.U32 R5, RZ, RZ, R58 ;  /* 0x000000ffff057224 */ /* 0x022fe200078e003a */
[----:B------:R-:W-:Y:S01]  /*c250*/  UMOV UR4, 0xffffffff ;  /* 0xffffffff00047882 */ /* 0x000fe20000000000 */
[----:B--2---:R-:W-:Y:S01]  /*c260*/  IMAD.MOV.U32 R6, RZ, RZ, R59 ;  /* 0x000000ffff067224 */ /* 0x004fe200078e003b */
[----:B------:R-:W-:Y:S01]  /*c270*/  CS2R R30, SRZ ;  /* 0x00000000001e7805 */ /* 0x000fe2000001ff00 */
        /* <DEDUP_REMOVED lines=44> */
[----:B------:R-:W-:Y:S02]  /*c540*/  PRMT R73, R7, 0x7610, R73 ;  /* 0x0000761007497816 */ /* 0x000fe40000000049 */
[----:B------:R-:W-:Y:S01]  /*c550*/  PRMT R74, R8, 0x7610, R74 ;  /* 0x00007610084a7816 */ /* 0x000fe2000000004a */
[----:B------:R-:W-:Y:S06]  /*c560*/  BRA.DIV UR4, `(.L_x_2633) ;  /* 0x0000025604ac7947 */ /* 0x000fec000b800000 */
[----:B0-----:R-:W0:Y:S04]  /*c570*/  SHFL.IDX PT, R0, R0, 0x1, 0x1c1f ;  /* 0x003c1f0000007f89 */ /* 0x001e2800000e0000 */
[----:B------:R1:W2:Y:S04]  /*c580*/  SHFL.IDX PT, R69, R4, 0x1, 0x1c1f ;  /* 0x003c1f0004457f89 */ /* 0x0002a800000e0000 */
[----:B------:R-:W3:Y:S04]  /*c590*/  SHFL.IDX PT, R63, R63, 0x1, 0x1c1f ;  /* 0x003c1f003f3f7f89 */ /* 0x000ee800000e0000 */
[----:B------:R1:W0:Y:S02]  /*c5a0*/  SHFL.IDX PT, R62, R3, 0x1, 0x1c1f ;  /* 0x003c1f00033e7f89 */ /* 0x00022400000e0000 */
.L_x_2922:
[----:B-1----:R-:W-:Y:S01]  /*c5b0*/  SHF.R.S32.HI R3, RZ, 0x1f, R40 ;  /* 0x0000001fff037819 */ /* 0x002fe20000011428 */
[----:B------:R-:W-:Y:S01]  /*c5c0*/  VIADD R64, R64, 0x40 ;  /* 0x0000004040407836 */ /* 0x000fe20000000000 */
[----:B------:R-:W-:Y:S01]  /*c5d0*/  LOP3.LUT R4, R218, 0x18, R18, 0xf8, !PT ;  /* 0x00000018da047812 */ /* 0x000fe200078ef812 */
[----:B------:R-:W-:Y:S01]  /*c5e0*/  BSSY B1, `(.L_x_2634) ;  /* 0x0000059000017945 */ /* 0x000fe20003800000 */
[----:B------:R-:W-:Y:S02]  /*c5f0*/  LEA.HI R3, R3, R204, RZ, 0x3 ;  /* 0x000000cc03037211 */ /* 0x000fe400078f18ff */
[----:B------:R-:W-:Y:S02]  /*c600*/  CS2R R32, SRZ ;  /* 0x0000000000207805 */ /* 0x000fe4000001ff00 */
[----:B------:R-:W-:Y:S02]  /*c610*/  ISETP.GE.AND P1, PT, R64, R71, PT ;  /* 0x000000474000720c */ /* 0x000fe40003f26270 */
[----:B------:R-:W-:-:S02]  /*c620*/  CS2R R26, SRZ ;  /* 0x00000000001a7805 */ /* 0x000fc4000001ff00 */
[----:B------:R-:W-:Y:S02]  /*c630*/  LOP3.LUT R3, R3, 0xfffffff8, RZ, 0xc0, !PT ;  /* 0xfffffff803037812 */ /* 0x000fe400078ec0ff */
[----:B------:R-:W-:Y:S02]  /*c640*/  CS2R R20, SRZ ;  /* 0x0000000000147805 */ /* 0x000fe4000001ff00 */
[----:B------:R-:W-:Y:S02]  /*c650*/  CS2R R12, SRZ ;  /* 0x00000000000c7805 */ /* 0x000fe4000001ff00 */
[----:B------:R-:W-:Y:S02]  /*c660*/  CS2R R8, SRZ ;  /* 0x0000000000087805 */ /* 0x000fe4000001ff00 */
[----:B------:R-:W-:Y:S01]  /*c670*/  CS2R R40, SRZ ;  /* 0x0000000000287805 */ /* 0x000fe2000001ff00 */
[----:B------:R-:W-:Y:S01]  /*c680*/  IMAD.IADD R3, R204, 0x1, -R3 ;  /* 0x00000001cc037824 */ /* 0x000fe200078e0a03 */
[----:B------:R-:W-:-:S02]  /*c690*/  CS2R R34, SRZ ;  /* 0x0000000000227805 */ /* 0x000fc4000001ff00 */
[----:B------:R-:W-:Y:S02]  /*c6a0*/  CS2R R28, SRZ ;  /* 0x00000000001c7805 */ /* 0x000fe4000001ff00 */
[----:B------:R-:W-:Y:S02]  /*c6b0*/  CS2R R24, SRZ ;  /* 0x0000000000187805 */ /* 0x000fe4000001ff00 */
[----:B----4-:R-:W-:Y:S02]  /*c6c0*/  CS2R R14, SRZ ;  /* 0x00000000000e7805 */ /* 0x010fe4000001ff00 */
[----:B------:R-:W-:Y:S02]  /*c6d0*/  LOP3.LUT P0, RZ, R3, 0x4, RZ, 0xc0, !PT ;  /* 0x0000000403ff7812 */ /* 0x000fe4000780c0ff */
[----:B------:R-:W-:Y:S02]  /*c6e0*/  CS2R R10, SRZ ;  /* 0x00000000000a7805 */ /* 0x000fe4000001ff00 */
[----:B------:R-:W-:-:S05]  /*c6f0*/  LOP3.LUT R3, R4, R219, RZ, 0x3c, !PT ;  /* 0x000000db04037212 */ /* 0x000fca00078e3cff */
[----:B------:R-:W-:-:S04]  /*c700*/  IMAD.IADD R3, R220, 0x1, R3 ;  /* 0x00000001dc037824 */ /* 0x000fc800078e0203 */
[----:B------:R-:W-:Y:S01]  /*c710*/  IMAD R3, R3, 0x2, R16 ;  /* 0x0000000203037824 */ /* 0x000fe200078e0210 */
        /* <DEDUP_REMOVED lines=13> */
[CC--:B--2---:R-:W-:Y:S01]  /*c7f0*/  @!P4 IADD3 R26, P5, R69.reuse, R24.reuse, RZ ;  /* 0x00000018451ac210 */ /* 0x0c4fe20007fbe0ff */
[----:B------:R-:W-:Y:S01]  /*c800*/  @!P1 IMAD.SHL.U32 R4, R212, 0x2, RZ ;  /* 0x00000002d4049824 */ /* 0x000fe200078e00ff */
[----:B0-----:R-:W-:Y:S02]  /*c810*/  @!P4 IADD3 R24, P6, R62, R24, RZ ;  /* 0x000000183e18c210 */ /* 0x001fe40007fde0ff */
[----:B------:R-:W-:Y:S01]  /*c820*/  @!P2 SHF.L.U64.HI R67, R214, 0x1, R67 ;  /* 0x00000001d643a819 */ /* 0x000fe20000010243 */
[--C-:B------:R-:W-:Y:S01]  /*c830*/  @!P4 IMAD.X R27, R0, 0x1, R84.reuse, P5 ;  /* 0x00000001001bc824 */ /* 0x100fe200028e0654 */
[-C--:B------:R-:W-:Y:S01]  /*c840*/  @!P3 IADD3 R20, P5, R69, R14.reuse, RZ ;  /* 0x0000000e4514b210 */ /* 0x080fe20007fbe0ff */
[----:B---3--:R-:W-:Y:S01]  /*c850*/  @!P4 IMAD.X R25, R63, 0x1, R84, P6 ;  /* 0x000000013f19c824 */ /* 0x008fe200030e0654 */
[----:B------:R-:W-:-:S02]  /*c860*/  @!P3 IADD3 R14, P6, R62, R14, RZ ;  /* 0x0000000e3e0eb210 */ /* 0x000fc40007fde0ff */
[----:B------:R-:W-:Y:S01]  /*c870*/  @!P1 SHF.L.U64.HI R65, R212, 0x1, R65 ;  /* 0x00000001d4419819 */ /* 0x000fe20000010241 */
[--C-:B------:R-:W-:Y:S01]  /*c880*/  @!P3 IMAD.X R21, R0, 0x1, R66.reuse, P5 ;  /* 0x000000010015b824 */ /* 0x100fe200028e0642 */
[-C--:B------:R-:W-:Y:S01]  /*c890*/  @!P2 IADD3 R12, P5, R69, R10.reuse, RZ ;  /* 0x0000000a450ca210 */ /* 0x080fe20007fbe0ff */
[----:B------:R-:W-:Y:S01]  /*c8a0*/  @!P3 IMAD.X R15, R63, 0x1, R66, P6 ;  /* 0x000000013f0fb824 */ /* 0x000fe200030e0642 */
[----:B------:R-:W-:-:S03]  /*c8b0*/  @!P2 IADD3 R10, P6, R62, R10, RZ ;  /* 0x0000000a3e0aa210 */ /* 0x000fc60007fde0ff */
[--C-:B------:R-:W-:Y:S01]  /*c8c0*/  @!P2 IMAD.X R13, R0, 0x1, R67.reuse, P5 ;  /* 0x00000001000da824 */ /* 0x100fe200028e0643 */
[----:B------:R-:W-:Y:S01]  /*c8d0*/  @!P1 IADD3 R8, P5, R69, R4, RZ ;  /* 0x0000000445089210 */ /* 0x000fe20007fbe0ff */
[----:B------:R-:W-:Y:S01]  /*c8e0*/  @!P2 IMAD.X R11, R63, 0x1, R67, P6 ;  /* 0x000000013f0ba824 */ /* 0x000fe200030e0643 */
[----:B------:R-:W-:-:S03]  /*c8f0*/  ISETP.GE.AND P6, PT, R22, UR4, PT ;  /* 0x0000000416007c0c */ /* 0x000fc6000bfc6270 */
[----:B------:R-:W-:Y:S01]  /*c900*/  @!P1 IMAD.X R9, R0, 0x1, R65, P5 ;  /* 0x0000000100099824 */ /* 0x000fe200028e0641 */
[----:B------:R-:W-:-:S05]  /*c910*/  @!P1 IADD3 R4, P5, R62, R4, RZ ;  /* 0x000000043e049210 */ /* 0x000fca0007fbe0ff */
[----:B------:R-:W-:Y:S01]  /*c920*/  @!P1 IMAD.X R5, R63, 0x1, R65, P5 ;  /* 0x000000013f059824 */ /* 0x000fe200028e0641 */
[----:B------:R-:W-:-:S03]  /*c930*/  ISETP.GE.AND P5, PT, R216, UR4, PT ;  /* 0x00000004d8007c0c */ /* 0x000fc6000bfa6270 */
[----:B------:R-:W-:Y:S02]  /*c940*/  @!P6 IMAD.MOV.U32 R28, RZ, RZ, R69 ;  /* 0x000000ffff1ce224 */ /* 0x000fe400078e0045 */
[----:B------:R-:W-:Y:S02]  /*c950*/  @!P6 IMAD.MOV.U32 R29, RZ, RZ, R0 ;  /* 0x000000ffff1de224 */ /* 0x000fe400078e0000 */
[----:B------:R-:W-:Y:S02]  /*c960*/  @!P6 IMAD.MOV.U32 R6, RZ, RZ, R62 ;  /* 0x000000ffff06e224 */ /* 0x000fe400078e003e */
[----:B------:R-:W-:Y:S02]  /*c970*/  @!P6 IMAD.MOV.U32 R7, RZ, RZ, R63 ;  /* 0x000000ffff07e224 */ /* 0x000fe400078e003f */
[----:B------:R-:W-:-:S04]  /*c980*/  @!P6 IMAD.WIDE R64, R22, 0x2, R28 ;  /* 0x000000021640e825 */ /* 0x000fc800078e021c */
[----:B------:R-:W-:Y:S01]  /*c990*/  @!P6 IMAD.WIDE R66, R22, 0x2, R6 ;  /* 0x000000021642e825 */ /* 0x000fe200078e0206 */
[----:B------:R-:W-:Y:S01]  /*c9a0*/  SHF.R.S32.HI R7, RZ, 0x1f, R216 ;  /* 0x0000001fff077819 */ /* 0x000fe200000114d8 */
[----:B------:R-:W5:Y:S02]  /*c9b0*/  @!P6 LD.E.64 R40, desc[UR60][R64.64] ;  /* 0x0000003c4028e980 */ /* 0x000f64000c101b00 */
[C---:B------:R-:W-:Y:S01]  /*c9c0*/  @!P5 IMAD.SHL.U32 R29, R216.reuse, 0x2, RZ ;  /* 0x00000002d81dd824 */ /* 0x040fe200078e00ff */
[----:B------:R-:W-:Y:S01]  /*c9d0*/  @!P5 SHF.L.U64.HI R28, R216, 0x1, R7 ;  /* 0x00000001d81cd819 */ /* 0x000fe20000010207 */
[----:B------:R-:W5:Y:S03]  /*c9e0*/  @!P6 LD.E.64 R30, desc[UR60][R66.64] ;  /* 0x0000003c421ee980 */ /* 0x000f66000c101b00 */
[----:B------:R-:W-:Y:S02]  /*c9f0*/  @!P5 IADD3 R6, P6, R69, R29, RZ ;  /* 0x0000001d4506d210 */ /* 0x000fe40007fde0ff */
[----:B------:R-:W-:-:S03]  /*ca00*/  CS2R R34, SRZ ;  /* 0x0000000000227805 */ /* 0x000fc6000001ff00 */
[--C-:B------:R-:W-:Y:S01]  /*ca10*/  @!P5 IMAD.X R7, R0, 0x1, R28.reuse, P6 ;  /* 0x000000010007d824 */ /* 0x100fe200030e061c */
[----:B------:R-:W-:Y:S02]  /*ca20*/  @!P5 IADD3 R62, P6, R62, R29, RZ ;  /* 0x0000001d3e3ed210 */ /* 0x000fe40007fde0ff */
[----:B------:R0:W5:Y:S01]  /*ca30*/  @!P4 LD.E.64 R34, desc[UR60][R26.64] ;  /* 0x0000003c1a22c980 */ /* 0x000162000c101b00 */
[----:B------:R-:W-:Y:S02]  /*ca40*/  CS2R R32, SRZ ;  /* 0x0000000000207805 */ /* 0x000fe4000001ff00 */
[----:B------:R-:W-:Y:S01]  /*ca50*/  @!P5 IMAD.X R63, R63, 0x1, R28, P6 ;  /* 0x000000013f3fd824 */ /* 0x000fe200030e061c */
[----:B------:R-:W-:-:S03]  /*ca60*/  CS2R R28, SRZ ;  /* 0x00000000001c7805 */ /* 0x000fc6000001ff00 */
[----:B------:R1:W5:Y:S01]  /*ca70*/  @!P4 LD.E.64 R32, desc[UR60][R24.64] ;  /* 0x0000003c1820c980 */ /* 0x000362000c101b00 */
[----:B0-----:R-:W-:-:S03]  /*ca80*/  CS2R R26, SRZ ;  /* 0x00000000001a7805 */ /* 0x001fc6000001ff00 */
[----:B------:R0:W5:Y:S04]  /*ca90*/  @!P3 LD.E.64 R28, desc[UR60][R20.64] ;  /* 0x0000003c141cb980 */ /* 0x000168000c101b00 */
[----:B------:R2:W5:Y:S01]  /*caa0*/  @!P3 LD.E.64 R26, desc[UR60][R14.64] ;  /* 0x0000003c0e1ab980 */ /* 0x000562000c101b00 */
[----:B-1----:R-:W-:Y:S02]  /*cab0*/  CS2R R24, SRZ ;  /* 0x0000000000187805 */ /* 0x002fe4000001ff00 */
[----:B0-----:R-:W-:-:S04]  /*cac0*/  CS2R R20, SRZ ;  /* 0x0000000000147805 */ /* 0x001fc8000001ff00 */
[----:B------:R0:W5:Y:S01]  /*cad0*/  @!P2 LD.E.64 R24, desc[UR60][R12.64] ;  /* 0x0000003c0c18a980 */ /* 0x000162000c101b00 */
[----:B--2---:R-:W-:-:S03]  /*cae0*/  CS2R R14, SRZ ;  /* 0x00000000000e7805 */ /* 0x004fc6000001ff00 */
[----:B------:R1:W5:Y:S04]  /*caf0*/  @!P2 LD.E.64 R20, desc[UR60][R10.64] ;  /* 0x0000003c0a14a980 */ /* 0x000368000c101b00 */
[----:B------:R2:W5:Y:S01]  /*cb00*/  @!P1 LD.E.64 R14, desc[UR60][R8.64] ;  /* 0x0000003c080e9980 */ /* 0x000562000c101b00 */
[----:B0-----:R-:W-:Y:S02]  /*cb10*/  CS2R R12, SRZ ;  /* 0x00000000000c7805 */ /* 0x001fe4000001ff00 */
[----:B-1----:R-:W-:-:S04]  /*cb20*/  CS2R R10, SRZ ;  /* 0x00000000000a7805 */ /* 0x002fc8000001ff00 */
[----:B------:R1:W5:Y:S01]  /*cb30*/  @!P1 LD.E.64 R12, desc[UR60][R4.64] ;  /* 0x0000003c040c9980 */ /* 0x000362000c101b00 */
[----:B--2---:R-:W-:-:S03]  /*cb40*/  CS2R R8, SRZ ;  /* 0x0000000000087805 */ /* 0x004fc6000001ff00 */
[----:B------:R1:W5:Y:S04]  /*cb50*/  @!P5 LD.E.64 R10, desc[UR60][R6.64] ;  /* 0x0000003c060ad980 */ /* 0x000368000c101b00 */
[----:B------:R1:W5:Y:S02]  /*cb60*/  @!P5 LD.E.64 R8, desc[UR60][R62.64] ;  /* 0x0000003c3e08d980 */ /* 0x000364000c101b00 */
.L_x_2635:
[----:B------:R-:W-:Y:S05]  /*cb70*/  BSYNC B1 ;  /* 0x0000000000017941 */ /* 0x000fea0003800000 */
.L_x_2634:
[----:B-1----:R-:W-:Y:S01]  /*cb80*/  LEA.HI R4, R235, R235, RZ, 0x1 ;  /* 0x000000ebeb047211 */ /* 0x002fe200078f08ff */
[----:B-----5:R-:W-:Y:S01]  /*cb90*/  IMAD.MOV.U32 R5, RZ, RZ, R30 ;  /* 0x000000ffff057224 */ /* 0x020fe200078e001e */
[----:B------:R-:W-:Y:S01]  /*cba0*/  VIADDMNMX R71, R71, -R226, 0x80, PT ;  /* 0x0000008047477446 */ /* 0x000fe200038009e2 */
[C---:B------:R-:W-:Y:S01]  /*cbb0*/  VIADD R6, R3.reuse, 0x15400 ;  /* 0x0001540003067836 */ /* 0x040fe20000000000 */
[----:B------:R-:W-:Y:S01]  /*cbc0*/  LOP3.LUT R4, R4, 0xfffffffe, RZ, 0xc0, !PT ;  /* 0xfffffffe04047812 */ /* 0x000fe200078ec0ff */
[----:B0-----:R-:W-:Y:S01]  /*cbd0*/  VIADD R0, R3, 0x15440 ;  /* 0x0001544003007836 */ /* 0x001fe20000000000 */
[----:B------:R-:W-:Y:S01]  /*cbe0*/  PRMT R100, R5, 0x7610, R100 ;  /* 0x0000761005647816 */ /* 0x000fe20000000064 */
[----:B------:R-:W-:Y:S01]  /*cbf0*/  IMAD.MOV.U32 R5, RZ, RZ, R31 ;  /* 0x000000ffff057224 */ /* 0x000fe200078e001f */
[----:B------:R-:W-:Y:S01]  /*cc00*/  BSSY B1, `(.L_x_2636) ;  /* 0x0000031000017945 */ /* 0x000fe20003800000 */
[----:B------:R-:W-:Y:S01]  /*cc10*/  IMAD.IADD R4, R235, 0x1, -R4 ;  /* 0x00000001eb047824 */ /* 0x000fe200078e0a04 */
[----:B------:R-:W-:Y:S01]  /*cc20*/  ISETP.GE.AND P1, PT, R204, R71, PT ;  /* 0x00000047cc00720c */ /* 0x000fe20003f26270 */
[----:B------:R-:W-:Y:S01]  /*cc30*/  @P0 VIADD R0, R6, 0xffffffc0 ;  /* 0xffffffc006000836 */ /* 0x000fe20000000000 */
[----:B------:R-:W-:Y:S01]  /*cc40*/  PRMT R101, R5, 0x7610, R101 ;  /* 0x0000761005657816 */ /* 0x000fe20000000065 */
[----:B------:R-:W-:Y:S01]  /*cc50*/  IMAD.MOV.U32 R6, RZ, RZ, R32 ;  /* 0x000000ffff067224 */ /* 0x000fe200078e0020 */
[----:B------:R-:W-:Y:S01]  /*cc60*/  SHF.L.U32 R5, R4, 0x1f, RZ ;  /* 0x0000001f04057819 */ /* 0x000fe200000006ff */
[----:B------:R-:W-:-:S02]  /*cc70*/  IMAD.MOV.U32 R7, RZ, RZ, R33 ;  /* 0x000000ffff077224 */ /* 0x000fc400078e0021 */
[----:B------:R-:W-:Y:S01]  /*cc80*/  IMAD.MOV.U32 R4, RZ, RZ, R21 ;  /* 0x000000ffff047224 */ /* 0x000fe200078e0015 */
[----:B------:R-:W0:Y:S01]  /*cc90*/  SYNCS.PHASECHK.TRANS64.TRYWAIT P0, [R16+URZ+0x36800], R5 ;  /* 0x03680005100075a7 */ /* 0x000e22000800017f */
        /* <DEDUP_REMOVED lines=10> */
[----:B---3--:R-:W-:Y:S01]  /*cd40*/  PRMT R63, R4, 0x7610, R63 ;  /* 0x00007610043f7816 */ /* 0x008fe2000000003f */
        /* <DEDUP_REMOVED lines=23> */
[----:B--2---:R-:W-:Y:S01]  /*cec0*/  PRMT R69, R7, 0x7610, R69 ;  /* 0x0000761007457816 */ /* 0x004fe20000000045 */
[----:B------:R-:W-:Y:S01]  /*ced0*/  IMAD.MOV.U32 R4, RZ, RZ, R10 ;  /* 0x000000ffff047224 */ /* 0x000fe200078e000a */
[----:B------:R-:W-:Y:S01]  /*cee0*/  PRMT R79, R64, 0x7610, R79 ;  /* 0x00007610404f7816 */ /* 0x000fe2000000004f */
[----:B------:R-:W-:Y:S01]  /*cef0*/  IMAD.MOV.U32 R6, RZ, RZ, R11 ;  /* 0x000000ffff067224 */ /* 0x000fe200078e000b */
[----:B0-----:R-:W-:Y:S06]  /*cf00*/  @!P0 BRA `(.L_x_2637) ;  /* 0x0000024c00b88947 */ /* 0x001fec0003800000 */
.L_x_2923:
[----:B------:R-:W-:Y:S05]  /*cf10*/  BSYNC B1 ;  /* 0x0000000000017941 */ /* 0x000fea0003800000 */
.L_x_2636:
        /* <DEDUP_REMOVED lines=59> */
.L_x_2641:
[----:B------:R-:W-:Y:S05]  /*d2d0*/  BSYNC B2 ;  /* 0x0000000000027941 */ /* 0x000fea0003800000 */
.L_x_2640:
[----:B------:R-:W-:Y:S04]  /*d2e0*/  BSSY B2, `(.L_x_2642) ;  /* 0x0000030000027945 */ /* 0x000fe80003800000 */
[----:B------:R-:W-:Y:S05]  /*d2f0*/  @P1 BRA `(.L_x_2643) ;  /* 0x0000000000b81947 */ /* 0x000fea0003800000 */
[----:B0-----:R-:W0:Y:S01]  /*d300*/  LDS.128 R4, [R0] ;  /* 0x0000000000047984 */ /* 0x001e220000000c00 */
[----:B------:R-:W-:Y:S02]  /*d310*/  SHF.R.U64 R56, R56, 0x10, R57 ;  /* 0x0000001038387819 */ /* 0x000fe40000001239 */
[----:B------:R-:W-:Y:S02]  /*d320*/  SHF.R.U64 R54, R54, 0x10, R55 ;  /* 0x0000001036367819 */ /* 0x000fe40000001237 */
        /* <DEDUP_REMOVED lines=43> */
.L_x_2643:
[----:B------:R-:W-:Y:S05]  /*d5e0*/  BSYNC B2 ;  /* 0x0000000000027941 */ /* 0x000fea0003800000 */
.L_x_2642:
        /* <DEDUP_REMOVED lines=48> */
.L_x_2645:
[----:B------:R-:W-:Y:S05]  /*d8f0*/  BSYNC B2 ;  /* 0x0000000000027941 */ /* 0x000fea0003800000 */
.L_x_2644:
        /* <DEDUP_REMOVED lines=48> */
.L_x_2647:
[----:B------:R-:W-:Y:S05]  /*dc00*/  BSYNC B2 ;  /* 0x0000000000027941 */ /* 0x000fea0003800000 */
.L_x_2646:
        /* <DEDUP_REMOVED lines=48> */
.L_x_2649:
[----:B------:R-:W-:Y:S05]  /*df10*/  BSYNC B2 ;  /* 0x0000000000027941 */ /* 0x000fea0003800000 */
.L_x_2648:
        /* <DEDUP_REMOVED lines=47> */
.L_x_2639:
[----:B------:R-:W-:Y:S05]  /*e210*/  BSYNC B1 ;  /* 0x0000000000017941 */ /* 0x000fea0003800000 */
.L_x_2638:
        /* <DEDUP_REMOVED lines=57> */
.L_x_2652:
[----:B------:R-:W-:Y:S05]  /*e5b0*/  BSYNC B1 ;  /* 0x0000000000017941 */ /* 0x000fea0003800000 */
.L_x_2651:
        /* <DEDUP_REMOVED lines=48> */
.L_x_2654:
[----:B------:R-:W-:Y:S05]  /*e8c0*/  BSYNC B1 ;  /* 0x0000000000017941 */ /* 0x000fea0003800000 */
.L_x_2653:
        /* <DEDUP_REMOVED lines=48> */
.L_x_2656:
[----:B------:R-:W-:Y:S05]  /*ebd0*/  BSYNC B1 ;  /* 0x0000000000017941 */ /* 0x000fea0003800000 */
.L_x_2655:
        /* <DEDUP_REMOVED lines=48> */
.L_x_2658:
[----:B------:R-:W-:Y:S05]  /*eee0*/  BSYNC B1 ;  /* 0x0000000000017941 */ /* 0x000fea0003800000 */
.L_x_2657:
        /* <DEDUP_REMOVED lines=23> */
[C---:B------:R-:W-:Y:S01]  /*f060*/  FFMA.FTZ R27, R12.reuse, R21, R26 ;  /* 0x000000150c1b7223 */ /* 0x040fe2000001001a */
[-C--:B------:R-:W-:Y:S01]  /*f070*/  FMUL.FTZ R21, R15, R79.reuse ;  /* 0x0000004f0f157220 */ /* 0x080fe20000410000 */
        /* <DEDUP_REMOVED lines=23> */
.L_x_2660:
[----:B------:R-:W-:Y:S05]  /*f1f0*/  BSYNC B1 ;  /* 0x0000000000017941 */ /* 0x000fea0003800000 */
.L_x_2659:
[----:B------:R-:W-:Y:S05]  /*f200*/  @P5 BRA `(.L_x_2650) ;  /* 0x0000003c00585947 */ /* 0x000fea0003800000 */
[----:B01234-:R-:W0:Y:S01]  /*f210*/  LDS.128 R4, [R0+0xa000] ;  /* 0x00a0000000047984 */ /* 0x01fe220000000c00 */
        /* <DEDUP_REMOVED lines=13> */
[C---:B------:R-:W-:Y:S01]  /*f2f0*/  IMAD.U32 R10, R7.reuse, 0x10000, RZ ;  /* 0x00010000070a7824 */ /* 0x040fe200078e00ff */
[----:B------:R-:W-:Y:S01]  /*f300*/  LOP3.LUT R7, R7, 0xffff0000, RZ, 0xc0, !PT ;  /* 0xffff000007077812 */ /* 0x000fe200078ec0ff */
[----:B------:R-:W-:-:S02]  /*f310*/  IMAD.U32 R8, R6, 0x10000, RZ ;  /* 0x0001000006087824 */ /* 0x000fc400078e00ff */
[CC--:B------:R-:W-:Y:S01]  /*f320*/  FMUL.FTZ R13, R9.reuse, R12.reuse ;  /* 0x0000000c090d7220 */ /* 0x0c0fe20000410000 */
[----:B------:R-:W-:Y:S01]  /*f330*/  FMUL.FTZ R9, R9, R11 ;  /* 0x0000000b09097220 */ /* 0x000fe20000410000 */
[C---:B------:R-:W-:Y:S01]  /*f340*/  FMUL.FTZ R21, R7.reuse, R63 ;  /* 0x0000003f07157220 */ /* 0x040fe20000410000 */
[----:B------:R-:W-:Y:S02]  /*f350*/  IMAD.U32 R3, R4, 0x10000, RZ ;  /* 0x0001000004037824 */ /* 0x000fe400078e00ff */
[C---:B------:R-:W-:Y:S01]  /*f360*/  FFMA.FTZ R14, R8.reuse, R11, -R13 ;  /* 0x0000000b080e7223 */ /* 0x040fe2000001080d */
[----:B------:R-:W-:Y:S01]  /*f370*/  FFMA.FTZ R15, R8, R12, R9 ;  /* 0x0000000c080f7223 */ /* 0x000fe20000010009 */
[-C--:B------:R-:W-:Y:S01]  /*f380*/  FMUL.FTZ R9, R7, R65.reuse ;  /* 0x0000004107097220 */ /* 0x080fe20000410000 */
        /* <DEDUP_REMOVED lines=23> */
.L_x_2629:
        /* <DEDUP_REMOVED lines=8> */
[----:B------:R-:W-:Y:S02]  /*f580*/  IMAD.MOV.U32 R7, RZ, RZ, R31 ;  /* 0x000000ffff077224 */ /* 0x000fe400078e001f */
[----:B------:R-:W-:Y:S01]  /*f590*/  IMAD.IADD R73, R73, 0x1, -R40 ;  /* 0x0000000149497824 */ /* 0x000fe200078e0a28 */
[----:B------:R-:W-:-:S03]  /*f5a0*/  LEA.HI R69, R21, R206, RZ, 0x3 ;  /* 0x000000ce15457211 */ /* 0x000fc600078f18ff */
[----:B------:R-:W-:Y:S01]  /*f5b0*/  IMAD R3, R73, 0x40, R64 ;  /* 0x0000004049037824 */ /* 0x000fe200078e0240 */
        /* <DEDUP_REMOVED lines=19> */
[----:B------:R-:W-:Y:S01]  /*f6f0*/  SHF.R.S32.HI R0, RZ, 0x1f, R207 ;  /* 0x0000001fff007819 */ /* 0x000fe200000114cf */
[----:B------:R-:W-:Y:S01]  /*f700*/  IMAD.IADD R71, R7, 0x1, R71 ;  /* 0x0000000107477824 */ /* 0x000fe200078e0247 */
[----:B------:R-:W-:-:S02]  /*f710*/  LEA R70, P1, R6, UR6, 0x1 ;  /* 0x0000000606467c11 */ /* 0x000fc4000f8208ff */
[----:B------:R-:W-:Y:S02]  /*f720*/  LEA.HI R3, R0, R207, RZ, 0x3 ;  /* 0x000000cf00037211 */ /* 0x000fe400078f18ff */
[----:B------:R-:W-:Y:S02]  /*f730*/  LEA.HI.X R63, R4, UR5, R63, 0x1, P0 ;  /* 0x00000005043f7c11 */ /* 0x000fe400080f0c3f */
[----:B------:R-:W-:Y:S02]  /*f740*/  LEA.HI.X R71, R6, UR7, R71, 0x1, P1 ;  /* 0x0000000706477c11 */ /* 0x000fe400088f0c47 */
[----:B------:R-:W-:Y:S01]  /*f750*/  SHF.R.S32.HI R20, RZ, 0x3, R3 ;  /* 0x00000003ff147819 */ /* 0x000fe20000011403 */
[----:B------:R-:W-:Y:S06]  /*f760*/  BRA.DIV UR4, `(.L_x_2661) ;  /* 0x0000022604b47947 */ /* 0x000fec000b800000 */
[----:B------:R-:W0:Y:S04]  /*f770*/  SHFL.IDX PT, R5, R63, RZ, 0x1c1f ;  /* 0x001c1fff3f057589 */ /* 0x000e2800000e0000 */
[----:B------:R-:W1:Y:S04]  /*f780*/  SHFL.IDX PT, R4, R62, RZ, 0x1c1f ;  /* 0x001c1fff3e047589 */ /* 0x000e6800000e0000 */
[----:B------:R2:W3:Y:S04]  /*f790*/  SHFL.IDX PT, R7, R71, RZ, 0x1c1f ;  /* 0x001c1fff47077589 */ /* 0x0004e800000e0000 */
[----:B------:R2:W4:Y:S01]  /*f7a0*/  SHFL.IDX PT, R14, R70, RZ, 0x1c1f ;  /* 0x001c1fff460e7589 */ /* 0x00052200000e0000 */
[----:B0-----:R-:W-:-:S02]  /*f7b0*/  IMAD.MOV.U32 R9, RZ, RZ, R5 ;  /* 0x000000ffff097224 */ /* 0x001fc400078e0005 */
[----:B-12---:R-:W-:-:S07]  /*f7c0*/  IMAD.MOV.U32 R8, RZ, RZ, R4 ;  /* 0x000000ffff087224 */ /* 0x006fce00078e0004 */
.L_x_2929:
[----:B------:R-:W-:Y:S01]  /*f7d0*/  IMAD R75, R224, R75, RZ ;  /* 0x0000004be04b7224 */ /* 0x000fe200078e02ff */
[----:B------:R-:W-:Y:S01]  /*f7e0*/  BSSY B1, `(.L_x_2662) ;  /* 0x000002e000017945 */ /* 0x000fe20003800000 */
[----:B---3--:R-:W-:Y:S01]  /*f7f0*/  IMAD.MOV.U32 R15, RZ, RZ, R7 ;  /* 0x000000ffff0f7224 */ /* 0x008fe200078e0007 */
[----:B------:R-:W-:Y:S02]  /*f800*/  CS2R R44, SRZ ;  /* 0x00000000002c7805 */ /* 0x000fe4000001ff00 */
[----:B------:R-:W-:Y:S02]  /*f810*/  CS2R R46, SRZ ;  /* 0x00000000002e7805 */ /* 0x000fe4000001ff00 */
[----:B------:R-:W-:Y:S02]  /*f820*/  ISETP.GE.AND P0, PT, R64, R75, PT ;  /* 0x0000004b4000720c */ /* 0x000fe40003f06270 */
        /* <DEDUP_REMOVED lines=17> */
[----:B------:R-:W-:-:S02]  /*f940*/  CS2R R44, SRZ ;  /* 0x00000000002c7805 */ /* 0x000fc4000001ff00 */
[----:B------:R-:W-:-:S03]  /*f950*/  CS2R R46, SRZ ;  /* 0x00000000002e7805 */ /* 0x000fc6000001ff00 */
[----:B------:R-:W-:-:S04]  /*f960*/  @!P0 IMAD.WIDE R10, R18, 0x2, R8 ;  /* 0x00000002120a8825 */ /* 0x000fc800078e0208 */
        /* <DEDUP_REMOVED lines=12> */
[--C-:B----4-:R-:W-:Y:S01]  /*fa30*/  @!P2 IMAD.WIDE R10, R25, 0x2, R14.reuse ;  /* 0x00000002190aa825 */ /* 0x110fe200078e020e */
        /* <DEDUP_REMOVED lines=8> */
.L_x_2663:
[----:B------:R-:W-:Y:S05]  /*fac0*/  BSYNC B1 ;  /* 0x0000000000017941 */ /* 0x000fea0003800000 */
.L_x_2662:
[----:B0----5:R-:W-:Y:S01]  /*fad0*/  IMAD.MOV.U32 R4, RZ, RZ, R44 ;  /* 0x000000ffff047224 */ /* 0x021fe200078e002c */
        /* <DEDUP_REMOVED lines=50> */
[----:B------:R-:W0:Y:S04]  /*fe00*/  SHFL.IDX PT, R63, R63, 0x1, 0x1c1f ;  /* 0x003c1f003f3f7f89 */ /* 0x000e2800000e0000 */
[----:B------:R-:W1:Y:S04]  /*fe10*/  SHFL.IDX PT, R62, R62, 0x1, 0x1c1f ;  /* 0x003c1f003e3e7f89 */ /* 0x000e6800000e0000 */
[----:B------:R-:W2:Y:S04]  /*fe20*/  SHFL.IDX PT, R71, R71, 0x1, 0x1c1f ;  /* 0x003c1f0047477f89 */ /* 0x000ea800000e0000 */
[----:B------:R-:W3:Y:S02]  /*fe30*/  SHFL.IDX PT, R70, R70, 0x1, 0x1c1f ;  /* 0x003c1f0046467f89 */ /* 0x000ee400000e0000 */
.L_x_2935:
[----:B------:R-:W-:Y:S01]  /*fe40*/  VIADD R64, R64, 0x40 ;  /* 0x0000004040407836 */ /* 0x000fe20000000000 */
[----:B------:R-:W-:Y:S01]  /*fe50*/  BSSY B1, `(.L_x_2665) ;  /* 0x000002c000017945 */ /* 0x000fe20003800000 */
[----:B------:R-:W-:Y:S02]  /*fe60*/  CS2R R6, SRZ ;  /* 0x0000000000067805 */ /* 0x000fe4000001ff00 */
[----:B------:R-:W-:Y:S02]  /*fe70*/  CS2R R8, SRZ ;  /* 0x0000000000087805 */ /* 0x000fe4000001ff00 */
[----:B------:R-:W-:Y:S02]  /*fe80*/  CS2R R10, SRZ ;  /* 0x00000000000a7805 */ /* 0x000fe4000001ff00 */
[----:B------:R-:W-:Y:S02]  /*fe90*/  ISETP.GE.AND P0, PT, R64, R75, PT ;  /* 0x0000004b4000720c */ /* 0x000fe40003f06270 */
[----:B------:R-:W-:-:S02]  /*fea0*/  CS2R R12, SRZ ;  /* 0x00000000000c7805 */ /* 0x000fc4000001ff00 */
[----:B----4-:R-:W-:Y:S02]  /*feb0*/  CS2R R14, SRZ ;  /* 0x00000000000e7805 */ /* 0x010fe4000001ff00 */
[----:B------:R-:W-:Y:S02]  /*fec0*/  CS2R R48, SRZ ;  /* 0x0000000000307805 */ /* 0x000fe4000001ff00 */
[----:B------:R-:W-:Y:S02]  /*fed0*/  CS2R R50, SRZ ;  /* 0x0000000000327805 */ /* 0x000fe4000001ff00 */
[----:B------:R-:W-:Y:S02]  /*fee0*/  CS2R R52, SRZ ;  /* 0x0000000000347805 */ /* 0x000fe4000001ff00 */
[----:B------:R-:W-:Y:S02]  /*fef0*/  CS2R R54, SRZ ;  /* 0x0000000000367805 */ /* 0x000fe4000001ff00 */
[----:B------:R-:W-:-:S02]  /*ff00*/  CS2R R56, SRZ ;  /* 0x0000000000387805 */ /* 0x000fc4000001ff00 */
        /* <DEDUP_REMOVED lines=9> */
[----:B------:R-:W-:Y:S02]  /*ffa0*/  CS2R R6, SRZ ;  /* 0x0000000000067805 */ /* 0x000fe4000001ff00 */
[----:B------:R-:W-:Y:S01]  /*ffb0*/  CS2R R52, SRZ ;  /* 0x0000000000347805 */ /* 0x000fe2000001ff00 */
[----:B01----:R-:W-:-:S04]  /*ffc0*/  @!P0 IMAD.WIDE R12, R18, 0x2, R62 ;  /* 0x00000002120c8825 */ /* 0x003fc800078e023e */
        /* <DEDUP_REMOVED lines=12> */
[--C-:B--23--:R-:W-:Y:S01]  /*10090*/  @!P1 IMAD.WIDE R64, R65, 0x2, R70.reuse ;  /* 0x0000000241409825 */ /* 0x10cfe200078e0246 */
[----:B------:R4:W5:Y:S03]  /*100a0*/  @!P1 LD.E.128 R52, desc[UR60][R60.64] ;  /* 0x0000003c3c349980 */ /* 0x000966000c101d00 */
[--C-:B------:R-:W-:Y:S01]  /*100b0*/  @!P2 IMAD.WIDE R66, R67, 0x2, R70.reuse ;  /* 0x000000024342a825 */ /* 0x100fe200078e0246 */
[----:B------:R4:W5:Y:S03]  /*100c0*/  @!P1 LD.E.128 R8, desc[UR60][R64.64] ;  /* 0x0000003c40089980 */ /* 0x000966000c101d00 */
[----:B------:R-:W-:Y:S01]  /*100d0*/  @!P0 IMAD.WIDE R70, R18, 0x2, R70 ;  /* 0x0000000212468825 */ /* 0x000fe200078e0246 */
[----:B------:R4:W5:Y:S04]  /*100e0*/  @!P2 LD.E.128 R56, desc[UR60][R62.64] ;  /* 0x0000003c3e38a980 */ /* 0x000968000c101d00 */
[----:B------:R4:W5:Y:S04]  /*100f0*/  @!P0 LD.E.128 R4, desc[UR60][R70.64] ;  /* 0x0000003c46048980 */ /* 0x000968000c101d00 */
[----:B------:R4:W5:Y:S02]  /*10100*/  @!P2 LD.E.128 R12, desc[UR60][R66.64] ;  /* 0x0000003c420ca980 */ /* 0x000964000c101d00 */
.L_x_2666:
[----:B------:R-:W-:Y:S05]  /*10110*/  BSYNC B1 ;  /* 0x0000000000017941 */ /* 0x000fea0003800000 */
.L_x_2665:
[----:B----4-:R-:W-:Y:S01]  /*10120*/  LEA.HI R60, R235, R235, RZ, 0x1 ;  /* 0x000000ebeb3c7211 */ /* 0x010fe200078f08ff */
[----:B-----5:R-:W-:Y:S01]  /*10130*/  IMAD.MOV.U32 R61, RZ, RZ, R4 ;  /* 0x000000ffff3d7224 */ /* 0x020fe200078e0004 */
[----:B--2---:R-:W-:Y:S01]  /*10140*/  VIADDMNMX R71, R75, -R226, 0x80, PT ;  /* 0x000000804b477446 */ /* 0x004fe200038009e2 */
[----:B-1----:R-:W-:Y:S01]  /*10150*/  IMAD.MOV.U32 R62, RZ, RZ, R5 ;  /* 0x000000ffff3e7224 */ /* 0x002fe200078e0005 */
[----:B------:R-:W-:Y:S01]  /*10160*/  LOP3.LUT R60, R60, 0xfffffffe, RZ, 0xc0, !PT ;  /* 0xfffffffe3c3c7812 */ /* 0x000fe200078ec0ff */
[----:B0-----:R-:W-:Y:S01]  /*10170*/  IMAD.MOV.U32 R63, RZ, RZ, R7 ;  /* 0x000000ffff3f7224 */ /* 0x001fe200078e0007 */
[----:B------:R-:W-:Y:S01]  /*10180*/  PRMT R100, R61, 0x7610, R100 ;  /* 0x000076103d647816 */ /* 0x000fe20000000064 */
[----:B------:R-:W-:Y:S01]  /*10190*/  IMAD.MOV.U32 R61, RZ, RZ, R6 ;  /* 0x000000ffff3d7224 */ /* 0x000fe200078e0006 */
[----:B------:R-:W-:Y:S01]  /*101a0*/  PRMT R101, R62, 0x7610, R101 ;  /* 0x000076103e657816 */ /* 0x000fe20000000065 */
[----:B------:R-:W-:Y:S01]  /*101b0*/  IMAD.IADD R60, R235, 0x1, -R60 ;  /* 0x00000001eb3c7824 */ /* 0x000fe200078e0a3c */
        /* <DEDUP_REMOVED lines=8> */
[----:B------:R-:W0:Y:S01]  /*10240*/  SYNCS.PHASECHK.TRANS64.TRYWAIT P0, [R16+URZ+0x36800], R61 ;  /* 0x0368003d100075a7 */ /* 0x000e22000800017f */
        /* <DEDUP_REMOVED lines=36> */
.L_x_2936:
[----:B------:R-:W-:Y:S05]  /*10490*/  BSYNC B1 ;  /* 0x0000000000017941 */ /* 0x000fea0003800000 */
.L_x_2667:
[----:B------:R-:W-:Y:S01]  /*104a0*/  BSSY B1, `(.L_x_2669) ;  /* 0x0000157000017945 */ /* 0x000fe20003800000 */
[----:B------:R-:W-:Y:S02]  /*104b0*/  PRMT R80, R60, 0x7610, R80 ;  /* 0x000076103c507816 */ /* 0x000fe40000000050 */
[----:B------:R-:W-:Y:S01]  /*104c0*/  PRMT R81, R62, 0x7610, R81 ;  /* 0x000076103e517816 */ /* 0x000fe20000000051 */
[----:B------:R-:W-:Y:S06]  /*104d0*/  @P1 BRA `(.L_x_2670) ;  /* 0x00000014004c1947 */ /* 0x000fec0003800000 */
[----:B------:R-:W1:Y:S01]  /*104e0*/  LDC R75, c[0x0][0x3f4] ;  /* 0x0000fd00ff4b7b82 */ /* 0x000e620000000800 */
[----:B------:R-:W-:Y:S01]  /*104f0*/  BSSY B2, `(.L_x_2671) ;  /* 0x000006f000027945 */ /* 0x000fe20003800000 */
[-C--:B-1----:R-:W-:Y:S02]  /*10500*/  ISETP.GE.AND P0, PT, R18, R75.reuse, PT ;  /* 0x0000004b1200720c */ /* 0x082fe40003f06270 */
[-C--:B------:R-:W-:Y:S02]  /*10510*/  ISETP.GE.AND P1, PT, R206, R75.reuse, PT ;  /* 0x0000004bce00720c */ /* 0x080fe40003f26270 */
[----:B------:R-:W-:-:S09]  /*10520*/  ISETP.GE.AND P2, PT, R207, R75, PT ;  /* 0x0000004bcf00720c */ /* 0x000fd20003f46270 */
[----:B------:R-:W-:Y:S05]  /*10530*/  @P0 BRA `(.L_x_2672) ;  /* 0x0000000400a80947 */ /* 0x000fea0003800000 */
[----:B------:R-:W-:Y:S02]  /*10540*/  LEA.HI R62, R75, R73, RZ, 0x1d ;  /* 0x000000494b3e7211 */ /* 0x000fe400078fe8ff */
[----:B------:R-:W-:Y:S02]  /*10550*/  LOP3.LUT R60, R218, 0x38, R18, 0xf8, !PT ;  /* 0x00000038da3c7812 */ /* 0x000fe400078ef812 */
[----:B------:R-:W-:Y:S01]  /*10560*/  SHF.R.S32.HI R65, RZ, 0x1f, R62 ;  /* 0x0000001fff417819 */ /* 0x000fe2000001143e */
[----:B------:R-:W-:Y:S01]  /*10570*/  IMAD.SHL.U32 R63, R62, 0x8, RZ ;  /* 0x000000083e3f7824 */ /* 0x000fe200078e00ff */
[-C--:B0-----:R-:W-:Y:S02]  /*10580*/  LOP3.LUT R61, R60, R219.reuse, RZ, 0x3c, !PT ;  /* 0x000000db3c3d7212 */ /* 0x081fe400078e3cff */
[----:B------:R-:W-:Y:S02]  /*10590*/  LEA.HI R65, R65, R62, RZ, 0x3 ;  /* 0x0000003e41417211 */ /* 0x000fe400078f18ff */
[----:B------:R-:W-:Y:S01]  /*105a0*/  LOP3.LUT R60, R218, 0x38, R63, 0xf8, !PT ;  /* 0x00000038da3c7812 */ /* 0x000fe200078ef83f */
[----:B------:R-:W-:Y:S01]  /*105b0*/  IMAD.IADD R61, R220, 0x1, R61 ;  /* 0x00000001dc3d7824 */ /* 0x000fe200078e023d */
[----:B------:R-:W-:Y:S01]  /*105c0*/  SHF.R.U64 R119, R44, 0x10, R45 ;  /* 0x000000102c777819 */ /* 0x000fe2000000122d */
[----:B------:R-:W-:Y:S01]  /*105d0*/  IMAD.SHL.U32 R65, R65, 0x400, RZ ;  /* 0x0000040041417824 */ /* 0x000fe200078e00ff */
[----:B------:R-:W-:Y:S01]  /*105e0*/  LOP3.LUT R60, R60, R219, RZ, 0x3c, !PT ;  /* 0x000000db3c3c7212 */ /* 0x000fe200078e3cff */
[----:B------:R-:W-:Y:S01]  /*105f0*/  IMAD R82, R61, 0x2, R16 ;  /* 0x000000023d527824 */ /* 0x000fe200078e0210 */
[----:B------:R-:W-:-:S02]  /*10600*/  SHF.R.U64 R121, R32, 0x10, R33 ;  /* 0x0000001020797819 */ /* 0x000fc40000001221 */
[----:B------:R-:W-:Y:S02]  /*10610*/  LOP3.LUT R65, R65, 0x7fffe000, RZ, 0xc0, !PT ;  /* 0x7fffe00041417812 */ /* 0x000fe400078ec0ff */
[----:B------:R-:W-:Y:S02]  /*10620*/  PRMT R118, R118, 0x5410, R119 ;  /* 0x0000541076767816 */ /* 0x000fe40000000077 */
[----:B------:R-:W-:Y:S02]  /*10630*/  IADD3 R65, R60, R65, R220 ;  /* 0x000000413c417210 */ /* 0x000fe40007ffe0dc */
[----:B------:R-:W0:Y:S01]  /*10640*/  LDS.128 R60, [R82+0x15400] ;  /* 0x01540000523c7984 */ /* 0x000e220000000c00 */
[----:B------:R-:W-:Y:S01]  /*10650*/  SHF.R.U32.HI R32, RZ, 0x10, R33 ;  /* 0x00000010ff207819 */ /* 0x000fe20000011621 */
[----:B------:R-:W-:Y:S01]  /*10660*/  IMAD.U32 R126, R118, 0x10000, RZ ;  /* 0x00010000767e7824 */ /* 0x000fe200078e00ff */
[--C-:B------:R-:W-:Y:S01]  /*10670*/  SHF.R.U64 R33, R34, 0x10, R35.reuse ;  /* 0x0000001022217819 */ /* 0x100fe20000001223 */
[----:B------:R-:W-:Y:S01]  /*10680*/  IMAD R83, R65, 0x2, R16 ;  /* 0x0000000241537824 */ /* 0x000fe200078e0210 */
[----:B------:R-:W-:-:S02]  /*10690*/  SHF.R.U32.HI R116, RZ, 0x10, R35 ;  /* 0x00000010ff747819 */ /* 0x000fc40000011623 */
[----:B------:R-:W-:Y:S02]  /*106a0*/  PRMT R34, R78, 0x5432, R121 ;  /* 0x000054324e227816 */ /* 0x000fe40000000079 */
[----:B------:R-:W1:Y:S01]  /*106b0*/  LDS.128 R64, [R83+0x15400] ;  /* 0x0154000053407984 */ /* 0x000e620000000c00 */
[----:B------:R-:W-:Y:S02]  /*106c0*/  SHF.R.U32.HI R117, RZ, 0x10, R45 ;  /* 0x00000010ff757819 */ /* 0x000fe4000001162d */
[--C-:B------:R-:W-:Y:S01]  /*106d0*/  SHF.R.U32.HI R44, RZ, 0x10, R47.reuse ;  /* 0x00000010ff2c7819 */ /* 0x100fe2000001162f */
[----:B------:R-:W-:Y:S01]  /*106e0*/  IMAD.U32 R125, R34, 0x10000, RZ ;  /* 0x00010000227d7824 */ /* 0x000fe200078e00ff */
[----:B------:R-:W-:Y:S02]  /*106f0*/  SHF.R.U64 R45, R46, 0x10, R47 ;  /* 0x000000102e2d7819 */ /* 0x000fe4000000122f */
[----:B------:R-:W-:Y:S02]  /*10700*/  PRMT R35, R81, 0x5432, R116 ;  /* 0x0000543251237816 */ /* 0x000fe40000000074 */
[----:B------:R-:W-:-:S02]  /*10710*/  PRMT R32, R79, 0x5432, R32 ;  /* 0x000054324f207816 */ /* 0x000fc40000000020 */
[----:B------:R-:W-:Y:S02]  /*10720*/  PRMT R46, R74, 0x5432, R117 ;  /* 0x000054324a2e7816 */ /* 0x000fe40000000075 */
[----:B------:R-:W-:Y:S02]  /*10730*/  PRMT R44, R77, 0x5432, R44 ;  /* 0x000054324d2c7816 */ /* 0x000fe4000000002c */
[----:B------:R-:W-:Y:S01]  /*10740*/  LOP3.LUT R34, R34, 0xffff0000, RZ, 0xc0, !PT ;  /* 0xffff000022227812 */ /* 0x000fe200078ec0ff */
[C---:B------:R-:W-:Y:S01]  /*10750*/  IMAD.U32 R127, R46.reuse, 0x10000, RZ ;  /* 0x000100002e7f7824 */ /* 0x040fe200078e00ff */
[----:B------:R-:W-:Y:S02]  /*10760*/  LOP3.LUT R46, R46, 0xffff0000, RZ, 0xc0, !PT ;  /* 0xffff00002e2e7812 */ /* 0x000fe400078ec0ff */
[----:B------:R-:W-:Y:S02]  /*10770*/  PRMT R33, R80, 0x5432, R33 ;  /* 0x0000543250217816 */ /* 0x000fe40000000021 */
[----:B------:R-:W-:Y:S01]  /*10780*/  PRMT R45, R76, 0x5432, R45 ;  /* 0x000054324c2d7816 */ /* 0x000fe2000000002d */
        /* <DEDUP_REMOVED lines=13> */
[C---:B------:R-:W-:Y:S01]  /*10860*/  IMAD.U32 R124, R67.reuse, 0x10000, RZ ;  /* 0x00010000437c7824 */ /* 0x040fe200078e00ff */
[----:B------:R-:W-:Y:S01]  /*10870*/  LOP3.LUT R66, R67, 0xffff0000, RZ, 0xc0, !PT ;  /* 0xffff000043427812 */ /* 0x000fe200078ec0ff */
[----:B------:R-:W-:Y:S01]  /*10880*/  FMUL.FTZ R130, R120, R125 ;  /* 0x0000007d78827220 */ /* 0x000fe20000410000 */
[----:B------:R-:W-:-:S02]  /*10890*/  IMAD.U32 R123, R65, 0x10000, RZ ;  /* 0x00010000417b7824 */ /* 0x000fc400078e00ff */
[C---:B------:R-:W-:Y:S01]  /*108a0*/  FFMA.FTZ R67, R119.reuse, R125, -R128 ;  /* 0x0000007d77437223 */ /* 0x040fe20000010880 */
[----:B------:R-:W-:Y:S02]  /*108b0*/  IMAD.U32 R120, R32, 0x10000, RZ ;  /* 0x0001000020787824 */ /* 0x000fe400078e00ff */
[----:B------:R-:W-:Y:S01]  /*108c0*/  FFMA.FTZ R119, R119, R126, R130 ;  /* 0x0000007e77777223 */ /* 0x000fe20000010082 */
[----:B------:R-:W-:Y:S02]  /*108d0*/  IMAD.U32 R128, R44, 0x10000, RZ ;  /* 0x000100002c807824 */ /* 0x000fe400078e00ff */
[C---:B------:R-:W-:Y:S01]  /*108e0*/  FMUL.FTZ R129, R123.reuse, R127 ;  /* 0x0000007f7b817220 */ /* 0x040fe20000410000 */
[----:B------:R-:W-:Y:S01]  /*108f0*/  FMUL.FTZ R131, R123, R120 ;  /* 0x000000787b837220 */ /* 0x000fe20000410000 */
[----:B------:R-:W-:Y:S02]  /*10900*/  IMAD.U32 R125, R35, 0x10000, RZ ;  /* 0x00010000237d7824 */ /* 0x000fe400078e00ff */
[----:B------:R-:W-:Y:S01]  /*10910*/  FMUL.FTZ R126, R124, R128 ;  /* 0x000000807c7e7220 */ /* 0x000fe20000410000 */
[----:B------:R-:W-:Y:S01]  /*10920*/  LOP3.LUT R123, R118, 0xffff0000, RZ, 0xc0, !PT ;  /* 0xffff0000767b7812 */ /* 0x000fe200078ec0ff */
[----:B------:R-:W-:Y:S01]  /*10930*/  FFMA.FTZ R120, R122, R120, -R129 ;  /* 0x000000787a787223 */ /* 0x000fe20000010881 */
[-C--:B------:R-:W-:Y:S01]  /*10940*/  FMUL.FTZ R129, R124, R125.reuse ;  /* 0x0000007d7c817220 */ /* 0x080fe20000410000 */
[----:B------:R-:W-:Y:S01]  /*10950*/  FFMA.FTZ R118, R121, R125, -R126 ;  /* 0x0000007d79767223 */ /* 0x000fe2000001087e */
[----:B------:R-:W-:Y:S01]  /*10960*/  LOP3.LUT R65, R65, 0xffff0000, RZ, 0xc0, !PT ;  /* 0xffff000041417812 */ /* 0x000fe200078ec0ff */
[C---:B------:R-:W-:Y:S01]  /*10970*/  FMUL.FTZ R125, R117.reuse, R123 ;  /* 0x0000007b757d7220 */ /* 0x040fe20000410000 */
[----:B------:R-:W-:Y:S01]  /*10980*/  LOP3.LUT R124, R32, 0xffff0000, RZ, 0xc0, !PT ;  /* 0xffff0000207c7812 */ /* 0x000fe200078ec0ff */
[----:B------:R-:W-:Y:S01]  /*10990*/  FFMA.FTZ R122, R122, R127, R131 ;  /* 0x0000007f7a7a7223 */ /* 0x000fe20000010083 */
[-C--:B------:R-:W-:Y:S01]  /*109a0*/  FMUL.FTZ R127, R117, R34.reuse ;  /* 0x00000022757f7220 */ /* 0x080fe20000410000 */
[C---:B------:R-:W-:Y:S01]  /*109b0*/  FFMA.FTZ R32, R116.reuse, R34, -R125 ;  /* 0x0000002274207223 */ /* 0x040fe2000001087d */
[----:B------:R-:W-:Y:S01]  /*109c0*/  FFMA.FTZ R121, R121, R128, R129 ;  /* 0x0000008079797223 */ /* 0x000fe20000010081 */
[C---:B------:R-:W-:Y:S01]  /*109d0*/  FMUL.FTZ R34, R65.reuse, R46 ;  /* 0x0000002e41227220 */ /* 0x040fe20000410000 */
[-C--:B------:R-:W-:Y:S01]  /*109e0*/  FMUL.FTZ R129, R65, R124.reuse ;  /* 0x0000007c41817220 */ /* 0x080fe20000410000 */
[----:B------:R-:W-:Y:S01]  /*109f0*/  IMAD.U32 R117, R33, 0x10000, RZ ;  /* 0x0001000021757824 */ /* 0x000fe200078e00ff */
[----:B------:R-:W-:Y:S01]  /*10a00*/  LOP3.LUT R35, R35, 0xffff0000, RZ, 0xc0, !PT ;  /* 0xffff000023237812 */ /* 0x000fe200078ec0ff */
[C---:B------:R-:W-:Y:S01]  /*10a10*/  FFMA.FTZ R65, R61.reuse, R124, -R34 ;  /* 0x0000007c3d417223 */ /* 0x040fe20000010822 */
[----:B------:R-:W-:Y:S01]  /*10a20*/  FFMA.FTZ R129, R61, R46, R129 ;  /* 0x0000002e3d817223 */ /* 0x000fe20000010081 */
[----:B------:R-:W-:Y:S01]  /*10a30*/  LOP3.LUT R34, R33, 0xffff0000, RZ, 0xc0, !PT ;  /* 0xffff000021227812 */ /* 0x000fe200078ec0ff */
[C---:B------:R-:W-:Y:S01]  /*10a40*/  IMAD.U32 R125, R45.reuse, 0x10000, RZ ;  /* 0x000100002d7d7824 */ /* 0x040fe200078e00ff */
[----:B------:R-:W-:Y:S01]  /*10a50*/  LOP3.LUT R46, R45, 0xffff0000, RZ, 0xc0, !PT ;  /* 0xffff00002d2e7812 */ /* 0x000fe200078ec0ff */
[----:B------:R-:W-:Y:S01]  /*10a60*/  FFMA.FTZ R116, R116, R123, R127 ;  /* 0x0000007b74747223 */ /* 0x000fe2000001007f */
[----:B------:R-:W-:Y:S01]  /*10a70*/  LOP3.LUT R33, R44, 0xffff0000, RZ, 0xc0, !PT ;  /* 0xffff00002c217812 */ /* 0x000fe200078ec0ff */
[C---:B------:R-:W-:Y:S01]  /*10a80*/  FMUL.FTZ R123, R64.reuse, R125 ;  /* 0x0000007d407b7220 */ /* 0x040fe20000410000 */
[----:B------:R-:W-:Y:S01]  /*10a90*/  FMUL.FTZ R61, R64, R117 ;  /* 0x00000075403d7220 */ /* 0x000fe20000410000 */
[C---:B------:R-:W-:Y:S01]  /*10aa0*/  FMUL.FTZ R44, R63.reuse, R46 ;  /* 0x0000002e3f2c7220 */ /* 0x040fe20000410000 */
[-C--:B------:R-:W-:Y:S01]  /*10ab0*/  FMUL.FTZ R63, R63, R34.reuse ;  /* 0x000000223f3f7220 */ /* 0x080fe20000410000 */
[C---:B------:R-:W-:Y:S01]  /*10ac0*/  FMUL.FTZ R45, R66.reuse, R33 ;  /* 0x00000021422d7220 */ /* 0x040fe20000410000 */
[----:B------:R-:W-:Y:S01]  /*10ad0*/  FMUL.FTZ R66, R66, R35 ;  /* 0x0000002342427220 */ /* 0x000fe20000410000 */
[----:B------:R-:W-:Y:S01]  /*10ae0*/  FFMA.FTZ R123, R60, R117, -R123 ;  /* 0x000000753c7b7223 */ /* 0x000fe2000001087b */
        /* <DEDUP_REMOVED lines=15> */
.L_x_2672:
[----:B------:R-:W-:Y:S05]  /*10be0*/  BSYNC B2 ;  /* 0x0000000000027941 */ /* 0x000fea0003800000 */
.L_x_2671:
[----:B------:R-:W-:Y:S04]  /*10bf0*/  BSSY B2, `(.L_x_2673) ;  /* 0x0000071000027945 */ /* 0x000fe80003800000 */
[----:B------:R-:W-:Y:S05]  /*10c00*/  @P1 BRA `(.L_x_2674) ;  /* 0x0000000400bc1947 */ /* 0x000fea0003800000 */
[----:B-1----:R-:W2:Y:S01]  /*10c10*/  LDL R32, [R1+0x4c] ;  /* 0x00004c0001207983 */ /* 0x002ea20000100800 */
[----:B------:R-:W-:Y:S02]  /*10c20*/  LEA.HI R34, R21, R206, RZ, 0x6 ;  /* 0x000000ce15227211 */ /* 0x000fe400078f30ff */
[----:B------:R-:W-:Y:S02]  /*10c30*/  LOP3.LUT R44, R218, 0x38, R69, 0xf8, !PT ;  /* 0x00000038da2c7812 */ /* 0x000fe400078ef845 */
[----:B------:R-:W-:Y:S01]  /*10c40*/  SHF.R.U64 R62, R30, 0x10, R31 ;  /* 0x000000101e3e7819 */ /* 0x000fe2000000121f */
[----:B------:R-:W-:Y:S01]  /*10c50*/  IMAD.SHL.U32 R35, R34, 0x80, RZ ;  /* 0x0000008022237824 */ /* 0x000fe200078e00ff */
[----:B------:R-:W-:Y:S02]  /*10c60*/  LOP3.LUT R44, R44, R219, RZ, 0x3c, !PT ;  /* 0x000000db2c2c7212 */ /* 0x000fe400078e3cff */
[----:B------:R-:W-:Y:S02]  /*10c70*/  SHF.R.U64 R30, R40, 0x10, R41 ;  /* 0x00000010281e7819 */ /* 0x000fe40000001229 */
[----:B------:R-:W-:-:S02]  /*10c80*/  LOP3.LUT R35, R35, 0xffffe000, RZ, 0xc0, !PT ;  /* 0xffffe00023237812 */ /* 0x000fc400078ec0ff */
[----:B------:R-:W-:Y:S02]  /*10c90*/  SHF.R.U64 R64, R28, 0x10, R29 ;  /* 0x000000101c407819 */ /* 0x000fe4000000121d */
[----:B------:R-:W-:Y:S02]  /*10ca0*/  IADD3 R35, R44, R35, R220 ;  /* 0x000000232c237210 */ /* 0x000fe40007ffe0dc */
[----:B------:R-:W-:Y:S02]  /*10cb0*/  SHF.R.U32.HI R31, RZ, 0x10, R31 ;  /* 0x00000010ff1f7819 */ /* 0x000fe4000001161f */
[----:B------:R-:W-:Y:S02]  /*10cc0*/  SHF.R.U32.HI R41, RZ, 0x10, R41 ;  /* 0x00000010ff297819 */ /* 0x000fe40000011629 */
[----:B------:R-:W-:Y:S02]  /*10cd0*/  PRMT R109, R109, 0x5410, R30 ;  /* 0x000054106d6d7816 */ /* 0x000fe4000000001e */
[----:B------:R-:W-:-:S02]  /*10ce0*/  PRMT R115, R115, 0x5410, R64 ;  /* 0x0000541073737816 */ /* 0x000fc40000000040 */
[----:B------:R-:W-:Y:S01]  /*10cf0*/  SHF.R.U32.HI R29, RZ, 0x10, R29 ;  /* 0x00000010ff1d7819 */ /* 0x000fe2000001161d */
[----:B------:R-:W-:Y:S01]  /*10d00*/  IMAD.U32 R64, R109, 0x10000, RZ ;  /* 0x000100006d407824 */ /* 0x000fe200078e00ff */
[----:B------:R-:W-:Y:S02]  /*10d10*/  SHF.R.U64 R28, R42, 0x10, R43 ;  /* 0x000000102a1c7819 */ /* 0x000fe4000000122b */
[----:B------:R-:W-:Y:S02]  /*10d20*/  PRMT R112, R112, 0x5410, R31 ;  /* 0x0000541070707816 */ /* 0x000fe4000000001f */
[----:B------:R-:W-:Y:S02]  /*10d30*/  PRMT R110, R110, 0x5410, R41 ;  /* 0x000054106e6e7816 */ /* 0x000fe40000000029 */
[----:B------:R-:W-:Y:S02]  /*10d40*/  SHF.R.U32.HI R43, RZ, 0x10, R43 ;  /* 0x00000010ff2b7819 */ /* 0x000fe4000001162b */
[----:B------:R-:W-:Y:S01]  /*10d50*/  PRMT R114, R114, 0x5410, R29 ;  /* 0x0000541072727816 */ /* 0x000fe2000000001d */
[----:B------:R-:W-:Y:S01]  /*10d60*/  IMAD.U32 R65, R110, 0x10000, RZ ;  /* 0x000100006e417824 */ /* 0x000fe200078e00ff */
[----:B------:R-:W-:-:S02]  /*10d70*/  PRMT R113, R113, 0x5410, R62 ;  /* 0x0000541071717816 */ /* 0x000fc4000000003e */
[----:B------:R-:W-:Y:S02]  /*10d80*/  PRMT R111, R111, 0x5410, R28 ;  /* 0x000054106f6f7816 */ /* 0x000fe4000000001c */
[----:B------:R-:W-:Y:S02]  /*10d90*/  PRMT R108, R108, 0x5410, R43 ;  /* 0x000054106c6c7816 */ /* 0x000fe4000000002b */
[----:B------:R-:W-:Y:S02]  /*10da0*/  LOP3.LUT R109, R109, 0xffff0000, RZ, 0xc0, !PT ;  /* 0xffff00006d6d7812 */ /* 0x000fe400078ec0ff */
[----:B------:R-:W-:Y:S01]  /*10db0*/  LOP3.LUT R110, R110, 0xffff0000, RZ, 0xc0, !PT ;  /* 0xffff00006e6e7812 */ /* 0x000fe200078ec0ff */
[----:B------:R-:W-:Y:S01]  /*10dc0*/  IMAD.U32 R66, R108, 0x10000, RZ ;  /* 0x000100006c427824 */ /* 0x000fe200078e00ff */
[----:B--2---:R-:W-:Y:S02]  /*10dd0*/  R2UR UR4, R32 ;  /* 0x00000000200472ca */ /* 0x004fe400000e0000 */
[----:B------:R-:W-:-:S04]  /*10de0*/  LEA.HI R32, R75, R72, RZ, 0x1d ;  /* 0x000000484b207211 */ /* 0x000fc800078fe8ff */
[----:B------:R-:W-:-:S04]  /*10df0*/  SHF.R.S32.HI R33, RZ, 0x1f, R32 ;  /* 0x0000001fff217819 */ /* 0x000fc80000011420 */
[----:B------:R-:W-:Y:S01]  /*10e00*/  LEA.HI R34, R33, R32, RZ, 0x3 ;  /* 0x0000002021227211 */ /* 0x000fe200078f18ff */
[----:B------:R-:W-:Y:S02]  /*10e10*/  IMAD.SHL.U32 R33, R32, 0x8, RZ ;  /* 0x0000000820217824 */ /* 0x000fe400078e00ff */
[----:B------:R-:W-:Y:S02]  /*10e20*/  LEA R60, R35, UR4, 0x1 ;  /* 0x00000004233c7c11 */ /* 0x000fe4000f8e08ff */
[----:B------:R-:W-:Y:S01]  /*10e30*/  IMAD.SHL.U32 R34, R34, 0x400, RZ ;  /* 0x0000040022227824 */ /* 0x000fe200078e00ff */
[----:B------:R-:W-:-:S04]  /*10e40*/  LOP3.LUT R32, R218, 0x38, R33, 0xf8, !PT ;  /* 0x00000038da207812 */ /* 0x000fc800078ef821 */
[----:B------:R-:W-:Y:S02]  /*10e50*/  LOP3.LUT R32, R32, R219, RZ, 0x3c, !PT ;  /* 0x000000db20207212 */ /* 0x000fe400078e3cff */
[----:B------:R-:W-:-:S04]  /*10e60*/  LOP3.LUT R33, R34, 0x7fffe000, RZ, 0xc0, !PT ;  /* 0x7fffe00022217812 */ /* 0x000fc800078ec0ff */
[----:B0-----:R-:W-:Y:S02]  /*10e70*/  IADD3 R61, R32, R33, R220 ;  /* 0x00000021203d7210 */ /* 0x001fe40007ffe0dc */
[----:B------:R-:W0:Y:S03]  /*10e80*/  LDS.128 R32, [R60] ;  /* 0x000000003c207984 */ /* 0x000e260000000c00 */
[----:B------:R-:W-:-:S05]  /*10e90*/  IMAD R61, R61, 0x2, R16 ;  /* 0x000000023d3d7824 */ /* 0x000fca00078e0210 */
[----:B------:R-:W1:Y:S01]  /*10ea0*/  LDS.128 R44, [R61+0x15400] ;  /* 0x015400003d2c7984 */ /* 0x000e620000000c00 */
[C---:B0-----:R-:W-:Y:S01]  /*10eb0*/  IMAD.U32 R40, R32.reuse, 0x10000, RZ ;  /* 0x0001000020287824 */ /* 0x041fe200078e00ff */
[----:B------:R-:W-:Y:S01]  /*10ec0*/  LOP3.LUT R41, R32, 0xffff0000, RZ, 0xc0, !PT ;  /* 0xffff000020297812 */ /* 0x000fe200078ec0ff */
[----:B------:R-:W-:Y:S01]  /*10ed0*/  IMAD.U32 R32, R115, 0x10000, RZ ;  /* 0x0001000073207824 */ /* 0x000fe200078e00ff */
[C---:B------:R-:W-:Y:S01]  /*10ee0*/  LOP3.LUT R28, R34.reuse, 0xffff0000, RZ, 0xc0, !PT ;  /* 0xffff0000221c7812 */ /* 0x040fe200078ec0ff */
[----:B------:R-:W-:Y:S01]  /*10ef0*/  IMAD.U32 R29, R34, 0x10000, RZ ;  /* 0x00010000221d7824 */ /* 0x000fe200078e00ff */
[C---:B------:R-:W-:Y:S01]  /*10f00*/  LOP3.LUT R34, R35.reuse, 0xffff0000, RZ, 0xc0, !PT ;  /* 0xffff000023227812 */ /* 0x040fe200078ec0ff */
[----:B------:R-:W-:Y:S01]  /*10f10*/  IMAD.U32 R43, R35, 0x10000, RZ ;  /* 0x00010000232b7824 */ /* 0x000fe200078e00ff */
[----:B------:R-:W-:Y:S01]  /*10f20*/  LOP3.LUT R115, R115, 0xffff0000, RZ, 0xc0, !PT ;  /* 0xffff000073737812 */ /* 0x000fe200078ec0ff */
[----:B-1----:R-:W-:Y:S01]  /*10f30*/  IMAD.U32 R31, R44, 0x10000, RZ ;  /* 0x000100002c1f7824 */ /* 0x002fe200078e00ff */
[C---:B------:R-:W-:Y:S01]  /*10f40*/  LOP3.LUT R30, R46.reuse, 0xffff0000, RZ, 0xc0, !PT ;  /* 0xffff00002e1e7812 */ /* 0x040fe200078ec0ff */
[----:B------:R-:W-:Y:S01]  /*10f50*/  IMAD.U32 R62, R46, 0x10000, RZ ;  /* 0x000100002e3e7824 */ /* 0x000fe200078e00ff */
[----:B------:R-:W-:Y:S01]  /*10f60*/  LOP3.LUT R46, R47, 0xffff0000, RZ, 0xc0, !PT ;  /* 0xffff00002f2e7812 */ /* 0x000fe200078ec0ff */
[----:B------:R-:W-:Y:S01]  /*10f70*/  FMUL.FTZ R67, R31, R64 ;  /* 0x000000401f437220 */ /* 0x000fe20000410000 */
[----:B------:R-:W-:-:S02]  /*10f80*/  IMAD.U32 R63, R47, 0x10000, RZ ;  /* 0x000100002f3f7824 */ /* 0x000fc400078e00ff */
[-C--:B------:R-:W-:Y:S01]  /*10f90*/  FMUL.FTZ R83, R31, R32.reuse ;  /* 0x000000201f537220 */ /* 0x080fe20000410000 */
[----:B------:R-:W-:Y:S02]  /*10fa0*/  IMAD.U32 R35, R45, 0x10000, RZ ;  /* 0x000100002d237824 */ /* 0x000fe400078e00ff */
[----:B------:R-:W-:Y:S01]  /*10fb0*/  FFMA.FTZ R31, R40, R32, -R67 ;  /* 0x00000020281f7223 */ /* 0x000fe20000010843 */
[----:B------:R-:W-:Y:S02]  /*10fc0*/  IMAD.U32 R47, R114, 0x10000, RZ ;  /* 0x00010000722f7824 */ /* 0x000fe400078e00ff */
[----:B------:R-:W-:Y:S01]  /*10fd0*/  FFMA.FTZ R32, R40, R64, R83 ;  /* 0x0000004028207223 */ /* 0x000fe20000010053 */
[----:B------:R-:W-:Y:S01]  /*10fe0*/  IMAD.U32 R42, R33, 0x10000, RZ ;  /* 0x00010000212a7824 */ /* 0x000fe200078e00ff */
[----:B------:R-:W-:Y:S01]  /*10ff0*/  LOP3.LUT R44, R44, 0xffff0000, RZ, 0xc0, !PT ;  /* 0xffff00002c2c7812 */ /* 0x000fe200078ec0ff */
[----:B------:R-:W-:Y:S01]  /*11000*/  FMUL.FTZ R67, R35, R65 ;  /* 0x0000004123437220 */ /* 0x000fe20000410000 */
[----:B------:R-:W-:-:S02]  /*11010*/  IMAD.U32 R40, R112, 0x10000, RZ ;  /* 0x0001000070287824 */ /* 0x000fc400078e00ff */
[-C--:B------:R-:W-:Y:S01]  /*11020*/  FMUL.FTZ R83, R35, R47.reuse ;  /* 0x0000002f23537220 */ /* 0x080fe20000410000 */
[----:B------:R-:W-:Y:S01]  /*11030*/  FMUL.FTZ R64, R63, R66 ;  /* 0x000000423f407220 */ /* 0x000fe20000410000 */
[----:B------:R-:W-:Y:S01]  /*11040*/  LOP3.LUT R45, R45, 0xffff0000, RZ, 0xc0, !PT ;  /* 0xffff00002d2d7812 */ /* 0x000fe200078ec0ff */
[C---:B------:R-:W-:Y:S01]  /*11050*/  FFMA.FTZ R35, R42.reuse, R47, -R67 ;  /* 0x0000002f2a237223 */ /* 0x040fe20000010843 */
[-C--:B------:R-:W-:Y:S01]  /*11060*/  FMUL.FTZ R63, R63, R40.reuse ;  /* 0x000000283f3f7220 */ /* 0x080fe20000410000 */
[----:B------:R-:W-:Y:S01]  /*11070*/  FFMA.FTZ R83, R42, R65, R83 ;  /* 0x000000412a537223 */ /* 0x000fe20000010053 */
[----:B------:R-:W-:Y:S01]  /*11080*/  FMUL.FTZ R42, R44, R109 ;  /* 0x0000006d2c2a7220 */ /* 0x000fe20000410000 */
[----:B------:R-:W-:Y:S01]  /*11090*/  LOP3.LUT R114, R114, 0xffff0000, RZ, 0xc0, !PT ;  /* 0xffff000072727812 */ /* 0x000fe200078ec0ff */
[C---:B------:R-:W-:Y:S01]  /*110a0*/  FFMA.FTZ R40, R43.reuse, R40, -R64 ;  /* 0x000000282b287223 */ /* 0x040fe20000010840 */
[----:B------:R-:W-:Y:S01]  /*110b0*/  FFMA.FTZ R63, R43, R66, R63 ;  /* 0x000000422b3f7223 */ /* 0x000fe2000001003f */
[-C--:B------:R-:W-:Y:S01]  /*110c0*/  FMUL.FTZ R64, R44, R115.reuse ;  /* 0x000000732c407220 */ /* 0x080fe20000410000 */
[----:B------:R-:W-:Y:S01]  /*110d0*/  LOP3.LUT R33, R33, 0xffff0000, RZ, 0xc0, !PT ;  /* 0xffff000021217812 */ /* 0x000fe200078ec0ff */
[----:B------:R-:W-:Y:S01]  /*110e0*/  FFMA.FTZ R44, R41, R115, -R42 ;  /* 0x00000073292c7223 */ /* 0x000fe2000001082a */
[----:B------:R-:W-:-:S02]  /*110f0*/  IMAD.U32 R43, R111, 0x10000, RZ ;  /* 0x000100006f2b7824 */ /* 0x000fc400078e00ff */
[----:B------:R-:W-:Y:S01]  /*11100*/  FMUL.FTZ R66, R45, R110 ;  /* 0x0000006e2d427220 */ /* 0x000fe20000410000 */
[----:B------:R-:W-:Y:S02]  /*11110*/  IMAD.U32 R42, R113, 0x10000, RZ ;  /* 0x00010000712a7824 */ /* 0x000fe400078e00ff */
[-C--:B------:R-:W-:Y:S01]  /*11120*/  FMUL.FTZ R45, R45, R114.reuse ;  /* 0x000000722d2d7220 */ /* 0x080fe20000410000 */
[----:B------:R-:W-:Y:S01]  /*11130*/  FFMA.FTZ R109, R41, R109, R64 ;  /* 0x0000006d296d7223 */ /* 0x000fe20000010040 */
[CC--:B------:R-:W-:Y:S01]  /*11140*/  FMUL.FTZ R64, R62.reuse, R43.reuse ;  /* 0x0000002b3e407220 */ /* 0x0c0fe20000410000 */
[C---:B------:R-:W-:Y:S01]  /*11150*/  FFMA.FTZ R66, R33.reuse, R114, -R66 ;  /* 0x0000007221427223 */ /* 0x040fe20000010842 */
[----:B------:R-:W-:Y:S01]  /*11160*/  FFMA.FTZ R110, R33, R110, R45 ;  /* 0x0000006e216e7223 */ /* 0x000fe2000001002d */
        /* <DEDUP_REMOVED lines=9> */
[----:B------:R-:W-:Y:S01]  /*11200*/  F2FP.BF16.F32.PACK_AB R32, R109, R32 ;  /* 0x000000206d20723e */ /* 0x000fe200000010ff */
        /* <DEDUP_REMOVED lines=13> */
[----:B------:R-:W-:-:S05]  /*112e0*/  F2FP.BF16.F32.PACK_AB R35, R46, R63 ;  /* 0x0000003f2e23723e */ /* 0x000fca00000010ff */
[----:B------:R2:W-:Y:S02]  /*112f0*/  STS.128 [R61+0x15400], R32 ;  /* 0x015400203d007388 */ /* 0x0005e40000000c00 */
.L_x_2674:
[----:B------:R-:W-:Y:S05]  /*11300*/  BSYNC B2 ;  /* 0x0000000000027941 */ /* 0x000fea0003800000 */
.L_x_2673:
[----:B------:R-:W-:Y:S05]  /*11310*/  @P2 BRA `(.L_x_2670) ;  /* 0x0000000400bc2947 */ /* 0x000fea0003800000 */
[----:B--2---:R-:W2:Y:S01]  /*11320*/  LDL R28, [R1+0x4c] ;  /* 0x00004c00011c7983 */ /* 0x004ea20000100800 */
[----:B------:R-:W-:Y:S02]  /*11330*/  LEA.HI R75, R75, R20, RZ, 0x1d ;  /* 0x000000144b4b7211 */ /* 0x000fe400078fe8ff */
[----:B------:R-:W-:Y:S02]  /*11340*/  LEA.HI R29, R0, R207, RZ, 0x6 ;  /* 0x000000cf001d7211 */ /* 0x000fe400078f30ff */
[----:B------:R-:W-:Y:S02]  /*11350*/  LOP3.LUT R30, R218, 0x38, R3, 0xf8, !PT ;  /* 0x00000038da1e7812 */ /* 0x000fe400078ef803 */
[----:B-1----:R-:W-:Y:S01]  /*11360*/  SHF.R.U64 R45, R24, 0x10, R25 ;  /* 0x00000010182d7819 */ /* 0x002fe20000001219 */
[----:B------:R-:W-:Y:S01]  /*11370*/  IMAD.SHL.U32 R31, R29, 0x80, RZ ;  /* 0x000000801d1f7824 */ /* 0x000fe200078e00ff */
[----:B------:R-:W-:Y:S02]  /*11380*/  LOP3.LUT R30, R30, R219, RZ, 0x3c, !PT ;  /* 0x000000db1e1e7212 */ /* 0x000fe400078e3cff */
[----:B------:R-:W-:-:S02]  /*11390*/  SHF.R.U64 R43, R26, 0x10, R27 ;  /* 0x000000101a2b7819 */ /* 0x000fc4000000121b */
[----:B------:R-:W-:Y:S02]  /*113a0*/  LOP3.LUT R31, R31, 0xffffe000, RZ, 0xc0, !PT ;  /* 0xffffe0001f1f7812 */ /* 0x000fe400078ec0ff */
[----:B------:R-:W-:Y:S02]  /*113b0*/  SHF.R.U32.HI R24, RZ, 0x10, R25 ;  /* 0x00000010ff187819 */ /* 0x000fe40000011619 */
[----:B------:R-:W-:Y:S02]  /*113c0*/  IADD3 R30, R30, R31, R220 ;  /* 0x0000001f1e1e7210 */ /* 0x000fe40007ffe0dc */
[----:B------:R-:W-:Y:S02]  /*113d0*/  SHF.R.U32.HI R26, RZ, 0x10, R27 ;  /* 0x00000010ff1a7819 */ /* 0x000fe4000001161b */
[----:B------:R-:W-:Y:S02]  /*113e0*/  SHF.R.U64 R27, R36, 0x10, R37 ;  /* 0x00000010241b7819 */ /* 0x000fe40000001225 */
[----:B------:R-:W-:-:S02]  /*113f0*/  SHF.R.U64 R25, R38, 0x10, R39 ;  /* 0x0000001026197819 */ /* 0x000fc40000001227 */
[----:B------:R-:W-:Y:S02]  /*11400*/  SHF.R.U32.HI R36, RZ, 0x10, R37 ;  /* 0x00000010ff247819 */ /* 0x000fe40000011625 */
[----:B------:R-:W-:Y:S02]  /*11410*/  PRMT R97, R97, 0x5410, R24 ;  /* 0x0000541061617816 */ /* 0x000fe40000000018 */
[----:B------:R-:W-:Y:S02]  /*11420*/  PRMT R92, R92, 0x5410, R27 ;  /* 0x000054105c5c7816 */ /* 0x000fe4000000001b */
[----:B------:R-:W-:Y:S02]  /*11430*/  PRMT R94, R94, 0x5410, R25 ;  /* 0x000054105e5e7816 */ /* 0x000fe40000000019 */
[----:B------:R-:W-:Y:S02]  /*11440*/  PRMT R99, R99, 0x5410, R26 ;  /* 0x0000541063637816 */ /* 0x000fe4000000001a */
[----:B------:R-:W-:-:S02]  /*11450*/  PRMT R96, R96, 0x5410, R45 ;  /* 0x0000541060607816 */ /* 0x000fc4000000002d */
[----:B------:R-:W-:Y:S02]  /*11460*/  PRMT R93, R93, 0x5410, R36 ;  /* 0x000054105d5d7816 */ /* 0x000fe40000000024 */
[----:B------:R-:W-:Y:S01]  /*11470*/  PRMT R98, R98, 0x5410, R43 ;  /* 0x0000541062627816 */ /* 0x000fe2000000002b */
[----:B------:R-:W-:Y:S01]  /*11480*/  IMAD.U32 R43, R92, 0x10000, RZ ;  /* 0x000100005c2b7824 */ /* 0x000fe200078e00ff */
[----:B------:R-:W-:Y:S01]  /*11490*/  SHF.R.U32.HI R38, RZ, 0x10, R39 ;  /* 0x00000010ff267819 */ /* 0x000fe20000011627 */
[----:B------:R-:W-:Y:S01]  /*114a0*/  IMAD.U32 R42, R96, 0x10000, RZ ;  /* 0x00010000602a7824 */ /* 0x000fe200078e00ff */
[----:B------:R-:W-:Y:S01]  /*114b0*/  LOP3.LUT R92, R92, 0xffff0000, RZ, 0xc0, !PT ;  /* 0xffff00005c5c7812 */ /* 0x000fe200078ec0ff */
[----:B------:R-:W-:Y:S01]  /*114c0*/  IMAD.U32 R44, R93, 0x10000, RZ ;  /* 0x000100005d2c7824 */ /* 0x000fe200078e00ff */
[----:B------:R-:W-:Y:S02]  /*114d0*/  PRMT R95, R95, 0x5410, R38 ;  /* 0x000054105f5f7816 */ /* 0x000fe40000000026 */
[----:B------:R-:W-:-:S02]  /*114e0*/  LOP3.LUT R96, R96, 0xffff0000, RZ, 0xc0, !PT ;  /* 0xffff000060607812 */ /* 0x000fc400078ec0ff */
[----:B------:R-:W-:Y:S02]  /*114f0*/  LOP3.LUT R93, R93, 0xffff0000, RZ, 0xc0, !PT ;  /* 0xffff00005d5d7812 */ /* 0x000fe400078ec0ff */
[----:B--2---:R-:W-:Y:S02]  /*11500*/  R2UR UR4, R28 ;  /* 0x000000001c0472ca */ /* 0x004fe400000e0000 */
[----:B------:R-:W-:-:S04]  /*11510*/  SHF.R.S32.HI R28, RZ, 0x1f, R75 ;  /* 0x0000001fff1c7819 */ /* 0x000fc8000001144b */
[----:B------:R-:W-:Y:S01]  /*11520*/  LEA.HI R29, R28, R75, RZ, 0x3 ;  /* 0x0000004b1c1d7211 */ /* 0x000fe200078f18ff */
[----:B------:R-:W-:-:S04]  /*11530*/  IMAD.SHL.U32 R75, R75, 0x8, RZ ;  /* 0x000000084b4b7824 */ /* 0x000fc800078e00ff */
[----:B------:R-:W-:Y:S01]  /*11540*/  IMAD.SHL.U32 R29, R29, 0x400, RZ ;  /* 0x000004001d1d7824 */ /* 0x000fe200078e00ff */
[----:B------:R-:W-:Y:S02]  /*11550*/  LOP3.LUT R28, R218, 0x38, R75, 0xf8, !PT ;  /* 0x00000038da1c7812 */ /* 0x000fe400078ef84b */
[----:B------:R-:W-:Y:S02]  /*11560*/  LEA R40, R30, UR4, 0x1 ;  /* 0x000000041e287c11 */ /* 0x000fe4000f8e08ff */
[----:B------:R-:W-:Y:S02]  /*11570*/  LOP3.LUT R28, R28, R219, RZ, 0x3c, !PT ;  /* 0x000000db1c1c7212 */ /* 0x000fe400078e3cff */
[----:B------:R-:W-:-:S04]  /*11580*/  LOP3.LUT R29, R29, 0x7fffe000, RZ, 0xc0, !PT ;  /* 0x7fffe0001d1d7812 */ /* 0x000fc800078ec0ff */
[----:B------:R-:W-:Y:S02]  /*11590*/  IADD3 R41, R28, R29, R220 ;  /* 0x0000001d1c297210 */ /* 0x000fe40007ffe0dc */
[----:B------:R-:W1:Y:S03]  /*115a0*/  LDS.128 R28, [R40] ;  /* 0x00000000281c7984 */ /* 0x000e660000000c00 */
[----:B------:R-:W-:-:S05]  /*115b0*/  IMAD R41, R41, 0x2, R16 ;  /* 0x0000000229297824 */ /* 0x000fca00078e0210 */
[----:B------:R-:W2:Y:S01]  /*115c0*/  LDS.128 R32, [R41+0x15400] ;  /* 0x0154000029207984 */ /* 0x000ea20000000c00 */
[C---:B-1----:R-:W-:Y:S01]  /*115d0*/  IMAD.U32 R24, R28.reuse, 0x10000, RZ ;  /* 0x000100001c187824 */ /* 0x042fe200078e00ff */
[----:B------:R-:W-:Y:S01]  /*115e0*/  LOP3.LUT R25, R28, 0xffff0000, RZ, 0xc0, !PT ;  /* 0xffff00001c197812 */ /* 0x000fe200078ec0ff */
[C---:B------:R-:W-:Y:S01]  /*115f0*/  IMAD.U32 R26, R29.reuse, 0x10000, RZ ;  /* 0x000100001d1a7824 */ /* 0x040fe200078e00ff */
[----:B------:R-:W-:Y:S01]  /*11600*/  LOP3.LUT R28, R29, 0xffff0000, RZ, 0xc0, !PT ;  /* 0xffff00001d1c7812 */ /* 0x000fe200078ec0ff */
[C---:B------:R-:W-:Y:S01]  /*11610*/  IMAD.U32 R27, R30.reuse, 0x10000, RZ ;  /* 0x000100001e1b7824 */ /* 0x040fe200078e00ff */
[----:B------:R-:W-:Y:S01]  /*11620*/  LOP3.LUT R29, R30, 0xffff0000, RZ, 0xc0, !PT ;  /* 0xffff00001e1d7812 */ /* 0x000fe200078ec0ff */
[C---:B------:R-:W-:Y:S01]  /*11630*/  IMAD.U32 R36, R31.reuse, 0x10000, RZ ;  /* 0x000100001f247824 */ /* 0x040fe200078e00ff */
[----:B------:R-:W-:Y:S01]  /*11640*/  LOP3.LUT R30, R31, 0xffff0000, RZ, 0xc0, !PT ;  /* 0xffff00001f1e7812 */ /* 0x000fe200078ec0ff */
[C---:B--2---:R-:W-:Y:S01]  /*11650*/  IMAD.U32 R31, R32.reuse, 0x10000, RZ ;  /* 0x00010000201f7824 */ /* 0x044fe200078e00ff */
[----:B------:R-:W-:Y:S01]  /*11660*/  LOP3.LUT R32, R32, 0xffff0000, RZ, 0xc0, !PT ;  /* 0xffff000020207812 */ /* 0x000fe200078ec0ff */
[C---:B------:R-:W-:Y:S01]  /*11670*/  IMAD.U32 R37, R33.reuse, 0x10000, RZ ;  /* 0x0001000021257824 */ /* 0x040fe200078e00ff */
[----:B------:R-:W-:Y:S01]  /*11680*/  LOP3.LUT R33, R33, 0xffff0000, RZ, 0xc0, !PT ;  /* 0xffff000021217812 */ /* 0x000fe200078ec0ff */
[C---:B------:R-:W-:Y:S01]  /*11690*/  FMUL.FTZ R45, R31.reuse, R43 ;  /* 0x0000002b1f2d7220 */ /* 0x040fe20000410000 */
[----:B------:R-:W-:Y:S01]  /*116a0*/  FMUL.FTZ R47, R31, R42 ;  /* 0x0000002a1f2f7220 */ /* 0x000fe20000410000 */
[----:B------:R-:W-:-:S02]  /*116b0*/  IMAD.U32 R31, R97, 0x10000, RZ ;  /* 0x00010000611f7824 */ /* 0x000fc400078e00ff */
[----:B0-----:R-:W-:Y:S01]  /*116c0*/  FMUL.FTZ R61, R37, R44 ;  /* 0x0000002c253d7220 */ /* 0x001fe20000410000 */
[C---:B------:R-:W-:Y:S01]  /*116d0*/  FFMA.FTZ R45, R24.reuse, R42, -R45 ;  /* 0x0000002a182d7223 */ /* 0x040fe2000001082d */
[----:B------:R-:W-:Y:S02]  /*116e0*/  IMAD.U32 R39, R35, 0x10000, RZ ;  /* 0x0001000023277824 */ /* 0x000fe400078e00ff */
[----:B------:R-:W-:Y:S01]  /*116f0*/  FFMA.FTZ R47, R24, R43, R47 ;  /* 0x0000002b182f7223 */ /* 0x000fe2000001002f */
[----:B------:R-:W-:Y:S02]  /*11700*/  IMAD.U32 R42, R95, 0x10000, RZ ;  /* 0x000100005f2a7824 */ /* 0x000fe400078e00ff */
[-C--:B------:R-:W-:Y:S01]  /*11710*/  FMUL.FTZ R37, R37, R31.reuse ;  /* 0x0000001f25257220 */ /* 0x080fe20000410000 */
[----:B------:R-:W-:Y:S02]  /*11720*/  IMAD.U32 R24, R99, 0x10000, RZ ;  /* 0x0001000063187824 */ /* 0x000fe400078e00ff */
[C---:B------:R-:W-:Y:S01]  /*11730*/  FFMA.FTZ R61, R26.reuse, R31, -R61 ;  /* 0x0000001f1a3d7223 */ /* 0x040fe2000001083d */
[C---:B------:R-:W-:Y:S01]  /*11740*/  FMUL.FTZ R31, R39.reuse, R42 ;  /* 0x0000002a271f7220 */ /* 0x040fe20000410000 */
[----:B------:R-:W-:Y:S01]  /*11750*/  FFMA.FTZ R37, R26, R44, R37 ;  /* 0x0000002c1a257223 */ /* 0x000fe20000010025 */
[----:B------:R-:W-:Y:S01]  /*11760*/  FMUL.FTZ R43, R39, R24 ;  /* 0x00000018272b7220 */ /* 0x000fe20000410000 */
[----:B------:R-:W-:-:S02]  /*11770*/  IMAD.U32 R38, R34, 0x10000, RZ ;  /* 0x0001000022267824 */ /* 0x000fc400078e00ff */
[----:B------:R-:W-:Y:S01]  /*11780*/  FFMA.FTZ R39, R36, R24, -R31 ;  /* 0x0000001824277223 */ /* 0x000fe2000001081f */
[C---:B------:R-:W-:Y:S01]  /*11790*/  FMUL.FTZ R24, R32.reuse, R92 ;  /* 0x0000005c20187220 */ /* 0x040fe20000410000 */
[-C--:B------:R-:W-:Y:S01]  /*117a0*/  FMUL.FTZ R32, R32, R96.reuse ;  /* 0x0000006020207220 */ /* 0x080fe20000410000 */
[----:B------:R-:W-:Y:S01]  /*117b0*/  IMAD.U32 R26, R94, 0x10000, RZ ;  /* 0x000100005e1a7824 */ /* 0x000fe200078e00ff */
[----:B------:R-:W-:Y:S01]  /*117c0*/  LOP3.LUT R34, R34, 0xffff0000, RZ, 0xc0, !PT ;  /* 0xffff000022227812 */ /* 0x000fe200078ec0ff */
[----:B------:R-:W-:Y:S01]  /*117d0*/  FFMA.FTZ R96, R25, R96, -R24 ;  /* 0x0000006019607223 */ /* 0x000fe20000010818 */
[----:B------:R-:W-:Y:S01]  /*117e0*/  IMAD.U32 R24, R98, 0x10000, RZ ;  /* 0x0001000062187824 */ /* 0x000fe200078e00ff */
[----:B------:R-:W-:Y:S01]  /*117f0*/  LOP3.LUT R97, R97, 0xffff0000, RZ, 0xc0, !PT ;  /* 0xffff000061617812 */ /* 0x000fe200078ec0ff */
[----:B------:R-:W-:Y:S01]  /*11800*/  FMUL.FTZ R44, R38, R26 ;  /* 0x0000001a262c7220 */ /* 0x000fe20000410000 */
[----:B------:R-:W-:Y:S01]  /*11810*/  LOP3.LUT R94, R94, 0xffff0000, RZ, 0xc0, !PT ;  /* 0xffff00005e5e7812 */ /* 0x000fe200078ec0ff */
[----:B------:R-:W-:Y:S01]  /*11820*/  FMUL.FTZ R38, R38, R24 ;  /* 0x0000001826267220 */ /* 0x000fe20000410000 */
[----:B------:R-:W-:Y:S01]  /*11830*/  LOP3.LUT R35, R35, 0xffff0000, RZ, 0xc0, !PT ;  /* 0xffff000023237812 */ /* 0x000fe200078ec0ff */
[----:B------:R-:W-:Y:S01]  /*11840*/  FFMA.FTZ R43, R36, R42, R43 ;  /* 0x0000002a242b7223 */ /* 0x000fe2000001002b */
[----:B------:R-:W-:Y:S01]  /*11850*/  LOP3.LUT R98, R98, 0xffff0000, RZ, 0xc0, !PT ;  /* 0xffff000062627812 */ /* 0x000fe200078ec0ff */
[----:B------:R-:W-:Y:S01]  /*11860*/  FFMA.FTZ R44, R27, R24, -R44 ;  /* 0x000000181b2c7223 */ /* 0x000fe2000001082c */
[----:B------:R-:W-:Y:S01]  /*11870*/  LOP3.LUT R95, R95, 0xffff0000, RZ, 0xc0, !PT ;  /* 0xffff00005f5f7812 */ /* 0x000fe200078ec0ff */
[----:B------:R-:W-:Y:S01]  /*11880*/  FMUL.FTZ R31, R33, R93 ;  /* 0x0000005d211f7220 */ /* 0x000fe20000410000 */
[----:B------:R-:W-:Y:S01]  /*11890*/  LOP3.LUT R99, R99, 0xffff0000, RZ, 0xc0, !PT ;  /* 0xffff000063637812 */ /* 0x000fe200078ec0ff */
[----:B------:R-:W-:Y:S01]  /*118a0*/  FMUL.FTZ R42, R33, R97 ;  /* 0x00000061212a7220 */ /* 0x000fe20000410000 */
[----:B------:R-:W-:Y:S01]  /*118b0*/  FFMA.FTZ R32, R25, R92, R32 ;  /* 0x0000005c19207223 */ /* 0x000fe20000010020 */
[C---:B------:R-:W-:Y:S01]  /*118c0*/  FMUL.FTZ R24, R34.reuse, R94 ;  /* 0x0000005e22187220 */ /* 0x040fe20000410000 */
[----:B------:R-:W-:Y:S01]  /*118d0*/  FFMA.FTZ R38, R27, R26, R38 ;  /* 0x0000001a1b267223 */ /* 0x000fe20000010026 */
[-C--:B------:R-:W-:Y:S01]  /*118e0*/  FMUL.FTZ R25, R34, R98.reuse ;  /* 0x0000006222197220 */ /* 0x080fe20000410000 */
[C---:B------:R-:W-:Y:S01]  /*118f0*/  FMUL.FTZ R33, R35.reuse, R95 ;  /* 0x0000005f23217220 */ /* 0x040fe20000410000 */
[----:B------:R-:W-:Y:S01]  /*11900*/  FMUL.FTZ R26, R35, R99 ;  /* 0x00000063231a7220 */ /* 0x000fe20000410000 */
[----:B------:R-:W-:Y:S01]  /*11910*/  FFMA.FTZ R36, R28, R97, -R31 ;  /* 0x000000611c247223 */ /* 0x000fe2000001081f */
[C---:B------:R-:W-:Y:S01]  /*11920*/  FFMA.FTZ R27, R29.reuse, R98, -R24 ;  /* 0x000000621d1b7223 */ /* 0x040fe20000010818 */
        /* <DEDUP_REMOVED lines=14> */
.L_x_2670:
[----:B------:R-:W-:Y:S05]  /*11a10*/  BSYNC B1 ;  /* 0x0000000000017941 */ /* 0x000fea0003800000 */
.L_x_2669:
[----:B------:R-:W-:-:S13]  /*11a20*/  ISETP.GE.AND P0, PT, R236, R71, PT ;  /* 0x00000047ec00720c */ /* 0x000fda0003f06270 */
[----:B------:R-:W-:Y:S05]  /*11a30*/  @P0 BRA `(.L_x_2650) ;  /* 0x00000014004c0947 */ /* 0x000fea0003800000 */
[----:B-1----:R1:W5:Y:S01]  /*11a40*/  LDL R46, [R1+0x4c] ;  /* 0x00004c00012e7983 */ /* 0x0023620000100800 */
[----:B--2---:R-:W2:Y:S01]  /*11a50*/  LDC R33, c[0x0][0x3f4] ;  /* 0x0000fd00ff217b82 */ /* 0x004ea20000000800 */
[----:B------:R-:W-:Y:S01]  /*11a60*/  BSSY B1, `(.L_x_2675) ;  /* 0x0000070000017945 */ /* 0x000fe20003800000 */
[----:B------:R-:W-:Y:S02]  /*11a70*/  SHF.R.U32.HI R44, RZ, 0x3, R217 ;  /* 0x00000003ff2c7819 */ /* 0x000fe400000116d9 */
[-C--:B--2---:R-:W-:Y:S02]  /*11a80*/  ISETP.GE.AND P0, PT, R18, R33.reuse, PT ;  /* 0x000000211200720c */ /* 0x084fe40003f06270 */
[-C--:B------:R-:W-:Y:S02]  /*11a90*/  ISETP.GE.AND P1, PT, R206, R33.reuse, PT ;  /* 0x00000021ce00720c */ /* 0x080fe40003f26270 */
[----:B------:R-:W-:-:S09]  /*11aa0*/  ISETP.GE.AND P2, PT, R207, R33, PT ;  /* 0x00000021cf00720c */ /* 0x000fd20003f46270 */
[----:B-1----:R-:W-:Y:S05]  /*11ab0*/  @P0 BRA `(.L_x_2676) ;  /* 0x0000000400a80947 */ /* 0x002fea0003800000 */
[----:B------:R-:W-:Y:S02]  /*11ac0*/  LEA.HI R73, R33, R73, RZ, 0x1d ;  /* 0x0000004921497211 */ /* 0x000fe400078fe8ff */
[----:B-----5:R-:W-:Y:S02]  /*11ad0*/  R2UR UR4, R46 ;  /* 0x000000002e0472ca */ /* 0x020fe400000e0000 */
[----:B---3--:R-:W-:Y:S01]  /*11ae0*/  SHF.R.S32.HI R26, RZ, 0x1f, R73 ;  /* 0x0000001fff1a7819 */ /* 0x008fe20000011449 */
        /* <DEDUP_REMOVED lines=11> */
[----:B------:R-:W1:Y:S01]  /*11ba0*/  LDS.128 R24, [R32] ;  /* 0x0000000020187984 */ /* 0x000e620000000c00 */
[----:B------:R-:W-:Y:S02]  /*11bb0*/  SHF.R.U32.HI R4, RZ, 0x10, R5 ;  /* 0x00000010ff047819 */ /* 0x000fe40000011605 */
[----:B------:R-:W-:Y:S01]  /*11bc0*/  IMAD R34, R29, 0x2, R16 ;  /* 0x000000021d227824 */ /* 0x000fe200078e0210 */
[--C-:B------:R-:W-:Y:S02]  /*11bd0*/  SHF.R.U64 R5, R6, 0x10, R7.reuse ;  /* 0x0000001006057819 */ /* 0x100fe40000001207 */
[----:B------:R-:W-:Y:S02]  /*11be0*/  SHF.R.U32.HI R6, RZ, 0x10, R7 ;  /* 0x00000010ff067819 */ /* 0x000fe40000011607 */
[----:B------:R-:W2:Y:S01]  /*11bf0*/  LDS.128 R28, [R34+0x15400] ;  /* 0x01540000221c7984 */ /* 0x000ea20000000c00 */
[----:B------:R-:W-:Y:S02]  /*11c00*/  SHF.R.U64 R39, R48, 0x10, R49 ;  /* 0x0000001030277819 */ /* 0x000fe40000001231 */
[----:B------:R-:W-:-:S02]  /*11c10*/  PRMT R100, R100, 0x5410, R35 ;  /* 0x0000541064647816 */ /* 0x000fc40000000023 */
[----:B------:R-:W-:Y:S02]  /*11c20*/  PRMT R101, R101, 0x5410, R4 ;  /* 0x0000541065657816 */ /* 0x000fe40000000004 */
[----:B------:R-:W-:Y:S01]  /*11c30*/  PRMT R102, R102, 0x5410, R5 ;  /* 0x0000541066667816 */ /* 0x000fe20000000005 */
[----:B------:R-:W-:Y:S01]  /*11c40*/  IMAD.U32 R40, R100, 0x10000, RZ ;  /* 0x0001000064287824 */ /* 0x000fe200078e00ff */
[----:B------:R-:W-:Y:S01]  /*11c50*/  PRMT R103, R103, 0x5410, R6 ;  /* 0x0000541067677816 */ /* 0x000fe20000000006 */
[----:B------:R-:W-:Y:S01]  /*11c60*/  IMAD.U32 R41, R101, 0x10000, RZ ;  /* 0x0001000065297824 */ /* 0x000fe200078e00ff */
[----:B------:R-:W-:Y:S02]  /*11c70*/  PRMT R104, R104, 0x5410, R39 ;  /* 0x0000541068687816 */ /* 0x000fe40000000027 */
[----:B------:R-:W-:Y:S02]  /*11c80*/  SHF.R.U32.HI R48, RZ, 0x10, R49 ;  /* 0x00000010ff307819 */ /* 0x000fe40000011631 */
[----:B------:R-:W-:Y:S01]  /*11c90*/  SHF.R.U64 R37, R50, 0x10, R51 ;  /* 0x0000001032257819 */ /* 0x000fe20000001233 */
[----:B------:R-:W-:Y:S01]  /*11ca0*/  IMAD.U32 R39, R104, 0x10000, RZ ;  /* 0x0001000068277824 */ /* 0x000fe200078e00ff */
[----:B------:R-:W-:-:S02]  /*11cb0*/  PRMT R105, R105, 0x5410, R48 ;  /* 0x0000541069697816 */ /* 0x000fc40000000030 */
[----:B------:R-:W-:Y:S02]  /*11cc0*/  SHF.R.U32.HI R50, RZ, 0x10, R51 ;  /* 0x00000010ff327819 */ /* 0x000fe40000011633 */
[----:B------:R-:W-:Y:S02]  /*11cd0*/  LOP3.LUT R100, R100, 0xffff0000, RZ, 0xc0, !PT ;  /* 0xffff000064647812 */ /* 0x000fe400078ec0ff */
[----:B------:R-:W-:Y:S02]  /*11ce0*/  PRMT R107, R107, 0x5410, R50 ;  /* 0x000054106b6b7816 */ /* 0x000fe40000000032 */
[----:B------:R-:W-:Y:S02]  /*11cf0*/  LOP3.LUT R104, R104, 0xffff0000, RZ, 0xc0, !PT ;  /* 0xffff000068687812 */ /* 0x000fe400078ec0ff */
[----:B------:R-:W-:Y:S02]  /*11d00*/  LOP3.LUT R101, R101, 0xffff0000, RZ, 0xc0, !PT ;  /* 0xffff000065657812 */ /* 0x000fe400078ec0ff */
[----:B------:R-:W-:Y:S01]  /*11d10*/  PRMT R106, R106, 0x5410, R37 ;  /* 0x000054106a6a7816 */ /* 0x000fe20000000025 */
        /* <DEDUP_REMOVED lines=68> */
.L_x_2676:
[----:B------:R-:W-:Y:S05]  /*12160*/  BSYNC B1 ;  /* 0x0000000000017941 */ /* 0x000fea0003800000 */
.L_x_2675:
[----:B------:R-:W-:Y:S04]  /*12170*/  BSSY B1, `(.L_x_2677) ;  /* 0x0000070000017945 */ /* 0x000fe80003800000 */
[----:B------:R-:W-:Y:S05]  /*12180*/  @P1 BRA `(.L_x_2678) ;  /* 0x0000000400b81947 */ /* 0x000fea0003800000 */
[----:B------:R-:W-:Y:S02]  /*12190*/  LEA.HI R72, R33, R72, RZ, 0x1d ;  /* 0x0000004821487211 */ /* 0x000fe400078fe8ff */
[----:B------:R-:W-:Y:S02]  /*121a0*/  LEA.HI R21, R21, R206, RZ, 0x6 ;  /* 0x000000ce15157211 */ /* 0x000fe400078f30ff */
[----:B-1----:R-:W-:Y:S01]  /*121b0*/  SHF.R.S32.HI R5, RZ, 0x1f, R72 ;  /* 0x0000001fff057819 */ /* 0x002fe20000011448 */
[----:B------:R-:W-:Y:S01]  /*121c0*/  IMAD.SHL.U32 R4, R72, 0x8, RZ ;  /* 0x0000000848047824 */ /* 0x000fe200078e00ff */
[----:B-----5:R-:W-:Y:S01]  /*121d0*/  R2UR UR4, R46 ;  /* 0x000000002e0472ca */ /* 0x020fe200000e0000 */
        /* <DEDUP_REMOVED lines=9> */
[----:B---3--:R-:W-:-:S02]  /*12270*/  IADD3 R25, R4, R5, R221 ;  /* 0x0000000504197210 */ /* 0x008fc40007ffe0dd */
[----:B------:R-:W-:Y:S02]  /*12280*/  IADD3 R6, R69, R6, R221 ;  /* 0x0000000645067210 */ /* 0x000fe40007ffe0dd */
[----:B------:R-:W-:Y:S01]  /*12290*/  SHF.R.U64 R35, R52, 0x10, R53 ;  /* 0x0000001034237819 */ /* 0x000fe20000001235 */
[----:B------:R-:W-:Y:S01]  /*122a0*/  IMAD R28, R25, 0x2, R16 ;  /* 0x00000002191c7824 */ /* 0x000fe200078e0210 */
[----:B------:R-:W-:Y:S02]  /*122b0*/  LEA R21, R6, UR4, 0x1 ;  /* 0x0000000406157c11 */ /* 0x000fe4000f8e08ff */
[--C-:B------:R-:W-:Y:S02]  /*122c0*/  SHF.R.U64 R29, R8, 0x10, R9.reuse ;  /* 0x00000010081d7819 */ /* 0x100fe40000001209 */
[----:B------:R-:W1:Y:S01]  /*122d0*/  LDS.128 R24, [R28+0x15400] ;  /* 0x015400001c187984 */ /* 0x000e620000000c00 */
[----:B------:R-:W-:Y:S02]  /*122e0*/  SHF.R.U32.HI R8, RZ, 0x10, R9 ;  /* 0x00000010ff087819 */ /* 0x000fe40000011609 */
[----:B------:R-:W-:Y:S01]  /*122f0*/  PRMT R88, R88, 0x5410, R35 ;  /* 0x0000541058587816 */ /* 0x000fe20000000023 */
[----:B------:R-:W2:Y:S01]  /*12300*/  LDS.128 R4, [R21] ;  /* 0x0000000015047984 */ /* 0x000ea20000000c00 */
[----:B------:R-:W-:-:S02]  /*12310*/  PRMT R84, R84, 0x5410, R29 ;  /* 0x0000541054547816 */ /* 0x000fc4000000001d */
[----:B------:R-:W-:Y:S01]  /*12320*/  SHF.R.U32.HI R52, RZ, 0x10, R53 ;  /* 0x00000010ff347819 */ /* 0x000fe20000011635 */
[----:B------:R-:W-:Y:S01]  /*12330*/  IMAD.U32 R34, R88, 0x10000, RZ ;  /* 0x0001000058227824 */ /* 0x000fe200078e00ff */
[----:B------:R-:W-:Y:S01]  /*12340*/  SHF.R.U64 R31, R54, 0x10, R55 ;  /* 0x00000010361f7819 */ /* 0x000fe20000001237 */
[----:B------:R-:W-:Y:S01]  /*12350*/  IMAD.U32 R35, R84, 0x10000, RZ ;  /* 0x0001000054237824 */ /* 0x000fe200078e00ff */
[----:B------:R-:W-:Y:S02]  /*12360*/  SHF.R.U64 R9, R10, 0x10, R11 ;  /* 0x000000100a097819 */ /* 0x000fe4000000120b */
[----:B------:R-:W-:Y:S02]  /*12370*/  PRMT R85, R85, 0x5410, R8 ;  /* 0x0000541055557816 */ /* 0x000fe40000000008 */
[----:B------:R-:W-:Y:S02]  /*12380*/  SHF.R.U32.HI R54, RZ, 0x10, R55 ;  /* 0x00000010ff367819 */ /* 0x000fe40000011637 */
[----:B------:R-:W-:Y:S01]  /*12390*/  SHF.R.U32.HI R10, RZ, 0x10, R11 ;  /* 0x00000010ff0a7819 */ /* 0x000fe2000001160b */
[----:B------:R-:W-:Y:S01]  /*123a0*/  IMAD.U32 R36, R85, 0x10000, RZ ;  /* 0x0001000055247824 */ /* 0x000fe200078e00ff */
[----:B------:R-:W-:-:S02]  /*123b0*/  PRMT R89, R89, 0x5410, R52 ;  /* 0x0000541059597816 */ /* 0x000fc40000000034 */
[----:B------:R-:W-:Y:S02]  /*123c0*/  PRMT R91, R91, 0x5410, R54 ;  /* 0x000054105b5b7816 */ /* 0x000fe40000000036 */
[----:B------:R-:W-:Y:S02]  /*123d0*/  PRMT R87, R87, 0x5410, R10 ;  /* 0x0000541057577816 */ /* 0x000fe4000000000a */
[----:B------:R-:W-:Y:S02]  /*123e0*/  PRMT R86, R86, 0x5410, R9 ;  /* 0x0000541056567816 */ /* 0x000fe40000000009 */
[----:B------:R-:W-:Y:S01]  /*123f0*/  PRMT R90, R90, 0x5410, R31 ;  /* 0x000054105a5a7816 */ /* 0x000fe2000000001f */
[C---:B-1----:R-:W-:Y:S01]  /*12400*/  IMAD.U32 R29, R24.reuse, 0x10000, RZ ;  /* 0x00010000181d7824 */ /* 0x042fe200078e00ff */
[----:B------:R-:W-:Y:S01]  /*12410*/  LOP3.LUT R24, R24, 0xffff0000, RZ, 0xc0, !PT ;  /* 0xffff000018187812 */ /* 0x000fe200078ec0ff */
[C---:B------:R-:W-:Y:S01]  /*12420*/  IMAD.U32 R30, R25.reuse, 0x10000, RZ ;  /* 0x00010000191e7824 */ /* 0x040fe200078e00ff */
[----:B------:R-:W-:Y:S01]  /*12430*/  LOP3.LUT R25, R25, 0xffff0000, RZ, 0xc0, !PT ;  /* 0xffff000019197812 */ /* 0x000fe200078ec0ff */
[----:B--2---:R-:W-:-:S02]  /*12440*/  IMAD.U32 R8, R4, 0x10000, RZ ;  /* 0x0001000004087824 */ /* 0x004fc400078e00ff */
[CC--:B------:R-:W-:Y:S01]  /*12450*/  FMUL.FTZ R37, R29.reuse, R35.reuse ;  /* 0x000000231d257220 */ /* 0x0c0fe20000410000 */
[----:B------:R-:W-:Y:S01]  /*12460*/  FMUL.FTZ R39, R29, R34 ;  /* 0x000000221d277220 */ /* 0x000fe20000410000 */
[----:B------:R-:W-:Y:S02]  /*12470*/  IMAD.U32 R29, R89, 0x10000, RZ ;  /* 0x00010000591d7824 */ /* 0x000fe400078e00ff */
[----:B------:R-:W-:Y:S01]  /*12480*/  FMUL.FTZ R38, R30, R36 ;  /* 0x000000241e267220 */ /* 0x000fe20000410000 */
[----:B------:R-:W-:Y:S02]  /*12490*/  IMAD.U32 R9, R5, 0x10000, RZ ;  /* 0x0001000005097824 */ /* 0x000fe400078e00ff */
[C---:B------:R-:W-:Y:S01]  /*124a0*/  FFMA.FTZ R37, R8.reuse, R34, -R37 ;  /* 0x0000002208257223 */ /* 0x040fe20000010825 */
[----:B------:R-:W-:Y:S01]  /*124b0*/  FFMA.FTZ R39, R8, R35, R39 ;  /* 0x0000002308277223 */ /* 0x000fe20000010027 */
[----:B------:R-:W-:Y:S02]  /*124c0*/  IMAD.U32 R32, R27, 0x10000, RZ ;  /* 0x000100001b207824 */ /* 0x000fe400078e00ff */
[----:B------:R-:W-:Y:S01]  /*124d0*/  FMUL.FTZ R30, R30, R29 ;  /* 0x0000001d1e1e7220 */ /* 0x000fe20000410000 */
[----:B------:R-:W-:-:S02]  /*124e0*/  IMAD.U32 R34, R87, 0x10000, RZ ;  /* 0x0001000057227824 */ /* 0x000fc400078e00ff */
[----:B------:R-:W-:Y:S01]  /*124f0*/  FFMA.FTZ R38, R9, R29, -R38 ;  /* 0x0000001d09267223 */ /* 0x000fe20000010826 */
[----:B------:R-:W-:Y:S01]  /*12500*/  IMAD.U32 R8, R91, 0x10000, RZ ;  /* 0x000100005b087824 */ /* 0x000fe200078e00ff */
[----:B------:R-:W-:Y:S01]  /*12510*/  LOP3.LUT R29, R84, 0xffff0000, RZ, 0xc0, !PT ;  /* 0xffff0000541d7812 */ /* 0x000fe200078ec0ff */
[----:B------:R-:W-:Y:S02]  /*12520*/  IMAD.U32 R11, R7, 0x10000, RZ ;  /* 0x00010000070b7824 */ /* 0x000fe400078e00ff */
[C---:B------:R-:W-:Y:S01]  /*12530*/  FMUL.FTZ R40, R32.reuse, R34 ;  /* 0x0000002220287220 */ /* 0x040fe20000410000 */
[----:B------:R-:W-:Y:S01]  /*12540*/  FMUL.FTZ R35, R32, R8 ;  /* 0x0000000820237220 */ /* 0x000fe20000410000 */
        /* <DEDUP_REMOVED lines=50> */
.L_x_2678:
[----:B------:R-:W-:Y:S05]  /*12870*/  BSYNC B1 ;  /* 0x0000000000017941 */ /* 0x000fea0003800000 */
.L_x_2677:
[----:B------:R-:W-:Y:S05]  /*12880*/  @P2 BRA `(.L_x_2650) ;  /* 0x0000000400b82947 */ /* 0x000fea0003800000 */
[----:B------:R-:W-:Y:S02]  /*12890*/  LEA.HI R20, R33, R20, RZ, 0x1d ;  /* 0x0000001421147211 */ /* 0x000fe400078fe8ff */
[----:B------:R-:W-:Y:S02]  /*128a0*/  LEA.HI R0, R0, R207, RZ, 0x6 ;  /* 0x000000cf00007211 */ /* 0x000fe400078f30ff */
[----:B-12---:R-:W-:Y:S02]  /*128b0*/  LOP3.LUT R5, R217, 0x38, R3, 0xf8, !PT ;  /* 0x00000038d9057812 */ /* 0x006fe400078ef803 */
[----:B------:R-:W-:Y:S01]  /*128c0*/  SHF.R.S32.HI R3, RZ, 0x1f, R20 ;  /* 0x0000001fff037819 */ /* 0x000fe20000011414 */
[----:B------:R-:W-:Y:S01]  /*128d0*/  IMAD.SHL.U32 R4, R0, 0x80, RZ ;  /* 0x0000008000047824 */ /* 0x000fe200078e00ff */
[----:B-----5:R-:W-:Y:S01]  /*128e0*/  R2UR UR4, R46 ;  /* 0x000000002e0472ca */ /* 0x020fe200000e0000 */
[----:B------:R-:W-:Y:S01]  /*128f0*/  IMAD.SHL.U32 R0, R20, 0x8, RZ ;  /* 0x0000000814007824 */ /* 0x000fe200078e00ff */
[----:B------:R-:W-:-:S02]  /*12900*/  LEA.HI R3, R3, R20, RZ, 0x3 ;  /* 0x0000001403037211 */ /* 0x000fc400078f18ff */
[-C--:B------:R-:W-:Y:S02]  /*12910*/  LOP3.LUT R5, R5, R44.reuse, RZ, 0x3c, !PT ;  /* 0x0000002c05057212 */ /* 0x080fe400078e3cff */
[----:B------:R-:W-:Y:S01]  /*12920*/  LOP3.LUT R0, R217, 0x38, R0, 0xf8, !PT ;  /* 0x00000038d9007812 */ /* 0x000fe200078ef800 */
[----:B------:R-:W-:Y:S01]  /*12930*/  IMAD.SHL.U32 R3, R3, 0x400, RZ ;  /* 0x0000040003037824 */ /* 0x000fe200078e00ff */
[----:B------:R-:W-:Y:S02]  /*12940*/  LOP3.LUT R4, R4, 0xffffe000, RZ, 0xc0, !PT ;  /* 0xffffe00004047812 */ /* 0x000fe400078ec0ff */
[----:B------:R-:W-:Y:S02]  /*12950*/  LOP3.LUT R0, R0, R44, RZ, 0x3c, !PT ;  /* 0x0000002c00007212 */ /* 0x000fe400078e3cff */
[----:B------:R-:W-:Y:S02]  /*12960*/  LOP3.LUT R3, R3, 0x7fffe000, RZ, 0xc0, !PT ;  /* 0x7fffe00003037812 */ /* 0x000fe400078ec0ff */
[----:B------:R-:W-:-:S02]  /*12970*/  IADD3 R4, R5, R4, R221 ;  /* 0x0000000405047210 */ /* 0x000fc40007ffe0dd */
[----:B------:R-:W-:Y:S02]  /*12980*/  IADD3 R3, R0, R3, R221 ;  /* 0x0000000300037210 */ /* 0x000fe40007ffe0dd */
[----:B---3--:R-:W-:Y:S02]  /*12990*/  LEA R30, R4, UR4, 0x1 ;  /* 0x00000004041e7c11 */ /* 0x008fe4000f8e08ff */
[----:B------:R-:W-:Y:S01]  /*129a0*/  SHF.R.U64 R25, R12, 0x10, R13 ;  /* 0x000000100c197819 */ /* 0x000fe2000000120d */
[----:B------:R-:W-:Y:S01]  /*129b0*/  IMAD R3, R3, 0x2, R16 ;  /* 0x0000000203037824 */ /* 0x000fe200078e0210 */
[----:B------:R-:W-:Y:S01]  /*129c0*/  SHF.R.U64 R29, R56, 0x10, R57 ;  /* 0x00000010381d7819 */ /* 0x000fe20000001239 */
[----:B------:R-:W1:Y:S01]  /*129d0*/  LDS.128 R4, [R30] ;  /* 0x000000001e047984 */ /* 0x000e620000000c00 */
[----:B------:R-:W-:Y:S02]  /*129e0*/  PRMT R70, R70, 0x5410, R25 ;  /* 0x0000541046467816 */ /* 0x000fe40000000019 */
[----:B------:R-:W-:Y:S01]  /*129f0*/  SHF.R.U32.HI R21, RZ, 0x10, R13 ;  /* 0x00000010ff157819 */ /* 0x000fe2000001160d */
[----:B------:R-:W2:Y:S01]  /*12a00*/  LDS.128 R8, [R3+0x15400] ;  /* 0x0154000003087984 */ /* 0x000ea20000000c00 */
[----:B------:R-:W-:Y:S01]  /*12a10*/  SHF.R.U64 R13, R14, 0x10, R15 ;  /* 0x000000100e0d7819 */ /* 0x000fe2000000120f */
[----:B------:R-:W-:Y:S01]  /*12a20*/  IMAD.U32 R26, R70, 0x10000, RZ ;  /* 0x00010000461a7824 */ /* 0x000fe200078e00ff */
[----:B------:R-:W-:-:S02]  /*12a30*/  PRMT R78, R78, 0x5410, R29 ;  /* 0x000054104e4e7816 */ /* 0x000fc4000000001d */
[----:B------:R-:W-:Y:S02]  /*12a40*/  SHF.R.U32.HI R56, RZ, 0x10, R57 ;  /* 0x00000010ff387819 */ /* 0x000fe40000011639 */
[----:B------:R-:W-:Y:S01]  /*12a50*/  SHF.R.U64 R27, R58, 0x10, R59 ;  /* 0x000000103a1b7819 */ /* 0x000fe2000000123b */
[----:B------:R-:W-:Y:S01]  /*12a60*/  IMAD.U32 R25, R78, 0x10000, RZ ;  /* 0x000100004e197824 */ /* 0x000fe200078e00ff */
[----:B------:R-:W-:Y:S02]  /*12a70*/  SHF.R.U32.HI R14, RZ, 0x10, R15 ;  /* 0x00000010ff0e7819 */ /* 0x000fe4000001160f */
[----:B------:R-:W-:Y:S02]  /*12a80*/  PRMT R74, R74, 0x5410, R21 ;  /* 0x000054104a4a7816 */ /* 0x000fe40000000015 */
[----:B------:R-:W-:Y:S02]  /*12a90*/  PRMT R79, R79, 0x5410, R56 ;  /* 0x000054104f4f7816 */ /* 0x000fe40000000038 */
[----:B------:R-:W-:Y:S01]  /*12aa0*/  PRMT R80, R80, 0x5410, R27 ;  /* 0x0000541050507816 */ /* 0x000fe2000000001b */
[----:B------:R-:W-:Y:S01]  /*12ab0*/  IMAD.U32 R29, R74, 0x10000, RZ ;  /* 0x000100004a1d7824 */ /* 0x000fe200078e00ff */
[----:B------:R-:W-:-:S02]  /*12ac0*/  SHF.R.U32.HI R58, RZ, 0x10, R59 ;  /* 0x00000010ff3a7819 */ /* 0x000fc4000001163b */
[----:B------:R-:W-:Y:S02]  /*12ad0*/  PRMT R77, R77, 0x5410, R14 ;  /* 0x000054104d4d7816 */ /* 0x000fe4000000000e */
[----:B------:R-:W-:Y:S02]  /*12ae0*/  PRMT R81, R81, 0x5410, R58 ;  /* 0x0000541051517816 */ /* 0x000fe4000000003a */
[----:B------:R-:W-:Y:S01]  /*12af0*/  PRMT R76, R76, 0x5410, R13 ;  /* 0x000054104c4c7816 */ /* 0x000fe2000000000d */
[----:B------:R-:W-:Y:S01]  /*12b00*/  IMAD.U32 R31, R77, 0x10000, RZ ;  /* 0x000100004d1f7824 */ /* 0x000fe200078e00ff */
[----:B------:R-:W-:Y:S01]  /*12b10*/  LOP3.LUT R74, R74, 0xffff0000, RZ, 0xc0, !PT ;  /* 0xffff00004a4a7812 */ /* 0x000fe200078ec0ff */
[C---:B-1----:R-:W-:Y:S01]  /*12b20*/  IMAD.U32 R0, R4.reuse, 0x10000, RZ ;  /* 0x0001000004007824 */ /* 0x042fe200078e00ff */
        /* <DEDUP_REMOVED lines=10> */
[----:B------:R-:W-:Y:S01]  /*12bd0*/  FFMA.FTZ R28, R0, R25, -R27 ;  /* 0x00000019001c7223 */ /* 0x000fe2000001081b */
[C---:B------:R-:W-:Y:S01]  /*12be0*/  FMUL.FTZ R27, R20.reuse, R29 ;  /* 0x0000001d141b7220 */ /* 0x040fe20000410000 */
[----:B------:R-:W-:Y:S02]  /*12bf0*/  IMAD.U32 R24, R11, 0x10000, RZ ;  /* 0x000100000b187824 */ /* 0x000fe400078e00ff */
[-C--:B------:R-:W-:Y:S01]  /*12c00*/  FMUL.FTZ R35, R20, R15.reuse ;  /* 0x0000000f14237220 */ /* 0x080fe20000410000 */
[----:B------:R-:W-:Y:S02]  /*12c10*/  IMAD.U32 R14, R7, 0x10000, RZ ;  /* 0x00010000070e7824 */ /* 0x000fe400078e00ff */
[----:B------:R-:W-:Y:S01]  /*12c20*/  FFMA.FTZ R20, R12, R15, -R27 ;  /* 0x0000000f0c147223 */ /* 0x000fe2000001081b */
[----:B------:R-:W-:Y:S02]  /*12c30*/  IMAD.U32 R25, R81, 0x10000, RZ ;  /* 0x0001000051197824 */ /* 0x000fe400078e00ff */
[----:B------:R-:W-:Y:S01]  /*12c40*/  FMUL.FTZ R15, R24, R31 ;  /* 0x0000001f180f7220 */ /* 0x000fe20000410000 */
[----:B------:R-:W-:Y:S01]  /*12c50*/  FFMA.FTZ R33, R0, R26, R33 ;  /* 0x0000001a00217223 */ /* 0x000fe20000010021 */
[----:B------:R-:W-:Y:S01]  /*12c60*/  LOP3.LUT R27, R70, 0xffff0000, RZ, 0xc0, !PT ;  /* 0xffff0000461b7812 */ /* 0x000fe200078ec0ff */
[-C--:B------:R-:W-:Y:S01]  /*12c70*/  FMUL.FTZ R24, R24, R25.reuse ;  /* 0x0000001918187220 */ /* 0x080fe20000410000 */
[----:B------:R-:W-:Y:S01]  /*12c80*/  FFMA.FTZ R26, R14, R25, -R15 ;  /* 0x000000190e1a7223 */ /* 0x000fe2000001080f */
[----:B------:R-:W-:Y:S01]  /*12c90*/  LOP3.LUT R15, R78, 0xffff0000, RZ, 0xc0, !PT ;  /* 0xffff00004e0f7812 */ /* 0x000fe200078ec0ff */
[----:B------:R-:W-:Y:S01]  /*12ca0*/  FFMA.FTZ R35, R12, R29, R35 ;  /* 0x0000001d0c237223 */ /* 0x000fe20000010023 */
[----:B------:R-:W-:Y:S01]  /*12cb0*/  LOP3.LUT R0, R79, 0xffff0000, RZ, 0xc0, !PT ;  /* 0xffff00004f007812 */ /* 0x000fe200078ec0ff */
[----:B------:R-:W-:Y:S01]  /*12cc0*/  FMUL.FTZ R25, R8, R27 ;  /* 0x0000001b08197220 */ /* 0x000fe20000410000 */
[----:B------:R-:W-:-:S02]  /*12cd0*/  IMAD.U32 R21, R10, 0x10000, RZ ;  /* 0x000100000a157824 */ /* 0x000fc400078e00ff */
[----:B------:R-:W-:Y:S01]  /*12ce0*/  FMUL.FTZ R29, R8, R15 ;  /* 0x0000000f081d7220 */ /* 0x000fe20000410000 */
[----:B------:R-:W-:Y:S02]  /*12cf0*/  IMAD.U32 R12, R76, 0x10000, RZ ;  /* 0x000100004c0c7824 */ /* 0x000fe400078e00ff */
[----:B------:R-:W-:Y:S01]  /*12d00*/  FFMA.FTZ R31, R14, R31, R24 ;  /* 0x0000001f0e1f7223 */ /* 0x000fe20000010018 */
[C---:B------:R-:W-:Y:S01]  /*12d10*/  FMUL.FTZ R24, R9.reuse, R74 ;  /* 0x0000004a09187220 */ /* 0x040fe20000410000 */
[----:B------:R-:W-:Y:S01]  /*12d20*/  FFMA.FTZ R25, R4, R15, -R25 ;  /* 0x0000000f04197223 */ /* 0x000fe20000010819 */
[----:B------:R-:W-:Y:S02]  /*12d30*/  IMAD.U32 R8, R80, 0x10000, RZ ;  /* 0x0001000050087824 */ /* 0x000fe400078e00ff */
[----:B------:R-:W-:Y:S01]  /*12d40*/  FMUL.FTZ R9, R9, R0 ;  /* 0x0000000009097220 */ /* 0x000fe20000410000 */
[----:B------:R-:W-:Y:S01]  /*12d50*/  FFMA.FTZ R14, R4, R27, R29 ;  /* 0x0000001b040e7223 */ /* 0x000fe2000001001d */
[----:B------:R-:W-:-:S02]  /*12d60*/  IMAD.U32 R13, R6, 0x10000, RZ ;  /* 0x00010000060d7824 */ /* 0x000fc400078e00ff */
[----:B------:R-:W-:Y:S01]  /*12d70*/  FMUL.FTZ R4, R21, R12 ;  /* 0x0000000c15047220 */ /* 0x000fe20000410000 */
[C---:B------:R-:W-:Y:S01]  /*12d80*/  FFMA.FTZ R15, R5.reuse, R0, -R24 ;  /* 0x00000000050f7223 */ /* 0x040fe20000010818 */
[----:B------:R-:W-:Y:S01]  /*12d90*/  FFMA.FTZ R74, R5, R74, R9 ;  /* 0x0000004a054a7223 */ /* 0x000fe20000010009 */
[-C--:B------:R-:W-:Y:S01]  /*12da0*/  FMUL.FTZ R24, R21, R8.reuse ;  /* 0x0000000815187220 */ /* 0x080fe20000410000 */
[----:B------:R-:W-:Y:S01]  /*12db0*/  LOP3.LUT R10, R10, 0xffff0000, RZ, 0xc0, !PT ;  /* 0xffff00000a0a7812 */ /* 0x000fe200078ec0ff */
[C---:B------:R-:W-:Y:S01]  /*12dc0*/  FFMA.FTZ R21, R13.reuse, R8, -R4 ;  /* 0x000000080d157223 */ /* 0x040fe20000010804 */
[----:B------:R-:W-:Y:S01]  /*12dd0*/  LOP3.LUT R9, R76, 0xffff0000, RZ, 0xc0, !PT ;  /* 0xffff00004c097812 */ /* 0x000fe200078ec0ff */
[----:B------:R-:W-:Y:S01]  /*12de0*/  FFMA.FTZ R24, R13, R12, R24 ;  /* 0x0000000c0d187223 */ /* 0x000fe20000010018 */
[----:B------:R-:W-:Y:S02]  /*12df0*/  LOP3.LUT R11, R11, 0xffff0000, RZ, 0xc0, !PT ;  /* 0xffff00000b0b7812 */ /* 0x000fe400078ec0ff */
[----:B------:R-:W-:Y:S01]  /*12e00*/  LOP3.LUT R5, R80, 0xffff0000, RZ, 0xc0, !PT ;  /* 0xffff000050057812 */ /* 0x000fe200078ec0ff */
[----:B------:R-:W-:Y:S01]  /*12e10*/  FMUL.FTZ R13, R10, R9 ;  /* 0x000000090a0d7220 */ /* 0x000fe20000410000 */
[----:B------:R-:W-:-:S02]  /*12e20*/  LOP3.LUT R4, R77, 0xffff0000, RZ, 0xc0, !PT ;  /* 0xffff00004d047812 */ /* 0x000fc400078ec0ff */
        /* <DEDUP_REMOVED lines=20> */
.L_x_2650:
[----:B------:R-:W-:Y:S05]  /*12f70*/  BSYNC B0 ;  /* 0x0000000000007941 */ /* 0x000fea0003800000 */
.L_x_2628:
[----:B------:R-:W-:Y:S01]  /*12f80*/  @!PT LDS RZ, [RZ] ;  /* 0x00000000fffff984 */ /* 0x000fe20000000800 */
[----:B------:R-:W-:Y:S01]  /*12f90*/  @!PT LDS RZ, [RZ] ;  /* 0x00000000fffff984 */ /* 0x000fe20000000800 */
[----:B------:R-:W-:Y:S01]  /*12fa0*/  @!PT LDS RZ, [RZ] ;  /* 0x00000000fffff984 */ /* 0x000fe20000000800 */
[----:B------:R-:W-:Y:S01]  /*12fb0*/  @!PT LDS RZ, [RZ] ;  /* 0x00000000fffff984 */ /* 0x000fe20000000800 */
[----:B------:R1:W-:Y:S06]  /*12fc0*/  MEMBAR.ALL.CTA ;  /* 0x0000000000007992 */ /* 0x0003ec0000008000 */
[----:B-1----:R-:W1:Y:S01]  /*12fd0*/  FENCE.VIEW.ASYNC.S ;  /* 0x00000000000073c6 */ /* 0x002e620000000000 */
[----:B------:R-:W-:Y:S05]  /*12fe0*/  WARPSYNC.ALL ;  /* 0x0000000000007948 */ /* 0x000fea0003800000 */
[----:B-1----:R-:W-:Y:S06]  /*12ff0*/  BAR.SYNC.DEFER_BLOCKING 0xd, 0x100 ;  /* 0x0344000000007b1d */ /* 0x002fec0000010000 */
.L_x_2626:
[----:B0--3--:R-:W3:Y:S02]  /*13000*/  LDL R0, [R1+0x44] ;  /* 0x0000440001007983 */ /* 0x009ee40000100800 */
[----:B---3--:R-:W-:-:S13]  /*13010*/  R2UR UR4, R0 ;  /* 0x00000000000472ca */ /* 0x008fda00000e0000 */
[----:B------:R-:W-:-:S05]  /*13020*/  IMAD.U32 R0, RZ, RZ, UR4 ;  /* 0x00000004ff007e24 */ /* 0x000fca000f8e00ff */
[----:B------:R-:W-:-:S13]  /*13030*/  ISETP.NE.AND P0, PT, R0, 0x3, PT ;  /* 0x000000030000780c */ /* 0x000fda0003f05270 */
[----:B------:R-:W-:Y:S05]  /*13040*/  @!P0 BRA `(.L_x_2679) ;  /* 0x0000000000048947 */ /* 0x000fea0003800000 */
[----:B------:R-:W-:Y:S01]  /*13050*/  BPT.TRAP 0x1 ;  /* 0x000000040000795c */ /* 0x000fe20000300000 */
.L_x_2679:
[----:B------:R-:W-:Y:S01]  /*13060*/  IMAD R0, R205, 0x8, R16 ;  /* 0x00000008cd007824 */ /* 0x000fe200078e0210 */
[----:B-12-4-:R-:W-:-:S04]  /*13070*/  SHF.L.U32 R3, R208, 0x1f, RZ ;  /* 0x0000001fd0037819 */ /* 0x016fc800000006ff */
[----:B------:R0:W1:Y:S01]  /*13080*/  SYNCS.PHASECHK.TRANS64.TRYWAIT P2, [R0+URZ+0x36830], R3 ;  /* 0x03683003000075a7 */ /* 0x000062000804017f */
[----:B------:R-:W-:Y:S05]  /*13090*/  @!P0 BRA `(.L_x_2680) ;  /* 0x0000000000048947 */ /* 0x000fea0003800000 */
[----:B------:R-:W-:Y:S01]  /*130a0*/  BPT.TRAP 0x1 ;  /* 0x000000040000795c */ /* 0x000fe20000300000 */
.L_x_2680:
[----:B------:R-:W2:Y:S02]  /*130b0*/  S2R R4, SR_TID.X ;  /* 0x0000000000047919 */ /* 0x000ea40000002100 */
[----:B--2---:R-:W-:-:S04]  /*130c0*/  LOP3.LUT R4, R4, 0x7f, RZ, 0xc0, !PT ;  /* 0x0000007f04047812 */ /* 0x004fc800078ec0ff */
[----:B------:R-:W-:Y:S01]  /*130d0*/  ISETP.NE.AND P1, PT, R4, RZ, PT ;  /* 0x000000ff0400720c */ /* 0x000fe20003f25270 */
[----:B-1----:R-:W-:-:S12]  /*130e0*/  @P2 BRA `(.L_x_2681) ;  /* 0x0000000000082947 */ /* 0x002fd80003800000 */
[----:B------:R-:W1:Y:S02]  /*130f0*/  SYNCS.PHASECHK.TRANS64.TRYWAIT P2, [R0+URZ+0x36830], R3 ;  /* 0x03683003000075a7 */ /* 0x000e64000804017f */
[----:B-1----:R-:W-:Y:S05]  /*13100*/  @!P2 BRA `(.L_x_2682) ;  /* 0x000001f0004ca947 */ /* 0x002fea0003800000 */
.L_x_2681:
[----:B------:R-:W-:Y:S05]  /*13110*/  WARPSYNC.ALL ;  /* 0x0000000000007948 */ /* 0x000fea0003800000 */
[----:B01----:R-:W-:Y:S01]  /*13120*/  VIADD R3, R16, 0x21400 ;  /* 0x0002140010037836 */ /* 0x003fe20000000000 */
        /* <DEDUP_REMOVED lines=9> */
[----:B------:R-:W-:Y:S01]  /*131c0*/  UMOV UR17, UR27 ;  /* 0x0000001b00117c82 */ /* 0x000fe20008000000 */
[----:B------:R-:W-:Y:S01]  /*131d0*/  R2UR UR19, R7 ;  /* 0x00000000071372ca */ /* 0x000fe200000e0000 */
        /* <DEDUP_REMOVED lines=8> */
[----:B------:R-:W-:Y:S01]  /*13260*/  IMAD.U32 R13, RZ, RZ, UR5 ;  /* 0x00000005ff0d7e24 */ /* 0x000fe2000f8e00ff */
[----:B------:R-:W-:Y:S01]  /*13270*/  UMOV UR4, UR24 ;  /* 0x0000001800047c82 */ /* 0x000fe20008000000 */
[C---:B------:R-:W-:Y:S01]  /*13280*/  VIADD R6, R4.reuse, 0x80 ;  /* 0x0000008004067836 */ /* 0x040fe20000000000 */
[C---:B------:R-:W-:Y:S01]  /*13290*/  R2UR UR6, R4.reuse ;  /* 0x00000000040672ca */ /* 0x040fe200000e0000 */
[----:B------:R-:W-:Y:S01]  /*132a0*/  UMOV UR26, UR4 ;  /* 0x00000004001a7c82 */ /* 0x000fe20008000000 */
[----:B------:R-:W-:Y:S01]  /*132b0*/  VIADD R8, R4, 0x100 ;  /* 0x0000010004087836 */ /* 0x000fe20000000000 */
[----:B------:R-:W-:Y:S01]  /*132c0*/  UMOV UR16, UR26 ;  /* 0x0000001a00107c82 */ /* 0x000fe20008000000 */
[----:B------:R-:W-:Y:S01]  /*132d0*/  R2UR UR18, R6 ;  /* 0x00000000061272ca */ /* 0x000fe200000e0000 */
[----:B------:R-:W-:Y:S01]  /*132e0*/  UMOV UR20, UR26 ;  /* 0x0000001a00147c82 */ /* 0x000fe20008000000 */
[----:B------:R-:W-:Y:S01]  /*132f0*/  VIADD R6, R4, 0x180 ;  /* 0x0000018004067836 */ /* 0x000fe20000000000 */
[----:B------:R-:W-:Y:S01]  /*13300*/  R2UR UR22, R8 ;  /* 0x00000000081672ca */ /* 0x000fe200000e0000 */
[----:B------:R-:W-:Y:S01]  /*13310*/  IMAD.U32 R12, RZ, RZ, UR4 ;  /* 0x00000004ff0c7e24 */ /* 0x000fe2000f8e00ff */
[----:B------:R-:W-:Y:S01]  /*13320*/  UMOV UR8, UR26 ;  /* 0x0000001a00087c82 */ /* 0x000fe20008000000 */
[----:B------:R-:W-:Y:S01]  /*13330*/  VIADD R10, R4, 0x200 ;  /* 0x00000200040a7836 */ /* 0x000fe20000000000 */
[----:B------:R-:W-:Y:S01]  /*13340*/  UMOV UR12, UR26 ;  /* 0x0000001a000c7c82 */ /* 0x000fe20008000000 */
[----:B------:R-:W-:Y:S01]  /*13350*/  IMAD.MOV.U32 R11, RZ, RZ, 0x40000040 ;  /* 0x40000040ff0b7424 */ /* 0x000fe200078e00ff */
[----:B------:R-:W-:Y:S01]  /*13360*/  HGMMA.64x16x16.F32.BF16 R72, gdesc[UR4], RZ, !UPT, gsb0 ;  /* 0x00200000044879f0 */ /* 0x000fe2000c0018ff */
[----:B------:R-:W-:Y:S01]  /*13370*/  R2UR UR6, R6 ;  /* 0x00000000060672ca */ /* 0x000fe200000e0000 */
[----:B------:R-:W-:Y:S01]  /*13380*/  UMOV UR4, UR26 ;  /* 0x0000001a00047c82 */ /* 0x000fe20008000000 */
[----:B------:R-:W-:Y:S01]  /*13390*/  R2UR UR7, R7 ;  /* 0x00000000070772ca */ /* 0x000fe200000e0000 */
[----:B------:R-:W-:Y:S01]  /*133a0*/  UMOV UR5, UR27 ;  /* 0x0000001b00057c82 */ /* 0x000fe20008000000 */
[----:B------:R-:W-:Y:S01]  /*133b0*/  R2UR UR10, R10 ;  /* 0x000000000a0a72ca */ /* 0x000fe200000e0000 */
[C---:B------:R-:W-:Y:S01]  /*133c0*/  VIADD R8, R4.reuse, 0x280 ;  /* 0x0000028004087836 */ /* 0x040fe20000000000 */
[----:B------:R-:W-:Y:S01]  /*133d0*/  R2UR UR11, R11 ;  /* 0x000000000b0b72ca */ /* 0x000fe200000e0000 */
[----:B------:R-:W-:Y:S01]  /*133e0*/  IMAD.MOV.U32 R9, RZ, RZ, 0x40000040 ;  /* 0x40000040ff097424 */ /* 0x000fe200078e00ff */
[----:B------:R-:W-:Y:S01]  /*133f0*/  UMOV UR13, UR27 ;  /* 0x0000001b000d7c82 */ /* 0x000fe20008000000 */
[----:B------:R-:W-:Y:S01]  /*13400*/  VIADD R6, R4, 0x300 ;  /* 0x0000030004067836 */ /* 0x000fe20000000000 */
[----:B------:R-:W-:Y:S01]  /*13410*/  R2UR UR14, R8 ;  /* 0x00000000080e72ca */ /* 0x000fe200000e0000 */
[----:B------:R-:W-:Y:S01]  /*13420*/  IMAD.MOV.U32 R7, RZ, RZ, 0x40000040 ;  /* 0x40000040ff077424 */ /* 0x000fe200078e00ff */
[----:B------:R-:W-:Y:S01]  /*13430*/  R2UR UR15, R9 ;  /* 0x00000000090f72ca */ /* 0x000fe200000e0000 */
[C---:B------:R-:W-:Y:S01]  /*13440*/  VIADD R8, R4.reuse, 0x2 ;  /* 0x0000000204087836 */ /* 0x040fe20000000000 */
[----:B------:R-:W-:Y:S01]  /*13450*/  UMOV UR29, 0x40000040 ;  /* 0x40000040001d7882 */ /* 0x000fe20000000000 */
[----:B------:R-:W-:Y:S01]  /*13460*/  IMAD.MOV.U32 R9, RZ, RZ, 0x40000040 ;  /* 0x40000040ff097424 */ /* 0x000fe200078e00ff */
[----:B------:R0:W-:Y:S01]  /*13470*/  STL.64 [R1+0x30], R12 ;  /* 0x0000300c01007387 */ /* 0x0001e20000100a00 */
[----:B------:R-:W-:Y:S01]  /*13480*/  VIADD R10, R4, 0x102 ;  /* 0x00000102040a7836 */ /* 0x000fe20000000000 */
[----:B------:R-:W-:Y:S01]  /*13490*/  R2UR UR30, R8 ;  /* 0x00000000081e72ca */ /* 0x000fe200000e0000 */
[----:B------:R-:W-:Y:S01]  /*134a0*/  IMAD.MOV.U32 R11, RZ, RZ, 0x40000040 ;  /* 0x40000040ff0b7424 */ /* 0x000fe200078e00ff */
[----:B------:R-:W-:Y:S01]  /*134b0*/  R2UR UR31, R9 ;  /* 0x00000000091f72ca */ /* 0x000fe200000e0000 */
[----:B------:R-:W-:Y:S01]  /*134c0*/  VIADD R8, R4, 0x182 ;  /* 0x0000018204087836 */ /* 0x000fe20000000000 */
[----:B------:R-:W-:Y:S01]  /*134d0*/  UIADD3 UR56, UR24, 0x404, URZ ;  /* 0x0000040418387890 */ /* 0x000fe2000fffe03f */
[----:B------:R-:W-:Y:S01]  /*134e0*/  IMAD.MOV.U32 R9, RZ, RZ, 0x40000040 ;  /* 0x40000040ff097424 */ /* 0x000fe200078e00ff */
[----:B------:R-:W-:Y:S01]  /*134f0*/  UMOV UR57, 0x40000040 ;  /* 0x4000004000397882 */ /* 0x000fe20000000000 */
[----:B------:R-:W-:Y:S01]  /*13500*/  UIADD3 UR52, UR24, 0x406, URZ ;  /* 0x0000040618347890 */ /* 0x000fe2000fffe03f */
[----:B------:R-:W1:Y:S01]  /*13510*/  LDC R3, c[0x0][0x448] ;  /* 0x00011200ff037b82 */ /* 0x000e620000000800 */
[----:B------:R-:W-:Y:S01]  /*13520*/  UMOV UR53, 0x40000040 ;  /* 0x4000004000357882 */ /* 0x000fe20000000000 */
[----:B0-----:R-:W-:Y:S01]  /*13530*/  IMAD.U32 R13, RZ, RZ, UR29 ;  /* 0x0000001dff0d7e24 */ /* 0x001fe2000f8e00ff */
[----:B------:R-:W-:Y:S01]  /*13540*/  UIADD3 UR48, UR24, 0x800, URZ ;  /* 0x0000080018307890 */ /* 0x000fe2000fffe03f */
[----:B------:R-:W-:Y:S01]  /*13550*/  IMAD.MOV.U32 R5, RZ, RZ, 0x40000040 ;  /* 0x40000040ff057424 */ /* 0x000fe200078e00ff */
[----:B------:R-:W-:Y:S01]  /*13560*/  UMOV UR49, 0x40000040 ;  /* 0x4000004000317882 */ /* 0x000fe20000000000 */
[----:B------:R-:W-:Y:S01]  /*13570*/  UIADD3 UR44, UR24, 0x802, URZ ;  /* 0x00000802182c7890 */ /* 0x000fe2000fffe03f */
[----:B------:R-:W-:Y:S01]  /*13580*/  @!P1 VIADD R0, R0, 0x36840 ;  /* 0x0003684000009836 */ /* 0x000fe20000000000 */
[----:B------:R-:W-:Y:S01]  /*13590*/  UMOV UR45, 0x40000040 ;  /* 0x40000040002d7882 */ /* 0x000fe20000000000 */
[----:B------:R-:W-:Y:S01]  /*135a0*/  UIADD3 UR40, UR24, 0x804, URZ ;  /* 0x0000080418287890 */ /* 0x000fe2000fffe03f */
[----:B------:R-:W-:Y:S01]  /*135b0*/  BSSY B0, `(.L_x_2683) ;  /* 0x0000ae7000007945 */ /* 0x000fe20003800000 */
[----:B------:R-:W-:Y:S01]  /*135c0*/  UMOV UR41, 0x40000040 ;  /* 0x4000004000297882 */ /* 0x000fe20000000000 */
[----:B------:R-:W-:Y:S01]  /*135d0*/  UIADD3 UR36, UR24, 0x806, URZ ;  /* 0x0000080618247890 */ /* 0x000fe2000fffe03f */
[----:B------:R-:W-:Y:S01]  /*135e0*/  @!P1 PRMT R0, RZ, 0x654, R0 ;  /* 0x00000654ff009816 */ /* 0x000fe20000000000 */
[----:B------:R-:W-:Y:S01]  /*135f0*/  UMOV UR37, 0x40000040 ;  /* 0x4000004000257882 */ /* 0x000fe20000000000 */
[----:B------:R-:W-:-:S02]  /*13600*/  CS2R R118, SRZ ;  /* 0x0000000000767805 */ /* 0x000fc4000001ff00 */
[----:B------:R-:W-:Y:S02]  /*13610*/  CS2R R116, SRZ ;  /* 0x0000000000747805 */ /* 0x000fe4000001ff00 */
[----:B------:R-:W-:Y:S02]  /*13620*/  CS2R R114, SRZ ;  /* 0x0000000000727805 */ /* 0x000fe4000001ff00 */
[----:B------:R-:W-:Y:S02]  /*13630*/  CS2R R112, SRZ ;  /* 0x0000000000707805 */ /* 0x000fe4000001ff00 */
[----:B------:R-:W-:Y:S02]  /*13640*/  CS2R R110, SRZ ;  /* 0x00000000006e7805 */ /* 0x000fe4000001ff00 */
[----:B------:R-:W-:Y:S02]  /*13650*/  CS2R R108, SRZ ;  /* 0x00000000006c7805 */ /* 0x000fe4000001ff00 */
[----:B------:R-:W-:-:S02]  /*13660*/  CS2R R106, SRZ ;  /* 0x00000000006a7805 */ /* 0x000fc4000001ff00 */
[----:B-1----:R-:W-:Y:S01]  /*13670*/  ISETP.NE.AND P2, PT, R3, 0x1, PT ;  /* 0x000000010300780c */ /* 0x002fe20003f45270 */
[----:B------:R-:W-:Y:S02]  /*13680*/  WARPGROUP.DEPBAR.LE gsb0, 0x0 ;  /* 0x00008000000079c5 */ /* 0x000fe40000010000 */
[----:B------:R-:W-:-:S06]  /*13690*/  WARPGROUP.ARRIVE ;  /* 0x00000000000079c5 */ /* 0x000fcc0000000000 */
[----:B------:R-:W-:Y:S01]  /*136a0*/  HGMMA.64x16x16.F32.BF16 R64, gdesc[UR16], RZ, !UPT, gsb0 ;  /* 0x00200000104079f0 */ /* 0x000fe2000c0018ff */
        /* <DEDUP_REMOVED lines=9> */
[----:B------:R-:W-:Y:S01]  /*13740*/  HGMMA.64x16x16.F32.BF16 R56, gdesc[UR20], RZ, !UPT, gsb0 ;  /* 0x00200000143879f0 */ /* 0x000fe2000c0018ff */
[----:B------:R-:W-:Y:S01]  /*13750*/  R2UR UR22, R10 ;  /* 0x000000000a1672ca */ /* 0x000fe200000e0000 */
[----:B------:R-:W-:Y:S01]  /*13760*/  UMOV UR21, UR27 ;  /* 0x0000001b00157c82 */ /* 0x000fe20008000000 */
[----:B------:R-:W-:Y:S01]  /*13770*/  R2UR UR23, R11 ;  /* 0x000000000b1772ca */ /* 0x000fe200000e0000 */
[----:B------:R-:W-:Y:S02]  /*13780*/  VIADD R10, R4, 0x282 ;  /* 0x00000282040a7836 */ /* 0x000fe40000000000 */
[----:B------:R-:W-:Y:S01]  /*13790*/  IMAD.MOV.U32 R11, RZ, RZ, 0x40000040 ;  /* 0x40000040ff0b7424 */ /* 0x000fe200078e00ff */
        /* <DEDUP_REMOVED lines=16> */
[----:B-----5:R-:W-:-:S06]  /*138a0*/  WARPGROUP.ARRIVE ;  /* 0x00000000000079c5 */ /* 0x020fcc0000000000 */
        /* <DEDUP_REMOVED lines=270> */
[----:B------:R-:W-:Y:S01]  /*14990*/  R2UR UR58, R8 ;  /* 0x00000000083a72ca */ /* 0x000fe200000e0000 */
[----:B------:R-:W-:Y:S01]  /*149a0*/  UMOV UR20, UR26 ;  /* 0x0000001a00147c82 */ /* 0x000fe20008000000 */
[----:B------:R-:W-:Y:S01]  /*149b0*/  UMOV UR4, UR26 ;  /* 0x0000001a00047c82 */ /* 0x000fe20008000000 */
[----:B------:R-:W-:Y:S01]  /*149c0*/  R2UR UR59, R9 ;  /* 0x00000000093b72ca */ /* 0x000fe200000e0000 */
[----:B------:R-:W-:-:S02]  /*149d0*/  VIADD R8, R4, 0x504 ;  /* 0x0000050404087836 */ /* 0x000fc40000000000 */
[----:B------:R-:W-:Y:S02]  /*149e0*/  IMAD.MOV.U32 R9, RZ, RZ, 0x40000040 ;  /* 0x40000040ff097424 */ /* 0x000fe400078e00ff */
[----:B------:R-:W-:-:S05]  /*149f0*/  IMAD.U32 R12, RZ, RZ, UR28 ;  /* 0x0000001cff0c7e24 */ /* 0x000fca000f8e00ff */
        /* <DEDUP_REMOVED lines=332> */
[----:B------:R-:W-:Y:S01]  /*15ec0*/  ULDC UR42, c[0x0][0x9d8] ;  /* 0x00027600002a7ab9 */ /* 0x000fe20000000800 */
[----:B------:R-:W-:Y:S01]  /*15ed0*/  ULDC UR43, c[0x0][0x9d8] ;  /* 0x00027600002b7ab9 */ /* 0x000fe20000000800 */
        /* <DEDUP_REMOVED lines=47> */
[----:B------:R-:W1:Y:S01]  /*161d0*/  MUFU.TANH R94, R94 ;  /* 0x0000005e005e7308 */ /* 0x000e620000002400 */
[----:B------:R-:W-:-:S02]  /*161e0*/  IMAD.MOV.U32 R7, RZ, RZ, 0x40000040 ;  /* 0x40000040ff077424 */ /* 0x000fc400078e00ff */
[----:B------:R-:W-:Y:S01]  /*161f0*/  FMUL.FTZ R8, R72, UR8 ;  /* 0x0000000848087c20 */ /* 0x000fe20008410000 */
[----:B------:R-:W-:Y:S01]  /*16200*/  FMUL.FTZ R9, R73, UR8 ;  /* 0x0000000849097c20 */ /* 0x000fe20008410000 */
[----:B------:R-:W-:-:S03]  /*16210*/  FMUL.FTZ R11, R77, UR8 ;  /* 0x000000084d0b7c20 */ /* 0x000fc60008410000 */
[----:B------:R-:W2:Y:S08]  /*16220*/  MUFU.TANH R92, R92 ;  /* 0x0000005c005c7308 */ /* 0x000eb00000002400 */
[----:B------:R-:W3:Y:S08]  /*16230*/  MUFU.TANH R78, R78 ;  /* 0x0000004e004e7308 */ /* 0x000ef00000002400 */
[----:B------:R-:W4:Y:S08]  /*16240*/  MUFU.TANH R79, R79 ;  /* 0x0000004f004f7308 */ /* 0x000f300000002400 */
[----:B------:R-:W-:Y:S08]  /*16250*/  MUFU.TANH R8, R8 ;  /* 0x0000000800087308 */ /* 0x000ff00000002400 */
[----:B------:R-:W-:Y:S01]  /*16260*/  MUFU.TANH R9, R9 ;  /* 0x0000000900097308 */ /* 0x000fe20000002400 */
[----:B------:R-:W-:-:S02]  /*16270*/  WARPGROUP.DEPBAR.LE gsb0, 0x0 ;  /* 0x00008000000079c5 */ /* 0x000fc40000010000 */
[----:B------:R-:W-:Y:S01]  /*16280*/  WARPGROUP.ARRIVE ;  /* 0x00000000000079c5 */ /* 0x000fe20000000000 */
[----:B0-----:R-:W-:Y:S01]  /*16290*/  FMUL.FTZ R12, R64, UR8 ;  /* 0x00000008400c7c20 */ /* 0x001fe20008410000 */
[----:B------:R-:W-:Y:S01]  /*162a0*/  FMUL.FTZ R66, R66, UR8 ;  /* 0x0000000842427c20 */ /* 0x000fe20008410000 */
[----:B------:R-:W0:Y:S01]  /*162b0*/  @P2 LDC R64, c[0x0][0x44c] ;  /* 0x00011300ff402b82 */ /* 0x000e220000000800 */
        /* <DEDUP_REMOVED lines=8> */
[----:B------:R-:W4:Y:S01]  /*16340*/  MUFU.TANH R66, R66 ;  /* 0x0000004200427308 */ /* 0x000f220000002400 */
[----:B------:R-:W-:-:S02]  /*16350*/  IMAD.MOV.U32 R7, RZ, RZ, 0x40000040 ;  /* 0x40000040ff077424 */ /* 0x000fc400078e00ff */
[----:B------:R-:W-:Y:S01]  /*16360*/  FMUL.FTZ R71, R71, UR8 ;  /* 0x0000000847477c20 */ /* 0x000fe20008410000 */
[----:B------:R-:W-:Y:S01]  /*16370*/  FMUL.FTZ R14, R68, UR8 ;  /* 0x00000008440e7c20 */ /* 0x000fe20008410000 */
[----:B------:R-:W-:Y:S01]  /*16380*/  FMUL.FTZ R13, R65, UR8 ;  /* 0x00000008410d7c20 */ /* 0x000fe20008410000 */
[----:B------:R-:W-:Y:S02]  /*16390*/  FMUL.FTZ R15, R69, UR8 ;  /* 0x00000008450f7c20 */ /* 0x000fe40008410000 */
[----:B------:R-:W4:Y:S08]  /*163a0*/  MUFU.TANH R67, R67 ;  /* 0x0000004300437308 */ /* 0x000f300000002400 */
[----:B------:R-:W4:Y:S08]  /*163b0*/  MUFU.TANH R70, R70 ;  /* 0x0000004600467308 */ /* 0x000f300000002400 */
[----:B------:R-:W4:Y:S08]  /*163c0*/  MUFU.TANH R71, R71 ;  /* 0x0000004700477308 */ /* 0x000f300000002400 */
[----:B------:R-:W-:Y:S08]  /*163d0*/  MUFU.TANH R10, R10 ;  /* 0x0000000a000a7308 */ /* 0x000ff00000002400 */
[----:B------:R-:W-:Y:S01]  /*163e0*/  MUFU.TANH R11, R11 ;  /* 0x0000000b000b7308 */ /* 0x000fe20000002400 */
[----:B------:R-:W-:-:S02]  /*163f0*/  WARPGROUP.DEPBAR.LE gsb0, 0x0 ;  /* 0x00008000000079c5 */ /* 0x000fc40000010000 */
[----:B------:R-:W-:Y:S01]  /*16400*/  WARPGROUP.ARRIVE ;  /* 0x00000000000079c5 */ /* 0x000fe20000000000 */
[----:B------:R-:W-:Y:S01]  /*16410*/  FMUL.FTZ R20, R56, UR8 ;  /* 0x0000000838147c20 */ /* 0x000fe20008410000 */
[----:B------:R-:W-:Y:S01]  /*16420*/  FMUL.FTZ R56, R60, UR8 ;  /* 0x000000083c387c20 */ /* 0x000fe20008410000 */
[----:B------:R-:W-:Y:S01]  /*16430*/  FMUL.FTZ R59, R59, UR8 ;  /* 0x000000083b3b7c20 */ /* 0x000fe20008410000 */
[----:B------:R-:W1:Y:S01]  /*16440*/  @P2 LDC R60, c[0x0][0x450] ;  /* 0x00011400ff3c2b82 */ /* 0x000e620000000800 */
[----:B------:R-:W-:Y:S01]  /*16450*/  FMUL.FTZ R58, R58, UR8 ;  /* 0x000000083a3a7c20 */ /* 0x000fe20008410000 */
[----:B------:R-:W-:Y:S01]  /*16460*/  HGMMA.64x16x16.F32.BF16 R48, gdesc[UR4], R48, gsb0 ;  /* 0x00200000043079f0 */ /* 0x000fe20008001830 */
[----:B------:R-:W-:Y:S01]  /*16470*/  R2UR UR6, R6 ;  /* 0x00000000060672ca */ /* 0x000fe200000e0000 */
[----:B------:R-:W-:Y:S01]  /*16480*/  UMOV UR4, UR36 ;  /* 0x0000002400047c82 */ /* 0x000fe20008000000 */
[----:B------:R-:W-:Y:S01]  /*16490*/  R2UR UR7, R7 ;  /* 0x00000000070772ca */ /* 0x000fe200000e0000 */
[----:B------:R-:W-:Y:S01]  /*164a0*/  UMOV UR5, UR37 ;  /* 0x0000002500057c82 */ /* 0x000fe20008000000 */
[----:B------:R-:W-:Y:S01]  /*164b0*/  VIADD R6, R4, 0x986 ;  /* 0x0000098604067836 */ /* 0x000fe20000000000 */
[----:B------:R2:W-:Y:S01]  /*164c0*/  MUFU.TANH R74, R59 ;  /* 0x0000003b004a7308 */ /* 0x0005e20000002400 */
[----:B------:R-:W-:-:S02]  /*164d0*/  IMAD.MOV.U32 R7, RZ, RZ, 0x40000040 ;  /* 0x40000040ff077424 */ /* 0x000fc400078e00ff */
[----:B------:R-:W-:Y:S01]  /*164e0*/  FMUL.FTZ R62, R62, UR8 ;  /* 0x000000083e3e7c20 */ /* 0x000fe20008410000 */
[----:B------:R-:W-:Y:S02]  /*164f0*/  VIADD R4, R4, 0xa06 ;  /* 0x00000a0604047836 */ /* 0x000fe40000000000 */
[----:B------:R-:W-:Y:S01]  /*16500*/  FMUL.FTZ R63, R63, UR8 ;  /* 0x000000083f3f7c20 */ /* 0x000fe20008410000 */
[----:B------:R-:W-:Y:S01]  /*16510*/  FMUL.FTZ R21, R57, UR8 ;  /* 0x0000000839157c20 */ /* 0x000fe20008410000 */
[----:B------:R-:W-:Y:S01]  /*16520*/  FMUL.FTZ R57, R61, UR8 ;  /* 0x000000083d397c20 */ /* 0x000fe20008410000 */
[----:B------:R3:W4:Y:S01]  /*16530*/  MUFU.TANH R76, R58 ;  /* 0x0000003a004c7308 */ /* 0x0007220000002400 */
[----:B--2---:R-:W-:-:S04]  /*16540*/  IMAD.IADD R59, R229, 0x1, R226 ;  /* 0x00000001e53b7824 */ /* 0x004fc800078e02e2 */
[----:B0-----:R-:W-:-:S03]  /*16550*/  @P2 IMAD.HI.U32 R3, R59, R64, RZ ;  /* 0x000000403b032227 */ /* 0x001fc600078e00ff */
[----:B------:R-:W0:Y:S01]  /*16560*/  MUFU.TANH R62, R62 ;  /* 0x0000003e003e7308 */ /* 0x000e220000002400 */
[----:B---3--:R-:W-:Y:S01]  /*16570*/  IMAD R58, R2, -0x70, R228 ;  /* 0xffffff90023a7824 */ /* 0x008fe200078e02e4 */
[----:B-1----:R-:W-:-:S05]  /*16580*/  @P2 SHF.R.U32.HI R59, RZ, R60, R3 ;  /* 0x0000003cff3b2219 */ /* 0x002fca0000011603 */
[----:B------:R-:W1:Y:S01]  /*16590*/  SHFL.IDX PT, R60, R59, 0x1, 0x1c1f ;  /* 0x003c1f003b3c7f89 */ /* 0x000e6200000e0000 */
[----:B------:R-:W2:Y:S03]  /*165a0*/  MUFU.TANH R63, R63 ;  /* 0x0000003f003f7308 */ /* 0x000ea60000002400 */
[----:B------:R-:W3:Y:S05]  /*165b0*/  SHFL.IDX PT, R59, R59, RZ, 0x1c1f ;  /* 0x001c1fff3b3b7589 */ /* 0x000eea00000e0000 */
        /* <DEDUP_REMOVED lines=14> */
[----:B------:R-:W-:Y:S01]  /*166a0*/  IMAD R6, R2, -0x70, RZ ;  /* 0xffffff9002067824 */ /* 0x000fe200078e02ff */
[----:B------:R4:W-:Y:S01]  /*166b0*/  MUFU.TANH R7, R49 ;  /* 0x0000003100077308 */ /* 0x0009e20000002400 */
[----:B------:R-:W-:-:S03]  /*166c0*/  FMUL.FTZ R48, R48, UR8 ;  /* 0x0000000830307c20 */ /* 0x000fc60008410000 */
[----:B------:R-:W-:-:S04]  /*166d0*/  IADD3 R3, -R227, 0x71, R6 ;  /* 0x00000071e3037810 */ /* 0x000fc80007ffe106 */
[----:B------:R-:W-:Y:S01]  /*166e0*/  IADD3 R90, -R224, R3, R228 ;  /* 0x00000003e05a7210 */ /* 0x000fe20007ffe1e4 */
[----:B------:R-:W2:Y:S01]  /*166f0*/  MUFU.TANH R50, R50 ;  /* 0x0000003200327308 */ /* 0x000ea20000002400 */
[----:B----4-:R-:W-:-:S04]  /*16700*/  IADD3 R49, -R227, 0x70, R58 ;  /* 0x00000070e3317810 */ /* 0x010fc80007ffe13a */
[-CC-:B-1----:R-:W-:Y:S02]  /*16710*/  VIADDMNMX R3, R60, R90.reuse, R49.reuse, PT ;  /* 0x0000005a3c037246 */ /* 0x182fe40003800131 */
[----:B---3--:R-:W-:Y:S01]  /*16720*/  VIADDMNMX R49, R59, R90, R49, PT ;  /* 0x0000005a3b317246 */ /* 0x008fe20003800131 */
[----:B------:R-:W1:Y:S01]  /*16730*/  MUFU.TANH R51, R51 ;  /* 0x0000003300337308 */ /* 0x000e620000002400 */
[C---:B------:R-:W-:Y:S02]  /*16740*/  ISETP.GT.AND P5, PT, R3.reuse, RZ, PT ;  /* 0x000000ff0300720c */ /* 0x040fe40003fa4270 */
[C---:B------:R-:W-:Y:S02]  /*16750*/  ISETP.GT.AND P6, PT, R3.reuse, 0x1, PT ;  /* 0x000000010300780c */ /* 0x040fe40003fc4270 */
[----:B------:R-:W-:Y:S02]  /*16760*/  ISETP.GT.AND P4, PT, R3, 0x8, PT ;  /* 0x000000080300780c */ /* 0x000fe40003f84270 */
[----:B------:R-:W-:Y:S01]  /*16770*/  FSEL R94, R94, -INF , P5 ;  /* 0xff8000005e5e7808 */ /* 0x000fe20002800000 */
[----:B------:R-:W3:Y:S01]  /*16780*/  MUFU.TANH R54, R54 ;  /* 0x0000003600367308 */ /* 0x000ee20000002400 */
[----:B------:R-:W-:-:S02]  /*16790*/  FSEL R92, R92, -INF , P6 ;  /* 0xff8000005c5c7808 */ /* 0x000fc40003000000 */
[C---:B------:R-:W-:Y:S02]  /*167a0*/  ISETP.GT.AND P3, PT, R3.reuse, 0x9, PT ;  /* 0x000000090300780c */ /* 0x040fe40003f64270 */
[----:B------:R-:W-:Y:S02]  /*167b0*/  FSEL R88, R78, -INF , P4 ;  /* 0xff8000004e587808 */ /* 0x000fe40002000000 */
[----:B------:R-:W-:Y:S01]  /*167c0*/  ISETP.GT.AND P5, PT, R3, 0x10, PT ;  /* 0x000000100300780c */ /* 0x000fe20003fa4270 */
[----:B------:R-:W4:Y:S01]  /*167d0*/  MUFU.TANH R55, R55 ;  /* 0x0000003700377308 */ /* 0x000f220000002400 */
[----:B------:R-:W-:Y:S02]  /*167e0*/  FSEL R86, R79, -INF , P3 ;  /* 0xff8000004f567808 */ /* 0x000fe40001800000 */
[----:B------:R-:W-:Y:S02]  /*167f0*/  ISETP.GT.AND P3, PT, R3, 0x11, PT ;  /* 0x000000110300780c */ /* 0x000fe40003f64270 */
[----:B------:R-:W-:-:S02]  /*16800*/  FSEL R84, R66, -INF , P5 ;  /* 0xff80000042547808 */ /* 0x000fc40002800000 */
[----:B------:R-:W-:Y:S01]  /*16810*/  ISETP.GT.AND P4, PT, R3, 0x18, PT ;  /* 0x000000180300780c */ /* 0x000fe20003f84270 */
[----:B------:R-:W-:Y:S01]  /*16820*/  MUFU.TANH R14, R14 ;  /* 0x0000000e000e7308 */ /* 0x000fe20000002400 */
[----:B------:R-:W-:Y:S02]  /*16830*/  FSEL R82, R67, -INF , P3 ;  /* 0xff80000043527808 */ /* 0x000fe40001800000 */
[C---:B------:R-:W-:Y:S01]  /*16840*/  ISETP.GT.AND P3, PT, R3.reuse, 0x19, PT ;  /* 0x000000190300780c */ /* 0x040fe20003f64270 */
[----:B------:R-:W-:Y:S02]  /*16850*/  WARPGROUP.DEPBAR.LE gsb0, 0x0 ;  /* 0x00008000000079c5 */ /* 0x000fe40000010000 */
[----:B------:R-:W-:Y:S01]  /*16860*/  WARPGROUP.ARRIVE ;  /* 0x00000000000079c5 */ /* 0x000fe20000000000 */
[----:B------:R-:W-:Y:S01]  /*16870*/  FSEL R80, R70, -INF , P4 ;  /* 0xff80000046507808 */ /* 0x000fe20002000000 */
[----:B------:R-:W-:Y:S01]  /*16880*/  FMUL.FTZ R42, R42, UR8 ;  /* 0x000000082a2a7c20 */ /* 0x000fe20008410000 */
[----:B------:R-:W-:Y:S01]  /*16890*/  ISETP.GT.AND P4, PT, R3, 0x20, PT ;  /* 0x000000200300780c */ /* 0x000fe20003f84270 */
[----:B------:R-:W-:Y:S01]  /*168a0*/  FMUL.FTZ R43, R43, UR8 ;  /* 0x000000082b2b7c20 */ /* 0x000fe20008410000 */
[----:B------:R-:W-:Y:S01]  /*168b0*/  FSEL R78, R71, -INF , P3 ;  /* 0xff800000474e7808 */ /* 0x000fe20001800000 */
[----:B------:R-:W-:Y:S01]  /*168c0*/  HGMMA.64x16x16.F32.BF16 R32, gdesc[UR4], R32, gsb0 ;  /* 0x00200000042079f0 */ /* 0x000fe20008001820 */
[----:B------:R-:W-:Y:S01]  /*168d0*/  R2UR UR6, R4 ;  /* 0x00000000040672ca */ /* 0x000fe200000e0000 */
[----:B------:R-:W-:Y:S01]  /*168e0*/  UMOV UR4, UR36 ;  /* 0x0000002400047c82 */ /* 0x000fe20008000000 */
[----:B------:R-:W-:Y:S01]  /*168f0*/  R2UR UR7, R5 ;  /* 0x00000000050772ca */ /* 0x000fe200000e0000 */
[----:B------:R-:W-:Y:S01]  /*16900*/  UMOV UR5, UR37 ;  /* 0x0000002500057c82 */ /* 0x000fe20008000000 */
[----:B------:R-:W-:Y:S01]  /*16910*/  FMNMX.FTZ R5, R94, R92, !PT ;  /* 0x0000005c5e057209 */ /* 0x000fe20007810000 */
[----:B------:R-:W4:Y:S01]  /*16920*/  MUFU.TANH R42, R42 ;  /* 0x0000002a002a7308 */ /* 0x000f220000002400 */
[----:B------:R-:W-:Y:S01]  /*16930*/  ISETP.GT.AND P3, PT, R3, 0x21, PT ;  /* 0x000000210300780c */ /* 0x000fe20003f64270 */
[----:B------:R-:W-:Y:S01]  /*16940*/  FMUL.FTZ R46, R46, UR8 ;  /* 0x000000082e2e7c20 */ /* 0x000fe20008410000 */
[----:B------:R-:W-:Y:S01]  /*16950*/  FMNMX.FTZ R5, R88, R5, !PT ;  /* 0x0000000558057209 */ /* 0x000fe20007810000 */
[----:B------:R-:W-:Y:S01]  /*16960*/  FMUL.FTZ R47, R47, UR8 ;  /* 0x000000082f2f7c20 */ /* 0x000fe20008410000 */
[----:B------:R-:W-:-:S02]  /*16970*/  FSEL R76, R76, -INF , P4 ;  /* 0xff8000004c4c7808 */ /* 0x000fc40002000000 */
[----:B------:R-:W-:Y:S01]  /*16980*/  FMNMX.FTZ R5, R86, R5, !PT ;  /* 0x0000000556057209 */ /* 0x000fe20007810000 */
[----:B------:R-:W4:Y:S01]  /*16990*/  MUFU.TANH R43, R43 ;  /* 0x0000002b002b7308 */ /* 0x000f220000002400 */
[C---:B------:R-:W-:Y:S02]  /*169a0*/  ISETP.GT.AND P4, PT, R3.reuse, 0x28, PT ;  /* 0x000000280300780c */ /* 0x040fe40003f84270 */
[----:B------:R-:W-:Y:S02]  /*169b0*/  FMNMX.FTZ R5, R84, R5, !PT ;  /* 0x0000000554057209 */ /* 0x000fe40007810000 */
[----:B------:R-:W-:Y:S02]  /*169c0*/  FSEL R74, R74, -INF , P3 ;  /* 0xff8000004a4a7808 */ /* 0x000fe40001800000 */
[----:B------:R-:W-:Y:S01]  /*169d0*/  FMNMX.FTZ R5, R82, R5, !PT ;  /* 0x0000000552057209 */ /* 0x000fe20007810000 */
[----:B------:R-:W4:Y:S01]  /*169e0*/  MUFU.TANH R46, R46 ;  /* 0x0000002e002e7308 */ /* 0x000f220000002400 */
[----:B------:R-:W-:-:S02]  /*169f0*/  ISETP.GT.AND P3, PT, R3, 0x29, PT ;  /* 0x000000290300780c */ /* 0x000fc40003f64270 */
[----:B------:R-:W-:Y:S02]  /*16a00*/  FMNMX.FTZ R5, R80, R5, !PT ;  /* 0x0000000550057209 */ /* 0x000fe40007810000 */
[----:B0-----:R-:W-:Y:S02]  /*16a10*/  FSEL R72, R62, -INF , P4 ;  /* 0xff8000003e487808 */ /* 0x001fe40002000000 */
[----:B------:R-:W-:Y:S01]  /*16a20*/  FMNMX.FTZ R5, R78, R5, !PT ;  /* 0x000000054e057209 */ /* 0x000fe20007810000 */
[----:B------:R-:W0:Y:S01]  /*16a30*/  MUFU.TANH R47, R47 ;  /* 0x0000002f002f7308 */ /* 0x000e220000002400 */
[----:B------:R-:W-:Y:S02]  /*16a40*/  ISETP.GT.AND P4, PT, R3, 0x30, PT ;  /* 0x000000300300780c */ /* 0x000fe40003f84270 */
[----:B------:R-:W-:Y:S02]  /*16a50*/  FMNMX.FTZ R5, R76, R5, !PT ;  /* 0x000000054c057209 */ /* 0x000fe40007810000 */
[----:B--2---:R-:W-:-:S02]  /*16a60*/  FSEL R70, R63, -INF , P3 ;  /* 0xff8000003f467808 */ /* 0x004fc40001800000 */
[----:B------:R-:W-:Y:S01]  /*16a70*/  FMNMX.FTZ R5, R74, R5, !PT ;  /* 0x000000054a057209 */ /* 0x000fe20007810000 */
[----:B------:R-:W-:Y:S01]  /*16a80*/  MUFU.TANH R15, R15 ;  /* 0x0000000f000f7308 */ /* 0x000fe20000002400 */
[C---:B------:R-:W-:Y:S02]  /*16a90*/  ISETP.GT.AND P3, PT, R3.reuse, 0x31, PT ;  /* 0x000000310300780c */ /* 0x040fe40003f64270 */
[----:B------:R-:W-:Y:S02]  /*16aa0*/  FMNMX.FTZ R5, R72, R5, !PT ;  /* 0x0000000548057209 */ /* 0x000fe40007810000 */
[----:B------:R-:W-:Y:S02]  /*16ab0*/  FSEL R68, R50, -INF , P4 ;  /* 0xff80000032447808 */ /* 0x000fe40002000000 */
[----:B------:R-:W-:Y:S01]  /*16ac0*/  FMNMX.FTZ R5, R70, R5, !PT ;  /* 0x0000000546057209 */ /* 0x000fe20007810000 */
[----:B------:R-:W-:Y:S01]  /*16ad0*/  MUFU.TANH R20, R20 ;  /* 0x0000001400147308 */ /* 0x000fe20000002400 */
[----:B------:R-:W-:-:S02]  /*16ae0*/  ISETP.GT.AND P4, PT, R3, 0x38, PT ;  /* 0x000000380300780c */ /* 0x000fc40003f84270 */
[----:B-1----:R-:W-:Y:S02]  /*16af0*/  FSEL R66, R51, -INF , P3 ;  /* 0xff80000033427808 */ /* 0x002fe40001800000 */
[----:B------:R-:W-:Y:S01]  /*16b00*/  FMNMX.FTZ R5, R68, R5, !PT ;  /* 0x0000000544057209 */ /* 0x000fe20007810000 */
[----:B------:R-:W-:Y:S02]  /*16b10*/  WARPGROUP.DEPBAR.LE gsb0, 0x0 ;  /* 0x00008000000079c5 */ /* 0x000fe40000010000 */
[----:B------:R-:W-:Y:S01]  /*16b20*/  WARPGROUP.ARRIVE ;  /* 0x00000000000079c5 */ /* 0x000fe20000000000 */
[----:B------:R-:W-:Y:S01]  /*16b30*/  ISETP.GT.AND P3, PT, R3, 0x39, PT ;  /* 0x000000390300780c */ /* 0x000fe20003f64270 */
[----:B------:R-:W-:Y:S01]  /*16b40*/  FMUL.FTZ R34, R34, UR8 ;  /* 0x0000000822227c20 */ /* 0x000fe20008410000 */
[----:B---3--:R-:W-:Y:S01]  /*16b50*/  FSEL R60, R54, -INF , P4 ;  /* 0xff800000363c7808 */ /* 0x008fe20002000000 */
[----:B------:R-:W-:Y:S01]  /*16b60*/  FMUL.FTZ R35, R35, UR8 ;  /* 0x0000000823237c20 */ /* 0x000fe20008410000 */
[----:B------:R-:W-:Y:S01]  /*16b70*/  FMNMX.FTZ R5, R66, R5, !PT ;  /* 0x0000000542057209 */ /* 0x000fe20007810000 */
[----:B------:R-:W-:Y:S01]  /*16b80*/  HGMMA.64x16x16.F32.BF16 R24, gdesc[UR4], R24, gsb0 ;  /* 0x00200000041879f0 */ /* 0x000fe20008001818 */
[----:B------:R-:W-:Y:S01]  /*16b90*/  ISETP.GT.AND P4, PT, R3, 0x40, PT ;  /* 0x000000400300780c */ /* 0x000fe20003f84270 */
[----:B------:R-:W1:Y:S01]  /*16ba0*/  MUFU.TANH R34, R34 ;  /* 0x0000002200227308 */ /* 0x000e620000002400 */
[----:B----4-:R-:W-:Y:S01]  /*16bb0*/  FSEL R64, R55, -INF , P3 ;  /* 0xff80000037407808 */ /* 0x010fe20001800000 */
[----:B------:R-:W-:Y:S01]  /*16bc0*/  FMUL.FTZ R38, R38, UR8 ;  /* 0x0000000826267c20 */ /* 0x000fe20008410000 */
[----:B------:R-:W-:Y:S01]  /*16bd0*/  FMNMX.FTZ R5, R60, R5, !PT ;  /* 0x000000053c057209 */ /* 0x000fe20007810000 */
[----:B------:R-:W-:Y:S01]  /*16be0*/  FMUL.FTZ R39, R39, UR8 ;  /* 0x0000000827277c20 */ /* 0x000fe20008410000 */
[----:B------:R-:W-:Y:S01]  /*16bf0*/  ISETP.GT.AND P3, PT, R3, 0x41, PT ;  /* 0x000000410300780c */ /* 0x000fe20003f64270 */
[----:B------:R-:W-:Y:S01]  /*16c00*/  ULDC UR4, c[0x0][0x988] ;  /* 0x0002620000047ab9 */ /* 0x000fe20000000800 */
[----:B------:R-:W-:Y:S01]  /*16c10*/  FSEL R62, R42, -INF , P4 ;  /* 0xff8000002a3e7808 */ /* 0x000fe20002000000 */
[----:B------:R-:W2:Y:S01]  /*16c20*/  MUFU.TANH R35, R35 ;  /* 0x0000002300237308 */ /* 0x000ea20000002400 */
[----:B------:R-:W-:Y:S01]  /*16c30*/  FMNMX.FTZ R5, R64, R5, !PT ;  /* 0x0000000540057209 */ /* 0x000fe20007810000 */
[----:B------:R-:W-:Y:S01]  /*16c40*/  FMUL.FTZ R98, R37, UR8 ;  /* 0x0000000825627c20 */ /* 0x000fe20008410000 */
[----:B------:R-:W-:Y:S01]  /*16c50*/  ISETP.GT.AND P4, PT, R3, 0x48, PT ;  /* 0x000000480300780c */ /* 0x000fe20003f84270 */
[----:B------:R-:W-:Y:S01]  /*16c60*/  FMUL.FTZ R96, R36, UR8 ;  /* 0x0000000824607c20 */ /* 0x000fe20008410000 */
[----:B------:R-:W-:-:S02]  /*16c70*/  FSEL R58, R43, -INF , P3 ;  /* 0xff8000002b3a7808 */ /* 0x000fc40001800000 */
[----:B------:R-:W-:Y:S01]  /*16c80*/  FMNMX.FTZ R5, R62, R5, !PT ;  /* 0x000000053e057209 */ /* 0x000fe20007810000 */
[----:B------:R2:W3:Y:S01]  /*16c90*/  MUFU.TANH R4, R38 ;  /* 0x0000002600047308 */ /* 0x0004e20000002400 */
[C---:B------:R-:W-:Y:S02]  /*16ca0*/  ISETP.GT.AND P3, PT, R3.reuse, 0x49, PT ;  /* 0x000000490300780c */ /* 0x040fe40003f64270 */
[----:B------:R-:W-:Y:S02]  /*16cb0*/  FSEL R54, R46, -INF , P4 ;  /* 0xff8000002e367808 */ /* 0x000fe40002000000 */
[----:B------:R-:W-:Y:S02]  /*16cc0*/  FMNMX.FTZ R5, R58, R5, !PT ;  /* 0x000000053a057209 */ /* 0x000fe40007810000 */
[----:B------:R-:W-:Y:S01]  /*16cd0*/  ISETP.GT.AND P4, PT, R3, 0x50, PT ;  /* 0x000000500300780c */ /* 0x000fe20003f84270 */
[----:B------:R-:W4:Y:S01]  /*16ce0*/  MUFU.TANH R39, R39 ;  /* 0x0000002700277308 */ /* 0x000f220000002400 */
[----:B0-----:R-:W-:Y:S01]  /*16cf0*/  FSEL R50, R47, -INF , P3 ;  /* 0xff8000002f327808 */ /* 0x001fe20001800000 */
        /* <DEDUP_REMOVED lines=8> */
[----:B--2---:R-:W-:Y:S01]  /*16d80*/  FSEL R38, R35, -INF , P3 ;  /* 0xff80000023267808 */ /* 0x004fe20001800000 */
[----:B------:R-:W-:Y:S01]  /*16d90*/  FMUL.FTZ R35, R53, UR8 ;  /* 0x0000000835237c20 */ /* 0x000fe20008410000 */
[----:B------:R-:W-:Y:S01]  /*16da0*/  FMNMX.FTZ R5, R46, R5, !PT ;  /* 0x000000052e057209 */ /* 0x000fe20007810000 */
[----:B------:R-:W-:Y:S01]  /*16db0*/  MUFU.TANH R56, R56 ;  /* 0x0000003800387308 */ /* 0x000fe20000002400 */
[----:B------:R-:W-:-:S02]  /*16dc0*/  ISETP.GT.AND P3, PT, R3, 0x59, PT ;  /* 0x000000590300780c */ /* 0x000fc40003f64270 */
[----:B---3--:R-:W-:Y:S02]  /*16dd0*/  FSEL R42, R4, -INF , P4 ;  /* 0xff800000042a7808 */ /* 0x008fe40002000000 */
[----:B------:R-:W-:Y:S02]  /*16de0*/  FMNMX.FTZ R5, R38, R5, !PT ;  /* 0x0000000526057209 */ /* 0x000fe40007810000 */
[----:B------:R-:W-:Y:S01]  /*16df0*/  ISETP.GT.AND P4, PT, R3, 0x60, PT ;  /* 0x000000600300780c */ /* 0x000fe20003f84270 */
[----:B------:R-:W-:Y:S01]  /*16e00*/  MUFU.TANH R57, R57 ;  /* 0x0000003900397308 */ /* 0x000fe20000002400 */
[----:B----4-:R-:W-:Y:S01]  /*16e10*/  FSEL R34, R39, -INF , P3 ;  /* 0xff80000027227808 */ /* 0x010fe20001800000 */
[----:B------:R-:W-:Y:S02]  /*16e20*/  WARPGROUP.DEPBAR.LE gsb0, 0x0 ;  /* 0x00008000000079c5 */ /* 0x000fe40000010000 */
[----:B------:R-:W-:Y:S01]  /*16e30*/  FMUL.FTZ R26, R26, UR8 ;  /* 0x000000081a1a7c20 */ /* 0x000fe20008410000 */
[----:B------:R-:W-:Y:S01]  /*16e40*/  FMUL.FTZ R27, R27, UR8 ;  /* 0x000000081b1b7c20 */ /* 0x000fe20008410000 */
[----:B------:R-:W-:Y:S01]  /*16e50*/  FMUL.FTZ R30, R30, UR8 ;  /* 0x000000081e1e7c20 */ /* 0x000fe20008410000 */
[----:B------:R-:W-:Y:S01]  /*16e60*/  FMUL.FTZ R31, R31, UR8 ;  /* 0x000000081f1f7c20 */ /* 0x000fe20008410000 */
[----:B------:R-:W-:Y:S01]  /*16e70*/  FMNMX.FTZ R5, R42, R5, !PT ;  /* 0x000000052a057209 */ /* 0x000fe20007810000 */
[----:B------:R0:W-:Y:S01]  /*16e80*/  MUFU.TANH R6, R27 ;  /* 0x0000001b00067308 */ /* 0x0001e20000002400 */
[----:B------:R-:W-:Y:S01]  /*16e90*/  ISETP.GT.AND P3, PT, R3, 0x61, PT ;  /* 0x000000610300780c */ /* 0x000fe20003f64270 */
[----:B------:R-:W-:Y:S01]  /*16ea0*/  FMUL.FTZ R39, R45, UR8 ;  /* 0x000000082d277c20 */ /* 0x000fe20008410000 */
[----:B------:R-:W-:Y:S01]  /*16eb0*/  FMNMX.FTZ R5, R34, R5, !PT ;  /* 0x0000000522057209 */ /* 0x000fe20007810000 */
[----:B------:R-:W-:Y:S01]  /*16ec0*/  FMUL.FTZ R45, R33, UR8 ;  /* 0x00000008212d7c20 */ /* 0x000fe20008410000 */
[----:B------:R-:W-:Y:S01]  /*16ed0*/  FMUL.FTZ R33, R25, UR8 ;  /* 0x0000000819217c20 */ /* 0x000fe20008410000 */
[----:B------:R-:W-:Y:S01]  /*16ee0*/  ISETP.GT.AND P5, PT, R49, 0x8, PT ;  /* 0x000000083100780c */ /* 0x000fe20003fa4270 */
[----:B------:R-:W-:Y:S01]  /*16ef0*/  FMUL.FTZ R100, R24, UR8 ;  /* 0x0000000818647c20 */ /* 0x000fe20008410000 */
[----:B------:R-:W1:Y:S01]  /*16f00*/  MUFU.TANH R26, R26 ;  /* 0x0000001a001a7308 */ /* 0x000e620000002400 */
[----:B------:R-:W-:Y:S01]  /*16f10*/  FMUL.FTZ R102, R28, UR8 ;  /* 0x000000081c667c20 */ /* 0x000fe20008410000 */
[----:B------:R-:W-:Y:S01]  /*16f20*/  FSEL R24, R10, -INF , P5 ;  /* 0xff8000000a187808 */ /* 0x000fe20002800000 */
[----:B0-----:R-:W-:Y:S01]  /*16f30*/  FMUL.FTZ R27, R52, UR8 ;  /* 0x00000008341b7c20 */ /* 0x001fe20008410000 */
[----:B------:R-:W-:Y:S01]  /*16f40*/  FMUL.FTZ R29, R29, UR8 ;  /* 0x000000081d1d7c20 */ /* 0x000fe20008410000 */
[----:B------:R0:W-:Y:S03]  /*16f50*/  @!P1 SYNCS.ARRIVE.TRANS64.RED.A1T0 RZ, [R0+URZ], RZ ;  /* 0x000000ff00ff99a7 */ /* 0x0001e6000810043f */
[----:B------:R2:W3:Y:S08]  /*16f60*/  MUFU.TANH R43, R30 ;  /* 0x0000001e002b7308 */ /* 0x0004f00000002400 */
[----:B------:R-:W4:Y:S01]  /*16f70*/  MUFU.TANH R31, R31 ;  /* 0x0000001f001f7308 */ /* 0x000f220000002400 */
[----:B-1----:R-:W-:-:S02]  /*16f80*/  FSEL R4, R26, -INF , P4 ;  /* 0xff8000001a047808 */ /* 0x002fc40002000000 */
[C---:B------:R-:W-:Y:S02]  /*16f90*/  ISETP.GT.AND P4, PT, R3.reuse, 0x68, PT ;  /* 0x000000680300780c */ /* 0x040fe40003f84270 */
[----:B--2---:R-:W-:Y:S02]  /*16fa0*/  FSEL R30, R6, -INF , P3 ;  /* 0xff800000061e7808 */ /* 0x004fe40001800000 */
[----:B------:R-:W-:Y:S01]  /*16fb0*/  FMNMX.FTZ R5, R4, R5, !PT ;  /* 0x0000000504057209 */ /* 0x000fe20007810000 */
[----:B------:R-:W1:Y:S01]  /*16fc0*/  MUFU.TANH R48, R48 ;  /* 0x0000003000307308 */ /* 0x000e620000002400 */
[----:B------:R-:W-:Y:S01]  /*16fd0*/  ISETP.GT.AND P3, PT, R3, 0x69, PT ;  /* 0x000000690300780c */ /* 0x000fe20003f64270 */
[----:B------:R-:W-:Y:S01]  /*16fe0*/  IMAD.U32 R3, RZ, RZ, UR4 ;  /* 0x00000004ff037e24 */ /* 0x000fe2000f8e00ff */
[----:B---3--:R-:W-:Y:S01]  /*16ff0*/  FSEL R26, R43, -INF , P4 ;  /* 0xff8000002b1a7808 */ /* 0x008fe20002000000 */
[----:B------:R-:W-:Y:S01]  /*17000*/  FMUL.FTZ R43, R40, UR8 ;  /* 0x00000008282b7c20 */ /* 0x000fe20008410000 */
[----:B------:R-:W-:-:S02]  /*17010*/  FMNMX.FTZ R5, R30, R5, !PT ;  /* 0x000000051e057209 */ /* 0x000fc40007810000 */
[----:B------:R-:W-:Y:S01]  /*17020*/  ISETP.GT.AND P4, PT, R49, 0x1, PT ;  /* 0x000000013100780c */ /* 0x000fe20003f84270 */
[----:B------:R-:W2:Y:S01]  /*17030*/  MUFU.TANH R27, R27 ;  /* 0x0000001b001b7308 */ /* 0x000ea20000002400 */
[----:B----4-:R-:W-:Y:S01]  /*17040*/  FSEL R6, R31, -INF , P3 ;  /* 0xff8000001f067808 */ /* 0x010fe20001800000 */
[----:B------:R-:W-:Y:S01]  /*17050*/  FMUL.FTZ R31, R32, UR8 ;  /* 0x00000008201f7c20 */ /* 0x000fe20008410000 */
[----:B------:R-:W-:Y:S02]  /*17060*/  FMNMX.FTZ R5, R26, R5, !PT ;  /* 0x000000051a057209 */ /* 0x000fe40007810000 */
[----:B------:R-:W-:Y:S02]  /*17070*/  FSEL R9, R9, -INF , P4 ;  /* 0xff80000009097808 */ /* 0x000fe40002000000 */
[----:B------:R-:W-:Y:S01]  /*17080*/  FMNMX.FTZ R5, R6, R5, !PT ;  /* 0x0000000506057209 */ /* 0x000fe20007810000 */
[----:B------:R-:W3:Y:S01]  /*17090*/  MUFU.TANH R35, R35 ;  /* 0x0000002300237308 */ /* 0x000ee20000002400 */
[----:B------:R-:W-:-:S03]  /*170a0*/  ISETP.GT.AND P4, PT, R49, 0x10, PT ;  /* 0x000000103100780c */ /* 0x000fc60003f84270 */
[----:B------:R-:W4:Y:S01]  /*170b0*/  SHFL.BFLY PT, R40, R5, 0x2, 0x1f ;  /* 0x0c401f0005287f89 */ /* 0x000f2200000e0000 */
[----:B------:R-:W-:Y:S02]  /*170c0*/  FSEL R32, R12, -INF , P4 ;  /* 0xff8000000c207808 */ /* 0x000fe40002000000 */
[----:B------:R-:W-:Y:S01]  /*170d0*/  ISETP.GT.AND P4, PT, R49, 0x18, PT ;  /* 0x000000183100780c */ /* 0x000fe20003f84270 */
[----:B------:R-:W0:Y:S08]  /*170e0*/  MUFU.TANH R43, R43 ;  /* 0x0000002b002b7308 */ /* 0x000e300000002400 */
[----:B------:R-:W-:Y:S08]  /*170f0*/  MUFU.TANH R47, R47 ;  /* 0x0000002f002f7308 */ /* 0x000ff00000002400 */
[----:B------:R-:W-:Y:S01]  /*17100*/  MUFU.TANH R41, R41 ;  /* 0x0000002900297308 */ /* 0x000fe20000002400 */
[----:B----4-:R-:W-:-:S07]  /*17110*/  FMNMX.FTZ R40, R5, R40, !PT ;  /* 0x0000002805287209 */ /* 0x010fce0007810000 */
[----:B------:R-:W-:Y:S01]  /*17120*/  MUFU.TANH R39, R39 ;  /* 0x0000002700277308 */ /* 0x000fe20000002400 */
[----:B------:R-:W4:Y:S07]  /*17130*/  SHFL.BFLY PT, R5, R40, 0x1, 0x1f ;  /* 0x0c201f0028057f89 */ /* 0x000f2e00000e0000 */
[----:B------:R-:W-:Y:S08]  /*17140*/  MUFU.TANH R31, R31 ;  /* 0x0000001f001f7308 */ /* 0x000ff00000002400 */
[----:B------:R-:W-:Y:S08]  /*17150*/  MUFU.TANH R45, R45 ;  /* 0x0000002d002d7308 */ /* 0x000ff00000002400 */
[----:B------:R-:W-:Y:S01]  /*17160*/  MUFU.TANH R96, R96 ;  /* 0x0000006000607308 */ /* 0x000fe20000002400 */
[----:B----4-:R-:W-:-:S02]  /*17170*/  FMNMX.FTZ R5, R40, R5, !PT ;  /* 0x0000000528057209 */ /* 0x010fc40007810000 */
[----:B------:R-:W-:Y:S02]  /*17180*/  FSEL R40, R14, -INF , P4 ;  /* 0xff8000000e287808 */ /* 0x000fe40002000000 */
[C---:B------:R-:W-:Y:S01]  /*17190*/  FSETP.NEU.FTZ.AND P3, PT, R5.reuse, -INF , PT ;  /* 0xff8000000500780b */ /* 0x040fe20003f7d000 */
[----:B------:R-:W-:Y:S01]  /*171a0*/  FMUL.FTZ R25, R5, R3 ;  /* 0x0000000305197220 */ /* 0x000fe20000410000 */
[----:B------:R-:W-:Y:S01]  /*171b0*/  ISETP.GT.AND P4, PT, R49, 0x20, PT ;  /* 0x000000203100780c */ /* 0x000fe20003f84270 */
[----:B------:R-:W-:Y:S03]  /*171c0*/  MUFU.TANH R98, R98 ;  /* 0x0000006200627308 */ /* 0x000fe60000002400 */
[----:B------:R-:W-:Y:S02]  /*171d0*/  FSEL R25, R25, RZ, P3 ;  /* 0x000000ff19197208 */ /* 0x000fe40001800000 */
[----:B------:R-:W-:-:S02]  /*171e0*/  ISETP.GT.AND P3, PT, R49, RZ, PT ;  /* 0x000000ff3100720c */ /* 0x000fc40003f64270 */
[----:B------:R-:W-:Y:S01]  /*171f0*/  FSEL R52, R20, -INF , P4 ;  /* 0xff80000014347808 */ /* 0x000fe20002000000 */
[-CC-:B------:R-:W-:Y:S01]  /*17200*/  FFMA.FTZ R197, R84, R3.reuse, -R25.reuse ;  /* 0x0000000354c57223 */ /* 0x180fe20000010819 */
[----:B------:R-:W-:Y:S01]  /*17210*/  FSEL R8, R8, -INF , P3 ;  /* 0xff80000008087808 */ /* 0x000fe20001800000 */
[-CC-:B------:R-:W-:Y:S01]  /*17220*/  FFMA.FTZ R14, R82, R3.reuse, -R25.reuse ;  /* 0x00000003520e7223 */ /* 0x180fe20000010819 */
[----:B------:R-:W-:Y:S01]  /*17230*/  ISETP.GT.AND P3, PT, R49, 0x9, PT ;  /* 0x000000093100780c */ /* 0x000fe20003f64270 */
[--C-:B------:R-:W-:Y:S01]  /*17240*/  FFMA.FTZ R199, R80, R3, -R25.reuse ;  /* 0x0000000350c77223 */ /* 0x100fe20000010819 */
[----:B------:R-:W-:Y:S01]  /*17250*/  FMNMX.FTZ R37, R8, R9, !PT ;  /* 0x0000000908257209 */ /* 0x000fe20007810000 */
[-CC-:B------:R-:W-:Y:S01]  /*17260*/  FFMA.FTZ R12, R86, R3.reuse, -R25.reuse ;  /* 0x00000003560c7223 */ /* 0x180fe20000010819 */
[----:B------:R-:W-:Y:S01]  /*17270*/  FSEL R28, R11, -INF , P3 ;  /* 0xff8000000b1c7808 */ /* 0x000fe20001800000 */
[--C-:B------:R-:W-:Y:S01]  /*17280*/  FFMA.FTZ R20, R78, R3, -R25.reuse ;  /* 0x000000034e147223 */ /* 0x100fe20000010819 */
[----:B------:R-:W-:Y:S01]  /*17290*/  FMNMX.FTZ R37, R24, R37, !PT ;  /* 0x0000002518257209 */ /* 0x000fe20007810000 */
[-CC-:B------:R-:W-:Y:S01]  /*172a0*/  FFMA.FTZ R203, R88, R3.reuse, -R25.reuse ;  /* 0x0000000358cb7223 */ /* 0x180fe20000010819 */
[----:B------:R-:W-:Y:S01]  /*172b0*/  ISETP.GT.AND P3, PT, R49, 0x11, PT ;  /* 0x000000113100780c */ /* 0x000fe20003f64270 */
[--C-:B------:R-:W-:Y:S01]  /*172c0*/  FFMA.FTZ R10, R92, R3, -R25.reuse ;  /* 0x000000035c0a7223 */ /* 0x100fe20000010819 */
[----:B------:R-:W-:Y:S01]  /*172d0*/  FMNMX.FTZ R37, R28, R37, !PT ;  /* 0x000000251c257209 */ /* 0x000fe20007810000 */
[--C-:B------:R-:W-:Y:S01]  /*172e0*/  FFMA.FTZ R193, R76, R3, -R25.reuse ;  /* 0x000000034cc17223 */ /* 0x100fe20000010819 */
[----:B------:R-:W-:Y:S01]  /*172f0*/  FSEL R36, R13, -INF , P3 ;  /* 0xff8000000d247808 */ /* 0x000fe20001800000 */
[----:B------:R-:W-:Y:S01]  /*17300*/  MUFU.TANH R100, R100 ;  /* 0x0000006400647308 */ /* 0x000fe20000002400 */
        /* <DEDUP_REMOVED lines=10> */
[C---:B------:R-:W-:Y:S01]  /*173b0*/  ISETP.GT.AND P3, PT, R49.reuse, 0x21, PT ;  /* 0x000000213100780c */ /* 0x040fe20003f64270 */
[--C-:B------:R-:W-:Y:S01]  /*173c0*/  FFMA.FTZ R60, R64, R3, -R25.reuse ;  /* 0x00000003403c7223 */ /* 0x100fe20000010819 */
[----:B------:R-:W-:Y:S01]  /*173d0*/  FMNMX.FTZ R37, R44, R37, !PT ;  /* 0x000000252c257209 */ /* 0x000fe20007810000 */
[-CC-:B------:R-:W-:Y:S01]  /*173e0*/  FFMA.FTZ R177, R4, R3.reuse, -R25.reuse ;  /* 0x0000000304b17223 */ /* 0x180fe20000010819 */
[----:B------:R-:W-:Y:S01]  /*173f0*/  ISETP.GT.AND P4, PT, R49, 0x28, PT ;  /* 0x000000283100780c */ /* 0x000fe20003f84270 */
[----:B------:R-:W-:Y:S01]  /*17400*/  MUFU.TANH R102, R102 ;  /* 0x0000006600667308 */ /* 0x000fe20000002400 */
[----:B------:R-:W-:Y:S01]  /*17410*/  FSEL R84, R21, -INF , P3 ;  /* 0xff80000015547808 */ /* 0x000fe20001800000 */
[--C-:B------:R-:W-:Y:S01]  /*17420*/  FFMA.FTZ R179, R26, R3, -R25.reuse ;  /* 0x000000031ab37223 */ /* 0x100fe20000010819 */
[----:B------:R-:W-:Y:S01]  /*17430*/  FMNMX.FTZ R37, R52, R37, !PT ;  /* 0x0000002534257209 */ /* 0x000fe20007810000 */
[-CC-:B------:R-:W-:Y:S01]  /*17440*/  FFMA.FTZ R26, R6, R3.reuse, -R25.reuse ;  /* 0x00000003061a7223 */ /* 0x180fe20000010819 */
[C---:B------:R-:W-:Y:S01]  /*17450*/  ISETP.GT.AND P3, PT, R49.reuse, 0x29, PT ;  /* 0x000000293100780c */ /* 0x040fe20003f64270 */
[--C-:B------:R-:W-:Y:S01]  /*17460*/  FFMA.FTZ R74, R74, R3, -R25.reuse ;  /* 0x000000034a4a7223 */ /* 0x100fe20000010819 */
[----:B------:R-:W-:Y:S01]  /*17470*/  FSEL R56, R56, -INF , P4 ;  /* 0xff80000038387808 */ /* 0x000fe20002000000 */
        /* <DEDUP_REMOVED lines=11> */
[----:B-1----:R-:W-:Y:S01]  /*17530*/  FSEL R48, R48, -INF , P4 ;  /* 0xff80000030307808 */ /* 0x002fe20002000000 */
[--C-:B------:R-:W-:Y:S01]  /*17540*/  FFMA.FTZ R187, R54, R3, -R25.reuse ;  /* 0x0000000336bb7223 */ /* 0x100fe20000010819 */
[----:B------:R-:W-:Y:S01]  /*17550*/  FMNMX.FTZ R37, R82, R37, !PT ;  /* 0x0000002552257209 */ /* 0x000fe20007810000 */
[-CC-:B------:R-:W-:Y:S01]  /*17560*/  FFMA.FTZ R50, R50, R3.reuse, -R25.reuse ;  /* 0x0000000332327223 */ /* 0x180fe20000010819 */
[----:B------:R-:W-:Y:S01]  /*17570*/  ISETP.GT.AND P4, PT, R49, 0x38, PT ;  /* 0x000000383100780c */ /* 0x000fe20003f84270 */
[----:B------:R-:W1:Y:S01]  /*17580*/  MUFU.EX2 R10, R10 ;  /* 0x0000000a000a7308 */ /* 0x000e620000000800 */
[----:B------:R-:W-:Y:S01]  /*17590*/  FSEL R80, R7, -INF , P3 ;  /* 0xff80000007507808 */ /* 0x000fe20001800000 */
[--C-:B------:R-:W-:Y:S01]  /*175a0*/  FFMA.FTZ R181, R46, R3, -R25.reuse ;  /* 0x000000032eb57223 */ /* 0x100fe20000010819 */
[----:B------:R-:W-:Y:S01]  /*175b0*/  FMNMX.FTZ R37, R48, R37, !PT ;  /* 0x0000002530257209 */ /* 0x000fe20007810000 */
[-CC-:B------:R-:W-:Y:S01]  /*175c0*/  FFMA.FTZ R38, R38, R3.reuse, -R25.reuse ;  /* 0x0000000326267223 */ /* 0x180fe20000010819 */
[----:B------:R-:W-:Y:S01]  /*175d0*/  ISETP.GT.AND P3, PT, R49, 0x39, PT ;  /* 0x000000393100780c */ /* 0x000fe20003f64270 */
[--C-:B------:R-:W-:Y:S01]  /*175e0*/  FFMA.FTZ R183, R42, R3, -R25.reuse ;  /* 0x000000032ab77223 */ /* 0x100fe20000010819 */
[----:B--2---:R-:W-:Y:S01]  /*175f0*/  FSEL R86, R27, -INF , P4 ;  /* 0xff8000001b567808 */ /* 0x004fe20002000000 */
[----:B------:R-:W2:Y:S01]  /*17600*/  MUFU.EX2 R203, R203 ;  /* 0x000000cb00cb7308 */ /* 0x000ea20000000800 */
[----:B------:R-:W-:Y:S01]  /*17610*/  FMNMX.FTZ R37, R80, R37, !PT ;  /* 0x0000002550257209 */ /* 0x000fe20007810000 */
[-CC-:B------:R-:W-:Y:S01]  /*17620*/  FFMA.FTZ R34, R34, R3.reuse, -R25.reuse ;  /* 0x0000000322227223 */ /* 0x180fe20000010819 */
[----:B------:R-:W-:Y:S01]  /*17630*/  ISETP.GT.AND P4, PT, R49, 0x40, PT ;  /* 0x000000403100780c */ /* 0x000fe20003f84270 */
[----:B------:R-:W-:Y:S01]  /*17640*/  FFMA.FTZ R30, R30, R3, -R25 ;  /* 0x000000031e1e7223 */ /* 0x000fe20000010819 */
[----:B---3--:R-:W-:-:S02]  /*17650*/  FSEL R78, R35, -INF , P3 ;  /* 0xff800000234e7808 */ /* 0x008fc40001800000 */
[----:B------:R-:W-:Y:S02]  /*17660*/  CS2R R62, SRZ ;  /* 0x00000000003e7805 */ /* 0x000fe4000001ff00 */
[----:B------:R-:W-:Y:S01]  /*17670*/  FMNMX.FTZ R37, R86, R37, !PT ;  /* 0x0000002556257209 */ /* 0x000fe20007810000 */
[----:B------:R-:W3:Y:S01]  /*17680*/  MUFU.EX2 R12, R12 ;  /* 0x0000000c000c7308 */ /* 0x000ee20000000800 */
[----:B------:R-:W-:Y:S01]  /*17690*/  ISETP.GT.AND P3, PT, R49, 0x41, PT ;  /* 0x000000413100780c */ /* 0x000fe20003f64270 */
[----:B------:R-:W4:Y:S01]  /*176a0*/  @P2 LDC R35, c[0x0][0x450] ;  /* 0x00011400ff232b82 */ /* 0x000f220000000800 */
[----:B0-----:R-:W-:Y:S01]  /*176b0*/  FSEL R88, R43, -INF , P4 ;  /* 0xff8000002b587808 */ /* 0x001fe20002000000 */
[----:B-1----:R-:W-:Y:S01]  /*176c0*/  FADD.FTZ R6, R201, R10 ;  /* 0x0000000ac9067221 */ /* 0x002fe20000010000 */
[----:B------:R-:W-:Y:S02]  /*176d0*/  FMNMX.FTZ R37, R78, R37, !PT ;  /* 0x000000254e257209 */ /* 0x000fe40007810000 */
[----:B------:R-:W-:-:S02]  /*176e0*/  CS2R R54, SRZ ;  /* 0x0000000000367805 */ /* 0x000fc4000001ff00 */
[----:B------:R-:W-:Y:S01]  /*176f0*/  ISETP.GT.AND P4, PT, R49, 0x48, PT ;  /* 0x000000483100780c */ /* 0x000fe20003f84270 */
[----:B------:R-:W0:Y:S01]  /*17700*/  MUFU.EX2 R197, R197 ;  /* 0x000000c500c57308 */ /* 0x000e220000000800 */
[----:B------:R-:W-:Y:S02]  /*17710*/  FSEL R92, R47, -INF , P3 ;  /* 0xff8000002f5c7808 */ /* 0x000fe40001800000 */
[----:B------:R-:W-:Y:S02]  /*17720*/  CS2R R46, SRZ ;  /* 0x00000000002e7805 */ /* 0x000fe4000001ff00 */
[----:B------:R-:W-:Y:S02]  /*17730*/  FMNMX.FTZ R37, R88, R37, !PT ;  /* 0x0000002558257209 */ /* 0x000fe40007810000 */
[----:B------:R-:W-:Y:S02]  /*17740*/  CS2R R42, SRZ ;  /* 0x00000000002a7805 */ /* 0x000fe4000001ff00 */
[----:B------:R-:W-:-:S02]  /*17750*/  ISETP.GT.AND P3, PT, R49, 0x49, PT ;  /* 0x000000493100780c */ /* 0x000fc40003f64270 */
[----:B------:R-:W-:Y:S01]  /*17760*/  FSEL R76, R41, -INF , P4 ;  /* 0xff800000294c7808 */ /* 0x000fe20002000000 */
[----:B------:R-:W1:Y:S01]  /*17770*/  MUFU.EX2 R14, R14 ;  /* 0x0000000e000e7308 */ /* 0x000e620000000800 */
[----:B------:R-:W-:Y:S02]  /*17780*/  FMNMX.FTZ R37, R92, R37, !PT ;  /* 0x000000255c257209 */ /* 0x000fe40007810000 */
[----:B------:R-:W-:Y:S02]  /*17790*/  ISETP.GT.AND P4, PT, R49, 0x50, PT ;  /* 0x000000503100780c */ /* 0x000fe40003f84270 */
[----:B------:R-:W-:Y:S01]  /*177a0*/  FSEL R90, R39, -INF , P3 ;  /* 0xff800000275a7808 */ /* 0x000fe20001800000 */
[----:B------:R-:W-:Y:S01]  /*177b0*/  IMAD.MOV.U32 R39, RZ, RZ, R226 ;  /* 0x000000ffff277224 */ /* 0x000fe200078e00e2 */
[----:B------:R-:W-:Y:S01]  /*177c0*/  FMNMX.FTZ R37, R76, R37, !PT ;  /* 0x000000254c257209 */ /* 0x000fe20007810000 */
[----:B------:R-:W4:Y:S01]  /*177d0*/  MUFU.EX2 R199, R199 ;  /* 0x000000c700c77308 */ /* 0x000f220000000800 */
[----:B------:R-:W-:-:S02]  /*177e0*/  ISETP.GT.AND P3, PT, R49, 0x51, PT ;  /* 0x000000513100780c */ /* 0x000fc40003f64270 */
[----:B------:R-:W-:Y:S02]  /*177f0*/  FSEL R94, R31, -INF , P4 ;  /* 0xff8000001f5e7808 */ /* 0x000fe40002000000 */
[----:B------:R-:W-:Y:S02]  /*17800*/  FMNMX.FTZ R37, R90, R37, !PT ;  /* 0x000000255a257209 */ /* 0x000fe40007810000 */
[----:B------:R-:W-:Y:S01]  /*17810*/  ISETP.GT.AND P4, PT, R49, 0x58, PT ;  /* 0x000000583100780c */ /* 0x000fe20003f84270 */
[----:B------:R-:W4:Y:S01]  /*17820*/  MUFU.EX2 R20, R20 ;  /* 0x0000001400147308 */ /* 0x000f220000000800 */
[----:B------:R-:W-:Y:S02]  /*17830*/  FSEL R72, R45, -INF , P3 ;  /* 0xff8000002d487808 */ /* 0x000fe40001800000 */
[----:B------:R-:W-:Y:S02]  /*17840*/  FMNMX.FTZ R37, R94, R37, !PT ;  /* 0x000000255e257209 */ /* 0x000fe40007810000 */
[----:B------:R-:W-:-:S02]  /*17850*/  ISETP.GT.AND P3, PT, R49, 0x59, PT ;  /* 0x000000593100780c */ /* 0x000fc40003f64270 */
[----:B------:R-:W-:Y:S01]  /*17860*/  FSEL R96, R96, -INF , P4 ;  /* 0xff80000060607808 */ /* 0x000fe20002000000 */
[----:B------:R-:W4:Y:S01]  /*17870*/  MUFU.EX2 R193, R193 ;  /* 0x000000c100c17308 */ /* 0x000f220000000800 */
[----:B------:R-:W-:Y:S02]  /*17880*/  FMNMX.FTZ R37, R72, R37, !PT ;  /* 0x0000002548257209 */ /* 0x000fe40007810000 */
[C---:B------:R-:W-:Y:S02]  /*17890*/  ISETP.GT.AND P4, PT, R49.reuse, 0x60, PT ;  /* 0x000000603100780c */ /* 0x040fe40003f84270 */
[----:B------:R-:W-:Y:S02]  /*178a0*/  FSEL R98, R98, -INF , P3 ;  /* 0xff80000062627808 */ /* 0x000fe40001800000 */
[----:B------:R-:W-:Y:S01]  /*178b0*/  FMNMX.FTZ R37, R96, R37, !PT ;  /* 0x0000002560257209 */ /* 0x000fe20007810000 */
[----:B------:R-:W4:Y:S01]  /*178c0*/  MUFU.EX2 R74, R74 ;  /* 0x0000004a004a7308 */ /* 0x000f220000000800 */
[----:B------:R-:W-:-:S02]  /*178d0*/  ISETP.GT.AND P3, PT, R49, 0x61, PT ;  /* 0x000000613100780c */ /* 0x000fc40003f64270 */
[----:B------:R-:W-:Y:S02]  /*178e0*/  FSEL R100, R100, -INF , P4 ;  /* 0xff80000064647808 */ /* 0x000fe40002000000 */
[----:B------:R-:W-:Y:S02]  /*178f0*/  FMNMX.FTZ R37, R98, R37, !PT ;  /* 0x0000002562257209 */ /* 0x000fe40007810000 */
[----:B------:R-:W-:Y:S01]  /*17900*/  ISETP.GT.AND P4, PT, R49, 0x68, PT ;  /* 0x000000683100780c */ /* 0x000fe20003f84270 */
[----:B------:R-:W-:Y:S01]  /*17910*/  MUFU.EX2 R195, R195 ;  /* 0x000000c300c37308 */ /* 0x000fe20000000800 */
[----:B------:R-:W-:Y:S02]  /*17920*/  FSEL R68, R33, -INF , P3 ;  /* 0xff80000021447808 */ /* 0x000fe40001800000 */
[----:B------:R-:W-:Y:S01]  /*17930*/  FMNMX.FTZ R37, R100, R37, !PT ;  /* 0x0000002564257209 */ /* 0x000fe20007810000 */
[----:B------:R-:W4:Y:S01]  /*17940*/  @P2 LDC R33, c[0x0][0x44c] ;  /* 0x00011300ff212b82 */ /* 0x000f220000000800 */
[----:B------:R-:W-:-:S02]  /*17950*/  ISETP.GT.AND P3, PT, R49, 0x69, PT ;  /* 0x000000693100780c */ /* 0x000fc40003f64270 */
[----:B------:R-:W-:Y:S01]  /*17960*/  FSEL R102, R102, -INF , P4 ;  /* 0xff80000066667808 */ /* 0x000fe20002000000 */
[----:B------:R-:W-:Y:S01]  /*17970*/  MUFU.EX2 R70, R70 ;  /* 0x0000004600467308 */ /* 0x000fe20000000800 */
[----:B------:R-:W-:Y:S02]  /*17980*/  FMNMX.FTZ R37, R68, R37, !PT ;  /* 0x0000002544257209 */ /* 0x000fe40007810000 */
[----:B------:R-:W-:Y:S02]  /*17990*/  FSEL R104, R29, -INF , P3 ;  /* 0xff8000001d687808 */ /* 0x000fe40001800000 */
[----:B------:R-:W-:Y:S02]  /*179a0*/  FMNMX.FTZ R37, R102, R37, !PT ;  /* 0x0000002566257209 */ /* 0x000fe40007810000 */
[----:B------:R-:W-:Y:S01]  /*179b0*/  F2FP.BF16.F32.PACK_AB R201, R10, R201 ;  /* 0x000000c90ac9723e */ /* 0x000fe200000010ff */
[----:B------:R-:W-:Y:S01]  /*179c0*/  MUFU.EX2 R189, R189 ;  /* 0x000000bd00bd7308 */ /* 0x000fe20000000800 */
[----:B------:R-:W-:Y:S01]  /*179d0*/  FMNMX.FTZ R37, R104, R37, !PT ;  /* 0x0000002568257209 */ /* 0x000fe20007810000 */
[----:B------:R-:W-:-:S02]  /*179e0*/  VIADD R10, R2, 0xfffffffe ;  /* 0xfffffffe020a7836 */ /* 0x000fc40000000000 */
[----:B------:R-:W-:Y:S02]  /*179f0*/  IMAD.MOV.U32 R2, RZ, RZ, 0x3f800000 ;  /* 0x3f800000ff027424 */ /* 0x000fe400078e00ff */
[----:B------:R-:W2:Y:S02]  /*17a00*/  SHFL.BFLY PT, R64, R37, 0x2, 0x1f ;  /* 0x0c401f0025407f89 */ /* 0x000ea400000e0000 */
[----:B------:R-:W-:Y:S08]  /*17a10*/  MUFU.EX2 R66, R66 ;  /* 0x0000004200427308 */ /* 0x000ff00000000800 */
[----:B------:R-:W-:Y:S08]  /*17a20*/  MUFU.EX2 R191, R191 ;  /* 0x000000bf00bf7308 */ /* 0x000ff00000000800 */
[----:B------:R-:W-:Y:S01]  /*17a30*/  MUFU.EX2 R60, R60 ;  /* 0x0000003c003c7308 */ /* 0x000fe20000000800 */
[----:B--2---:R-:W-:-:S07]  /*17a40*/  FMNMX.FTZ R64, R37, R64, !PT ;  /* 0x0000004025407209 */ /* 0x004fce0007810000 */
[----:B------:R-:W-:Y:S01]  /*17a50*/  MUFU.EX2 R185, R185 ;  /* 0x000000b900b97308 */ /* 0x000fe20000000800 */
[----:B------:R-:W2:Y:S07]  /*17a60*/  SHFL.BFLY PT, R7, R64, 0x1, 0x1f ;  /* 0x0c201f0040077f89 */ /* 0x000eae00000e0000 */
[----:B------:R-:W-:Y:S08]  /*17a70*/  MUFU.EX2 R58, R58 ;  /* 0x0000003a003a7308 */ /* 0x000ff00000000800 */
[----:B------:R-:W-:Y:S08]  /*17a80*/  MUFU.EX2 R187, R187 ;  /* 0x000000bb00bb7308 */ /* 0x000ff00000000800 */
[----:B------:R-:W-:Y:S01]  /*17a90*/  MUFU.EX2 R50, R50 ;  /* 0x0000003200327308 */ /* 0x000fe20000000800 */
[----:B--2---:R-:W-:Y:S01]  /*17aa0*/  FMNMX.FTZ R4, R64, R7, !PT ;  /* 0x0000000740047209 */ /* 0x004fe20007810000 */
[----:B------:R-:W-:Y:S01]  /*17ab0*/  FADD.FTZ R7, R203, R6 ;  /* 0x00000006cb077221 */ /* 0x000fe20000010000 */
[----:B---3--:R-:W-:-:S02]  /*17ac0*/  F2FP.BF16.F32.PACK_AB R203, R12, R203 ;  /* 0x000000cb0ccb723e */ /* 0x008fc400000010ff */
[----:B------:R-:W-:Y:S02]  /*17ad0*/  CS2R R64, SRZ ;  /* 0x0000000000407805 */ /* 0x000fe4000001ff00 */
[C---:B------:R-:W-:Y:S01]  /*17ae0*/  FSETP.NEU.FTZ.AND P3, PT, R4.reuse, -INF , PT ;  /* 0xff8000000400780b */ /* 0x040fe20003f7d000 */
[----:B------:R-:W-:Y:S01]  /*17af0*/  FMUL.FTZ R27, R4, R3 ;  /* 0x00000003041b7220 */ /* 0x000fe20000410000 */
[----:B------:R-:W-:Y:S01]  /*17b00*/  FADD.FTZ R6, R12, R7 ;  /* 0x000000070c067221 */ /* 0x000fe20000010000 */
[----:B------:R-:W-:Y:S03]  /*17b10*/  MUFU.EX2 R181, R181 ;  /* 0x000000b500b57308 */ /* 0x000fe60000000800 */
[----:B------:R-:W-:Y:S01]  /*17b20*/  FSEL R27, R27, RZ, P3 ;  /* 0x000000ff1b1b7208 */ /* 0x000fe20001800000 */
[----:B0-----:R-:W-:Y:S01]  /*17b30*/  FADD.FTZ R7, R197, R6 ;  /* 0x00000006c5077221 */ /* 0x001fe20000010000 */
[----:B-1----:R-:W-:-:S03]  /*17b40*/  F2FP.BF16.F32.PACK_AB R197, R14, R197 ;  /* 0x000000c50ec5723e */ /* 0x002fc600000010ff */
        /* <DEDUP_REMOVED lines=8> */
[----:B----4-:R-:W-:-:S04]  /*17bd0*/  @P2 IMAD.HI.U32 R8, R226, R33, RZ ;  /* 0x00000021e2082227 */ /* 0x010fc800078e00ff */
[----:B------:R-:W-:Y:S01]  /*17be0*/  FADD.FTZ R6, R14, R7 ;  /* 0x000000070e067221 */ /* 0x000fe20000010000 */
[-CC-:B------:R-:W-:Y:S01]  /*17bf0*/  FFMA.FTZ R15, R44, R3.reuse, -R27.reuse ;  /* 0x000000032c0f7223 */ /* 0x180fe2000001081b */
[-CC-:B------:R-:W-:Y:S01]  /*17c00*/  FFMA.FTZ R192, R52, R3.reuse, -R27.reuse ;  /* 0x0000000334c07223 */ /* 0x180fe2000001081b */
[--C-:B------:R-:W-:Y:S01]  /*17c10*/  FFMA.FTZ R21, R84, R3, -R27.reuse ;  /* 0x0000000354157223 */ /* 0x100fe2000001081b */
[----:B------:R-:W-:Y:S01]  /*17c20*/  @P2 SHF.R.U32.HI R39, RZ, R35, R8 ;  /* 0x00000023ff272219 */ /* 0x000fe20000011608 */
[----:B------:R-:W0:Y:S01]  /*17c30*/  MUFU.EX2 R9, R9 ;  /* 0x0000000900097308 */ /* 0x000e220000000800 */
[----:B------:R-:W-:Y:S01]  /*17c40*/  FADD.FTZ R35, R199, R6 ;  /* 0x00000006c7237221 */ /* 0x000fe20000010000 */
[-CC-:B------:R-:W-:Y:S01]  /*17c50*/  FFMA.FTZ R194, R56, R3.reuse, -R27.reuse ;  /* 0x0000000338c27223 */ /* 0x180fe2000001081b */
[-CC-:B------:R-:W-:Y:S01]  /*17c60*/  FFMA.FTZ R25, R82, R3.reuse, -R27.reuse ;  /* 0x0000000352197223 */ /* 0x180fe2000001081b */
[-C--:B------:R-:W-:Y:S01]  /*17c70*/  FFMA.FTZ R188, R48, R3.reuse, -R27 ;  /* 0x0000000330bc7223 */ /* 0x080fe2000001081b */
[----:B------:R-:W-:Y:S01]  /*17c80*/  FADD.FTZ R8, R20, R35 ;  /* 0x0000002314087221 */ /* 0x000fe20000010000 */
[-CC-:B------:R-:W-:Y:S01]  /*17c90*/  FFMA.FTZ R29, R80, R3.reuse, -R27.reuse ;  /* 0x00000003501d7223 */ /* 0x180fe2000001081b */
[-CC-:B------:R-:W-:Y:S01]  /*17ca0*/  FFMA.FTZ R190, R86, R3.reuse, -R27.reuse ;  /* 0x0000000356be7223 */ /* 0x180fe2000001081b */
[----:B------:R-:W1:Y:S01]  /*17cb0*/  MUFU.EX2 R202, R202 ;  /* 0x000000ca00ca7308 */ /* 0x000e620000000800 */
[----:B------:R-:W-:Y:S01]  /*17cc0*/  FADD.FTZ R37, R193, R8 ;  /* 0x00000008c1257221 */ /* 0x000fe20000010000 */
[-CC-:B------:R-:W-:Y:S01]  /*17cd0*/  FFMA.FTZ R31, R78, R3.reuse, -R27.reuse ;  /* 0x000000034e1f7223 */ /* 0x180fe2000001081b */
[-CC-:B------:R-:W-:Y:S01]  /*17ce0*/  FFMA.FTZ R184, R88, R3.reuse, -R27.reuse ;  /* 0x0000000358b87223 */ /* 0x180fe2000001081b */
[-C--:B------:R-:W-:Y:S01]  /*17cf0*/  FFMA.FTZ R33, R92, R3.reuse, -R27 ;  /* 0x000000035c217223 */ /* 0x080fe2000001081b */
[----:B------:R-:W-:Y:S01]  /*17d00*/  FADD.FTZ R8, R74, R37 ;  /* 0x000000254a087221 */ /* 0x000fe20000010000 */
[-CC-:B------:R-:W-:Y:S01]  /*17d10*/  FFMA.FTZ R186, R76, R3.reuse, -R27.reuse ;  /* 0x000000034cba7223 */ /* 0x180fe2000001081b */
[-C--:B------:R-:W-:Y:S01]  /*17d20*/  FFMA.FTZ R90, R90, R3.reuse, -R27 ;  /* 0x000000035a5a7223 */ /* 0x080fe2000001081b */
[----:B------:R-:W2:Y:S01]  /*17d30*/  MUFU.EX2 R11, R11 ;  /* 0x0000000b000b7308 */ /* 0x000ea20000000800 */
[----:B0-----:R-:W-:Y:S01]  /*17d40*/  FADD.FTZ R7, R200, R9 ;  /* 0x00000009c8077221 */ /* 0x001fe20000010000 */
[----:B------:R-:W-:Y:S01]  /*17d50*/  FADD.FTZ R37, R195, R8 ;  /* 0x00000008c3257221 */ /* 0x000fe20000010000 */
[-CC-:B------:R-:W-:Y:S01]  /*17d60*/  FFMA.FTZ R94, R94, R3.reuse, -R27.reuse ;  /* 0x000000035e5e7223 */ /* 0x180fe2000001081b */
[-CC-:B------:R-:W-:Y:S01]  /*17d70*/  FFMA.FTZ R72, R72, R3.reuse, -R27.reuse ;  /* 0x0000000348487223 */ /* 0x180fe2000001081b */
[-C--:B------:R-:W-:Y:S01]  /*17d80*/  FFMA.FTZ R96, R96, R3.reuse, -R27 ;  /* 0x0000000360607223 */ /* 0x080fe2000001081b */
[----:B------:R-:W-:Y:S01]  /*17d90*/  FADD.FTZ R8, R70, R37 ;  /* 0x0000002546087221 */ /* 0x000fe20000010000 */
[-C--:B------:R-:W-:Y:S01]  /*17da0*/  FFMA.FTZ R98, R98, R3.reuse, -R27 ;  /* 0x0000000362627223 */ /* 0x080fe2000001081b */
[----:B------:R-:W0:Y:S01]  /*17db0*/  MUFU.EX2 R196, R196 ;  /* 0x000000c400c47308 */ /* 0x000e220000000800 */
[----:B-1----:R-:W-:Y:S01]  /*17dc0*/  FADD.FTZ R6, R202, R7 ;  /* 0x00000007ca067221 */ /* 0x002fe20000010000 */
[----:B------:R-:W-:Y:S01]  /*17dd0*/  IADD3 R7, R39, R228, -R224 ;  /* 0x000000e427077210 */ /* 0x000fe20007ffe8e0 */
[----:B------:R-:W-:Y:S01]  /*17de0*/  FADD.FTZ R37, R189, R8 ;  /* 0x00000008bd257221 */ /* 0x000fe20000010000 */
[-CC-:B------:R-:W-:Y:S01]  /*17df0*/  FFMA.FTZ R100, R100, R3.reuse, -R27.reuse ;  /* 0x0000000364647223 */ /* 0x180fe2000001081b */
[-CC-:B------:R-:W-:Y:S01]  /*17e00*/  FFMA.FTZ R68, R68, R3.reuse, -R27.reuse ;  /* 0x0000000344447223 */ /* 0x180fe2000001081b */
[-CC-:B------:R-:W-:Y:S01]  /*17e10*/  FFMA.FTZ R102, R102, R3.reuse, -R27.reuse ;  /* 0x0000000366667223 */ /* 0x180fe2000001081b */
[----:B------:R-:W-:Y:S01]  /*17e20*/  FFMA.FTZ R104, R104, R3, -R27 ;  /* 0x0000000368687223 */ /* 0x000fe2000001081b */
[----:B------:R-:W1:Y:S01]  /*17e30*/  MUFU.EX2 R13, R13 ;  /* 0x0000000d000d7308 */ /* 0x000e620000000800 */
[----:B--2---:R-:W-:Y:S01]  /*17e40*/  FADD.FTZ R35, R11, R6 ;  /* 0x000000060b237221 */ /* 0x004fe20000010000 */
[----:B------:R-:W-:-:S02]  /*17e50*/  F2FP.BF16.F32.PACK_AB R200, R9, R200 ;  /* 0x000000c809c8723e */ /* 0x000fc400000010ff */
[----:B------:R-:W-:Y:S02]  /*17e60*/  CS2R R92, SRZ ;  /* 0x00000000005c7805 */ /* 0x000fe4000001ff00 */
[----:B------:R-:W-:Y:S02]  /*17e70*/  F2FP.BF16.F32.PACK_AB R202, R11, R202 ;  /* 0x000000ca0bca723e */ /* 0x000fe400000010ff */
[----:B------:R-:W-:Y:S02]  /*17e80*/  CS2R R88, SRZ ;  /* 0x0000000000587805 */ /* 0x000fe4000001ff00 */
[----:B------:R-:W-:Y:S02]  /*17e90*/  F2FP.BF16.F32.PACK_AB R193, R74, R193 ;  /* 0x000000c14ac1723e */ /* 0x000fe400000010ff */
[----:B------:R-:W-:Y:S01]  /*17ea0*/  CS2R R86, SRZ ;  /* 0x0000000000567805 */ /* 0x000fe2000001ff00 */
[----:B------:R-:W2:Y:S01]  /*17eb0*/  MUFU.EX2 R198, R198 ;  /* 0x000000c600c67308 */ /* 0x000ea20000000800 */
[----:B0-----:R-:W-:Y:S01]  /*17ec0*/  FADD.FTZ R6, R196, R35 ;  /* 0x00000023c4067221 */ /* 0x001fe20000010000 */
[----:B------:R-:W-:-:S02]  /*17ed0*/  F2FP.BF16.F32.PACK_AB R195, R70, R195 ;  /* 0x000000c346c3723e */ /* 0x000fc400000010ff */
[----:B------:R-:W-:Y:S02]  /*17ee0*/  CS2R R84, SRZ ;  /* 0x0000000000547805 */ /* 0x000fe4000001ff00 */
[----:B------:R-:W-:Y:S02]  /*17ef0*/  F2FP.BF16.F32.PACK_AB R189, R66, R189 ;  /* 0x000000bd42bd723e */ /* 0x000fe400000010ff */
[----:B------:R-:W-:Y:S02]  /*17f00*/  CS2R R82, SRZ ;  /* 0x0000000000527805 */ /* 0x000fe4000001ff00 */
[----:B------:R-:W-:Y:S02]  /*17f10*/  F2FP.BF16.F32.PACK_AB R199, R20, R199 ;  /* 0x000000c714c7723e */ /* 0x000fe400000010ff */
[----:B------:R-:W-:Y:S01]  /*17f20*/  CS2R R80, SRZ ;  /* 0x0000000000507805 */ /* 0x000fe2000001ff00 */
[----:B------:R-:W0:Y:S01]  /*17f30*/  MUFU.EX2 R15, R15 ;  /* 0x0000000f000f7308 */ /* 0x000e220000000800 */
[C---:B-1----:R-:W-:Y:S01]  /*17f40*/  FADD.FTZ R35, R13.reuse, R6 ;  /* 0x000000060d237221 */ /* 0x042fe20000010000 */
[----:B------:R-:W-:Y:S01]  /*17f50*/  IMAD.MOV.U32 R6, RZ, RZ, RZ ;  /* 0x000000ffff067224 */ /* 0x000fe200078e00ff */
[----:B------:R-:W-:-:S02]  /*17f60*/  F2FP.BF16.F32.PACK_AB R196, R13, R196 ;  /* 0x000000c40dc4723e */ /* 0x000fc400000010ff */
[----:B------:R-:W-:Y:S02]  /*17f70*/  CS2R R78, SRZ ;  /* 0x00000000004e7805 */ /* 0x000fe4000001ff00 */
[----:B------:R-:W-:Y:S01]  /*17f80*/  CS2R R76, SRZ ;  /* 0x00000000004c7805 */ /* 0x000fe2000001ff00 */
[----:B------:R-:W-:-:S04]  /*17f90*/  IMAD.HI R24, R7, -0x6db6db6d, R6 ;  /* 0x9249249307187827 */ /* 0x000fc800078e0206 */
[----:B------:R-:W-:Y:S01]  /*17fa0*/  FADD.FTZ R6, R66, R37 ;  /* 0x0000002542067221 */ /* 0x000fe20000010000 */
[----:B------:R-:W1:Y:S01]  /*17fb0*/  MUFU.EX2 R192, R192 ;  /* 0x000000c000c07308 */ /* 0x000e620000000800 */
[----:B--2---:R-:W-:Y:S01]  /*17fc0*/  FADD.FTZ R0, R198, R35 ;  /* 0x00000023c6007221 */ /* 0x004fe20000010000 */
[----:B------:R-:W-:Y:S01]  /*17fd0*/  CS2R R74, SRZ ;  /* 0x00000000004a7805 */ /* 0x000fe2000001ff00 */
[----:B------:R-:W-:Y:S01]  /*17fe0*/  FADD.FTZ R37, R191, R6 ;  /* 0x00000006bf257221 */ /* 0x000fe20000010000 */
[C---:B------:R-:W-:Y:S02]  /*17ff0*/  F2FP.BF16.F32.PACK_AB R191, R60.reuse, R191 ;  /* 0x000000bf3cbf723e */ /* 0x040fe400000010ff */
[----:B------:R-:W-:Y:S02]  /*18000*/  CS2R R70, SRZ ;  /* 0x0000000000467805 */ /* 0x000fe4000001ff00 */
[----:B------:R-:W-:Y:S01]  /*18010*/  CS2R R66, SRZ ;  /* 0x0000000000427805 */ /* 0x000fe2000001ff00 */
[----:B------:R-:W-:Y:S01]  /*18020*/  FADD.FTZ R6, R60, R37 ;  /* 0x000000253c067221 */ /* 0x000fe20000010000 */
[----:B------:R-:W2:Y:S01]  /*18030*/  MUFU.EX2 R21, R21 ;  /* 0x0000001500157308 */ /* 0x000ea20000000800 */
[C---:B0-----:R-:W-:Y:S01]  /*18040*/  FADD.FTZ R35, R15.reuse, R0 ;  /* 0x000000000f237221 */ /* 0x041fe20000010000 */
[----:B------:R-:W-:Y:S01]  /*18050*/  F2FP.BF16.F32.PACK_AB R198, R15, R198 ;  /* 0x000000c60fc6723e */ /* 0x000fe200000010ff */
[----:B------:R-:W-:Y:S01]  /*18060*/  FADD.FTZ R39, R185, R6 ;  /* 0x00000006b9277221 */ /* 0x000fe20000010000 */
[----:B------:R-:W-:-:S02]  /*18070*/  F2FP.BF16.F32.PACK_AB R185, R58, R185 ;  /* 0x000000b93ab9723e */ /* 0x000fc400000010ff */
[----:B------:R-:W-:Y:S02]  /*18080*/  CS2R R60, SRZ ;  /* 0x00000000003c7805 */ /* 0x000fe4000001ff00 */
[----:B------:R-:W-:Y:S01]  /*18090*/  CS2R R56, SRZ ;  /* 0x0000000000387805 */ /* 0x000fe2000001ff00 */
[----:B------:R-:W-:Y:S01]  /*180a0*/  FADD.FTZ R6, R58, R39 ;  /* 0x000000273a067221 */ /* 0x000fe20000010000 */
[----:B------:R-:W0:Y:S01]  /*180b0*/  MUFU.EX2 R194, R194 ;  /* 0x000000c200c27308 */ /* 0x000e220000000800 */
[----:B-1----:R-:W-:Y:S01]  /*180c0*/  FADD.FTZ R0, R192, R35 ;  /* 0x00000023c0007221 */ /* 0x002fe20000010000 */
[----:B------:R-:W-:Y:S02]  /*180d0*/  SHF.R.U32.HI R39, RZ, 0x1f, R24 ;  /* 0x0000001fff277819 */ /* 0x000fe40000011618 */
[----:B------:R-:W-:Y:S02]  /*180e0*/  CS2R R58, SRZ ;  /* 0x00000000003a7805 */ /* 0x000fe4000001ff00 */
[----:B------:R-:W-:-:S02]  /*180f0*/  CS2R R52, SRZ ;  /* 0x0000000000347805 */ /* 0x000fc4000001ff00 */
[----:B------:R-:W-:Y:S02]  /*18100*/  CS2R R48, SRZ ;  /* 0x0000000000307805 */ /* 0x000fe4000001ff00 */
[----:B------:R-:W-:Y:S02]  /*18110*/  LEA.HI.SX32 R8, R24, R39, 0x1a ;  /* 0x0000002718087211 */ /* 0x000fe400078fd2ff */
[----:B------:R-:W-:Y:S01]  /*18120*/  CS2R R44, SRZ ;  /* 0x00000000002c7805 */ /* 0x000fe2000001ff00 */
[----:B------:R-:W1:Y:S01]  /*18130*/  MUFU.EX2 R25, R25 ;  /* 0x0000001900197308 */ /* 0x000e620000000800 */
[----:B--2---:R-:W-:Y:S01]  /*18140*/  FADD.FTZ R35, R21, R0 ;  /* 0x0000000015237221 */ /* 0x004fe20000010000 */
[----:B------:R-:W-:Y:S02]  /*18150*/  VIMNMX R223, R225, R8, !PT ;  /* 0x00000008e1df7248 */ /* 0x000fe40007fe0100 */
[----:B------:R-:W-:Y:S02]  /*18160*/  F2FP.BF16.F32.PACK_AB R192, R21, R192 ;  /* 0x000000c015c0723e */ /* 0x000fe400000010ff */
[----:B------:R-:W-:-:S02]  /*18170*/  ISETP.GE.AND P3, PT, R10, R223, PT ;  /* 0x000000df0a00720c */ /* 0x000fc40003f66270 */
[----:B------:R-:W2:Y:S01]  /*18180*/  MUFU.EX2 R188, R188 ;  /* 0x000000bc00bc7308 */ /* 0x000ea20000000800 */
[----:B0-----:R-:W-:-:S07]  /*18190*/  FADD.FTZ R0, R194, R35 ;  /* 0x00000023c2007221 */ /* 0x001fce0000010000 */
[----:B------:R-:W0:Y:S01]  /*181a0*/  MUFU.EX2 R29, R29 ;  /* 0x0000001d001d7308 */ /* 0x000e220000000800 */
[C---:B-1----:R-:W-:Y:S01]  /*181b0*/  FADD.FTZ R37, R25.reuse, R0 ;  /* 0x0000000019257221 */ /* 0x042fe20000010000 */
[----:B------:R-:W-:Y:S02]  /*181c0*/  F2FP.BF16.F32.PACK_AB R194, R25, R194 ;  /* 0x000000c219c2723e */ /* 0x000fe400000010ff */
[----:B------:R-:W-:-:S04]  /*181d0*/  CS2R R24, SRZ ;  /* 0x0000000000187805 */ /* 0x000fc8000001ff00 */
[----:B------:R-:W1:Y:S01]  /*181e0*/  MUFU.EX2 R190, R190 ;  /* 0x000000be00be7308 */ /* 0x000e620000000800 */
[----:B--2---:R-:W-:Y:S01]  /*181f0*/  FADD.FTZ R0, R188, R37 ;  /* 0x00000025bc007221 */ /* 0x004fe20000010000 */
[----:B------:R-:W-:Y:S01]  /*18200*/  FADD.FTZ R37, R187, R6 ;  /* 0x00000006bb257221 */ /* 0x000fe20000010000 */
[----:B------:R-:W-:-:S03]  /*18210*/  F2FP.BF16.F32.PACK_AB R187, R50, R187 ;  /* 0x000000bb32bb723e */ /* 0x000fc600000010ff */
[----:B------:R-:W-:Y:S01]  /*18220*/  FADD.FTZ R6, R50, R37 ;  /* 0x0000002532067221 */ /* 0x000fe20000010000 */
[----:B------:R-:W-:Y:S01]  /*18230*/  CS2R R50, SRZ ;  /* 0x0000000000327805 */ /* 0x000fe2000001ff00 */
[----:B------:R-:W2:Y:S01]  /*18240*/  MUFU.EX2 R31, R31 ;  /* 0x0000001f001f7308 */ /* 0x000ea20000000800 */
[----:B0-----:R-:W-:Y:S01]  /*18250*/  FADD.FTZ R27, R29, R0 ;  /* 0x000000001d1b7221 */ /* 0x001fe20000010000 */
[----:B------:R-:W-:Y:S01]  /*18260*/  FADD.FTZ R39, R181, R6 ;  /* 0x00000006b5277221 */ /* 0x000fe20000010000 */
[----:B------:R-:W-:Y:S02]  /*18270*/  F2FP.BF16.F32.PACK_AB R188, R29, R188 ;  /* 0x000000bc1dbc723e */ /* 0x000fe400000010ff */
[----:B------:R-:W-:-:S03]  /*18280*/  CS2R R28, SRZ ;  /* 0x00000000001c7805 */ /* 0x000fc6000001ff00 */
[----:B------:R-:W0:Y:S01]  /*18290*/  MUFU.EX2 R184, R184 ;  /* 0x000000b800b87308 */ /* 0x000e220000000800 */
[----:B-1----:R-:W-:-:S07]  /*182a0*/  FADD.FTZ R0, R190, R27 ;  /* 0x0000001bbe007221 */ /* 0x002fce0000010000 */
[----:B------:R-:W1:Y:S01]  /*182b0*/  MUFU.EX2 R38, R38 ;  /* 0x0000002600267308 */ /* 0x000e620000000800 */
[C---:B--2---:R-:W-:Y:S01]  /*182c0*/  FADD.FTZ R37, R31.reuse, R0 ;  /* 0x000000001f257221 */ /* 0x044fe20000010000 */
[----:B------:R-:W-:-:S06]  /*182d0*/  F2FP.BF16.F32.PACK_AB R190, R31, R190 ;  /* 0x000000be1fbe723e */ /* 0x000fcc00000010ff */
[----:B------:R-:W2:Y:S01]  /*182e0*/  MUFU.EX2 R33, R33 ;  /* 0x0000002100217308 */ /* 0x000ea20000000800 */
[----:B0-----:R-:W-:-:S07]  /*182f0*/  FADD.FTZ R0, R184, R37 ;  /* 0x00000025b8007221 */ /* 0x001fce0000010000 */
[----:B------:R-:W0:Y:S01]  /*18300*/  MUFU.EX2 R183, R183 ;  /* 0x000000b700b77308 */ /* 0x000e220000000800 */
[C---:B-1----:R-:W-:Y:S01]  /*18310*/  FADD.FTZ R6, R38.reuse, R39 ;  /* 0x0000002726067221 */ /* 0x042fe20000010000 */
[----:B------:R-:W-:-:S06]  /*18320*/  F2FP.BF16.F32.PACK_AB R181, R38, R181 ;  /* 0x000000b526b5723e */ /* 0x000fcc00000010ff */
[----:B------:R-:W1:Y:S01]  /*18330*/  MUFU.EX2 R186, R186 ;  /* 0x000000ba00ba7308 */ /* 0x000e620000000800 */
[C---:B--2---:R-:W-:Y:S01]  /*18340*/  FADD.FTZ R37, R33.reuse, R0 ;  /* 0x0000000021257221 */ /* 0x044fe20000010000 */
[----:B------:R-:W-:Y:S02]  /*18350*/  F2FP.BF16.F32.PACK_AB R184, R33, R184 ;  /* 0x000000b821b8723e */ /* 0x000fe400000010ff */
[----:B------:R-:W-:-:S04]  /*18360*/  CS2R R32, SRZ ;  /* 0x0000000000207805 */ /* 0x000fc8000001ff00 */
[----:B------:R-:W2:Y:S01]  /*18370*/  MUFU.EX2 R34, R34 ;  /* 0x0000002200227308 */ /* 0x000ea20000000800 */
[----:B0-----:R-:W-:-:S07]  /*18380*/  FADD.FTZ R39, R183, R6 ;  /* 0x00000006b7277221 */ /* 0x001fce0000010000 */
[----:B------:R0:W3:Y:S01]  /*18390*/  MUFU.EX2 R7, R90 ;  /* 0x0000005a00077308 */ /* 0x0000e20000000800 */
[----:B-1----:R-:W-:-:S07]  /*183a0*/  FADD.FTZ R0, R186, R37 ;  /* 0x00000025ba007221 */ /* 0x002fce0000010000 */
[----:B------:R-:W1:Y:S01]  /*183b0*/  MUFU.EX2 R94, R94 ;  /* 0x0000005e005e7308 */ /* 0x000e620000000800 */
[C---:B--2---:R-:W-:Y:S01]  /*183c0*/  FADD.FTZ R6, R34.reuse, R39 ;  /* 0x0000002722067221 */ /* 0x044fe20000010000 */
[----:B------:R-:W-:Y:S02]  /*183d0*/  F2FP.BF16.F32.PACK_AB R183, R34, R183 ;  /* 0x000000b722b7723e */ /* 0x000fe400000010ff */
[----:B0-----:R-:W-:-:S04]  /*183e0*/  CS2R R90, SRZ ;  /* 0x00000000005a7805 */ /* 0x001fc8000001ff00 */
[----:B------:R0:W2:Y:S01]  /*183f0*/  MUFU.EX2 R35, R72 ;  /* 0x0000004800237308 */ /* 0x0000a20000000800 */
[C---:B---3--:R-:W-:Y:S01]  /*18400*/  FADD.FTZ R39, R7.reuse, R0 ;  /* 0x0000000007277221 */ /* 0x048fe20000010000 */
[----:B------:R-:W-:-:S06]  /*18410*/  F2FP.BF16.F32.PACK_AB R186, R7, R186 ;  /* 0x000000ba07ba723e */ /* 0x000fcc00000010ff */
[----:B------:R-:W3:Y:S01]  /*18420*/  MUFU.EX2 R96, R96 ;  /* 0x0000006000607308 */ /* 0x000ee20000000800 */
[----:B-1----:R-:W-:Y:S01]  /*18430*/  FADD.FTZ R0, R94, R39 ;  /* 0x000000275e007221 */ /* 0x002fe20000010000 */
[----:B0-----:R-:W-:-:S06]  /*18440*/  CS2R R72, SRZ ;  /* 0x0000000000487805 */ /* 0x001fcc000001ff00 */
[----:B------:R0:W1:Y:S01]  /*18450*/  MUFU.EX2 R27, R98 ;  /* 0x00000062001b7308 */ /* 0x0000620000000800 */
[C---:B--2---:R-:W-:Y:S01]  /*18460*/  FADD.FTZ R39, R35.reuse, R0 ;  /* 0x0000000023277221 */ /* 0x044fe20000010000 */
[----:B------:R-:W-:Y:S02]  /*18470*/  F2FP.BF16.F32.PACK_AB R180, R35, R94 ;  /* 0x0000005e23b4723e */ /* 0x000fe400000010ff */
[----:B------:R-:W-:Y:S02]  /*18480*/  CS2R R94, SRZ ;  /* 0x00000000005e7805 */ /* 0x000fe4000001ff00 */
[----:B------:R-:W-:Y:S02]  /*18490*/  CS2R R34, SRZ ;  /* 0x0000000000227805 */ /* 0x000fe4000001ff00 */
[----:B------:R-:W2:Y:S01]  /*184a0*/  MUFU.EX2 R177, R177 ;  /* 0x000000b100b17308 */ /* 0x000ea20000000800 */
[----:B---3--:R-:W-:Y:S01]  /*184b0*/  FADD.FTZ R0, R96, R39 ;  /* 0x0000002760007221 */ /* 0x008fe20000010000 */
[----:B0-----:R-:W-:-:S06]  /*184c0*/  CS2R R98, SRZ ;  /* 0x0000000000627805 */ /* 0x001fcc000001ff00 */
[----:B------:R-:W0:Y:S01]  /*184d0*/  MUFU.EX2 R100, R100 ;  /* 0x0000006400647308 */ /* 0x000e220000000800 */
[C---:B-1----:R-:W-:Y:S01]  /*184e0*/  FADD.FTZ R39, R27.reuse, R0 ;  /* 0x000000001b277221 */ /* 0x042fe20000010000 */
[----:B------:R-:W-:Y:S02]  /*184f0*/  F2FP.BF16.F32.PACK_AB R182, R27, R96 ;  /* 0x000000601bb6723e */ /* 0x000fe400000010ff */
[----:B------:R-:W-:-:S04]  /*18500*/  CS2R R96, SRZ ;  /* 0x0000000000607805 */ /* 0x000fc8000001ff00 */
[----:B------:R-:W1:Y:S01]  /*18510*/  MUFU.EX2 R30, R30 ;  /* 0x0000001e001e7308 */ /* 0x000e620000000800 */
[----:B--2---:R-:W-:-:S07]  /*18520*/  FADD.FTZ R41, R177, R6 ;  /* 0x00000006b1297221 */ /* 0x004fce0000010000 */
[----:B------:R2:W3:Y:S01]  /*18530*/  MUFU.EX2 R37, R68 ;  /* 0x0000004400257308 */ /* 0x0004e20000000800 */
[----:B0-----:R-:W-:Y:S01]  /*18540*/  FADD.FTZ R0, R100, R39 ;  /* 0x0000002764007221 */ /* 0x001fe20000010000 */
[----:B------:R-:W-:-:S06]  /*18550*/  CS2R R38, SRZ ;  /* 0x0000000000267805 */ /* 0x000fcc000001ff00 */
[----:B------:R-:W0:Y:S01]  /*18560*/  MUFU.EX2 R179, R179 ;  /* 0x000000b300b37308 */ /* 0x000e220000000800 */
[C---:B-1----:R-:W-:Y:S01]  /*18570*/  FADD.FTZ R6, R30.reuse, R41 ;  /* 0x000000291e067221 */ /* 0x042fe20000010000 */
[----:B------:R-:W-:Y:S02]  /*18580*/  F2FP.BF16.F32.PACK_AB R177, R30, R177 ;  /* 0x000000b11eb1723e */ /* 0x000fe400000010ff */
[----:B--2---:R-:W-:Y:S02]  /*18590*/  CS2R R68, SRZ ;  /* 0x0000000000447805 */ /* 0x004fe4000001ff00 */
[----:B------:R-:W-:Y:S02]  /*185a0*/  CS2R R30, SRZ ;  /* 0x00000000001e7805 */ /* 0x000fe4000001ff00 */
[----:B------:R-:W1:Y:S01]  /*185b0*/  MUFU.EX2 R102, R102 ;  /* 0x0000006600667308 */ /* 0x000e620000000800 */
[C---:B---3--:R-:W-:Y:S01]  /*185c0*/  FADD.FTZ R11, R37.reuse, R0 ;  /* 0x00000000250b7221 */ /* 0x048fe20000010000 */
[----:B------:R-:W-:-:S02]  /*185d0*/  F2FP.BF16.F32.PACK_AB R176, R37, R100 ;  /* 0x0000006425b0723e */ /* 0x000fc400000010ff */
[----:B------:R-:W-:Y:S02]  /*185e0*/  CS2R R100, SRZ ;  /* 0x0000000000647805 */ /* 0x000fe4000001ff00 */
[----:B------:R-:W-:Y:S02]  /*185f0*/  CS2R R36, SRZ ;  /* 0x0000000000247805 */ /* 0x000fe4000001ff00 */
[----:B------:R-:W2:Y:S01]  /*18600*/  MUFU.EX2 R26, R26 ;  /* 0x0000001a001a7308 */ /* 0x000ea20000000800 */
[----:B0-----:R-:W-:-:S07]  /*18610*/  FADD.FTZ R41, R179, R6 ;  /* 0x00000006b3297221 */ /* 0x001fce0000010000 */
[----:B------:R0:W3:Y:S01]  /*18620*/  MUFU.EX2 R9, R104 ;  /* 0x0000006800097308 */ /* 0x0000e20000000800 */
[----:B-1----:R-:W-:Y:S01]  /*18630*/  FADD.FTZ R0, R102, R11 ;  /* 0x0000000b66007221 */ /* 0x002fe20000010000 */
[C---:B--2---:R-:W-:Y:S01]  /*18640*/  FADD.FTZ R6, R26.reuse, R41 ;  /* 0x000000291a067221 */ /* 0x044fe20000010000 */
[----:B------:R-:W-:Y:S02]  /*18650*/  F2FP.BF16.F32.PACK_AB R179, R26, R179 ;  /* 0x000000b31ab3723e */ /* 0x000fe400000010ff */
[----:B0-----:R-:W-:Y:S02]  /*18660*/  CS2R R104, SRZ ;  /* 0x0000000000687805 */ /* 0x001fe4000001ff00 */
[----:B------:R-:W-:Y:S02]  /*18670*/  CS2R R40, SRZ ;  /* 0x0000000000287805 */ /* 0x000fe4000001ff00 */
[----:B------:R-:W-:Y:S01]  /*18680*/  CS2R R26, SRZ ;  /* 0x00000000001a7805 */ /* 0x000fe2000001ff00 */
[C---:B---3--:R-:W-:Y:S01]  /*18690*/  FADD.FTZ R7, R9.reuse, R0 ;  /* 0x0000000009077221 */ /* 0x048fe20000010000 */
[----:B------:R-:W-:Y:S01]  /*186a0*/  F2FP.BF16.F32.PACK_AB R178, R9, R102 ;  /* 0x0000006609b2723e */ /* 0x000fe200000010ff */
[----:B------:R-:W-:Y:S01]  /*186b0*/  IMAD.MOV.U32 R0, RZ, RZ, 0x3f800000 ;  /* 0x3f800000ff007424 */ /* 0x000fe200078e00ff */
[----:B------:R-:W-:Y:S01]  /*186c0*/  CS2R R102, SRZ ;  /* 0x0000000000667805 */ /* 0x000fe2000001ff00 */
[----:B------:R-:W-:Y:S06]  /*186d0*/  @!P3 BRA `(.L_x_2684) ;  /* 0x0000005c0050b947 */ /* 0x000fec0003800000 */
[----:B------:R-:W-:Y:S01]  /*186e0*/  BSSY B1, `(.L_x_2684) ;  /* 0x00005d3000017945 */ /* 0x000fe20003800000 */
[----:B------:R-:W-:Y:S02]  /*186f0*/  IMAD.MOV.U32 R8, RZ, RZ, R5 ;  /* 0x000000ffff087224 */ /* 0x000fe400078e0005 */
[----:B------:R-:W-:Y:S02]  /*18700*/  IMAD.MOV.U32 R9, RZ, RZ, R4 ;  /* 0x000000ffff097224 */ /* 0x000fe400078e0004 */
[----:B------:R-:W-:Y:S02]  /*18710*/  IMAD.MOV.U32 R11, RZ, RZ, R208 ;  /* 0x000000ffff0b7224 */ /* 0x000fe400078e00d0 */
[----:B------:R-:W-:Y:S02]  /*18720*/  IMAD.MOV.U32 R12, RZ, RZ, R205 ;  /* 0x000000ffff0c7224 */ /* 0x000fe400078e00cd */
[----:B------:R-:W-:Y:S02]  /*18730*/  IMAD.MOV.U32 R2, RZ, RZ, 0x3f800000 ;  /* 0x3f800000ff027424 */ /* 0x000fe400078e00ff */
[----:B------:R-:W-:-:S07]  /*18740*/  IMAD.MOV.U32 R119, RZ, RZ, RZ ;  /* 0x000000ffff777224 */ /* 0x000fce00078e00ff */
.L_x_2695:
[----:B------:R-:W-:-:S05]  /*18750*/  VIADD R3, R12, 0x1 ;  /* 0x000000010c037836 */ /* 0x000fca0000000000 */
[----:B------:R-:W-:-:S04]  /*18760*/  ISETP.NE.AND P3, PT, R3, 0x2, PT ;  /* 0x000000020300780c */ /* 0x000fc80003f65270 */
[----:B------:R-:W-:Y:S02]  /*18770*/  SEL R208, RZ, 0x1, P3 ;  /* 0x00000001ffd07807 */ /* 0x000fe40001800000 */
[----:B------:R-:W-:Y:S02]  /*18780*/  SEL R205, R3, RZ, P3 ;  /* 0x000000ff03cd7207 */ /* 0x000fe40001800000 */
[----:B------:R-:W-:Y:S01]  /*18790*/  LOP3.LUT R208, R11, R208, RZ, 0x3c, !PT ;  /* 0x000000d00bd07212 */ /* 0x000fe200078e3cff */
[----:B------:R-:W-:Y:S06]  /*187a0*/  @!P0 BRA `(.L_x_2685) ;  /* 0x0000000000048947 */ /* 0x000fec0003800000 */
[----:B------:R-:W-:Y:S01]  /*187b0*/  BPT.TRAP 0x1 ;  /* 0x000000040000795c */ /* 0x000fe20000300000 */
.L_x_2685:
[----:B------:R-:W-:Y:S01]  /*187c0*/  IMAD R13, R205, 0x8, R16 ;  /* 0x00000008cd0d7824 */ /* 0x000fe200078e0210 */
[----:B------:R-:W-:-:S04]  /*187d0*/  SHF.L.U32 R4, R208, 0x1f, RZ ;  /* 0x0000001fd0047819 */ /* 0x000fc800000006ff */
[----:B------:R0:W1:Y:S01]  /*187e0*/  SYNCS.PHASECHK.TRANS64.TRYWAIT P3, [R13+URZ+0x36830], R4 ;  /* 0x036830040d0075a7 */ /* 0x000062000806017f */
[----:B------:R-:W-:Y:S05]  /*187f0*/  @!P0 BRA `(.L_x_2686) ;  /* 0x0000000000048947 */ /* 0x000fea0003800000 */
[----:B------:R-:W-:Y:S01]  /*18800*/  BPT.TRAP 0x1 ;  /* 0x000000040000795c */ /* 0x000fe20000300000 */
.L_x_2686:
[----:B------:R-:W-:Y:S01]  /*18810*/  IMAD R3, R205, 0xa80, R222 ;  /* 0x00000a80cd037824 */ /* 0x000fe200078e02de */
[----:B------:R-:W-:Y:S03]  /*18820*/  BSSY B2, `(.L_x_2687) ;  /* 0x0000006000027945 */ /* 0x000fe60003800000 */
[C---:B------:R-:W-:Y:S02]  /*18830*/  VIADD R122, R3.reuse, 0x80 ;  /* 0x00000080037a7836 */ /* 0x040fe40000000000 */
[----:B------:R-:W-:Y:S01]  /*18840*/  VIADD R124, R3, 0x100 ;  /* 0x00000100037c7836 */ /* 0x000fe20000000000 */
[----:B-1----:R-:W-:Y:S06]  /*18850*/  @P3 BRA `(.L_x_2688) ;  /* 0x0000000000083947 */ /* 0x002fec0003800000 */
[----:B------:R-:W1:Y:S02]  /*18860*/  SYNCS.PHASECHK.TRANS64.TRYWAIT P3, [R13+URZ+0x36830], R4 ;  /* 0x036830040d0075a7 */ /* 0x000e64000806017f */
[----:B-1----:R-:W-:Y:S05]  /*18870*/  @!P3 BRA `(.L_x_2689) ;  /* 0x000001980084b947 */ /* 0x002fea0003800000 */
.L_x_2688:
[----:B------:R-:W-:Y:S05]  /*18880*/  BSYNC B2 ;  /* 0x0000000000027941 */ /* 0x000fea0003800000 */
.L_x_2687:
[----:B------:R-:W2:Y:S01]  /*18890*/  LDL.64 R20, [R1+0x30] ;  /* 0x0000300001147983 */ /* 0x000ea20000100a00 */
[----:B------:R-:W-:Y:S02]  /*188a0*/  IMAD.MOV.U32 R120, RZ, RZ, R3 ;  /* 0x000000ffff787224 */ /* 0x000fe400078e0003 */
[----:B------:R-:W-:Y:S01]  /*188b0*/  IMAD.MOV.U32 R121, RZ, RZ, 0x40000040 ;  /* 0x40000040ff797424 */ /* 0x000fe200078e00ff */
[----:B------:R-:W3:Y:S02]  /*188c0*/  LDL.64 R14, [R1+0x28] ;  /* 0x00002800010e7983 */ /* 0x000ee40000100a00 */
[----:B------:R-:W-:Y:S02]  /*188d0*/  R2UR UR6, R120 ;  /* 0x00000000780672ca */ /* 0x000fe400000e0000 */
[C---:B------:R-:W-:Y:S01]  /*188e0*/  R2UR UR7, R121.reuse ;  /* 0x00000000790772ca */ /* 0x040fe200000e0000 */
[----:B------:R-:W-:Y:S01]  /*188f0*/  WARPGROUP.ARRIVE ;  /* 0x00000000000079c5 */ /* 0x000fe20000000000 */
[----:B------:R-:W-:Y:S01]  /*18900*/  IMAD.MOV.U32 R123, RZ, RZ, 0x40000040 ;  /* 0x40000040ff7b7424 */ /* 0x000fe200078e00ff */
[----:B------:R-:W-:Y:S01]  /*18910*/  R2UR UR22, R122 ;  /* 0x000000007a1672ca */ /* 0x000fe200000e0000 */
[----:B------:R-:W-:Y:S01]  /*18920*/  IMAD.MOV.U32 R125, RZ, RZ, 0x40000040 ;  /* 0x40000040ff7d7424 */ /* 0x000fe200078e00ff */
[----:B------:R-:W-:Y:S01]  /*18930*/  R2UR UR19, R121 ;  /* 0x00000000791372ca */ /* 0x000fe200000e0000 */
[----:B------:R4:W-:Y:S01]  /*18940*/  STL.64 [R1+0x88], R8 ;  /* 0x0000880801007387 */ /* 0x0009e20000100a00 */
[----:B------:R-:W-:Y:S01]  /*18950*/  R2UR UR23, R123 ;  /* 0x000000007b1772ca */ /* 0x000fe200000e0000 */
[----:B------:R-:W-:-:S02]  /*18960*/  IMAD.MOV.U32 R120, RZ, RZ, R124 ;  /* 0x000000ffff787224 */ /* 0x000fc400078e007c */
[----:B------:R-:W-:Y:S01]  /*18970*/  VIADD R122, R3, 0x180 ;  /* 0x00000180037a7836 */ /* 0x000fe20000000000 */
[----:B------:R-:W-:Y:S01]  /*18980*/  R2UR UR15, R123 ;  /* 0x000000007b0f72ca */ /* 0x000fe200000e0000 */
[----:B------:R0:W-:Y:S01]  /*18990*/  STL.64 [R1+0x80], R6 ;  /* 0x0000800601007387 */ /* 0x0001e20000100a00 */
[----:B------:R-:W-:Y:S02]  /*189a0*/  R2UR UR18, R120 ;  /* 0x00000000781272ca */ /* 0x000fe400000e0000 */
[----:B------:R-:W-:Y:S01]  /*189b0*/  R2UR UR14, R122 ;  /* 0x000000007a0e72ca */ /* 0x000fe200000e0000 */
[----:B------:R-:W-:Y:S01]  /*189c0*/  VIADD R120, R3, 0x200 ;  /* 0x0000020003787836 */ /* 0x000fe20000000000 */
[----:B------:R-:W-:Y:S02]  /*189d0*/  R2UR UR35, R121 ;  /* 0x00000000792372ca */ /* 0x000fe400000e0000 */
[----:B--2---:R-:W-:Y:S02]  /*189e0*/  R2UR UR8, R20 ;  /* 0x00000000140872ca */ /* 0x004fe400000e0000 */
[----:B------:R-:W-:Y:S01]  /*189f0*/  R2UR UR9, R21 ;  /* 0x00000000150972ca */ /* 0x000fe200000e0000 */
[----:B------:R-:W-:Y:S01]  /*18a00*/  VIADD R124, R3, 0x280 ;  /* 0x00000280037c7836 */ /* 0x000fe20000000000 */
[----:B------:R-:W-:Y:S01]  /*18a10*/  R2UR UR31, R125 ;  /* 0x000000007d1f72ca */ /* 0x000fe200000e0000 */
[----:B----4-:R-:W2:Y:S01]  /*18a20*/  LDL.64 R8, [R1+0x18] ;  /* 0x0000180001087983 */ /* 0x010ea20000100a00 */
[----:B------:R-:W-:-:S02]  /*18a30*/  R2UR UR27, R123 ;  /* 0x000000007b1b72ca */ /* 0x000fc400000e0000 */
[----:B---3--:R-:W-:Y:S01]  /*18a40*/  R2UR UR46, R14 ;  /* 0x000000000e2e72ca */ /* 0x008fe200000e0000 */
[----:B------:R-:W-:Y:S01]  /*18a50*/  VIADD R210, R3, 0x84 ;  /* 0x0000008403d27836 */ /* 0x000fe20000000000 */
[----:B------:R-:W-:Y:S01]  /*18a60*/  R2UR UR47, R15 ;  /* 0x000000000f2f72ca */ /* 0x000fe200000e0000 */
[----:B------:R-:W-:Y:S01]  /*18a70*/  IMAD.MOV.U32 R211, RZ, RZ, 0x40000040 ;  /* 0x40000040ffd37424 */ /* 0x000fe200078e00ff */
[----:B0-----:R-:W3:Y:S01]  /*18a80*/  LDL.64 R6, [R1+0x10] ;  /* 0x0000100001067983 */ /* 0x001ee20000100a00 */
[----:B------:R-:W-:Y:S02]  /*18a90*/  UMOV UR4, UR8 ;  /* 0x0000000800047c82 */ /* 0x000fe40008000000 */
[----:B------:R-:W-:Y:S02]  /*18aa0*/  UMOV UR5, UR9 ;  /* 0x0000000900057c82 */ /* 0x000fe40008000000 */
[----:B------:R-:W-:Y:S01]  /*18ab0*/  HGMMA.64x16x16.F32.BF16 R168, gdesc[UR4], RZ, !UPT, gsb0 ;  /* 0x0020000004a879f0 */ /* 0x000fe2000c0018ff */
        /* <DEDUP_REMOVED lines=17> */
[----:B------:R-:W-:Y:S01]  /*18bd0*/  UMOV UR33, UR9 ;  /* 0x0000000900217c82 */ /* 0x000fe20008000000 */
[----:B------:R-:W-:Y:S02]  /*18be0*/  WARPGROUP.DEPBAR.LE gsb0, 0x0 ;  /* 0x00008000000079c5 */ /* 0x000fe40000010000 */
[----:B------:R-:W-:-:S08]  /*18bf0*/  WARPGROUP.ARRIVE ;  /* 0x00000000000079c5 */ /* 0x000fd00000000000 */
[----:B------:R-:W-:Y:S01]  /*18c00*/  HGMMA.64x16x16.F32.BF16 R136, gdesc[UR32], RZ, !UPT, gsb0 ;  /* 0x00200000208879f0 */ /* 0x000fe2000c0018ff */
[----:B------:R-:W-:Y:S01]  /*18c10*/  R2UR UR30, R124 ;  /* 0x000000007c1e72ca */ /* 0x000fe200000e0000 */
[----:B------:R-:W-:Y:S01]  /*18c20*/  UMOV UR28, UR8 ;  /* 0x00000008001c7c82 */ /* 0x000fe20008000000 */
[----:B------:R-:W-:Y:S01]  /*18c30*/  UMOV UR29, UR9 ;  /* 0x00000009001d7c82 */ /* 0x000fe20008000000 */
[C---:B------:R-:W-:Y:S02]  /*18c40*/  VIADD R120, R3.reuse, 0x2 ;  /* 0x0000000203787836 */ /* 0x040fe40000000000 */
[----:B------:R-:W-:Y:S02]  /*18c50*/  IMAD.MOV.U32 R121, RZ, RZ, 0x40000040 ;  /* 0x40000040ff797424 */ /* 0x000fe400078e00ff */
[C---:B------:R-:W-:Y:S01]  /*18c60*/  VIADD R122, R3.reuse, 0x300 ;  /* 0x00000300037a7836 */ /* 0x040fe20000000000 */
[----:B------:R-:W-:Y:S01]  /*18c70*/  R2UR UR10, R120 ;  /* 0x00000000780a72ca */ /* 0x000fe200000e0000 */
[----:B------:R-:W-:Y:S01]  /*18c80*/  VIADD R120, R3, 0x102 ;  /* 0x0000010203787836 */ /* 0x000fe20000000000 */
[----:B------:R-:W-:Y:S01]  /*18c90*/  R2UR UR11, R121 ;  /* 0x00000000790b72ca */ /* 0x000fe200000e0000 */
[----:B------:R-:W-:Y:S01]  /*18ca0*/  IMAD.MOV.U32 R121, RZ, RZ, 0x40000040 ;  /* 0x40000040ff797424 */ /* 0x000fe200078e00ff */
[----:B------:R-:W-:-:S02]  /*18cb0*/  WARPGROUP.DEPBAR.LE gsb0, 0x0 ;  /* 0x00008000000079c5 */ /* 0x000fc40000010000 */
[----:B------:R-:W-:-:S06]  /*18cc0*/  WARPGROUP.ARRIVE ;  /* 0x00000000000079c5 */ /* 0x000fcc0000000000 */
[----:B------:R-:W-:Y:S01]  /*18cd0*/  HGMMA.64x16x16.F32.BF16 R128, gdesc[UR28], RZ, !UPT, gsb0 ;  /* 0x002000001c8079f0 */ /* 0x000fe2000c0018ff */
[----:B------:R-:W-:Y:S01]  /*18ce0*/  R2UR UR26, R122 ;  /* 0x000000007a1a72ca */ /* 0x000fe200000e0000 */
[----:B------:R-:W-:Y:S01]  /*18cf0*/  VIADD R122, R3, 0x82 ;  /* 0x00000082037a7836 */ /* 0x000fe20000000000 */
[----:B------:R-:W-:Y:S01]  /*18d00*/  R2UR UR22, R120 ;  /* 0x00000000781672ca */ /* 0x000fe200000e0000 */
[----:B------:R-:W-:Y:S01]  /*18d10*/  IMAD.MOV.U32 R123, RZ, RZ, 0x40000040 ;  /* 0x40000040ff7b7424 */ /* 0x000fe200078e00ff */
[----:B------:R-:W-:Y:S01]  /*18d20*/  R2UR UR23, R121 ;  /* 0x00000000791772ca */ /* 0x000fe200000e0000 */
[C---:B------:R-:W-:Y:S02]  /*18d30*/  VIADD R120, R3.reuse, 0x202 ;  /* 0x0000020203787836 */ /* 0x040fe40000000000 */
[----:B------:R-:W-:Y:S01]  /*18d40*/  IMAD.MOV.U32 R121, RZ, RZ, 0x40000040 ;  /* 0x40000040ff797424 */ /* 0x000fe200078e00ff */
[----:B------:R-:W-:Y:S01]  /*18d50*/  R2UR UR6, R122 ;  /* 0x000000007a0672ca */ /* 0x000fe200000e0000 */
[----:B------:R-:W-:Y:S01]  /*18d60*/  VIADD R122, R3, 0x182 ;  /* 0x00000182037a7836 */ /* 0x000fe20000000000 */
[----:B------:R-:W-:Y:S01]  /*18d70*/  R2UR UR7, R123 ;  /* 0x000000007b0772ca */ /* 0x000fe200000e0000 */
        /* <DEDUP_REMOVED lines=13> */
[----:B------:R-:W-:-:S02]  /*18e50*/  R2UR UR14, R122 ;  /* 0x000000007a0e72ca */ /* 0x000fc400000e0000 */
[----:B------:R-:W-:Y:S02]  /*18e60*/  R2UR UR15, R123 ;  /* 0x000000007b0f72ca */ /* 0x000fe400000e0000 */
[----:B------:R-:W-:Y:S02]  /*18e70*/  R2UR UR30, R120 ;  /* 0x00000000781e72ca */ /* 0x000fe400000e0000 */
[----:B------:R-:W-:Y:S01]  /*18e80*/  R2UR UR31, R121 ;  /* 0x00000000791f72ca */ /* 0x000fe200000e0000 */
        /* <DEDUP_REMOVED lines=25> */
[----:B------:R-:W-:Y:S01]  /*19020*/  MOV R20, UR49 ;  /* 0x0000003100147c02 */ /* 0x000fe20008000f00 */
[----:B------:R-:W-:Y:S01]  /*19030*/  UMOV UR49, UR47 ;  /* 0x0000002f00317c82 */ /* 0x000fe20008000000 */
[----:B------:R-:W-:Y:S01]  /*19040*/  MOV R21, UR48 ;  /* 0x0000003000157c02 */ /* 0x000fe20008000f00 */
        /* <DEDUP_REMOVED lines=16> */
[----:B------:R-:W-:Y:S01]  /*19150*/  R2UR UR26, R210 ;  /* 0x00000000d21a72ca */ /* 0x000fe200000e0000 */
[----:B------:R0:W5:Y:S08]  /*19160*/  LDL.LU.64 R8, [R1+0x88] ;  /* 0x0000880001087983 */ /* 0x0001700000300a00 */
[----:B------:R-:W-:-:S02]  /*19170*/  UMOV UR28, UR38 ;  /* 0x00000026001c7c82 */ /* 0x000fc40008000000 */
[----:B------:R-:W-:Y:S01]  /*19180*/  UMOV UR29, UR39 ;  /* 0x00000027001d7c82 */ /* 0x000fe20008000000 */
[----:B------:R-:W-:Y:S02]  /*19190*/  WARPGROUP.DEPBAR.LE gsb0, 0x0 ;  /* 0x00008000000079c5 */ /* 0x000fe40000010000 */
[----:B------:R-:W-:-:S06]  /*191a0*/  WARPGROUP.ARRIVE ;  /* 0x00000000000079c5 */ /* 0x000fcc0000000000 */
[----:B------:R-:W-:Y:S01]  /*191b0*/  HGMMA.64x16x16.F32.BF16 R168, gdesc[UR28], R168, gsb0 ;  /* 0x002000001ca879f0 */ /* 0x000fe200080018a8 */
[----:B------:R-:W-:Y:S01]  /*191c0*/  R2UR UR27, R211 ;  /* 0x00000000d31b72ca */ /* 0x000fe200000e0000 */
[----:B------:R-:W-:Y:S01]  /*191d0*/  UMOV UR24, UR38 ;  /* 0x0000002600187c82 */ /* 0x000fe20008000000 */
[----:B------:R-:W-:Y:S01]  /*191e0*/  UMOV UR25, UR39 ;  /* 0x0000002700197c82 */ /* 0x000fe20008000000 */
[----:B------:R-:W-:Y:S01]  /*191f0*/  VIADD R210, R3, 0x104 ;  /* 0x0000010403d27836 */ /* 0x000fe20000000000 */
[----:B------:R-:W-:Y:S02]  /*19200*/  WARPGROUP.DEPBAR.LE gsb0, 0x0 ;  /* 0x00008000000079c5 */ /* 0x000fe40000010000 */
[----:B------:R-:W-:-:S07]  /*19210*/  WARPGROUP.ARRIVE ;  /* 0x00000000000079c5 */ /* 0x000fce0000000000 */
        /* <DEDUP_REMOVED lines=49> */
[----:B---3--:R-:W-:Y:S02]  /*19530*/  R2UR UR40, R6 ;  /* 0x00000000062872ca */ /* 0x008fe400000e0000 */
        /* <DEDUP_REMOVED lines=81> */
[----:B------:R-:W2:Y:S08]  /*19a50*/  LDL.64 R210, [R1] ;  /* 0x0000000001d27983 */ /* 0x000eb00000100a00 */
[----:B------:R-:W-:-:S02]  /*19a60*/  UMOV UR18, UR38 ;  /* 0x0000002600127c82 */ /* 0x000fc40008000000 */
[----:B------:R-:W-:Y:S01]  /*19a70*/  UMOV UR19, UR39 ;  /* 0x0000002700137c82 */ /* 0x000fe20008000000 */
[----:B------:R-:W-:Y:S02]  /*19a80*/  WARPGROUP.DEPBAR.LE gsb0, 0x0 ;  /* 0x00008000000079c5 */ /* 0x000fe40000010000 */
[----:B------:R-:W-:-:S06]  /*19a90*/  WARPGROUP.ARRIVE ;  /* 0x00000000000079c5 */ /* 0x000fcc0000000000 */
[----:B------:R-:W-:Y:S01]  /*19aa0*/  HGMMA.64x16x16.F32.BF16 R160, gdesc[UR16], R160, gsb0 ;  /* 0x0020000010a079f0 */ /* 0x000fe200080018a0 */
[----:B------:R-:W-:Y:S01]  /*19ab0*/  R2UR UR49, R20 ;  /* 0x00000000143172ca */ /* 0x000fe200000e0000 */
[----:B------:R-:W-:Y:S01]  /*19ac0*/  VIADD R20, R3, 0x480 ;  /* 0x0000048003147836 */ /* 0x000fe20000000000 */
[----:B------:R-:W-:Y:S01]  /*19ad0*/  R2UR UR48, R21 ;  /* 0x00000000153072ca */ /* 0x000fe200000e0000 */
        /* <DEDUP_REMOVED lines=28> */
[----:B-1----:R-:W-:Y:S02]  /*19ca0*/  MOV R4, UR43 ;  /* 0x0000002b00047c02 */ /* 0x002fe40008000f00 */
[----:B------:R-:W-:Y:S02]  /*19cb0*/  MOV R5, UR42 ;  /* 0x0000002a00057c02 */ /* 0x000fe40008000f00 */
[----:B------:R-:W-:Y:S02]  /*19cc0*/  R2UR UR42, R20 ;  /* 0x00000000142a72ca */ /* 0x000fe400000e0000 */
[----:B------:R-:W-:Y:S01]  /*19cd0*/  R2UR UR43, R21 ;  /* 0x00000000152b72ca */ /* 0x000fe200000e0000 */
[----:B------:R-:W-:Y:S01]  /*19ce0*/  UMOV UR40, UR46 ;  /* 0x0000002e00287c82 */ /* 0x000fe20008000000 */
[----:B------:R-:W-:Y:S01]  /*19cf0*/  UMOV UR41, UR47 ;  /* 0x0000002f00297c82 */ /* 0x000fe20008000000 */
[----:B------:R-:W-:-:S02]  /*19d00*/  WARPGROUP.DEPBAR.LE gsb0, 0x0 ;  /* 0x00008000000079c5 */ /* 0x000fc40000010000 */
        /* <DEDUP_REMOVED lines=323> */
[----:B------:R-:W-:Y:S01]  /*1b140*/  IMAD.MOV.U32 R5, RZ, RZ, 0x40000040 ;  /* 0x40000040ff057424 */ /* 0x000fe200078e00ff */
[----:B------:R-:W-:Y:S02]  /*1b150*/  R2UR UR41, R14 ;  /* 0x000000000e2972ca */ /* 0x000fe400000e0000 */
        /* <DEDUP_REMOVED lines=222> */
.L_x_2690:
[----:B------:R-:W-:Y:S01]  /*1bf40*/  SHF.L.U32 R0, R11, 0x1f, RZ ;  /* 0x0000001f0b007819 */ /* 0x000fe200000006ff */
[----:B------:R-:W-:-:S04]  /*1bf50*/  IMAD R11, R12, 0x8, R16 ;  /* 0x000000080c0b7824 */ /* 0x000fc800078e0210 */
[----:B------:R0:W1:Y:S01]  /*1bf60*/  SYNCS.PHASECHK.TRANS64.TRYWAIT P3, [R11+URZ+0x36850], R0 ;  /* 0x036850000b0075a7 */ /* 0x000062000806017f */
[----:B------:R-:W-:Y:S05]  /*1bf70*/  @!P0 BRA `(.L_x_2691) ;  /* 0x0000000000048947 */ /* 0x000fea0003800000 */
[----:B------:R-:W-:Y:S01]  /*1bf80*/  BPT.TRAP 0x1 ;  /* 0x000000040000795c */ /* 0x000fe20000300000 */
.L_x_2691:
[----:B------:R-:W-:Y:S04]  /*1bf90*/  BSSY B2, `(.L_x_2692) ;  /* 0x0000004000027945 */ /* 0x000fe80003800000 */
[----:B-1----:R-:W-:Y:S05]  /*1bfa0*/  @P3 BRA `(.L_x_2693) ;  /* 0x0000000000083947 */ /* 0x002fea0003800000 */
[----:B------:R-:W1:Y:S02]  /*1bfb0*/  SYNCS.PHASECHK.TRANS64.TRYWAIT P3, [R11+URZ+0x36850], R0 ;  /* 0x036850000b0075a7 */ /* 0x000e64000806017f */
[----:B-1----:R-:W-:Y:S05]  /*1bfc0*/  @!P3 BRA `(.L_x_2694) ;  /* 0x0000016000c4b947 */ /* 0x002fea0003800000 */
.L_x_2693:
[----:B------:R-:W-:Y:S05]  /*1bfd0*/  BSYNC B2 ;  /* 0x0000000000027941 */ /* 0x000fea0003800000 */
.L_x_2692:
[----:B01----:R-:W-:Y:S01]  /*1bfe0*/  VIADD R0, R16, 0x400 ;  /* 0x0000040010007836 */ /* 0x003fe20000000000 */
[----:B------:R-:W-:Y:S01]  /*1bff0*/  WARPGROUP.ARRIVE ;  /* 0x00000000000079c5 */ /* 0x000fe20000000000 */
[----:B------:R-:W-:Y:S01]  /*1c000*/  IMAD.MOV.U32 R3, RZ, RZ, 0x40000040 ;  /* 0x40000040ff037424 */ /* 0x000fe200078e00ff */
[----:B------:R-:W0:Y:S01]  /*1c010*/  @P2 LDC R15, c[0x0][0x44c] ;  /* 0x00011300ff0f2b82 */ /* 0x000e220000000800 */
[----:B------:R-:W-:Y:S01]  /*1c020*/  IMAD.MOV.U32 R5, RZ, RZ, 0x40000040 ;  /* 0x40000040ff057424 */ /* 0x000fe200078e00ff */
[----:B------:R-:W-:Y:S01]  /*1c030*/  SHF.R.U32.HI R0, RZ, 0x4, R0 ;  /* 0x00000004ff007819 */ /* 0x000fe20000011600 */
[----:B------:R-:W-:Y:S01]  /*1c040*/  FMUL.FTZ R21, R173, UR43 ;  /* 0x0000002bad157c20 */ /* 0x000fe20008410000 */
[----:B------:R-:W-:Y:S01]  /*1c050*/  R2UR UR7, R3 ;  /* 0x00000000030772ca */ /* 0x000fe200000e0000 */
[----:B------:R-:W-:Y:S01]  /*1c060*/  FMUL.FTZ R3, R169, UR43 ;  /* 0x0000002ba9037c20 */ /* 0x000fe20008410000 */
[----:B------:R-:W-:Y:S01]  /*1c070*/  LOP3.LUT R0, R0, 0x3fff, RZ, 0xc0, !PT ;  /* 0x00003fff00007812 */ /* 0x000fe200078ec0ff */
[----:B------:R-:W-:Y:S01]  /*1c080*/  FMUL.FTZ R169, R161, UR43 ;  /* 0x0000002ba1a97c20 */ /* 0x000fe20008410000 */
[----:B------:R-:W1:Y:S01]  /*1c090*/  @P2 LDC R14, c[0x0][0x450] ;  /* 0x00011400ff0e2b82 */ /* 0x000e620000000800 */
[----:B------:R-:W-:Y:S01]  /*1c0a0*/  FMUL.FTZ R161, R162, UR43 ;  /* 0x0000002ba2a17c20 */ /* 0x000fe20008410000 */
[----:B------:R-:W-:Y:S01]  /*1c0b0*/  LOP3.LUT R0, R0, 0x3800000, RZ, 0xfc, !PT ;  /* 0x0380000000007812 */ /* 0x000fe200078efcff */
[----:B------:R-:W-:Y:S01]  /*1c0c0*/  FMUL.FTZ R162, R163, UR43 ;  /* 0x0000002ba3a27c20 */ /* 0x000fe20008410000 */
[----:B------:R-:W-:Y:S01]  /*1c0d0*/  FMUL.FTZ R163, R164, UR43 ;  /* 0x0000002ba4a37c20 */ /* 0x000fe20008410000 */
[----:B------:R-:W-:Y:S01]  /*1c0e0*/  FMUL.FTZ R164, R165, UR43 ;  /* 0x0000002ba5a47c20 */ /* 0x000fe20008410000 */
[----:B------:R-:W-:Y:S01]  /*1c0f0*/  IMAD.IADD R165, R229, 0x1, R226 ;  /* 0x00000001e5a57824 */ /* 0x000fe200078e02e2 */
[----:B------:R-:W-:Y:S01]  /*1c100*/  MUFU.TANH R3, R3 ;  /* 0x0000000300037308 */ /* 0x000fe20000002400 */
[----:B------:R-:W-:-:S02]  /*1c110*/  IMAD R2, R12, 0xa80, R0 ;  /* 0x00000a800c027824 */ /* 0x000fc400078e0200 */
[----:B------:R-:W-:Y:S01]  /*1c120*/  FMUL.FTZ R0, R168, UR43 ;  /* 0x0000002ba8007c20 */ /* 0x000fe20008410000 */
[----:B------:R-:W-:Y:S01]  /*1c130*/  FMUL.FTZ R160, R160, UR43 ;  /* 0x0000002ba0a07c20 */ /* 0x000fe20008410000 */
[----:B------:R-:W-:Y:S01]  /*1c140*/  FMUL.FTZ R12, R171, UR43 ;  /* 0x0000002bab0c7c20 */ /* 0x000fe20008410000 */
[C---:B------:R-:W-:Y:S01]  /*1c150*/  VIADD R4, R2.reuse, 0x80 ;  /* 0x0000008002047836 */ /* 0x040fe20000000000 */
[----:B------:R-:W-:Y:S01]  /*1c160*/  R2UR UR6, R2 ;  /* 0x00000000020672ca */ /* 0x000fe200000e0000 */
[----:B------:R-:W-:Y:S01]  /*1c170*/  FMUL.FTZ R152, R152, UR43 ;  /* 0x0000002b98987c20 */ /* 0x000fe20008410000 */
[----:B------:R-:W2:Y:S01]  /*1c180*/  MUFU.TANH R0, R0 ;  /* 0x0000000000007308 */ /* 0x000ea20000002400 */
[----:B0-----:R-:W-:-:S04]  /*1c190*/  @P2 IMAD.HI.U32 R15, R165, R15, RZ ;  /* 0x0000000fa50f2227 */ /* 0x001fc800078e00ff */
        /* <DEDUP_REMOVED lines=9> */
[----:B------:R-:W-:Y:S01]  /*1c230*/  HGMMA.64x192x16.F32.BF16 R24, R200, gdesc[UR4].tnspB, R24, gsb0 ;  /* 0x42e00004c8187df0 */ /* 0x000fe20008001818 */
[----:B------:R-:W-:Y:S01]  /*1c240*/  R2UR UR6, R4 ;  /* 0x00000000040672ca */ /* 0x000fe200000e0000 */
[----:B------:R-:W-:Y:S01]  /*1c250*/  VIADD R4, R2, 0x100 ;  /* 0x0000010002047836 */ /* 0x000fe20000000000 */
[----:B------:R-:W-:Y:S01]  /*1c260*/  R2UR UR7, R5 ;  /* 0x00000000050772ca */ /* 0x000fe200000e0000 */
[----:B------:R-:W-:Y:S01]  /*1c270*/  IMAD.MOV.U32 R5, RZ, RZ, 0x40000040 ;  /* 0x40000040ff057424 */ /* 0x000fe200078e00ff */
[----:B------:R-:W-:Y:S01]  /*1c280*/  MUFU.TANH R160, R160 ;  /* 0x000000a000a07308 */ /* 0x000fe20000002400 */
[----:B------:R-:W-:Y:S01]  /*1c290*/  FMUL.FTZ R137, R137, UR43 ;  /* 0x0000002b89897c20 */ /* 0x000fe20008410000 */
[----:B------:R-:W-:Y:S01]  /*1c2a0*/  FMUL.FTZ R141, R141, UR43 ;  /* 0x0000002b8d8d7c20 */ /* 0x000fe20008410000 */
[----:B------:R-:W-:Y:S01]  /*1c2b0*/  FMUL.FTZ R133, R133, UR43 ;  /* 0x0000002b85857c20 */ /* 0x000fe20008410000 */
[----:B------:R-:W-:Y:S01]  /*1c2c0*/  FMUL.FTZ R120, R120, UR43 ;  /* 0x0000002b78787c20 */ /* 0x000fe20008410000 */
[----:B------:R-:W-:Y:S01]  /*1c2d0*/  FMUL.FTZ R121, R121, UR43 ;  /* 0x0000002b79797c20 */ /* 0x000fe20008410000 */
[----:B------:R-:W-:Y:S01]  /*1c2e0*/  ULDC UR4, c[0x0][0x988] ;  /* 0x0002620000047ab9 */ /* 0x000fe20000000800 */
        /* <DEDUP_REMOVED lines=24> */
[----:B------:R-:W-:Y:S01]  /*1c470*/  @!P1 VIADD R13, R13, 0x36840 ;  /* 0x000368400d0d9836 */ /* 0x000fe20000000000 */
[----:B------:R-:W-:Y:S01]  /*1c480*/  MUFU.TANH R152, R152 ;  /* 0x0000009800987308 */ /* 0x000fe20000002400 */
[----:B------:R-:W-:-:S03]  /*1c490*/  @!P1 VIADD R11, R11, 0x36860 ;  /* 0x000368600b0b9836 */ /* 0x000fc60000000000 */
[----:B------:R-:W-:Y:S02]  /*1c4a0*/  @!P1 PRMT R13, RZ, 0x654, R13 ;  /* 0x00000654ff0d9816 */ /* 0x000fe4000000000d */
[----:B------:R-:W-:Y:S02]  /*1c4b0*/  @!P1 PRMT R11, RZ, 0x654, R11 ;  /* 0x00000654ff0b9816 */ /* 0x000fe4000000000b */
        /* <DEDUP_REMOVED lines=25> */
[----:B------:R-:W-:Y:S01]  /*1c650*/  R2UR UR6, R4 ;  /* 0x00000000040672ca */ /* 0x000fe200000e0000 */
[----:B------:R-:W-:Y:S01]  /*1c660*/  VIADD R4, R2, 0x180 ;  /* 0x0000018002047836 */ /* 0x000fe20000000000 */
[----:B------:R-:W-:Y:S01]  /*1c670*/  R2UR UR7, R5 ;  /* 0x00000000050772ca */ /* 0x000fe200000e0000 */
[----:B------:R-:W-:-:S03]  /*1c680*/  IMAD.MOV.U32 R5, RZ, RZ, 0x40000040 ;  /* 0x40000040ff057424 */ /* 0x000fc600078e00ff */
        /* <DEDUP_REMOVED lines=25> */
[----:B------:R-:W-:Y:S01]  /*1c820*/  FMUL.FTZ R5, R170, UR43 ;  /* 0x0000002baa057c20 */ /* 0x000fe20008410000 */
[----:B------:R-:W-:Y:S01]  /*1c830*/  FMUL.FTZ R170, R140, UR43 ;  /* 0x0000002b8caa7c20 */ /* 0x000fe20008410000 */
[----:B------:R-:W-:Y:S01]  /*1c840*/  IMAD.MOV.U32 R140, RZ, RZ, R165 ;  /* 0x000000ffff8c7224 */ /* 0x000fe200078e00a5 */
[----:B------:R-:W-:Y:S01]  /*1c850*/  R2UR UR6, R4 ;  /* 0x00000000040672ca */ /* 0x000fe200000e0000 */
[----:B------:R-:W-:Y:S01]  /*1c860*/  FMUL.FTZ R4, R172, UR43 ;  /* 0x0000002bac047c20 */ /* 0x000fe20008410000 */
[----:B-1----:R-:W-:Y:S01]  /*1c870*/  @P2 SHF.R.U32.HI R140, RZ, R14, R15 ;  /* 0x0000000eff8c2219 */ /* 0x002fe2000001160f */
[----:B------:R0:W-:Y:S01]  /*1c880*/  MUFU.TANH R165, R170 ;  /* 0x000000aa00a57308 */ /* 0x0001e20000002400 */
[----:B------:R-:W-:Y:S02]  /*1c890*/  IMAD.MOV.U32 R15, RZ, RZ, 0x40000040 ;  /* 0x40000040ff0f7424 */ /* 0x000fe400078e00ff */
[----:B------:R-:W-:Y:S01]  /*1c8a0*/  FMUL.FTZ R172, R127, UR43 ;  /* 0x0000002b7fac7c20 */ /* 0x000fe20008410000 */
[----:B------:R-:W-:-:S04]  /*1c8b0*/  VIADD R14, R2, 0x280 ;  /* 0x00000280020e7836 */ /* 0x000fc80000000000 */
[----:B------:R-:W1:Y:S01]  /*1c8c0*/  MUFU.TANH R4, R4 ;  /* 0x0000000400047308 */ /* 0x000e620000002400 */
[----:B0-----:R-:W0:Y:S04]  /*1c8d0*/  SHFL.IDX PT, R170, R140, RZ, 0x1c1f ;  /* 0x001c1fff8caa7589 */ /* 0x001e2800000e0000 */
[----:B------:R-:W3:Y:S03]  /*1c8e0*/  SHFL.IDX PT, R140, R140, 0x1, 0x1c1f ;  /* 0x003c1f008c8c7f89 */ /* 0x000ee600000e0000 */
[----:B------:R-:W-:Y:S01]  /*1c8f0*/  MUFU.TANH R5, R5 ;  /* 0x0000000500057308 */ /* 0x000fe20000002400 */
[----:B------:R-:W-:Y:S02]  /*1c900*/  WARPGROUP.DEPBAR.LE gsb0, 0x0 ;  /* 0x00008000000079c5 */ /* 0x000fe40000010000 */
[----:B------:R-:W-:-:S06]  /*1c910*/  WARPGROUP.ARRIVE ;  /* 0x00000000000079c5 */ /* 0x000fcc0000000000 */
[----:B------:R-:W-:Y:S01]  /*1c920*/  HGMMA.64x192x16.F32.BF16 R24, R184, gdesc[UR4].tnspB, R24, gsb0 ;  /* 0x42e00004b8187df0 */ /* 0x000fe20008001818 */
[----:B------:R-:W-:Y:S01]  /*1c930*/  R2UR UR7, R15 ;  /* 0x000000000f0772ca */ /* 0x000fe200000e0000 */
[----:B------:R-:W-:Y:S01]  /*1c940*/  IMAD R15, R10, -0x70, RZ ;  /* 0xffffff900a0f7824 */ /* 0x000fe200078e02ff */
[----:B------:R-:W-:Y:S01]  /*1c950*/  R2UR UR6, R14 ;  /* 0x000000000e0672ca */ /* 0x000fe200000e0000 */
[----:B------:R-:W-:Y:S01]  /*1c960*/  FMUL.FTZ R14, R128, UR43 ;  /* 0x0000002b800e7c20 */ /* 0x000fe20008410000 */
[----:B------:R-:W-:Y:S01]  /*1c970*/  FMUL.FTZ R128, R129, UR43 ;  /* 0x0000002b81807c20 */ /* 0x000fe20008410000 */
[----:B------:R-:W-:Y:S01]  /*1c980*/  FMUL.FTZ R129, R132, UR43 ;  /* 0x0000002b84817c20 */ /* 0x000fe20008410000 */
[----:B------:R-:W-:-:S03]  /*1c990*/  IADD3 R15, -R227, 0x1, R15 ;  /* 0x00000001e30f7810 */ /* 0x000fc60007ffe10f */
[----:B------:R-:W4:Y:S01]  /*1c9a0*/  MUFU.TANH R14, R14 ;  /* 0x0000000e000e7308 */ /* 0x000f220000002400 */
[----:B------:R-:W-:-:S05]  /*1c9b0*/  IADD3 R15, -R224, R15, R228 ;  /* 0x0000000fe00f7210 */ /* 0x000fca0007ffe1e4 */
[C---:B0-----:R-:W-:Y:S02]  /*1c9c0*/  IMAD.IADD R132, R15.reuse, 0x1, R170 ;  /* 0x000000010f847824 */ /* 0x041fe400078e02aa */
[----:B------:R-:W-:Y:S01]  /*1c9d0*/  FMUL.FTZ R170, R166, UR43 ;  /* 0x0000002ba6aa7c20 */ /* 0x000fe20008410000 */
[----:B------:R-:W0:Y:S01]  /*1c9e0*/  MUFU.TANH R128, R128 ;  /* 0x0000008000807308 */ /* 0x000e220000002400 */
[----:B---3--:R-:W-:Y:S01]  /*1c9f0*/  IMAD.IADD R127, R15, 0x1, R140 ;  /* 0x000000010f7f7824 */ /* 0x008fe200078e028c */
[C---:B------:R-:W-:Y:S02]  /*1ca00*/  ISETP.GT.AND P3, PT, R132.reuse, RZ, PT ;  /* 0x000000ff8400720c */ /* 0x040fe40003f64270 */
[----:B------:R-:W-:Y:S02]  /*1ca10*/  ISETP.GT.AND P4, PT, R132, 0x1, PT ;  /* 0x000000018400780c */ /* 0x000fe40003f84270 */
[----:B--2---:R-:W-:Y:S02]  /*1ca20*/  FSEL R0, R0, -INF , P3 ;  /* 0xff80000000007808 */ /* 0x004fe40001800000 */
[----:B------:R-:W2:Y:S01]  /*1ca30*/  MUFU.TANH R129, R129 ;  /* 0x0000008100817308 */ /* 0x000ea20000002400 */
[----:B------:R-:W-:-:S02]  /*1ca40*/  FSEL R166, R3, -INF , P4 ;  /* 0xff80000003a67808 */ /* 0x000fc40002000000 */
[----:B------:R-:W-:Y:S02]  /*1ca50*/  ISETP.GT.AND P5, PT, R132, 0x8, PT ;  /* 0x000000088400780c */ /* 0x000fe40003fa4270 */
[----:B-----5:R-:W-:Y:S02]  /*1ca60*/  FMNMX.FTZ R3, R0, R9, !PT ;  /* 0x0000000900037209 */ /* 0x020fe40007810000 */
[----:B------:R-:W-:Y:S01]  /*1ca70*/  ISETP.GT.AND P6, PT, R132, 0x9, PT ;  /* 0x000000098400780c */ /* 0x000fe20003fc4270 */
[----:B------:R-:W-:Y:S01]  /*1ca80*/  MUFU.TANH R170, R170 ;  /* 0x000000aa00aa7308 */ /* 0x000fe20000002400 */
[----:B-1----:R-:W-:Y:S02]  /*1ca90*/  FSEL R171, R4, -INF , P5 ;  /* 0xff80000004ab7808 */ /* 0x002fe40002800000 */
[----:B------:R-:W-:Y:S02]  /*1caa0*/  FMNMX.FTZ R3, R166, R3, !PT ;  /* 0x00000003a6037209 */ /* 0x000fe40007810000 */
[----:B------:R-:W-:-:S02]  /*1cab0*/  ISETP.GT.AND P3, PT, R132, 0x10, PT ;  /* 0x000000108400780c */ /* 0x000fc40003f64270 */
[----:B------:R-:W-:Y:S01]  /*1cac0*/  FSEL R21, R21, -INF , P6 ;  /* 0xff80000015157808 */ /* 0x000fe20003000000 */
[----:B------:R-:W-:Y:S01]  /*1cad0*/  MUFU.TANH R15, R172 ;  /* 0x000000ac000f7308 */ /* 0x000fe20000002400 */
[----:B------:R-:W-:Y:S02]  /*1cae0*/  FMNMX.FTZ R3, R171, R3, !PT ;  /* 0x00000003ab037209 */ /* 0x000fe40007810000 */
[----:B------:R-:W-:Y:S02]  /*1caf0*/  ISETP.GT.AND P4, PT, R132, 0x11, PT ;  /* 0x000000118400780c */ /* 0x000fe40003f84270 */
[----:B------:R-:W-:Y:S02]  /*1cb00*/  FSEL R160, R160, -INF , P3 ;  /* 0xff800000a0a07808 */ /* 0x000fe40001800000 */
[----:B------:R-:W-:Y:S02]  /*1cb10*/  FMNMX.FTZ R3, R21, R3, !PT ;  /* 0x0000000315037209 */ /* 0x000fe40007810000 */
[----:B------:R-:W-:-:S02]  /*1cb20*/  ISETP.GT.AND P5, PT, R132, 0x18, PT ;  /* 0x000000188400780c */ /* 0x000fc40003fa4270 */
[----:B------:R-:W-:Y:S02]  /*1cb30*/  FSEL R169, R169, -INF , P4 ;  /* 0xff800000a9a97808 */ /* 0x000fe40002000000 */
[----:B------:R-:W-:Y:S02]  /*1cb40*/  FMNMX.FTZ R3, R160, R3, !PT ;  /* 0x00000003a0037209 */ /* 0x000fe40007810000 */
[C---:B------:R-:W-:Y:S02]  /*1cb50*/  ISETP.GT.AND P6, PT, R132.reuse, 0x19, PT ;  /* 0x000000198400780c */ /* 0x040fe40003fc4270 */
[----:B------:R-:W-:Y:S02]  /*1cb60*/  FSEL R163, R163, -INF , P5 ;  /* 0xff800000a3a37808 */ /* 0x000fe40002800000 */
[----:B------:R-:W-:Y:S02]  /*1cb70*/  FMNMX.FTZ R3, R169, R3, !PT ;  /* 0x00000003a9037209 */ /* 0x000fe40007810000 */
[----:B------:R-:W-:-:S02]  /*1cb80*/  ISETP.GT.AND P3, PT, R132, 0x20, PT ;  /* 0x000000208400780c */ /* 0x000fc40003f64270 */
[----:B------:R-:W-:Y:S02]  /*1cb90*/  FSEL R164, R164, -INF , P6 ;  /* 0xff800000a4a47808 */ /* 0x000fe40003000000 */
[----:B------:R-:W-:Y:S02]  /*1cba0*/  FMNMX.FTZ R3, R163, R3, !PT ;  /* 0x00000003a3037209 */ /* 0x000fe40007810000 */
[----:B------:R-:W-:Y:S02]  /*1cbb0*/  ISETP.GT.AND P4, PT, R132, 0x21, PT ;  /* 0x000000218400780c */ /* 0x000fe40003f84270 */
        /* <DEDUP_REMOVED lines=32> */
[----:B------:R-:W-:Y:S01]  /*1cdc0*/  ISETP.GT.AND P3, PT, R132, 0x50, PT ;  /* 0x000000508400780c */ /* 0x000fe20003f64270 */
[----:B------:R1:W3:Y:S01]  /*1cdd0*/  MUFU.TANH R3, R121 ;  /* 0x0000007900037308 */ /* 0x0002e20000002400 */
[----:B------:R-:W-:-:S02]  /*1cde0*/  FSEL R141, R141, -INF , P6 ;  /* 0xff8000008d8d7808 */ /* 0x000fc40003000000 */
[----:B------:R-:W-:Y:S02]  /*1cdf0*/  FMNMX.FTZ R4, R165, R4, !PT ;  /* 0x00000004a5047209 */ /* 0x000fe40007810000 */
[----:B------:R-:W-:Y:S02]  /*1ce00*/  ISETP.GT.AND P4, PT, R132, 0x51, PT ;  /* 0x000000518400780c */ /* 0x000fe40003f84270 */
[----:B----4-:R-:W-:Y:S02]  /*1ce10*/  FSEL R14, R14, -INF , P3 ;  /* 0xff8000000e0e7808 */ /* 0x010fe40001800000 */
[----:B------:R-:W-:Y:S01]  /*1ce20*/  FMNMX.FTZ R4, R141, R4, !PT ;  /* 0x000000048d047209 */ /* 0x000fe20007810000 */
[----:B-1----:R-:W-:Y:S01]  /*1ce30*/  FMUL.FTZ R121, R124, UR43 ;  /* 0x0000002b7c797c20 */ /* 0x002fe20008410000 */
[----:B------:R-:W-:Y:S01]  /*1ce40*/  ISETP.GT.AND P5, PT, R132, 0x58, PT ;  /* 0x000000588400780c */ /* 0x000fe20003fa4270 */
[----:B------:R-:W-:Y:S01]  /*1ce50*/  FMUL.FTZ R124, R125, UR43 ;  /* 0x0000002b7d7c7c20 */ /* 0x000fe20008410000 */
[----:B0-----:R-:W-:-:S02]  /*1ce60*/  FSEL R128, R128, -INF , P4 ;  /* 0xff80000080807808 */ /* 0x001fc40002000000 */
[----:B------:R-:W-:Y:S01]  /*1ce70*/  FMNMX.FTZ R4, R14, R4, !PT ;  /* 0x000000040e047209 */ /* 0x000fe20007810000 */
[----:B------:R-:W0:Y:S01]  /*1ce80*/  MUFU.TANH R121, R121 ;  /* 0x0000007900797308 */ /* 0x000e220000002400 */
[----:B------:R-:W-:Y:S02]  /*1ce90*/  ISETP.GT.AND P6, PT, R132, 0x59, PT ;  /* 0x000000598400780c */ /* 0x000fe40003fc4270 */
[----:B--2---:R-:W-:Y:S02]  /*1cea0*/  FSEL R129, R129, -INF , P5 ;  /* 0xff80000081817808 */ /* 0x004fe40002800000 */
[----:B------:R-:W-:Y:S02]  /*1ceb0*/  FMNMX.FTZ R4, R128, R4, !PT ;  /* 0x0000000480047209 */ /* 0x000fe40007810000 */
[----:B------:R-:W-:Y:S01]  /*1cec0*/  ISETP.GT.AND P3, PT, R132, 0x60, PT ;  /* 0x000000608400780c */ /* 0x000fe20003f64270 */
[----:B------:R-:W1:Y:S01]  /*1ced0*/  MUFU.TANH R124, R124 ;  /* 0x0000007c007c7308 */ /* 0x000e620000002400 */
[----:B------:R-:W-:-:S02]  /*1cee0*/  FSEL R133, R133, -INF , P6 ;  /* 0xff80000085857808 */ /* 0x000fc40003000000 */
[----:B------:R-:W-:Y:S02]  /*1cef0*/  FMNMX.FTZ R4, R129, R4, !PT ;  /* 0x0000000481047209 */ /* 0x000fe40007810000 */
[----:B------:R-:W-:Y:S02]  /*1cf00*/  ISETP.GT.AND P4, PT, R132, 0x61, PT ;  /* 0x000000618400780c */ /* 0x000fe40003f84270 */
[----:B------:R-:W-:Y:S02]  /*1cf10*/  FSEL R120, R120, -INF , P3 ;  /* 0xff80000078787808 */ /* 0x000fe40001800000 */
[----:B------:R-:W-:Y:S02]  /*1cf20*/  FMNMX.FTZ R4, R133, R4, !PT ;  /* 0x0000000485047209 */ /* 0x000fe40007810000 */
[----:B------:R-:W-:Y:S02]  /*1cf30*/  ISETP.GT.AND P5, PT, R132, 0x68, PT ;  /* 0x000000688400780c */ /* 0x000fe40003fa4270 */
[----:B---3--:R-:W-:-:S02]  /*1cf40*/  FSEL R125, R3, -INF , P4 ;  /* 0xff800000037d7808 */ /* 0x008fc40002000000 */
[----:B------:R-:W-:Y:S02]  /*1cf50*/  FMNMX.FTZ R4, R120, R4, !PT ;  /* 0x0000000478047209 */ /* 0x000fe40007810000 */
[----:B------:R-:W-:Y:S01]  /*1cf60*/  ISETP.GT.AND P6, PT, R132, 0x69, PT ;  /* 0x000000698400780c */ /* 0x000fe20003fc4270 */
[----:B------:R-:W-:Y:S01]  /*1cf70*/  FMUL.FTZ R132, R167, UR43 ;  /* 0x0000002ba7847c20 */ /* 0x000fe20008410000 */
[----:B0-----:R-:W-:Y:S02]  /*1cf80*/  FSEL R121, R121, -INF , P5 ;  /* 0xff80000079797808 */ /* 0x001fe40002800000 */
[----:B------:R-:W-:Y:S02]  /*1cf90*/  FMNMX.FTZ R4, R125, R4, !PT ;  /* 0x000000047d047209 */ /* 0x000fe40007810000 */
[----:B-1----:R-:W-:Y:S01]  /*1cfa0*/  FSEL R124, R124, -INF , P6 ;  /* 0xff8000007c7c7808 */ /* 0x002fe20003000000 */
[----:B------:R-:W0:Y:S01]  /*1cfb0*/  MUFU.TANH R132, R132 ;  /* 0x0000008400847308 */ /* 0x000e220000002400 */
[----:B------:R-:W-:-:S02]  /*1cfc0*/  FMNMX.FTZ R3, R121, R4, !PT ;  /* 0x0000000479037209 */ /* 0x000fc40007810000 */
[C---:B------:R-:W-:Y:S02]  /*1cfd0*/  ISETP.GT.AND P4, PT, R127.reuse, RZ, PT ;  /* 0x000000ff7f00720c */ /* 0x040fe40003f84270 */
[----:B------:R-:W-:Y:S02]  /*1cfe0*/  FMNMX.FTZ R3, R124, R3, !PT ;  /* 0x000000037c037209 */ /* 0x000fe40007810000 */
[----:B------:R-:W-:-:S03]  /*1cff0*/  ISETP.GT.AND P5, PT, R127, 0x1, PT ;  /* 0x000000017f00780c */ /* 0x000fc60003fa4270 */
[----:B------:R-:W1:Y:S01]  /*1d000*/  SHFL.BFLY PT, R4, R3, 0x2, 0x1f ;  /* 0x0c401f0003047f89 */ /* 0x000e6200000e0000 */
[----:B------:R-:W-:Y:S02]  /*1d010*/  FSEL R12, R12, -INF , P5 ;  /* 0xff8000000c0c7808 */ /* 0x000fe40002800000 */
[----:B------:R-:W-:-:S04]  /*1d020*/  ISETP.GT.AND P5, PT, R127, 0x9, PT ;  /* 0x000000097f00780c */ /* 0x000fc80003fa4270 */
[----:B------:R-:W-:Y:S02]  /*1d030*/  FSEL R168, R168, -INF , P5 ;  /* 0xff800000a8a87808 */ /* 0x000fe40002800000 */
[C---:B------:R-:W-:Y:S01]  /*1d040*/  ISETP.GT.AND P5, PT, R127.reuse, 0x11, PT ;  /* 0x000000117f00780c */ /* 0x040fe20003fa4270 */
[----:B------:R-:W-:Y:S02]  /*1d050*/  WARPGROUP.DEPBAR.LE gsb0, 0x0 ;  /* 0x00008000000079c5 */ /* 0x000fe40000010000 */
[----:B------:R-:W-:Y:S01]  /*1d060*/  WARPGROUP.ARRIVE ;  /* 0x00000000000079c5 */ /* 0x000fe20000000000 */
[----:B------:R-:W-:Y:S02]  /*1d070*/  FSEL R162, R162, -INF , P5 ;  /* 0xff800000a2a27808 */ /* 0x000fe40002800000 */
[----:B------:R-:W-:-:S03]  /*1d080*/  ISETP.GT.AND P5, PT, R127, 0x19, PT ;  /* 0x000000197f00780c */ /* 0x000fc60003fa4270 */
[----:B------:R-:W-:Y:S01]  /*1d090*/  HGMMA.64x192x16.F32.BF16 R24, R180, gdesc[UR4].tnspB, R24, gsb0 ;  /* 0x42e00004b4187df0 */ /* 0x000fe20008001818 */
[----:B-1----:R-:W-:-:S05]  /*1d0a0*/  FMNMX.FTZ R4, R3, R4, !PT ;  /* 0x0000000403047209 */ /* 0x002fca0007810000 */
[----:B------:R-:W1:Y:S02]  /*1d0b0*/  SHFL.BFLY PT, R3, R4, 0x1, 0x1f ;  /* 0x0c201f0004037f89 */ /* 0x000e6400000e0000 */
[----:B-1----:R-:W-:Y:S01]  /*1d0c0*/  FMNMX.FTZ R4, R4, R3, !PT ;  /* 0x0000000304047209 */ /* 0x002fe20007810000 */
[----:B------:R-:W-:-:S03]  /*1d0d0*/  IMAD.U32 R3, RZ, RZ, UR4 ;  /* 0x00000004ff037e24 */ /* 0x000fc6000f8e00ff */
[C---:B------:R-:W-:Y:S01]  /*1d0e0*/  FSETP.NEU.FTZ.AND P3, PT, R4.reuse, -INF , PT ;  /* 0xff8000000400780b */ /* 0x040fe20003f7d000 */
[----:B------:R-:W-:-:S05]  /*1d0f0*/  FMUL.FTZ R167, R4, R3 ;  /* 0x0000000304a77220 */ /* 0x000fca0000410000 */
[----:B------:R-:W-:-:S05]  /*1d100*/  FSEL R140, R167, RZ, P3 ;  /* 0x000000ffa78c7208 */ /* 0x000fca0001800000 */
[-CC-:B------:R-:W-:Y:S01]  /*1d110*/  FFMA.FTZ R200, R0, R3.reuse, -R140.reuse ;  /* 0x0000000300c87223 */ /* 0x180fe2000001088c */
[----:B------:R-:W-:Y:S01]  /*1d120*/  FSEL R0, R5, -INF , P4 ;  /* 0xff80000005007808 */ /* 0x000fe20002000000 */
[-CC-:B------:R-:W-:Y:S01]  /*1d130*/  FFMA.FTZ R196, R160, R3.reuse, -R140.reuse ;  /* 0x00000003a0c47223 */ /* 0x180fe2000001088c */
[----:B------:R-:W-:Y:S01]  /*1d140*/  ISETP.GT.AND P4, PT, R127, 0x8, PT ;  /* 0x000000087f00780c */ /* 0x000fe20003f84270 */
[-CC-:B------:R-:W-:Y:S01]  /*1d150*/  FFMA.FTZ R198, R163, R3.reuse, -R140.reuse ;  /* 0x00000003a3c67223 */ /* 0x180fe2000001088c */
        /* <DEDUP_REMOVED lines=11> */
[----:B------:R-:W-:Y:S01]  /*1d210*/  MUFU.EX2 R200, R200 ;  /* 0x000000c800c87308 */ /* 0x000fe20000000800 */
        /* <DEDUP_REMOVED lines=11> */
[-CC-:B------:R-:W-:Y:S01]  /*1d2d0*/  FFMA.FTZ R128, R128, R3.reuse, -R140.reuse ;  /* 0x0000000380807223 */ /* 0x180fe2000001088c */
[----:B0-----:R-:W-:Y:S01]  /*1d2e0*/  FSEL R166, R132, -INF , P5 ;  /* 0xff80000084a67808 */ /* 0x001fe20002800000 */
        /* <DEDUP_REMOVED lines=23> */
[----:B------:R-:W-:Y:S01]  /*1d460*/  FSEL R160, R146, -INF , P4 ;  /* 0xff80000092a07808 */ /* 0x000fe20002000000 */
[----:B------:R-:W-:Y:S01]  /*1d470*/  FFMA.FTZ R146, R164, R3, -R140 ;  /* 0x00000003a4927223 */ /* 0x000fe2000001088c */
[----:B------:R-:W-:Y:S02]  /*1d480*/  FMNMX.FTZ R5, R159, R5, !PT ;  /* 0x000000059f057209 */ /* 0x000fe40007810000 */
[----:B------:R-:W-:Y:S01]  /*1d490*/  ISETP.GT.AND P4, PT, R127, 0x38, PT ;  /* 0x000000387f00780c */ /* 0x000fe20003f84270 */
[----:B------:R-:W-:Y:S01]  /*1d4a0*/  MUFU.EX2 R198, R198 ;  /* 0x000000c600c67308 */ /* 0x000fe20000000800 */
[----:B------:R-:W-:Y:S02]  /*1d4b0*/  FSEL R147, R147, -INF , P5 ;  /* 0xff80000093937808 */ /* 0x000fe40002800000 */
[----:B------:R-:W-:Y:S02]  /*1d4c0*/  FMNMX.FTZ R5, R160, R5, !PT ;  /* 0x00000005a0057209 */ /* 0x000fe40007810000 */
[----:B------:R-:W-:-:S02]  /*1d4d0*/  ISETP.GT.AND P5, PT, R127, 0x39, PT ;  /* 0x000000397f00780c */ /* 0x000fc40003fa4270 */
        /* <DEDUP_REMOVED lines=41> */
[--C-:B------:R-:W-:Y:S01]  /*1d770*/  FFMA.FTZ R122, R145, R3, -R140.reuse ;  /* 0x00000003917a7223 */ /* 0x100fe2000001088c */
[----:B------:R-:W-:Y:S02]  /*1d780*/  FMNMX.FTZ R5, R135, R5, !PT ;  /* 0x0000000587057209 */ /* 0x000fe40007810000 */
[----:B------:R-:W-:Y:S01]  /*1d790*/  ISETP.GT.AND P4, PT, R127, 0x68, PT ;  /* 0x000000687f00780c */ /* 0x000fe20003f84270 */
[----:B------:R-:W-:Y:S01]  /*1d7a0*/  MUFU.EX2 R186, R186 ;  /* 0x000000ba00ba7308 */ /* 0x000fe20000000800 */
[----:B------:R-:W-:Y:S01]  /*1d7b0*/  FSEL R144, R123, -INF , P5 ;  /* 0xff8000007b907808 */ /* 0x000fe20002800000 */
[--C-:B------:R-:W-:Y:S01]  /*1d7c0*/  FFMA.FTZ R123, R149, R3, -R140.reuse ;  /* 0x00000003957b7223 */ /* 0x100fe2000001088c */
[----:B------:R-:W-:Y:S02]  /*1d7d0*/  FMNMX.FTZ R5, R153, R5, !PT ;  /* 0x0000000599057209 */ /* 0x000fe40007810000 */
[----:B------:R-:W-:Y:S01]  /*1d7e0*/  ISETP.GT.AND P5, PT, R127, 0x69, PT ;  /* 0x000000697f00780c */ /* 0x000fe20003fa4270 */
[-CC-:B------:R-:W-:Y:S01]  /*1d7f0*/  FFMA.FTZ R127, R141, R3.reuse, -R140.reuse ;  /* 0x000000038d7f7223 */ /* 0x180fe2000001088c */
[----:B------:R-:W-:Y:S01]  /*1d800*/  FSEL R156, R126, -INF , P4 ;  /* 0xff8000007e9c7808 */ /* 0x000fe20002000000 */
[----:B------:R-:W-:Y:S01]  /*1d810*/  FFMA.FTZ R126, R137, R3, -R140 ;  /* 0x00000003897e7223 */ /* 0x000fe2000001088c */
[----:B------:R-:W-:Y:S01]  /*1d820*/  FMNMX.FTZ R5, R144, R5, !PT ;  /* 0x0000000590057209 */ /* 0x000fe20007810000 */
[----:B------:R-:W-:Y:S01]  /*1d830*/  MUFU.EX2 R122, R122 ;  /* 0x0000007a007a7308 */ /* 0x000fe20000000800 */
[----:B------:R-:W-:-:S02]  /*1d840*/  FSEL R145, R15, -INF , P5 ;  /* 0xff8000000f917808 */ /* 0x000fc40002800000 */
[----:B------:R-:W-:-:S04]  /*1d850*/  FMNMX.FTZ R5, R156, R5, !PT ;  /* 0x000000059c057209 */ /* 0x000fc80007810000 */
[----:B------:R-:W-:Y:S01]  /*1d860*/  FMNMX.FTZ R5, R145, R5, !PT ;  /* 0x0000000591057209 */ /* 0x000fe20007810000 */
[----:B------:R-:W-:Y:S04]  /*1d870*/  MUFU.EX2 R123, R123 ;  /* 0x0000007b007b7308 */ /* 0x000fe80000000800 */
[----:B------:R-:W0:Y:S01]  /*1d880*/  SHFL.BFLY PT, R15, R5, 0x2, 0x1f ;  /* 0x0c401f00050f7f89 */ /* 0x000e2200000e0000 */
[----:B------:R-:W-:Y:S02]  /*1d890*/  WARPGROUP.DEPBAR.LE gsb0, 0x0 ;  /* 0x00008000000079c5 */ /* 0x000fe40000010000 */
[-CC-:B------:R-:W-:Y:S01]  /*1d8a0*/  FFMA.FTZ R180, R14, R3.reuse, -R140.reuse ;  /* 0x000000030eb47223 */ /* 0x180fe2000001088c */
[----:B------:R-:W-:Y:S01]  /*1d8b0*/  WARPGROUP.ARRIVE ;  /* 0x00000000000079c5 */ /* 0x000fe20000000000 */
[-CC-:B------:R-:W-:Y:S01]  /*1d8c0*/  FFMA.FTZ R182, R129, R3.reuse, -R140.reuse ;  /* 0x0000000381b67223 */ /* 0x180fe2000001088c */
[----:B------:R-:W-:Y:S01]  /*1d8d0*/  FFMA.FTZ R129, R133, R3, -R140 ;  /* 0x0000000385817223 */ /* 0x000fe2000001088c */
        /* <DEDUP_REMOVED lines=8> */
[----:B0-----:R-:W-:Y:S01]  /*1d960*/  FMNMX.FTZ R5, R5, R14, !PT ;  /* 0x0000000e05057209 */ /* 0x001fe20007810000 */
[----:B------:R-:W-:-:S06]  /*1d970*/  VIADD R14, R2, 0x300 ;  /* 0x00000300020e7836 */ /* 0x000fcc0000000000 */
[----:B------:R-:W-:Y:S01]  /*1d980*/  MUFU.EX2 R120, R120 ;  /* 0x0000007800787308 */ /* 0x000fe20000000800 */
[C---:B------:R-:W-:Y:S01]  /*1d990*/  FSETP.NEU.FTZ.AND P4, PT, R5.reuse, -INF , PT ;  /* 0xff8000000500780b */ /* 0x040fe20003f9d000 */
[C---:B------:R-:W-:Y:S01]  /*1d9a0*/  FMUL.FTZ R136, R5.reuse, R3 ;  /* 0x0000000305887220 */ /* 0x040fe20000410000 */
[----:B------:R-:W-:Y:S02]  /*1d9b0*/  R2UR UR6, R14 ;  /* 0x000000000e0672ca */ /* 0x000fe400000e0000 */
[----:B------:R-:W-:Y:S02]  /*1d9c0*/  FSEL R15, R5, RZ, P4 ;  /* 0x000000ff050f7208 */ /* 0x000fe40002000000 */
[----:B------:R-:W-:Y:S01]  /*1d9d0*/  FSEL R136, R136, RZ, P4 ;  /* 0x000000ff88887208 */ /* 0x000fe20002000000 */
[----:B------:R-:W-:Y:S02]  /*1d9e0*/  MUFU.EX2 R125, R125 ;  /* 0x0000007d007d7308 */ /* 0x000fe40000000800 */
[----:B------:R-:W-:Y:S01]  /*1d9f0*/  FADD.FTZ R2, -R15, R8 ;  /* 0x000000080f027221 */ /* 0x000fe20000010100 */
[----:B------:R-:W-:-:S02]  /*1da00*/  IMAD.MOV.U32 R15, RZ, RZ, 0x40000040 ;  /* 0x40000040ff0f7424 */ /* 0x000fc400078e00ff */
[-CC-:B------:R-:W-:Y:S01]  /*1da10*/  FFMA.FTZ R201, R0, R3.reuse, -R136.reuse ;  /* 0x0000000300c97223 */ /* 0x180fe20000010888 */
[----:B------:R-:W-:Y:S01]  /*1da20*/  FSEL R0, R4, RZ, P3 ;  /* 0x000000ff04007208 */ /* 0x000fe20001800000 */
[-C--:B------:R-:W-:Y:S01]  /*1da30*/  FMUL.FTZ R2, R2, R3.reuse ;  /* 0x0000000302027220 */ /* 0x080fe20000410000 */
[-CC-:B------:R-:W-:Y:S01]  /*1da40*/  FFMA.FTZ R12, R12, R3.reuse, -R136.reuse ;  /* 0x000000030c0c7223 */ /* 0x180fe20000010888 */
[----:B------:R-:W-:Y:S01]  /*1da50*/  R2UR UR7, R15 ;  /* 0x000000000f0772ca */ /* 0x000fe200000e0000 */
[-CC-:B------:R-:W-:Y:S01]  /*1da60*/  FFMA.FTZ R203, R167, R3.reuse, -R136.reuse ;  /* 0x00000003a7cb7223 */ /* 0x180fe20000010888 */
[----:B------:R-:W-:Y:S01]  /*1da70*/  FADD.FTZ R0, -R0, R9 ;  /* 0x0000000900007221 */ /* 0x000fe20000010100 */
[----:B------:R-:W-:Y:S01]  /*1da80*/  MUFU.EX2 R201, R201 ;  /* 0x000000c900c97308 */ /* 0x000fe20000000800 */
[-CC-:B------:R-:W-:Y:S01]  /*1da90*/  FFMA.FTZ R133, R168, R3.reuse, -R136.reuse ;  /* 0x00000003a8857223 */ /* 0x180fe20000010888 */
[-CC-:B------:R-:W-:Y:S01]  /*1daa0*/  FFMA.FTZ R197, R161, R3.reuse, -R136.reuse ;  /* 0x00000003a1c57223 */ /* 0x180fe20000010888 */
[-C--:B------:R-:W-:Y:S01]  /*1dab0*/  FMUL.FTZ R0, R0, R3.reuse ;  /* 0x0000000300007220 */ /* 0x080fe20000410000 */
[-CC-:B------:R-:W-:Y:S01]  /*1dac0*/  FFMA.FTZ R141, R162, R3.reuse, -R136.reuse ;  /* 0x00000003a28d7223 */ /* 0x180fe20000010888 */
[-CC-:B------:R-:W-:Y:S01]  /*1dad0*/  FFMA.FTZ R199, R170, R3.reuse, -R136.reuse ;  /* 0x00000003aac77223 */ /* 0x180fe20000010888 */
[-CC-:B------:R-:W-:Y:S01]  /*1dae0*/  FFMA.FTZ R137, R166, R3.reuse, -R136.reuse ;  /* 0x00000003a6897223 */ /* 0x180fe20000010888 */
[-CC-:B------:R-:W-:Y:S01]  /*1daf0*/  FFMA.FTZ R193, R154, R3.reuse, -R136.reuse ;  /* 0x000000039ac17223 */ /* 0x180fe20000010888 */
[----:B------:R-:W0:Y:S01]  /*1db00*/  MUFU.EX2 R2, R2 ;  /* 0x0000000200027308 */ /* 0x000e220000000800 */
[-CC-:B------:R-:W-:Y:S01]  /*1db10*/  FFMA.FTZ R140, R155, R3.reuse, -R136.reuse ;  /* 0x000000039b8c7223 */ /* 0x180fe20000010888 */
[----:B------:R-:W-:Y:S01]  /*1db20*/  HGMMA.64x192x16.F32.BF16 R24, R176, gdesc[UR4].tnspB, R24, gsb0 ;  /* 0x42e00004b0187df0 */ /* 0x000fe20008001818 */
        /* <DEDUP_REMOVED lines=13> */
[----:B------:R-:W2:Y:S01]  /*1dc00*/  MUFU.EX2 R12, R12 ;  /* 0x0000000c000c7308 */ /* 0x000ea20000000800 */
[----:B0-----:R-:W-:Y:S01]  /*1dc10*/  FFMA.FTZ R6, R2, R6, R201 ;  /* 0x0000000602067223 */ /* 0x001fe200000100c9 */
[-CC-:B------:R-:W-:Y:S01]  /*1dc20*/  FFMA.FTZ R153, R153, R3.reuse, -R136.reuse ;  /* 0x0000000399997223 */ /* 0x180fe20000010888 */
[-CC-:B------:R-:W-:Y:S01]  /*1dc30*/  FFMA.FTZ R144, R144, R3.reuse, -R136.reuse ;  /* 0x0000000390907223 */ /* 0x180fe20000010888 */
[----:B------:R-:W-:Y:S01]  /*1dc40*/  FFMA.FTZ R156, R156, R3, -R136 ;  /* 0x000000039c9c7223 */ /* 0x000fe20000010888 */
[C---:B------:R-:W-:Y:S01]  /*1dc50*/  ISETP.GT.AND P3, PT, R10.reuse, R223, PT ;  /* 0x000000df0a00720c */ /* 0x040fe20003f64270 */
[----:B------:R-:W-:-:S02]  /*1dc60*/  VIADD R10, R10, 0xffffffff ;  /* 0xffffffff0a0a7836 */ /* 0x000fc40000000000 */
[----:B------:R-:W-:Y:S01]  /*1dc70*/  MUFU.EX2 R203, R203 ;  /* 0x000000cb00cb7308 */ /* 0x000fe20000000800 */
[----:B-1----:R-:W-:Y:S01]  /*1dc80*/  FFMA.FTZ R7, R0, R7, R200 ;  /* 0x0000000700077223 */ /* 0x002fe200000100c8 */
[----:B------:R-:W-:-:S03]  /*1dc90*/  F2FP.BF16.F32.PACK_AB R200, R20, R200 ;  /* 0x000000c814c8723e */ /* 0x000fc600000010ff */
[----:B------:R-:W-:-:S03]  /*1dca0*/  FADD.FTZ R7, R20, R7 ;  /* 0x0000000714077221 */ /* 0x000fc60000010000 */
[----:B------:R-:W-:Y:S01]  /*1dcb0*/  MUFU.EX2 R133, R133 ;  /* 0x0000008500857308 */ /* 0x000fe20000000800 */
[----:B--2---:R-:W-:Y:S01]  /*1dcc0*/  FADD.FTZ R6, R12, R6 ;  /* 0x000000060c067221 */ /* 0x004fe20000010000 */
[----:B------:R-:W-:Y:S01]  /*1dcd0*/  FADD.FTZ R7, R202, R7 ;  /* 0x00000007ca077221 */ /* 0x000fe20000010000 */
[----:B------:R-:W-:Y:S01]  /*1dce0*/  F2FP.BF16.F32.PACK_AB R201, R12, R201 ;  /* 0x000000c90cc9723e */ /* 0x000fe200000010ff */
[----:B------:R-:W-:Y:S01]  /*1dcf0*/  IMAD.MOV.U32 R12, RZ, RZ, R205 ;  /* 0x000000ffff0c7224 */ /* 0x000fe200078e00cd */
[C---:B------:R-:W-:Y:S01]  /*1dd00*/  F2FP.BF16.F32.PACK_AB R202, R21.reuse, R202 ;  /* 0x000000ca15ca723e */ /* 0x040fe200000010ff */
[----:B------:R-:W-:Y:S02]  /*1dd10*/  FADD.FTZ R7, R21, R7 ;  /* 0x0000000715077221 */ /* 0x000fe40000010000 */
        /* <DEDUP_REMOVED lines=20> */
[----:B------:R-:W-:Y:S01]  /*1de60*/  MUFU.EX2 R156, R156 ;  /* 0x0000009c009c7308 */ /* 0x000fe20000000800 */
[----:B------:R-:W-:-:S02]  /*1de70*/  WARPGROUP.DEPBAR.LE gsb0, 0x0 ;  /* 0x00008000000079c5 */ /* 0x000fc40000010000 */
[----:B------:R1:W-:Y:S05]  /*1de80*/  @!P1 SYNCS.ARRIVE.TRANS64.RED.A1T0 RZ, [R13+URZ], RZ ;  /* 0x000000ff0dff99a7 */ /* 0x0003ea000810043f */
[----:B------:R-:W-:Y:S01]  /*1de90*/  MUFU.EX2 R124, R124 ;  /* 0x0000007c007c7308 */ /* 0x000fe20000000800 */
[----:B------:R-:W-:Y:S02]  /*1dea0*/  F2FP.BF16.F32.PACK_AB R176, R125, R120 ;  /* 0x000000787db0723e */ /* 0x000fe400000010ff */
[----:B0-----:R-:W-:Y:S01]  /*1deb0*/  F2FP.BF16.F32.PACK_AB R177, R144, R153 ;  /* 0x0000009990b1723e */ /* 0x001fe200000010ff */
[----:B-1----:R-:W-:Y:S01]  /*1dec0*/  FADD.FTZ R13, R203, R6 ;  /* 0x00000006cb0d7221 */ /* 0x002fe20000010000 */
[----:B------:R0:W-:Y:S03]  /*1ded0*/  @!P1 SYNCS.ARRIVE.TRANS64.RED.A1T0 RZ, [R11+URZ], RZ ;  /* 0x000000ff0bff99a7 */ /* 0x0001e6000810043f */
[----:B------:R-:W1:Y:S01]  /*1dee0*/  MUFU.EX2 R6, R139 ;  /* 0x0000008b00067308 */ /* 0x000e620000000800 */
[C---:B------:R-:W-:Y:S01]  /*1def0*/  F2FP.BF16.F32.PACK_AB R203, R133.reuse, R203 ;  /* 0x000000cb85cb723e */ /* 0x040fe200000010ff */
[----:B------:R-:W-:-:S04]  /*1df00*/  FADD.FTZ R13, R133, R13 ;  /* 0x0000000d850d7221 */ /* 0x000fc80000010000 */
[----:B------:R-:W-:Y:S01]  /*1df10*/  FADD.FTZ R13, R197, R13 ;  /* 0x0000000dc50d7221 */ /* 0x000fe20000010000 */
[----:B0-----:R-:W-:Y:S01]  /*1df20*/  FADD.FTZ R11, R196, R7 ;  /* 0x00000007c40b7221 */ /* 0x001fe20000010000 */
[--C-:B------:R-:W-:Y:S01]  /*1df30*/  FFMA.FTZ R7, R143, R3, -R136.reuse ;  /* 0x000000038f077223 */ /* 0x100fe20000010888 */
[C---:B------:R-:W-:Y:S01]  /*1df40*/  F2FP.BF16.F32.PACK_AB R196, R132.reuse, R196 ;  /* 0x000000c484c4723e */ /* 0x040fe200000010ff */
[C---:B------:R-:W-:Y:S01]  /*1df50*/  FADD.FTZ R13, R141.reuse, R13 ;  /* 0x0000000d8d0d7221 */ /* 0x040fe20000010000 */
[----:B------:R-:W-:Y:S01]  /*1df60*/  FADD.FTZ R11, R132, R11 ;  /* 0x0000000b840b7221 */ /* 0x000fe20000010000 */
[----:B------:R-:W-:Y:S02]  /*1df70*/  F2FP.BF16.F32.PACK_AB R197, R141, R197 ;  /* 0x000000c58dc5723e */ /* 0x000fe400000010ff */
[----:B------:R-:W-:Y:S01]  /*1df80*/  FADD.FTZ R13, R199, R13 ;  /* 0x0000000dc70d7221 */ /* 0x000fe20000010000 */
[----:B------:R-:W-:Y:S01]  /*1df90*/  FADD.FTZ R14, R198, R11 ;  /* 0x0000000bc60e7221 */ /* 0x000fe20000010000 */
[----:B------:R-:W0:Y:S01]  /*1dfa0*/  MUFU.EX2 R7, R7 ;  /* 0x0000000700077308 */ /* 0x000e220000000800 */
[-C--:B------:R-:W-:Y:S01]  /*1dfb0*/  FFMA.FTZ R11, R131, R3.reuse, -R136 ;  /* 0x00000003830b7223 */ /* 0x080fe20000010888 */
[----:B------:R-:W-:Y:S01]  /*1dfc0*/  FADD.FTZ R13, R137, R13 ;  /* 0x0000000d890d7221 */ /* 0x000fe20000010000 */
[C---:B------:R-:W-:Y:S01]  /*1dfd0*/  FADD.FTZ R14, R146.reuse, R14 ;  /* 0x0000000e920e7221 */ /* 0x040fe20000010000 */
[----:B------:R-:W-:Y:S01]  /*1dfe0*/  FFMA.FTZ R136, R145, R3, -R136 ;  /* 0x0000000391887223 */ /* 0x000fe20000010888 */
[----:B------:R-:W-:Y:S01]  /*1dff0*/  F2FP.BF16.F32.PACK_AB R198, R146, R198 ;  /* 0x000000c692c6723e */ /* 0x000fe200000010ff */
[----:B------:R-:W-:Y:S01]  /*1e000*/  FADD.FTZ R13, R193, R13 ;  /* 0x0000000dc10d7221 */ /* 0x000fe20000010000 */
[----:B------:R-:W-:Y:S01]  /*1e010*/  FADD.FTZ R14, R192, R14 ;  /* 0x0000000ec00e7221 */ /* 0x000fe20000010000 */
[----:B------:R-:W2:Y:S01]  /*1e020*/  MUFU.EX2 R11, R11 ;  /* 0x0000000b000b7308 */ /* 0x000ea20000000800 */
[----:B------:R-:W-:Y:S01]  /*1e030*/  F2FP.BF16.F32.PACK_AB R199, R137, R199 ;  /* 0x000000c789c7723e */ /* 0x000fe200000010ff */
[----:B------:R-:W-:Y:S01]  /*1e040*/  FADD.FTZ R13, R140, R13 ;  /* 0x0000000d8c0d7221 */ /* 0x000fe20000010000 */
[C---:B------:R-:W-:Y:S01]  /*1e050*/  FADD.FTZ R14, R138.reuse, R14 ;  /* 0x0000000e8a0e7221 */ /* 0x040fe20000010000 */
[----:B------:R-:W-:-:S02]  /*1e060*/  F2FP.BF16.F32.PACK_AB R192, R138, R192 ;  /* 0x000000c08ac0723e */ /* 0x000fc400000010ff */
[----:B------:R-:W-:Y:S01]  /*1e070*/  FADD.FTZ R13, R195, R13 ;  /* 0x0000000dc30d7221 */ /* 0x000fe20000010000 */
[----:B------:R-:W-:Y:S01]  /*1e080*/  FADD.FTZ R14, R194, R14 ;  /* 0x0000000ec20e7221 */ /* 0x000fe20000010000 */
[----:B------:R-:W3:Y:S01]  /*1e090*/  MUFU.EX2 R136, R136 ;  /* 0x0000008800887308 */ /* 0x000ee20000000800 */
[----:B------:R-:W-:Y:S01]  /*1e0a0*/  F2FP.BF16.F32.PACK_AB R193, R140, R193 ;  /* 0x000000c18cc1723e */ /* 0x000fe200000010ff */
[----:B------:R-:W-:Y:S01]  /*1e0b0*/  FADD.FTZ R13, R148, R13 ;  /* 0x0000000d940d7221 */ /* 0x000fe20000010000 */
[C---:B------:R-:W-:Y:S01]  /*1e0c0*/  FADD.FTZ R14, R130.reuse, R14 ;  /* 0x0000000e820e7221 */ /* 0x040fe20000010000 */
[----:B------:R-:W-:Y:S02]  /*1e0d0*/  F2FP.BF16.F32.PACK_AB R194, R130, R194 ;  /* 0x000000c282c2723e */ /* 0x000fe400000010ff */
[----:B------:R-:W-:Y:S01]  /*1e0e0*/  FADD.FTZ R13, R189, R13 ;  /* 0x0000000dbd0d7221 */ /* 0x000fe20000010000 */
[----:B------:R-:W-:Y:S01]  /*1e0f0*/  FADD.FTZ R14, R188, R14 ;  /* 0x0000000ebc0e7221 */ /* 0x000fe20000010000 */
[----:B------:R-:W-:-:S02]  /*1e100*/  F2FP.BF16.F32.PACK_AB R189, R9, R189 ;  /* 0x000000bd09bd723e */ /* 0x000fc400000010ff */
[----:B------:R-:W-:Y:S01]  /*1e110*/  FADD.FTZ R13, R9, R13 ;  /* 0x0000000d090d7221 */ /* 0x000fe20000010000 */
[----:B------:R-:W-:Y:S01]  /*1e120*/  FADD.FTZ R14, R122, R14 ;  /* 0x0000000e7a0e7221 */ /* 0x000fe20000010000 */
[----:B------:R-:W-:Y:S01]  /*1e130*/  F2FP.BF16.F32.PACK_AB R195, R148, R195 ;  /* 0x000000c394c3723e */ /* 0x000fe200000010ff */
[----:B------:R-:W-:Y:S02]  /*1e140*/  IMAD.MOV.U32 R9, RZ, RZ, R4 ;  /* 0x000000ffff097224 */ /* 0x000fe400078e0004 */
[----:B------:R-:W-:Y:S01]  /*1e150*/  FADD.FTZ R13, R191, R13 ;  /* 0x0000000dbf0d7221 */ /* 0x000fe20000010000 */
[----:B------:R-:W-:Y:S01]  /*1e160*/  FADD.FTZ R14, R190, R14 ;  /* 0x0000000ebe0e7221 */ /* 0x000fe20000010000 */
[C---:B------:R-:W-:Y:S02]  /*1e170*/  F2FP.BF16.F32.PACK_AB R191, R8.reuse, R191 ;  /* 0x000000bf08bf723e */ /* 0x040fe400000010ff */
[----:B------:R-:W-:Y:S01]  /*1e180*/  FADD.FTZ R13, R8, R13 ;  /* 0x0000000d080d7221 */ /* 0x000fe20000010000 */
[----:B------:R-:W-:Y:S01]  /*1e190*/  FADD.FTZ R14, R123, R14 ;  /* 0x0000000e7b0e7221 */ /* 0x000fe20000010000 */
[----:B------:R-:W-:Y:S01]  /*1e1a0*/  F2FP.BF16.F32.PACK_AB R188, R122, R188 ;  /* 0x000000bc7abc723e */ /* 0x000fe200000010ff */
[----:B------:R-:W-:-:S02]  /*1e1b0*/  IMAD.MOV.U32 R8, RZ, RZ, R5 ;  /* 0x000000ffff087224 */ /* 0x000fc400078e0005 */
[----:B------:R-:W-:Y:S01]  /*1e1c0*/  FADD.FTZ R13, R185, R13 ;  /* 0x0000000db90d7221 */ /* 0x000fe20000010000 */
[----:B------:R-:W-:Y:S01]  /*1e1d0*/  FADD.FTZ R14, R184, R14 ;  /* 0x0000000eb80e7221 */ /* 0x000fe20000010000 */
[C---:B-1----:R-:W-:Y:S02]  /*1e1e0*/  F2FP.BF16.F32.PACK_AB R185, R6.reuse, R185 ;  /* 0x000000b906b9723e */ /* 0x042fe400000010ff */
[----:B------:R-:W-:Y:S01]  /*1e1f0*/  FADD.FTZ R13, R6, R13 ;  /* 0x0000000d060d7221 */ /* 0x000fe20000010000 */
[----:B------:R-:W-:Y:S01]  /*1e200*/  FADD.FTZ R14, R126, R14 ;  /* 0x0000000e7e0e7221 */ /* 0x000fe20000010000 */
[----:B------:R-:W-:Y:S02]  /*1e210*/  F2FP.BF16.F32.PACK_AB R190, R123, R190 ;  /* 0x000000be7bbe723e */ /* 0x000fe400000010ff */
[----:B------:R-:W-:Y:S01]  /*1e220*/  FADD.FTZ R13, R187, R13 ;  /* 0x0000000dbb0d7221 */ /* 0x000fe20000010000 */
[----:B------:R-:W-:Y:S01]  /*1e230*/  FADD.FTZ R14, R186, R14 ;  /* 0x0000000eba0e7221 */ /* 0x000fe20000010000 */
[----:B0-----:R-:W-:-:S02]  /*1e240*/  F2FP.BF16.F32.PACK_AB R187, R7, R187 ;  /* 0x000000bb07bb723e */ /* 0x001fc400000010ff */
[----:B------:R-:W-:Y:S01]  /*1e250*/  FADD.FTZ R13, R7, R13 ;  /* 0x0000000d070d7221 */ /* 0x000fe20000010000 */
[----:B------:R-:W-:Y:S01]  /*1e260*/  FADD.FTZ R14, R127, R14 ;  /* 0x0000000e7f0e7221 */ /* 0x000fe20000010000 */
[----:B------:R-:W-:Y:S02]  /*1e270*/  F2FP.BF16.F32.PACK_AB R184, R126, R184 ;  /* 0x000000b87eb8723e */ /* 0x000fe400000010ff */
[----:B------:R-:W-:Y:S01]  /*1e280*/  FADD.FTZ R13, R181, R13 ;  /* 0x0000000db50d7221 */ /* 0x000fe20000010000 */
[----:B------:R-:W-:Y:S01]  /*1e290*/  FADD.FTZ R14, R180, R14 ;  /* 0x0000000eb40e7221 */ /* 0x000fe20000010000 */
[C---:B--2---:R-:W-:Y:S02]  /*1e2a0*/  F2FP.BF16.F32.PACK_AB R181, R11.reuse, R181 ;  /* 0x000000b50bb5723e */ /* 0x044fe400000010ff */
[----:B------:R-:W-:Y:S01]  /*1e2b0*/  FADD.FTZ R13, R11, R13 ;  /* 0x0000000d0b0d7221 */ /* 0x000fe20000010000 */
[----:B------:R-:W-:Y:S01]  /*1e2c0*/  FADD.FTZ R14, R128, R14 ;  /* 0x0000000e800e7221 */ /* 0x000fe20000010000 */
[----:B------:R-:W-:Y:S01]  /*1e2d0*/  F2FP.BF16.F32.PACK_AB R186, R127, R186 ;  /* 0x000000ba7fba723e */ /* 0x000fe200000010ff */
[----:B------:R-:W-:-:S02]  /*1e2e0*/  IMAD.MOV.U32 R11, RZ, RZ, R208 ;  /* 0x000000ffff0b7224 */ /* 0x000fc400078e00d0 */
[----:B------:R-:W-:Y:S01]  /*1e2f0*/  FADD.FTZ R13, R183, R13 ;  /* 0x0000000db70d7221 */ /* 0x000fe20000010000 */
[----:B------:R-:W-:Y:S01]  /*1e300*/  FADD.FTZ R14, R182, R14 ;  /* 0x0000000eb60e7221 */ /* 0x000fe20000010000 */
[----:B------:R-:W-:Y:S02]  /*1e310*/  F2FP.BF16.F32.PACK_AB R180, R128, R180 ;  /* 0x000000b480b4723e */ /* 0x000fe400000010ff */
        /* <DEDUP_REMOVED lines=11> */
[C---:B---3--:R-:W-:Y:S02]  /*1e3d0*/  F2FP.BF16.F32.PACK_AB R179, R136.reuse, R156 ;  /* 0x0000009c88b3723e */ /* 0x048fe400000010ff */
[----:B------:R-:W-:Y:S01]  /*1e3e0*/  FADD.FTZ R6, R136, R13 ;  /* 0x0000000d88067221 */ /* 0x000fe20000010000 */
[----:B------:R-:W-:Y:S01]  /*1e3f0*/  FADD.FTZ R7, R124, R14 ;  /* 0x0000000e7c077221 */ /* 0x000fe20000010000 */
[----:B------:R-:W-:Y:S06]  /*1e400*/  @P3 BRA `(.L_x_2695) ;  /* 0xffffffa000d03947 */ /* 0x000fec000383ffff */
[----:B------:R-:W-:Y:S05]  /*1e410*/  BSYNC B1 ;  /* 0x0000000000017941 */ /* 0x000fea0003800000 */
.L_x_2684:
[----:B------:R-:W-:Y:S05]  /*1e420*/  BSYNC B0 ;  /* 0x0000000000007941 */ /* 0x000fea0003800000 */
.L_x_2683:
[----:B------:R-:W-:Y:S01]  /*1e430*/  ISETP.GE.AND P2, PT, R10, R225, PT ;  /* 0x000000e10a00720c */ /* 0x000fe20003f46270 */
[----:B------:R-:W-:-:S12]  /*1e440*/  BSSY B0, `(.L_x_2696) ;  /* 0x0000551000007945 */ /* 0x000fd80003800000 */
[----:B------:R-:W-:Y:S05]  /*1e450*/  @!P2 BRA `(.L_x_2697) ;  /* 0x00000054003ca947 */ /* 0x000fea0003800000 */
[----:B------:R-:W-:Y:S02]  /*1e460*/  IMAD.MOV.U32 R8, RZ, RZ, R5 ;  /* 0x000000ffff087224 */ /* 0x000fe400078e0005 */
[----:B------:R-:W-:Y:S02]  /*1e470*/  IMAD.MOV.U32 R9, RZ, RZ, R4 ;  /* 0x000000ffff097224 */ /* 0x000fe400078e0004 */
[----:B------:R-:W-:Y:S02]  /*1e480*/  IMAD.MOV.U32 R11, RZ, RZ, R208 ;  /* 0x000000ffff0b7224 */ /* 0x000fe400078e00d0 */
[----:B------:R-:W-:-:S07]  /*1e490*/  IMAD.MOV.U32 R12, RZ, RZ, R205 ;  /* 0x000000ffff0c7224 */ /* 0x000fce00078e00cd */
.L_x_2708:
[----:B------:R-:W-:-:S05]  /*1e4a0*/  VIADD R13, R12, 0x1 ;  /* 0x000000010c0d7836 */ /* 0x000fca0000000000 */
[----:B------:R-:W-:-:S04]  /*1e4b0*/  ISETP.NE.AND P2, PT, R13, 0x2, PT ;  /* 0x000000020d00780c */ /* 0x000fc80003f45270 */
[----:B------:R-:W-:Y:S02]  /*1e4c0*/  SEL R13, R13, RZ, P2 ;  /* 0x000000ff0d0d7207 */ /* 0x000fe40001000000 */
[----:B------:R-:W-:-:S03]  /*1e4d0*/  SEL R208, RZ, 0x1, P2 ;  /* 0x00000001ffd07807 */ /* 0x000fc60001000000 */
[----:B------:R-:W-:Y:S01]  /*1e4e0*/  IMAD.MOV.U32 R205, RZ, RZ, R13 ;  /* 0x000000ffffcd7224 */ /* 0x000fe200078e000d */
[----:B------:R-:W-:Y:S01]  /*1e4f0*/  LOP3.LUT R208, R11, R208, RZ, 0x3c, !PT ;  /* 0x000000d00bd07212 */ /* 0x000fe200078e3cff */
[----:B------:R-:W-:Y:S06]  /*1e500*/  @!P0 BRA `(.L_x_2698) ;  /* 0x0000000000048947 */ /* 0x000fec0003800000 */
[----:B------:R-:W-:Y:S01]  /*1e510*/  BPT.TRAP 0x1 ;  /* 0x000000040000795c */ /* 0x000fe20000300000 */
.L_x_2698:
[----:B------:R-:W-:Y:S01]  /*1e520*/  IMAD R4, R205, 0x8, R16 ;  /* 0x00000008cd047824 */ /* 0x000fe200078e0210 */
[----:B------:R-:W-:-:S04]  /*1e530*/  SHF.L.U32 R5, R208, 0x1f, RZ ;  /* 0x0000001fd0057819 */ /* 0x000fc800000006ff */
[----:B------:R0:W1:Y:S01]  /*1e540*/  SYNCS.PHASECHK.TRANS64.TRYWAIT P2, [R4+URZ+0x36830], R5 ;  /* 0x03683005040075a7 */ /* 0x000062000804017f */
[----:B------:R-:W-:Y:S05]  /*1e550*/  @!P0 BRA `(.L_x_2699) ;  /* 0x0000000000048947 */ /* 0x000fea0003800000 */
[----:B------:R-:W-:Y:S01]  /*1e560*/  BPT.TRAP 0x1 ;  /* 0x000000040000795c */ /* 0x000fe20000300000 */
.L_x_2699:
[----:B------:R-:W-:Y:S01]  /*1e570*/  IMAD R3, R205, 0xa80, R222 ;  /* 0x00000a80cd037824 */ /* 0x000fe200078e02de */
[----:B------:R-:W-:Y:S03]  /*1e580*/  BSSY B1, `(.L_x_2700) ;  /* 0x0000006000017945 */ /* 0x000fe60003800000 */
[C---:B------:R-:W-:Y:S02]  /*1e590*/  VIADD R122, R3.reuse, 0x80 ;  /* 0x00000080037a7836 */ /* 0x040fe40000000000 */
[----:B------:R-:W-:Y:S01]  /*1e5a0*/  VIADD R124, R3, 0x100 ;  /* 0x00000100037c7836 */ /* 0x000fe20000000000 */
[----:B-1----:R-:W-:Y:S06]  /*1e5b0*/  @P2 BRA `(.L_x_2701) ;  /* 0x0000000000082947 */ /* 0x002fec0003800000 */
[----:B------:R-:W1:Y:S02]  /*1e5c0*/  SYNCS.PHASECHK.TRANS64.TRYWAIT P2, [R4+URZ+0x36830], R5 ;  /* 0x03683005040075a7 */ /* 0x000e64000804017f */
[----:B-1----:R-:W-:Y:S05]  /*1e5d0*/  @!P2 BRA `(.L_x_2702) ;  /* 0x0000013c0054a947 */ /* 0x002fea0003800000 */
.L_x_2701:
[----:B------:R-:W-:Y:S05]  /*1e5e0*/  BSYNC B1 ;  /* 0x0000000000017941 */ /* 0x000fea0003800000 */
.L_x_2700:
        /* <DEDUP_REMOVED lines=875> */
.L_x_2703:
[----:B------:R-:W-:Y:S01]  /*21ca0*/  SHF.L.U32 R0, R11, 0x1f, RZ ;  /* 0x0000001f0b007819 */ /* 0x000fe200000006ff */
[----:B------:R-:W-:-:S04]  /*21cb0*/  IMAD R11, R12, 0x8, R16 ;  /* 0x000000080c0b7824 */ /* 0x000fc800078e0210 */
[----:B------:R0:W1:Y:S01]  /*21cc0*/  SYNCS.PHASECHK.TRANS64.TRYWAIT P2, [R11+URZ+0x36850], R0 ;  /* 0x036850000b0075a7 */ /* 0x000062000804017f */
[----:B------:R-:W-:Y:S05]  /*21cd0*/  @!P0 BRA `(.L_x_2704) ;  /* 0x0000000000048947 */ /* 0x000fea0003800000 */
[----:B------:R-:W-:Y:S01]  /*21ce0*/  BPT.TRAP 0x1 ;  /* 0x000000040000795c */ /* 0x000fe20000300000 */
.L_x_2704:
[----:B------:R-:W-:Y:S04]  /*21cf0*/  BSSY B1, `(.L_x_2705) ;  /* 0x0000004000017945 */ /* 0x000fe80003800000 */
[----:B-1----:R-:W-:Y:S05]  /*21d00*/  @P2 BRA `(.L_x_2706) ;  /* 0x0000000000082947 */ /* 0x002fea0003800000 */
[----:B------:R-:W1:Y:S02]  /*21d10*/  SYNCS.PHASECHK.TRANS64.TRYWAIT P2, [R11+URZ+0x36850], R0 ;  /* 0x036850000b0075a7 */ /* 0x000e64000804017f */
[----:B-1----:R-:W-:Y:S05]  /*21d20*/  @!P2 BRA `(.L_x_2707) ;  /* 0x000001040094a947 */ /* 0x002fea0003800000 */
.L_x_2706:
[----:B------:R-:W-:Y:S05]  /*21d30*/  BSYNC B1 ;  /* 0x0000000000017941 */ /* 0x000fea0003800000 */
.L_x_2705:
[----:B01----:R-:W-:Y:S01]  /*21d40*/  VIADD R0, R16, 0x400 ;  /* 0x0000040010007836 */ /* 0x003fe20000000000 */
[----:B------:R-:W-:Y:S01]  /*21d50*/  WARPGROUP.ARRIVE ;  /* 0x00000000000079c5 */ /* 0x000fe20000000000 */
[----:B------:R-:W-:Y:S02]  /*21d60*/  IMAD.MOV.U32 R15, RZ, RZ, 0x40000040 ;  /* 0x40000040ff0f7424 */ /* 0x000fe400078e00ff */
[----:B------:R-:W-:Y:S01]  /*21d70*/  FMUL.FTZ R5, R169, UR42 ;  /* 0x0000002aa9057c20 */ /* 0x000fe20008410000 */
[----:B------:R-:W-:Y:S01]  /*21d80*/  IMAD.MOV.U32 R3, RZ, RZ, 0x40000040 ;  /* 0x40000040ff037424 */ /* 0x000fe200078e00ff */
[----:B------:R-:W-:Y:S01]  /*21d90*/  SHF.R.U32.HI R0, RZ, 0x4, R0 ;  /* 0x00000004ff007819 */ /* 0x000fe20000011600 */
[----:B------:R-:W-:Y:S01]  /*21da0*/  FMUL.FTZ R21, R172, UR42 ;  /* 0x0000002aac157c20 */ /* 0x000fe20008410000 */
[----:B------:R-:W-:Y:S01]  /*21db0*/  R2UR UR7, R15 ;  /* 0x000000000f0772ca */ /* 0x000fe200000e0000 */
[----:B------:R-:W-:Y:S01]  /*21dc0*/  FMUL.FTZ R161, R161, UR42 ;  /* 0x0000002aa1a17c20 */ /* 0x000fe20008410000 */
[----:B------:R-:W-:Y:S01]  /*21dd0*/  LOP3.LUT R0, R0, 0x3fff, RZ, 0xc0, !PT ;  /* 0x00003fff00007812 */ /* 0x000fe200078ec0ff */
[----:B------:R-:W-:Y:S01]  /*21de0*/  MUFU.TANH R5, R5 ;  /* 0x0000000500057308 */ /* 0x000fe20000002400 */
[----:B------:R-:W-:Y:S01]  /*21df0*/  FMUL.FTZ R164, R164, UR42 ;  /* 0x0000002aa4a47c20 */ /* 0x000fe20008410000 */
[----:B------:R-:W-:Y:S01]  /*21e00*/  FMUL.FTZ R165, R165, UR42 ;  /* 0x0000002aa5a57c20 */ /* 0x000fe20008410000 */
[----:B------:R-:W-:Y:S01]  /*21e10*/  LOP3.LUT R0, R0, 0x3800000, RZ, 0xfc, !PT ;  /* 0x0380000000007812 */ /* 0x000fe200078efcff */
[----:B------:R-:W-:Y:S01]  /*21e20*/  FMUL.FTZ R153, R153, UR42 ;  /* 0x0000002a99997c20 */ /* 0x000fe20008410000 */
[----:B------:R-:W-:Y:S01]  /*21e30*/  FMUL.FTZ R156, R156, UR42 ;  /* 0x0000002a9c9c7c20 */ /* 0x000fe20008410000 */
[----:B------:R-:W-:Y:S01]  /*21e40*/  FMUL.FTZ R157, R157, UR42 ;  /* 0x0000002a9d9d7c20 */ /* 0x000fe20008410000 */
[----:B------:R-:W-:Y:S01]  /*21e50*/  FMUL.FTZ R145, R145, UR42 ;  /* 0x0000002a91917c20 */ /* 0x000fe20008410000 */
[----:B------:R-:W-:Y:S01]  /*21e60*/  IMAD R14, R12, 0xa80, R0 ;  /* 0x00000a800c0e7824 */ /* 0x000fe200078e0200 */
[----:B------:R-:W-:Y:S01]  /*21e70*/  MUFU.TANH R21, R21 ;  /* 0x0000001500157308 */ /* 0x000fe20000002400 */
[----:B------:R-:W-:Y:S01]  /*21e80*/  FMUL.FTZ R12, R170, UR42 ;  /* 0x0000002aaa0c7c20 */ /* 0x000fe20008410000 */
[----:B------:R-:W-:Y:S01]  /*21e90*/  FMUL.FTZ R170, R160, UR42 ;  /* 0x0000002aa0aa7c20 */ /* 0x000fe20008410000 */
[C---:B------:R-:W-:Y:S01]  /*21ea0*/  VIADD R2, R14.reuse, 0x80 ;  /* 0x000000800e027836 */ /* 0x040fe20000000000 */
[----:B------:R-:W-:Y:S01]  /*21eb0*/  R2UR UR6, R14 ;  /* 0x000000000e0672ca */ /* 0x000fe200000e0000 */
        /* <DEDUP_REMOVED lines=12> */
[----:B------:R-:W-:Y:S01]  /*21f80*/  HGMMA.64x192x16.F32.BF16 R24, R200, gdesc[UR4].tnspB, R24, gsb0 ;  /* 0x42e00004c8187df0 */ /* 0x000fe20008001818 */
[----:B------:R-:W-:Y:S01]  /*21f90*/  R2UR UR6, R2 ;  /* 0x00000000020672ca */ /* 0x000fe200000e0000 */
[----:B------:R-:W-:Y:S01]  /*21fa0*/  VIADD R2, R14, 0x100 ;  /* 0x000001000e027836 */ /* 0x000fe20000000000 */
[----:B------:R-:W-:Y:S01]  /*21fb0*/  R2UR UR7, R3 ;  /* 0x00000000030772ca */ /* 0x000fe200000e0000 */
[----:B------:R-:W-:-:S02]  /*21fc0*/  IMAD.MOV.U32 R3, RZ, RZ, 0x40000040 ;  /* 0x40000040ff037424 */ /* 0x000fc400078e00ff */
        /* <DEDUP_REMOVED lines=23> */
[----:B------:R-:W-:Y:S01]  /*22140*/  ULDC UR4, c[0x0][0x988] ;  /* 0x0002620000047ab9 */ /* 0x000fe20000000800 */
[----:B------:R-:W-:Y:S01]  /*22150*/  FMUL.FTZ R124, R151, UR42 ;  /* 0x0000002a977c7c20 */ /* 0x000fe20008410000 */
[----:B------:R-:W-:Y:S01]  /*22160*/  VIADD R120, R14, 0x280 ;  /* 0x000002800e787836 */ /* 0x000fe20000000000 */
[----:B------:R-:W-:Y:S01]  /*22170*/  MUFU.TANH R153, R153 ;  /* 0x0000009900997308 */ /* 0x000fe20000002400 */
[----:B------:R-:W-:-:S02]  /*22180*/  IMAD.MOV.U32 R121, RZ, RZ, 0x40000040 ;  /* 0x40000040ff797424 */ /* 0x000fc400078e00ff */
        /* <DEDUP_REMOVED lines=13> */
[----:B------:R-:W-:Y:S01]  /*22260*/  @!P1 IMAD R13, R13, 0x8, R16 ;  /* 0x000000080d0d9824 */ /* 0x000fe200078e0210 */
[----:B------:R-:W-:Y:S01]  /*22270*/  MUFU.TANH R157, R157 ;  /* 0x0000009d009d7308 */ /* 0x000fe20000002400 */
[----:B------:R-:W-:Y:S01]  /*22280*/  @!P1 VIADD R11, R11, 0x36860 ;  /* 0x000368600b0b9836 */ /* 0x000fe20000000000 */
[----:B------:R-:W-:Y:S01]  /*22290*/  ISETP.GT.AND P2, PT, R10, R225, PT ;  /* 0x000000e10a00720c */ /* 0x000fe20003f44270 */
[----:B------:R-:W-:-:S02]  /*222a0*/  @!P1 VIADD R13, R13, 0x36840 ;  /* 0x000368400d0d9836 */ /* 0x000fc40000000000 */
[----:B------:R-:W-:Y:S01]  /*222b0*/  VIADD R10, R10, 0xffffffff ;  /* 0xffffffff0a0a7836 */ /* 0x000fe20000000000 */
        /* <DEDUP_REMOVED lines=63> */
[----:B------:R-:W-:Y:S01]  /*226b0*/  FMUL.FTZ R2, R168, UR42 ;  /* 0x0000002aa8027c20 */ /* 0x000fe20008410000 */
[----:B------:R-:W-:Y:S01]  /*226c0*/  FMUL.FTZ R168, R173, UR42 ;  /* 0x0000002aada87c20 */ /* 0x000fe20008410000 */
[----:B------:R-:W-:Y:S01]  /*226d0*/  R2UR UR7, R3 ;  /* 0x00000000030772ca */ /* 0x000fe200000e0000 */
[----:B------:R-:W-:-:S03]  /*226e0*/  IMAD.U32 R3, RZ, RZ, UR4 ;  /* 0x00000004ff037e24 */ /* 0x000fc6000f8e00ff */
[----:B------:R-:W0:Y:S08]  /*226f0*/  MUFU.TANH R2, R2 ;  /* 0x0000000200027308 */ /* 0x000e300000002400 */
[----:B------:R-:W1:Y:S01]  /*22700*/  MUFU.TANH R168, R168 ;  /* 0x000000a800a87308 */ /* 0x000e620000002400 */
[----:B0----5:R-:W-:-:S04]  /*22710*/  FMNMX.FTZ R0, R2, R9, !PT ;  /* 0x0000000902007209 */ /* 0x021fc80007810000 */
[----:B------:R-:W-:-:S04]  /*22720*/  FMNMX.FTZ R0, R5, R0, !PT ;  /* 0x0000000005007209 */ /* 0x000fc80007810000 */
[----:B------:R-:W-:-:S04]  /*22730*/  FMNMX.FTZ R0, R21, R0, !PT ;  /* 0x0000000015007209 */ /* 0x000fc80007810000 */
[----:B-1----:R-:W-:-:S04]  /*22740*/  FMNMX.FTZ R0, R168, R0, !PT ;  /* 0x00000000a8007209 */ /* 0x002fc80007810000 */
        /* <DEDUP_REMOVED lines=25> */
[----:B0-----:R-:W-:-:S05]  /*228e0*/  FMNMX.FTZ R4, R4, R0, !PT ;  /* 0x0000000004047209 */ /* 0x001fca0007810000 */
[----:B------:R-:W0:Y:S02]  /*228f0*/  SHFL.BFLY PT, R0, R4, 0x1, 0x1f ;  /* 0x0c201f0004007f89 */ /* 0x000e2400000e0000 */
[----:B0-----:R-:W-:-:S05]  /*22900*/  FMNMX.FTZ R4, R4, R0, !PT ;  /* 0x0000000004047209 */ /* 0x001fca0007810000 */
[C---:B------:R-:W-:Y:S01]  /*22910*/  FMUL.FTZ R174, R4.reuse, R3 ;  /* 0x0000000304ae7220 */ /* 0x040fe20000410000 */
[----:B------:R-:W-:-:S03]  /*22920*/  FADD.FTZ R0, -R4, R9 ;  /* 0x0000000904007221 */ /* 0x000fc60000010100 */
[-CC-:B------:R-:W-:Y:S01]  /*22930*/  FFMA.FTZ R200, R2, R3.reuse, -R174.reuse ;  /* 0x0000000302c87223 */ /* 0x180fe200000108ae */
[----:B------:R-:W-:Y:S01]  /*22940*/  FMNMX.FTZ R2, R12, R8, !PT ;  /* 0x000000080c027209 */ /* 0x000fe20007810000 */
[-CC-:B------:R-:W-:Y:S01]  /*22950*/  FFMA.FTZ R151, R5, R3.reuse, -R174.reuse ;  /* 0x0000000305977223 */ /* 0x180fe200000108ae */
[-C--:B------:R-:W-:Y:S01]  /*22960*/  FMUL.FTZ R0, R0, R3.reuse ;  /* 0x0000000300007220 */ /* 0x080fe20000410000 */
[-CC-:B------:R-:W-:Y:S01]  /*22970*/  FFMA.FTZ R202, R21, R3.reuse, -R174.reuse ;  /* 0x0000000315ca7223 */ /* 0x180fe200000108ae */
[----:B------:R-:W-:Y:S01]  /*22980*/  FMNMX.FTZ R2, R15, R2, !PT ;  /* 0x000000020f027209 */ /* 0x000fe20007810000 */
[----:B------:R-:W-:Y:S02]  /*22990*/  WARPGROUP.DEPBAR.LE gsb0, 0x0 ;  /* 0x00008000000079c5 */ /* 0x000fe40000010000 */
[----:B------:R-:W-:Y:S01]  /*229a0*/  WARPGROUP.ARRIVE ;  /* 0x00000000000079c5 */ /* 0x000fe20000000000 */
[----:B------:R-:W-:Y:S01]  /*229b0*/  FMNMX.FTZ R2, R20, R2, !PT ;  /* 0x0000000214027209 */ /* 0x000fe20007810000 */
[----:B------:R-:W-:Y:S01]  /*229c0*/  MUFU.EX2 R0, R0 ;  /* 0x0000000000007308 */ /* 0x000fe20000000800 */
[-CC-:B------:R-:W-:Y:S01]  /*229d0*/  FFMA.FTZ R168, R168, R3.reuse, -R174.reuse ;  /* 0x00000003a8a87223 */ /* 0x180fe200000108ae */
[-CC-:B------:R-:W-:Y:S01]  /*229e0*/  FFMA.FTZ R196, R170, R3.reuse, -R174.reuse ;  /* 0x00000003aac47223 */ /* 0x180fe200000108ae */
[----:B------:R-:W-:Y:S01]  /*229f0*/  FMNMX.FTZ R2, R169, R2, !PT ;  /* 0x00000002a9027209 */ /* 0x000fe20007810000 */
[----:B------:R-:W-:Y:S01]  /*22a00*/  HGMMA.64x192x16.F32.BF16 R24, R184, gdesc[UR4].tnspB, R24, gsb0 ;  /* 0x42e00004b8187df0 */ /* 0x000fe20008001818 */
[----:B------:R-:W-:Y:S01]  /*22a10*/  R2UR UR6, R120 ;  /* 0x00000000780672ca */ /* 0x000fe200000e0000 */
[-CC-:B------:R-:W-:Y:S01]  /*22a20*/  FFMA.FTZ R161, R161, R3.reuse, -R174.reuse ;  /* 0x00000003a1a17223 */ /* 0x180fe200000108ae */
[----:B------:R-:W-:Y:S01]  /*22a30*/  FMNMX.FTZ R2, R160, R2, !PT ;  /* 0x00000002a0027209 */ /* 0x000fe20007810000 */
[----:B------:R0:W-:Y:S01]  /*22a40*/  MUFU.TANH R120, R127 ;  /* 0x0000007f00787308 */ /* 0x0001e20000002400 */
[----:B------:R-:W-:Y:S01]  /*22a50*/  R2UR UR7, R121 ;  /* 0x00000000790772ca */ /* 0x000fe200000e0000 */
[-CC-:B------:R-:W-:Y:S01]  /*22a60*/  FFMA.FTZ R198, R164, R3.reuse, -R174.reuse ;  /* 0x00000003a4c67223 */ /* 0x180fe200000108ae */
[----:B------:R-:W-:Y:S01]  /*22a70*/  FMNMX.FTZ R2, R162, R2, !PT ;  /* 0x00000002a2027209 */ /* 0x000fe20007810000 */
[-CC-:B------:R-:W-:Y:S01]  /*22a80*/  FFMA.FTZ R125, R125, R3.reuse, -R174.reuse ;  /* 0x000000037d7d7223 */ /* 0x180fe200000108ae */
[-CC-:B------:R-:W-:Y:S01]  /*22a90*/  FFMA.FTZ R21, R165, R3.reuse, -R174.reuse ;  /* 0x00000003a5157223 */ /* 0x180fe200000108ae */
[-CC-:B------:R-:W-:Y:S01]  /*22aa0*/  FFMA.FTZ R192, R167, R3.reuse, -R174.reuse ;  /* 0x00000003a7c07223 */ /* 0x180fe200000108ae */
[----:B------:R-:W-:Y:S01]  /*22ab0*/  FMNMX.FTZ R2, R163, R2, !PT ;  /* 0x00000002a3027209 */ /* 0x000fe20007810000 */
[----:B------:R-:W1:Y:S01]  /*22ac0*/  MUFU.EX2 R200, R200 ;  /* 0x000000c800c87308 */ /* 0x000e620000000800 */
[-CC-:B0-----:R-:W-:Y:S01]  /*22ad0*/  FFMA.FTZ R127, R141, R3.reuse, -R174.reuse ;  /* 0x000000038d7f7223 */ /* 0x181fe200000108ae */
[-CC-:B------:R-:W-:Y:S01]  /*22ae0*/  FFMA.FTZ R164, R153, R3.reuse, -R174.reuse ;  /* 0x0000000399a47223 */ /* 0x180fe200000108ae */
[----:B------:R-:W-:Y:S01]  /*22af0*/  FMNMX.FTZ R2, R166, R2, !PT ;  /* 0x00000002a6027209 */ /* 0x000fe20007810000 */
[-CC-:B------:R-:W-:Y:S01]  /*22b00*/  FFMA.FTZ R194, R156, R3.reuse, -R174.reuse ;  /* 0x000000039cc27223 */ /* 0x180fe200000108ae */
[-CC-:B------:R-:W-:Y:S01]  /*22b10*/  FFMA.FTZ R153, R157, R3.reuse, -R174.reuse ;  /* 0x000000039d997223 */ /* 0x180fe200000108ae */
[-CC-:B------:R-:W-:Y:S01]  /*22b20*/  FFMA.FTZ R190, R148, R3.reuse, -R174.reuse ;  /* 0x0000000394be7223 */ /* 0x180fe200000108ae */
[----:B------:R-:W-:Y:S01]  /*22b30*/  FMNMX.FTZ R2, R152, R2, !PT ;  /* 0x0000000298027209 */ /* 0x000fe20007810000 */
[----:B------:R-:W0:Y:S01]  /*22b40*/  MUFU.EX2 R151, R151 ;  /* 0x0000009700977308 */ /* 0x000e220000000800 */
[-CC-:B------:R-:W-:Y:S01]  /*22b50*/  FFMA.FTZ R188, R159, R3.reuse, -R174.reuse ;  /* 0x000000039fbc7223 */ /* 0x180fe200000108ae */
[-CC-:B------:R-:W-:Y:S01]  /*22b60*/  FFMA.FTZ R121, R145, R3.reuse, -R174.reuse ;  /* 0x0000000391797223 */ /* 0x180fe200000108ae */
[----:B------:R-:W-:Y:S01]  /*22b70*/  FMNMX.FTZ R2, R154, R2, !PT ;  /* 0x000000029a027209 */ /* 0x000fe20007810000 */
[-CC-:B------:R-:W-:Y:S01]  /*22b80*/  FFMA.FTZ R145, R149, R3.reuse, -R174.reuse ;  /* 0x0000000395917223 */ /* 0x180fe200000108ae */
[----:B------:R-:W-:-:S02]  /*22b90*/  FFMA.FTZ R9, R150, R3, -R174 ;  /* 0x0000000396097223 */ /* 0x000fc400000108ae */
[----:B------:R-:W-:Y:S01]  /*22ba0*/  FMNMX.FTZ R2, R155, R2, !PT ;  /* 0x000000029b027209 */ /* 0x000fe20007810000 */
[----:B------:R-:W2:Y:S01]  /*22bb0*/  MUFU.EX2 R202, R202 ;  /* 0x000000ca00ca7308 */ /* 0x000ea20000000800 */
[----:B-1----:R-:W-:Y:S02]  /*22bc0*/  FFMA.FTZ R7, R0, R7, R200 ;  /* 0x0000000700077223 */ /* 0x002fe400000100c8 */
[----:B------:R-:W-:-:S04]  /*22bd0*/  FMNMX.FTZ R2, R158, R2, !PT ;  /* 0x000000029e027209 */ /* 0x000fc80007810000 */
[----:B------:R-:W-:Y:S01]  /*22be0*/  FMNMX.FTZ R2, R144, R2, !PT ;  /* 0x0000000290027209 */ /* 0x000fe20007810000 */
[----:B------:R-:W1:Y:S01]  /*22bf0*/  MUFU.EX2 R168, R168 ;  /* 0x000000a800a87308 */ /* 0x000e620000000800 */
[C---:B0-----:R-:W-:Y:S01]  /*22c00*/  FADD.FTZ R7, R151.reuse, R7 ;  /* 0x0000000797077221 */ /* 0x041fe20000010000 */
[----:B------:R-:W-:Y:S02]  /*22c10*/  F2FP.BF16.F32.PACK_AB R200, R151, R200 ;  /* 0x000000c897c8723e */ /* 0x000fe400000010ff */
[----:B------:R-:W-:-:S04]  /*22c20*/  FMNMX.FTZ R2, R146, R2, !PT ;  /* 0x0000000292027209 */ /* 0x000fc80007810000 */
[----:B------:R-:W-:Y:S01]  /*22c30*/  FMNMX.FTZ R2, R147, R2, !PT ;  /* 0x0000000293027209 */ /* 0x000fe20007810000 */
[----:B------:R-:W-:Y:S01]  /*22c40*/  MUFU.EX2 R196, R196 ;  /* 0x000000c400c47308 */ /* 0x000fe20000000800 */
[----:B--2---:R-:W-:Y:S02]  /*22c50*/  FADD.FTZ R7, R202, R7 ;  /* 0x00000007ca077221 */ /* 0x004fe40000010000 */
[----:B------:R-:W-:-:S04]  /*22c60*/  FMNMX.FTZ R2, R124, R2, !PT ;  /* 0x000000027c027209 */ /* 0x000fc80007810000 */
[----:B------:R-:W-:Y:S01]  /*22c70*/  FMNMX.FTZ R2, R138, R2, !PT ;  /* 0x000000028a027209 */ /* 0x000fe20007810000 */
[----:B------:R-:W-:Y:S01]  /*22c80*/  MUFU.EX2 R161, R161 ;  /* 0x000000a100a17308 */ /* 0x000fe20000000800 */
[C---:B-1----:R-:W-:Y:S01]  /*22c90*/  FADD.FTZ R7, R168.reuse, R7 ;  /* 0x00000007a8077221 */ /* 0x042fe20000010000 */
[----:B------:R-:W-:Y:S02]  /*22ca0*/  F2FP.BF16.F32.PACK_AB R202, R168, R202 ;  /* 0x000000caa8ca723e */ /* 0x000fe400000010ff */
        /* <DEDUP_REMOVED lines=15> */
[----:B------:R-:W-:-:S05]  /*22da0*/  FMNMX.FTZ R2, R120, R2, !PT ;  /* 0x0000000278027209 */ /* 0x000fca0007810000 */
[----:B------:R-:W0:Y:S01]  /*22db0*/  SHFL.BFLY PT, R5, R2, 0x2, 0x1f ;  /* 0x0c401f0002057f89 */ /* 0x000e2200000e0000 */
        /* <DEDUP_REMOVED lines=10> */
[----:B------:R-:W-:Y:S02]  /*22e60*/  FADD.FTZ R2, -R5, R8 ;  /* 0x0000000805027221 */ /* 0x000fe40000010100 */
[----:B------:R0:W-:Y:S02]  /*22e70*/  MUFU.EX2 R8, R125 ;  /* 0x0000007d00087308 */ /* 0x0001e40000000800 */
        /* <DEDUP_REMOVED lines=10> */
[-CC-:B------:R-:W-:Y:S01]  /*22f20*/  FFMA.FTZ R12, R15, R3.reuse, -R140.reuse ;  /* 0x000000030f0c7223 */ /* 0x180fe2000001088c */
[----:B------:R-:W-:Y:S01]  /*22f30*/  IMAD.MOV.U32 R15, RZ, RZ, 0x40000040 ;  /* 0x40000040ff0f7424 */ /* 0x000fe200078e00ff */
[----:B------:R-:W-:Y:S01]  /*22f40*/  R2UR UR6, R14 ;  /* 0x000000000e0672ca */ /* 0x000fe200000e0000 */
[-CC-:B------:R-:W-:Y:S01]  /*22f50*/  FFMA.FTZ R203, R20, R3.reuse, -R140.reuse ;  /* 0x0000000314cb7223 */ /* 0x180fe2000001088c */
[-CC-:B------:R-:W-:Y:S01]  /*22f60*/  FFMA.FTZ R20, R169, R3.reuse, -R140.reuse ;  /* 0x00000003a9147223 */ /* 0x180fe2000001088c */
[----:B------:R-:W1:Y:S01]  /*22f70*/  MUFU.EX2 R201, R201 ;  /* 0x000000c900c97308 */ /* 0x000e620000000800 */
[----:B------:R-:W-:Y:S01]  /*22f80*/  R2UR UR7, R15 ;  /* 0x000000000f0772ca */ /* 0x000fe200000e0000 */
[-CC-:B------:R-:W-:Y:S01]  /*22f90*/  FFMA.FTZ R197, R160, R3.reuse, -R140.reuse ;  /* 0x00000003a0c57223 */ /* 0x180fe2000001088c */
[-CC-:B------:R-:W-:Y:S01]  /*22fa0*/  FFMA.FTZ R141, R162, R3.reuse, -R140.reuse ;  /* 0x00000003a28d7223 */ /* 0x180fe2000001088c */
[-CC-:B------:R-:W-:Y:S01]  /*22fb0*/  FFMA.FTZ R199, R163, R3.reuse, -R140.reuse ;  /* 0x00000003a3c77223 */ /* 0x180fe2000001088c */
[----:B------:R-:W-:Y:S01]  /*22fc0*/  @!P1 PRMT R15, RZ, 0x654, R13 ;  /* 0x00000654ff0f9816 */ /* 0x000fe2000000000d */
[-CC-:B0-----:R-:W-:Y:S01]  /*22fd0*/  FFMA.FTZ R125, R166, R3.reuse, -R140.reuse ;  /* 0x00000003a67d7223 */ /* 0x181fe2000001088c */
        /* <DEDUP_REMOVED lines=10> */
[----:B-1----:R-:W-:Y:S01]  /*23080*/  FFMA.FTZ R6, R2, R6, R201 ;  /* 0x0000000602067223 */ /* 0x002fe200000100c9 */
[-CC-:B------:R-:W-:Y:S01]  /*23090*/  FFMA.FTZ R185, R138, R3.reuse, -R140.reuse ;  /* 0x000000038ab97223 */ /* 0x180fe2000001088c */
[-CC-:B------:R-:W-:Y:S01]  /*230a0*/  FFMA.FTZ R139, R139, R3.reuse, -R140.reuse ;  /* 0x000000038b8b7223 */ /* 0x180fe2000001088c */
[-CC-:B------:R-:W-:Y:S01]  /*230b0*/  FFMA.FTZ R187, R142, R3.reuse, -R140.reuse ;  /* 0x000000038ebb7223 */ /* 0x180fe2000001088c */
[-CC-:B------:R-:W-:Y:S01]  /*230c0*/  FFMA.FTZ R135, R135, R3.reuse, -R140.reuse ;  /* 0x0000000387877223 */ /* 0x180fe2000001088c */
[-CC-:B------:R-:W-:Y:S01]  /*230d0*/  FFMA.FTZ R122, R122, R3.reuse, -R140.reuse ;  /* 0x000000037a7a7223 */ /* 0x180fe2000001088c */
[-C--:B------:R-:W-:Y:S01]  /*230e0*/  FFMA.FTZ R123, R123, R3.reuse, -R140 ;  /* 0x000000037b7b7223 */ /* 0x080fe2000001088c */
[----:B------:R-:W-:Y:S01]  /*230f0*/  MUFU.EX2 R20, R20 ;  /* 0x0000001400147308 */ /* 0x000fe20000000800 */
[----:B0-----:R-:W-:Y:S01]  /*23100*/  FADD.FTZ R6, R12, R6 ;  /* 0x000000060c067221 */ /* 0x001fe20000010000 */
[-CC-:B------:R-:W-:Y:S01]  /*23110*/  FFMA.FTZ R126, R126, R3.reuse, -R140.reuse ;  /* 0x000000037e7e7223 */ /* 0x180fe2000001088c */
[----:B------:R-:W-:Y:S01]  /*23120*/  FFMA.FTZ R120, R120, R3, -R140 ;  /* 0x0000000378787223 */ /* 0x000fe2000001088c */
[----:B------:R-:W-:Y:S01]  /*23130*/  F2FP.BF16.F32.PACK_AB R201, R12, R201 ;  /* 0x000000c90cc9723e */ /* 0x000fe200000010ff */
[----:B------:R-:W-:-:S03]  /*23140*/  IMAD.MOV.U32 R12, RZ, RZ, R205 ;  /* 0x000000ffff0c7224 */ /* 0x000fc600078e00cd */
        /* <DEDUP_REMOVED lines=23> */
[-C--:B------:R-:W-:Y:S01]  /*232c0*/  FFMA.FTZ R180, R128, R3.reuse, -R174 ;  /* 0x0000000380b47223 */ /* 0x080fe200000108ae */
[-C--:B------:R-:W-:Y:S01]  /*232d0*/  FFMA.FTZ R181, R130, R3.reuse, -R140 ;  /* 0x0000000382b57223 */ /* 0x080fe2000001088c */
[-CC-:B------:R-:W-:Y:S01]  /*232e0*/  FFMA.FTZ R128, R129, R3.reuse, -R174.reuse ;  /* 0x0000000381807223 */ /* 0x180fe200000108ae */
[-C--:B------:R-:W-:Y:S01]  /*232f0*/  FFMA.FTZ R182, R132, R3.reuse, -R174 ;  /* 0x0000000384b67223 */ /* 0x080fe200000108ae */
[-C--:B------:R-:W-:Y:S01]  /*23300*/  FFMA.FTZ R183, R134, R3.reuse, -R140 ;  /* 0x0000000386b77223 */ /* 0x080fe2000001088c */
[----:B------:R-:W-:Y:S01]  /*23310*/  HGMMA.64x192x16.F32.BF16 R24, R176, gdesc[UR4].tnspB, R24, gsb0 ;  /* 0x42e00004b0187df0 */ /* 0x000fe20008001818 */
[----:B------:R-:W-:Y:S01]  /*23320*/  MUFU.EX2 R180, R180 ;  /* 0x000000b400b47308 */ /* 0x000fe20000000800 */
[-CC-:B------:R-:W-:Y:S01]  /*23330*/  FFMA.FTZ R129, R133, R3.reuse, -R174.reuse ;  /* 0x0000000385817223 */ /* 0x180fe200000108ae */
[-CC-:B------:R-:W-:Y:S01]  /*23340*/  FFMA.FTZ R132, R171, R3.reuse, -R174.reuse ;  /* 0x00000003ab847223 */ /* 0x180fe200000108ae */
[----:B------:R-:W-:-:S05]  /*23350*/  FFMA.FTZ R133, R172, R3, -R174 ;  /* 0x00000003ac857223 */ /* 0x000fca00000108ae */
[----:B------:R-:W-:Y:S08]  /*23360*/  MUFU.EX2 R181, R181 ;  /* 0x000000b500b57308 */ /* 0x000ff00000000800 */
[----:B------:R-:W-:Y:S08]  /*23370*/  MUFU.EX2 R128, R128 ;  /* 0x0000008000807308 */ /* 0x000ff00000000800 */
[----:B------:R-:W-:Y:S08]  /*23380*/  MUFU.EX2 R182, R182 ;  /* 0x000000b600b67308 */ /* 0x000ff00000000800 */
[----:B------:R-:W-:Y:S08]  /*23390*/  MUFU.EX2 R183, R183 ;  /* 0x000000b700b77308 */ /* 0x000ff00000000800 */
[----:B------:R-:W-:Y:S08]  /*233a0*/  MUFU.EX2 R129, R129 ;  /* 0x0000008100817308 */ /* 0x000ff00000000800 */
[----:B------:R-:W0:Y:S08]  /*233b0*/  MUFU.EX2 R132, R132 ;  /* 0x0000008400847308 */ /* 0x000e300000000800 */
[----:B------:R-:W1:Y:S08]  /*233c0*/  MUFU.EX2 R133, R133 ;  /* 0x0000008500857308 */ /* 0x000e700000000800 */
[----:B------:R-:W2:Y:S01]  /*233d0*/  MUFU.EX2 R120, R120 ;  /* 0x0000007800787308 */ /* 0x000ea20000000800 */
[----:B------:R-:W-:-:S02]  /*233e0*/  WARPGROUP.DEPBAR.LE gsb0, 0x0 ;  /* 0x00008000000079c5 */ /* 0x000fc40000010000 */
[----:B------:R3:W-:Y:S01]  /*233f0*/  @!P1 SYNCS.ARRIVE.TRANS64.RED.A1T0 RZ, [R15+URZ], RZ ;  /* 0x000000ff0fff99a7 */ /* 0x0007e2000810043f */
[----:B0-----:R-:W-:Y:S02]  /*23400*/  F2FP.BF16.F32.PACK_AB R176, R132, R9 ;  /* 0x0000000984b0723e */ /* 0x001fe400000010ff */
[----:B-1----:R-:W-:Y:S02]  /*23410*/  F2FP.BF16.F32.PACK_AB R178, R8, R133 ;  /* 0x0000008508b2723e */ /* 0x002fe400000010ff */
[----:B------:R-:W-:Y:S02]  /*23420*/  F2FP.BF16.F32.PACK_AB R177, R123, R122 ;  /* 0x0000007a7bb1723e */ /* 0x000fe400000010ff */
[----:B--2---:R-:W-:Y:S01]  /*23430*/  F2FP.BF16.F32.PACK_AB R179, R120, R126 ;  /* 0x0000007e78b3723e */ /* 0x004fe200000010ff */
[----:B---3--:R-:W-:Y:S01]  /*23440*/  FADD.FTZ R15, R203, R6 ;  /* 0x00000006cb0f7221 */ /* 0x008fe20000010000 */
[----:B------:R0:W-:Y:S01]  /*23450*/  @!P1 SYNCS.ARRIVE.TRANS64.RED.A1T0 RZ, [R11+URZ], RZ ;  /* 0x000000ff0bff99a7 */ /* 0x0001e2000810043f */
[----:B------:R-:W1:Y:S01]  /*23460*/  MUFU.EX2 R6, R139 ;  /* 0x0000008b00067308 */ /* 0x000e620000000800 */
[C---:B------:R-:W-:Y:S01]  /*23470*/  F2FP.BF16.F32.PACK_AB R203, R20.reuse, R203 ;  /* 0x000000cb14cb723e */ /* 0x040fe200000010ff */
[----:B------:R-:W-:-:S04]  /*23480*/  FADD.FTZ R15, R20, R15 ;  /* 0x0000000f140f7221 */ /* 0x000fc80000010000 */
[----:B------:R-:W-:Y:S01]  /*23490*/  FADD.FTZ R15, R197, R15 ;  /* 0x0000000fc50f7221 */ /* 0x000fe20000010000 */
[----:B0-----:R-:W-:Y:S01]  /*234a0*/  FADD.FTZ R11, R196, R7 ;  /* 0x00000007c40b7221 */ /* 0x001fe20000010000 */
[--C-:B------:R-:W-:Y:S01]  /*234b0*/  FFMA.FTZ R7, R143, R3, -R140.reuse ;  /* 0x000000038f077223 */ /* 0x100fe2000001088c */
[----:B------:R-:W-:Y:S01]  /*234c0*/  F2FP.BF16.F32.PACK_AB R196, R161, R196 ;  /* 0x000000c4a1c4723e */ /* 0x000fe200000010ff */
[----:B------:R-:W-:Y:S01]  /*234d0*/  FADD.FTZ R15, R141, R15 ;  /* 0x0000000f8d0f7221 */ /* 0x000fe20000010000 */
[----:B------:R-:W-:Y:S01]  /*234e0*/  FADD.FTZ R11, R161, R11 ;  /* 0x0000000ba10b7221 */ /* 0x000fe20000010000 */
[----:B------:R-:W-:Y:S02]  /*234f0*/  F2FP.BF16.F32.PACK_AB R197, R141, R197 ;  /* 0x000000c58dc5723e */ /* 0x000fe400000010ff */
[----:B------:R-:W-:Y:S01]  /*23500*/  FADD.FTZ R15, R199, R15 ;  /* 0x0000000fc70f7221 */ /* 0x000fe20000010000 */
[----:B------:R-:W-:Y:S01]  /*23510*/  FADD.FTZ R124, R198, R11 ;  /* 0x0000000bc67c7221 */ /* 0x000fe20000010000 */
[----:B------:R-:W0:Y:S01]  /*23520*/  MUFU.EX2 R7, R7 ;  /* 0x0000000700077308 */ /* 0x000e220000000800 */
[----:B------:R-:W-:Y:S01]  /*23530*/  FFMA.FTZ R11, R131, R3, -R140 ;  /* 0x00000003830b7223 */ /* 0x000fe2000001088c */
[----:B------:R-:W-:Y:S01]  /*23540*/  FADD.FTZ R15, R125, R15 ;  /* 0x0000000f7d0f7221 */ /* 0x000fe20000010000 */
[C---:B------:R-:W-:Y:S01]  /*23550*/  FADD.FTZ R124, R21.reuse, R124 ;  /* 0x0000007c157c7221 */ /* 0x040fe20000010000 */
[----:B------:R-:W-:-:S02]  /*23560*/  F2FP.BF16.F32.PACK_AB R198, R21, R198 ;  /* 0x000000c615c6723e */ /* 0x000fc400000010ff */
[----:B------:R-:W-:Y:S01]  /*23570*/  FADD.FTZ R15, R193, R15 ;  /* 0x0000000fc10f7221 */ /* 0x000fe20000010000 */
[----:B------:R-:W-:Y:S01]  /*23580*/  FADD.FTZ R124, R192, R124 ;  /* 0x0000007cc07c7221 */ /* 0x000fe20000010000 */
[----:B------:R-:W2:Y:S01]  /*23590*/  MUFU.EX2 R11, R11 ;  /* 0x0000000b000b7308 */ /* 0x000ea20000000800 */
        /* <DEDUP_REMOVED lines=14> */
[C---:B------:R-:W-:Y:S01]  /*23680*/  FADD.FTZ R124, R121.reuse, R124 ;  /* 0x0000007c797c7221 */ /* 0x040fe20000010000 */
[----:B------:R-:W-:-:S02]  /*23690*/  F2FP.BF16.F32.PACK_AB R188, R121, R188 ;  /* 0x000000bc79bc723e */ /* 0x000fc400000010ff */
        /* <DEDUP_REMOVED lines=8> */
[----:B-1----:R-:W-:-:S02]  /*23720*/  F2FP.BF16.F32.PACK_AB R185, R6, R185 ;  /* 0x000000b906b9723e */ /* 0x002fc400000010ff */
[----:B------:R-:W-:Y:S01]  /*23730*/  FADD.FTZ R15, R6, R15 ;  /* 0x0000000f060f7221 */ /* 0x000fe20000010000 */
[----:B------:R-:W-:Y:S01]  /*23740*/  FADD.FTZ R124, R136, R124 ;  /* 0x0000007c887c7221 */ /* 0x000fe20000010000 */
[----:B------:R-:W-:Y:S02]  /*23750*/  F2FP.BF16.F32.PACK_AB R191, R13, R191 ;  /* 0x000000bf0dbf723e */ /* 0x000fe400000010ff */
[----:B------:R-:W-:Y:S01]  /*23760*/  FADD.FTZ R15, R187, R15 ;  /* 0x0000000fbb0f7221 */ /* 0x000fe20000010000 */
[----:B------:R-:W-:Y:S01]  /*23770*/  FADD.FTZ R124, R186, R124 ;  /* 0x0000007cba7c7221 */ /* 0x000fe20000010000 */
[C---:B0-----:R-:W-:Y:S02]  /*23780*/  F2FP.BF16.F32.PACK_AB R187, R7.reuse, R187 ;  /* 0x000000bb07bb723e */ /* 0x041fe400000010ff */
[----:B------:R-:W-:Y:S01]  /*23790*/  FADD.FTZ R15, R7, R15 ;  /* 0x0000000f070f7221 */ /* 0x000fe20000010000 */
[----:B------:R-:W-:Y:S01]  /*237a0*/  FADD.FTZ R124, R127, R124 ;  /* 0x0000007c7f7c7221 */ /* 0x000fe20000010000 */
[----:B------:R-:W-:-:S02]  /*237b0*/  F2FP.BF16.F32.PACK_AB R184, R136, R184 ;  /* 0x000000b888b8723e */ /* 0x000fc400000010ff */
[----:B------:R-:W-:Y:S01]  /*237c0*/  FADD.FTZ R15, R181, R15 ;  /* 0x0000000fb50f7221 */ /* 0x000fe20000010000 */
[----:B------:R-:W-:Y:S01]  /*237d0*/  FADD.FTZ R124, R180, R124 ;  /* 0x0000007cb47c7221 */ /* 0x000fe20000010000 */
[C---:B--2---:R-:W-:Y:S02]  /*237e0*/  F2FP.BF16.F32.PACK_AB R181, R11.reuse, R181 ;  /* 0x000000b50bb5723e */ /* 0x044fe400000010ff */
[----:B------:R-:W-:Y:S01]  /*237f0*/  FADD.FTZ R15, R11, R15 ;  /* 0x0000000f0b0f7221 */ /* 0x000fe20000010000 */
[----:B------:R-:W-:Y:S01]  /*23800*/  FADD.FTZ R124, R128, R124 ;  /* 0x0000007c807c7221 */ /* 0x000fe20000010000 */
[----:B------:R-:W-:Y:S01]  /*23810*/  F2FP.BF16.F32.PACK_AB R186, R127, R186 ;  /* 0x000000ba7fba723e */ /* 0x000fe200000010ff */
[----:B------:R-:W-:Y:S02]  /*23820*/  IMAD.MOV.U32 R11, RZ, RZ, R208 ;  /* 0x000000ffff0b7224 */ /* 0x000fe400078e00d0 */
        /* <DEDUP_REMOVED lines=8> */
[----:B------:R-:W-:Y:S01]  /*238b0*/  F2FP.BF16.F32.PACK_AB R183, R135, R183 ;  /* 0x000000b787b7723e */ /* 0x000fe200000010ff */
[----:B------:R-:W-:Y:S02]  /*238c0*/  IMAD.MOV.U32 R9, RZ, RZ, R4 ;  /* 0x000000ffff097224 */ /* 0x000fe400078e0004 */
[----:B------:R-:W-:Y:S01]  /*238d0*/  FADD.FTZ R15, R123, R15 ;  /* 0x0000000f7b0f7221 */ /* 0x000fe20000010000 */
[----:B------:R-:W-:-:S03]  /*238e0*/  FADD.FTZ R124, R132, R124 ;  /* 0x0000007c847c7221 */ /* 0x000fc60000010000 */
[----:B------:R-:W-:Y:S01]  /*238f0*/  FADD.FTZ R15, R126, R15 ;  /* 0x0000000f7e0f7221 */ /* 0x000fe20000010000 */
[----:B------:R-:W-:-:S03]  /*23900*/  FADD.FTZ R7, R133, R124 ;  /* 0x0000007c85077221 */ /* 0x000fc60000010000 */
[----:B------:R-:W-:Y:S01]  /*23910*/  FADD.FTZ R6, R120, R15 ;  /* 0x0000000f78067221 */ /* 0x000fe20000010000 */
[----:B------:R-:W-:Y:S01]  /*23920*/  FADD.FTZ R7, R8, R7 ;  /* 0x0000000708077221 */ /* 0x000fe20000010000 */
[----:B------:R-:W-:Y:S01]  /*23930*/  IMAD.MOV.U32 R8, RZ, RZ, R5 ;  /* 0x000000ffff087224 */ /* 0x000fe200078e0005 */
[----:B------:R-:W-:Y:S06]  /*23940*/  @P2 BRA `(.L_x_2708) ;  /* 0xffffffa800d42947 */ /* 0x000fec000383ffff */
.L_x_2697:
[----:B------:R-:W-:Y:S05]  /*23950*/  BSYNC B0 ;  /* 0x0000000000007941 */ /* 0x000fea0003800000 */
.L_x_2696:
        /* <DEDUP_REMOVED lines=99> */
.L_x_2709:
[----:B------:R-:W-:Y:S01]  /*23f90*/  IMAD R0, R205, 0x8, R16 ;  /* 0x00000008cd007824 */ /* 0x000fe200078e0210 */
[----:B------:R-:W-:-:S04]  /*23fa0*/  SHF.L.U32 R9, R208, 0x1f, RZ ;  /* 0x0000001fd0097819 */ /* 0x000fc800000006ff */
[----:B------:R0:W1:Y:S01]  /*23fb0*/  SYNCS.PHASECHK.TRANS64.TRYWAIT P2, [R0+URZ+0x36850], R9 ;  /* 0x03685009000075a7 */ /* 0x000062000804017f */
[----:B------:R-:W-:Y:S05]  /*23fc0*/  @!P0 BRA `(.L_x_2710) ;  /* 0x0000000000048947 */ /* 0x000fea0003800000 */
[----:B------:R-:W-:Y:S01]  /*23fd0*/  BPT.TRAP 0x1 ;  /* 0x000000040000795c */ /* 0x000fe20000300000 */
.L_x_2710:
        /* <DEDUP_REMOVED lines=9> */
.L_x_2712:
[----:B------:R-:W-:Y:S05]  /*24070*/  BSYNC B0 ;  /* 0x0000000000007941 */ /* 0x000fea0003800000 */
.L_x_2711:
[----:B------:R-:W-:Y:S01]  /*24080*/  IMAD.MOV.U32 R8, RZ, RZ, R2 ;  /* 0x000000ffff087224 */ /* 0x000fe200078e0002 */
[----:B------:R-:W-:Y:S01]  /*24090*/  WARPGROUP.ARRIVE ;  /* 0x00000000000079c5 */ /* 0x000fe20000000000 */
[----:B01----:R-:W-:Y:S02]  /*240a0*/  IMAD.MOV.U32 R9, RZ, RZ, 0x40000040 ;  /* 0x40000040ff097424 */ /* 0x003fe400078e00ff */
[----:B------:R-:W-:Y:S01]  /*240b0*/  @!P1 VIADD R12, R0, 0x36860 ;  /* 0x00036860000c9836 */ /* 0x000fe20000000000 */
[----:B------:R-:W-:Y:S01]  /*240c0*/  R2UR UR6, R8 ;  /* 0x00000000080672ca */ /* 0x000fe200000e0000 */
[----:B------:R-:W-:Y:S01]  /*240d0*/  VIADD R8, R2, 0x80 ;  /* 0x0000008002087836 */ /* 0x000fe20000000000 */
[----:B------:R-:W-:Y:S01]  /*240e0*/  R2UR UR7, R9 ;  /* 0x00000000090772ca */ /* 0x000fe200000e0000 */
[----:B------:R-:W-:Y:S01]  /*240f0*/  IMAD.MOV.U32 R9, RZ, RZ, 0x40000040 ;  /* 0x40000040ff097424 */ /* 0x000fe200078e00ff */
[----:B------:R-:W-:Y:S01]  /*24100*/  @!P1 PRMT R12, RZ, 0x654, R12 ;  /* 0x00000654ff0c9816 */ /* 0x000fe2000000000c */
[----:B------:R-:W-:-:S02]  /*24110*/  VIADD R205, R205, 0x1 ;  /* 0x00000001cdcd7836 */ /* 0x000fc40000000000 */
[----:B------:R-:W-:Y:S02]  /*24120*/  IMAD.MOV.U32 R0, RZ, RZ, -0x800000 ;  /* 0xff800000ff007424 */ /* 0x000fe400078e00ff */
[----:B------:R-:W-:Y:S01]  /*24130*/  VIADD R235, R235, 0x1 ;  /* 0x00000001ebeb7836 */ /* 0x000fe20000000000 */
[----:B------:R-:W-:-:S04]  /*24140*/  ISETP.NE.AND P2, PT, R205, 0x2, PT ;  /* 0x00000002cd00780c */ /* 0x000fc80003f45270 */
[----:B------:R-:W-:Y:S01]  /*24150*/  SEL R205, R205, RZ, P2 ;  /* 0x000000ffcdcd7207 */ /* 0x000fe20001000000 */
        /* <DEDUP_REMOVED lines=33> */
[----:B------:R-:W0:Y:S02]  /*24370*/  SHFL.BFLY PT, R2, R7, 0x2, 0x1f ;  /* 0x0c401f0007027f89 */ /* 0x000e2400000e0000 */
[----:B0-----:R-:W-:Y:S01]  /*24380*/  FADD.FTZ R2, R2, R7 ;  /* 0x0000000702027221 */ /* 0x001fe20000010000 */
[----:B------:R-:W-:Y:S01]  /*24390*/  IMAD.MOV.U32 R7, RZ, RZ, RZ ;  /* 0x000000ffff077224 */ /* 0x000fe200078e00ff */
[----:B------:R-:W-:Y:S02]  /*243a0*/  WARPGROUP.DEPBAR.LE gsb0, 0x0 ;  /* 0x00008000000079c5 */ /* 0x000fe40000010000 */
[----:B------:R-:W-:-:S09]  /*243b0*/  WARPGROUP.ARRIVE ;  /* 0x00000000000079c5 */ /* 0x000fd20000000000 */
[----:B------:R-:W-:Y:S01]  /*243c0*/  HGMMA.64x192x16.F32.BF16 R24, R180, gdesc[UR4].tnspB, R24, gsb0 ;  /* 0x42e00004b4187df0 */ /* 0x000fe20008001818 */
[----:B------:R-:W-:Y:S02]  /*243d0*/  R2UR UR6, R8 ;  /* 0x00000000080672ca */ /* 0x000fe400000e0000 */
[----:B------:R-:W-:Y:S02]  /*243e0*/  R2UR UR7, R9 ;  /* 0x00000000090772ca */ /* 0x000fe400000e0000 */
[----:B------:R-:W0:Y:S02]  /*243f0*/  SHFL.BFLY PT, R9, R6, 0x2, 0x1f ;  /* 0x0c401f0006097f89 */ /* 0x000e2400000e0000 */
[----:B0-----:R-:W-:Y:S01]  /*24400*/  FADD.FTZ R8, R9, R6 ;  /* 0x0000000609087221 */ /* 0x001fe20000010000 */
[----:B------:R-:W-:Y:S01]  /*24410*/  IMAD.MOV.U32 R6, RZ, RZ, -0x800000 ;  /* 0xff800000ff067424 */ /* 0x000fe200078e00ff */
[----:B------:R-:W0:Y:S04]  /*24420*/  SHFL.BFLY PT, R9, R2, 0x1, 0x1f ;  /* 0x0c201f0002097f89 */ /* 0x000e2800000e0000 */
[----:B------:R-:W1:Y:S01]  /*24430*/  SHFL.BFLY PT, R11, R8, 0x1, 0x1f ;  /* 0x0c201f00080b7f89 */ /* 0x000e6200000e0000 */
[----:B0-----:R-:W-:Y:S01]  /*24440*/  FADD.FTZ R13, R2, R9 ;  /* 0x00000009020d7221 */ /* 0x001fe20000010000 */
[----:B------:R-:W-:Y:S01]  /*24450*/  IMAD.MOV.U32 R2, RZ, RZ, RZ ;  /* 0x000000ffff027224 */ /* 0x000fe200078e00ff */
[----:B------:R-:W-:Y:S01]  /*24460*/  SEL R9, RZ, 0x1, P2 ;  /* 0x00000001ff097807 */ /* 0x000fe20001000000 */
[----:B-1----:R-:W-:-:S02]  /*24470*/  FADD.FTZ R14, R8, R11 ;  /* 0x0000000b080e7221 */ /* 0x002fc40000010000 */
[----:B------:R-:W-:Y:S02]  /*24480*/  FSETP.NE.FTZ.AND P0, PT, R13, RZ, PT ;  /* 0x000000ff0d00720b */ /* 0x000fe40003f15000 */
[----:B------:R-:W-:Y:S02]  /*24490*/  LOP3.LUT R208, R208, R9, RZ, 0x3c, !PT ;  /* 0x00000009d0d07212 */ /* 0x000fe400078e3cff */
        /* <DEDUP_REMOVED lines=113> */
.L_x_2620:
        /* <DEDUP_REMOVED lines=20> */
[----:B------:R-:W-:Y:S02]  /*24cf0*/  IADD3 R86, P2, R12, 0x20, RZ ;  /* 0x000000200c567810 */ /* 0x000fe40007f5e0ff */
[----:B------:R-:W-:Y:S02]  /*24d00*/  LOP3.LUT R100, R92, 0x380, RZ, 0xc0, !PT ;  /* 0x000003805c647812 */ /* 0x000fe400078ec0ff */
[C---:B------:R-:W-:Y:S01]  /*24d10*/  IADD3 R90, P6, R12.reuse, 0x60, RZ ;  /* 0x000000600c5a7810 */ /* 0x040fe20007fde0ff */
[----:B------:R-:W-:Y:S01]  /*24d20*/  IMAD.X R87, RZ, RZ, R13, P2 ;  /* 0x000000ffff577224 */ /* 0x000fe200010e060d */
[C---:B------:R-:W-:Y:S02]  /*24d30*/  IADD3 R14, P0, R12.reuse, 0x4020, RZ ;  /* 0x000040200c0e7810 */ /* 0x040fe40007f1e0ff */
[----:B------:R-:W-:-:S02]  /*24d40*/  IADD3 R96, P4, R12, 0x4040, RZ ;  /* 0x000040400c607810 */ /* 0x000fc40007f9e0ff */
[----:B------:R-:W-:Y:S02]  /*24d50*/  SHF.R.U64 R100, R100, 0x3, RZ ;  /* 0x0000000364647819 */ /* 0x000fe400000012ff */
[C---:B------:R-:W-:Y:S02]  /*24d60*/  LOP3.LUT R85, R12.reuse, 0x380, RZ, 0xc0, !PT ;  /* 0x000003800c557812 */ /* 0x040fe400078ec0ff */
[C---:B------:R-:W-:Y:S02]  /*24d70*/  IADD3 R15, P2, R12.reuse, 0x8000, RZ ;  /* 0x000080000c0f7810 */ /* 0x040fe40007f5e0ff */
[----:B------:R-:W-:Y:S02]  /*24d80*/  IADD3 R88, P1, R12, 0x40, RZ ;  /* 0x000000400c587810 */ /* 0x000fe40007f3e0ff */
[----:B------:R-:W-:Y:S02]  /*24d90*/  LOP3.LUT R94, R90, 0x380, RZ, 0xc0, !PT ;  /* 0x000003805a5e7812 */ /* 0x000fe400078ec0ff */
[----:B------:R-:W-:-:S02]  /*24da0*/  LOP3.LUT R107, R14, 0x380, RZ, 0xc0, !PT ;  /* 0x000003800e6b7812 */ /* 0x000fc400078ec0ff */
[----:B------:R-:W-:Y:S02]  /*24db0*/  IADD3 R98, P3, R12, 0x4060, RZ ;  /* 0x000040600c627810 */ /* 0x000fe40007f7e0ff */
[----:B------:R-:W-:Y:S02]  /*24dc0*/  LOP3.LUT R92, R100, R92, RZ, 0x3c, !PT ;  /* 0x0000005c645c7212 */ /* 0x000fe400078e3cff */
[----:B------:R-:W-:Y:S02]  /*24dd0*/  LOP3.LUT R141, R96, 0x380, RZ, 0xc0, !PT ;  /* 0x00000380608d7812 */ /* 0x000fe400078ec0ff */
[----:B------:R-:W-:Y:S02]  /*24de0*/  SHF.R.U64 R85, R85, 0x3, RZ ;  /* 0x0000000355557819 */ /* 0x000fe400000012ff */
[----:B------:R-:W-:Y:S01]  /*24df0*/  LOP3.LUT R100, R15, 0x380, RZ, 0xc0, !PT ;  /* 0x000003800f647812 */ /* 0x000fe200078ec0ff */
[--C-:B------:R-:W-:Y:S01]  /*24e00*/  IMAD.X R89, RZ, RZ, R13.reuse, P1 ;  /* 0x000000ffff597224 */ /* 0x100fe200008e060d */
[----:B------:R-:W-:Y:S01]  /*24e10*/  SHF.R.U64 R94, R94, 0x3, RZ ;  /* 0x000000035e5e7819 */ /* 0x000fe200000012ff */
[--C-:B------:R-:W-:Y:S01]  /*24e20*/  IMAD.X R91, RZ, RZ, R13.reuse, P6 ;  /* 0x000000ffff5b7224 */ /* 0x100fe200030e060d */
[----:B------:R-:W-:Y:S01]  /*24e30*/  SHF.R.U64 R107, R107, 0x3, RZ ;  /* 0x000000036b6b7819 */ /* 0x000fe200000012ff */
[----:B------:R-:W-:Y:S01]  /*24e40*/  IMAD.X R93, RZ, RZ, R13, P5 ;  /* 0x000000ffff5d7224 */ /* 0x000fe200028e060d */
[----:B------:R-:W-:-:S02]  /*24e50*/  IADD3 R7, P1, R12, 0x8020, RZ ;  /* 0x000080200c077810 */ /* 0x000fc40007f3e0ff */
[C---:B-1----:R-:W-:Y:S02]  /*24e60*/  IADD3 R8, P6, R12.reuse, 0x8040, RZ ;  /* 0x000080400c087810 */ /* 0x042fe40007fde0ff */
[----:B------:R-:W-:Y:S02]  /*24e70*/  IADD3 R84, P5, R12, 0x8060, RZ ;  /* 0x000080600c547810 */ /* 0x000fe40007fbe0ff */
[----:B------:R-:W-:Y:S02]  /*24e80*/  LOP3.LUT R104, R88, 0x380, RZ, 0xc0, !PT ;  /* 0x0000038058687812 */ /* 0x000fe400078ec0ff */
[----:B------:R-:W-:Y:S02]  /*24e90*/  LOP3.LUT R143, R98, 0x380, RZ, 0xc0, !PT ;  /* 0x00000380628f7812 */ /* 0x000fe400078ec0ff */
[----:B------:R-:W-:Y:S02]  /*24ea0*/  SHF.R.U64 R141, R141, 0x3, RZ ;  /* 0x000000038d8d7819 */ /* 0x000fe400000012ff */
[----:B------:R-:W-:-:S02]  /*24eb0*/  LOP3.LUT R12, R85, R12, RZ, 0x3c, !PT ;  /* 0x0000000c550c7212 */ /* 0x000fc400078e3cff */
[----:B------:R-:W-:Y:S02]  /*24ec0*/  LOP3.LUT R102, R86, 0x380, RZ, 0xc0, !PT ;  /* 0x0000038056667812 */ /* 0x000fe400078ec0ff */
[----:B------:R-:W-:Y:S02]  /*24ed0*/  SHF.R.U64 R100, R100, 0x3, RZ ;  /* 0x0000000364647819 */ /* 0x000fe400000012ff */
[----:B------:R-:W-:Y:S02]  /*24ee0*/  LOP3.LUT R90, R94, R90, RZ, 0x3c, !PT ;  /* 0x0000005a5e5a7212 */ /* 0x000fe400078e3cff */
[----:B------:R-:W-:Y:S01]  /*24ef0*/  LOP3.LUT R94, R107, R14, RZ, 0x3c, !PT ;  /* 0x0000000e6b5e7212 */ /* 0x000fe200078e3cff */
[--C-:B------:R-:W-:Y:S01]  /*24f00*/  IMAD.X R95, RZ, RZ, R13.reuse, P0 ;  /* 0x000000ffff5f7224 */ /* 0x100fe200000e060d */
[----:B------:R-:W-:Y:S01]  /*24f10*/  SHF.R.U64 R104, R104, 0x3, RZ ;  /* 0x0000000368687819 */ /* 0x000fe200000012ff */
[--C-:B------:R-:W-:Y:S01]  /*24f20*/  IMAD.X R97, RZ, RZ, R13.reuse, P4 ;  /* 0x000000ffff617224 */ /* 0x100fe200020e060d */
[----:B------:R-:W-:Y:S01]  /*24f30*/  SHF.R.U64 R143, R143, 0x3, RZ ;  /* 0x000000038f8f7819 */ /* 0x000fe200000012ff */
[--C-:B------:R-:W-:Y:S01]  /*24f40*/  IMAD.X R99, RZ, RZ, R13.reuse, P3 ;  /* 0x000000ffff637224 */ /* 0x100fe200018e060d */
[----:B------:R-:W-:Y:S01]  /*24f50*/  LOP3.LUT R96, R141, R96, RZ, 0x3c, !PT ;  /* 0x000000608d607212 */ /* 0x000fe200078e3cff */
[--C-:B------:R-:W-:Y:S01]  /*24f60*/  IMAD.X R101, RZ, RZ, R13.reuse, P2 ;  /* 0x000000ffff657224 */ /* 0x100fe200010e060d */
[----:B------:R-:W-:Y:S01]  /*24f70*/  LOP3.LUT R107, R8, 0x380, RZ, 0xc0, !PT ;  /* 0x00000380086b7812 */ /* 0x000fe200078ec0ff */
[--C-:B------:R-:W-:Y:S01]  /*24f80*/  IMAD.X R103, RZ, RZ, R13.reuse, P1 ;  /* 0x000000ffff677224 */ /* 0x100fe200008e060d */
[----:B------:R-:W-:Y:S01]  /*24f90*/  SHF.R.U64 R102, R102, 0x3, RZ ;  /* 0x0000000366667819 */ /* 0x000fe200000012ff */
[--C-:B------:R-:W-:Y:S01]  /*24fa0*/  IMAD.X R105, RZ, RZ, R13.reuse, P6 ;  /* 0x000000ffff697224 */ /* 0x100fe200030e060d */
[----:B------:R-:W-:Y:S01]  /*24fb0*/  LOP3.LUT R100, R100, R15, RZ, 0x3c, !PT ;  /* 0x0000000f64647212 */ /* 0x000fe200078e3cff */
[----:B------:R-:W-:Y:S01]  /*24fc0*/  IMAD.X R85, RZ, RZ, R13, P5 ;  /* 0x000000ffff557224 */ /* 0x000fe200028e060d */
[----:B------:R-:W-:-:S02]  /*24fd0*/  MOV R141, R12 ;  /* 0x0000000c008d7202 */ /* 0x000fc40000000f00 */
[----:B------:R-:W-:Y:S02]  /*24fe0*/  F2FP.BF16.F32.PACK_AB R12, R25, R24 ;  /* 0x00000018190c723e */ /* 0x000fe400000010ff */
[----:B------:R-:W-:Y:S02]  /*24ff0*/  F2FP.BF16.F32.PACK_AB R13, R27, R26 ;  /* 0x0000001a1b0d723e */ /* 0x000fe400000010ff */
[----:B------:R-:W-:Y:S02]  /*25000*/  F2FP.BF16.F32.PACK_AB R14, R29, R28 ;  /* 0x0000001c1d0e723e */ /* 0x000fe400000010ff */
[----:B------:R-:W-:Y:S02]  /*25010*/  F2FP.BF16.F32.PACK_AB R15, R31, R30 ;  /* 0x0000001e1f0f723e */ /* 0x000fe400000010ff */
[----:B------:R-:W-:Y:S02]  /*25020*/  LOP3.LUT R88, R104, R88, RZ, 0x3c, !PT ;  /* 0x0000005868587212 */ /* 0x000fe400078e3cff */
[----:B------:R-:W-:-:S02]  /*25030*/  LOP3.LUT R98, R143, R98, RZ, 0x3c, !PT ;  /* 0x000000628f627212 */ /* 0x000fc400078e3cff */
[----:B------:R-:W-:Y:S02]  /*25040*/  SHF.R.U64 R107, R107, 0x3, RZ ;  /* 0x000000036b6b7819 */ /* 0x000fe400000012ff */
[----:B------:R-:W-:Y:S02]  /*25050*/  LOP3.LUT R86, R102, R86, RZ, 0x3c, !PT ;  /* 0x0000005666567212 */ /* 0x000fe400078e3cff */
[----:B------:R-:W-:Y:S01]  /*25060*/  LOP3.LUT R143, R84, 0x380, RZ, 0xc0, !PT ;  /* 0x00000380548f7812 */ /* 0x000fe200078ec0ff */
[----:B------:R1:W-:Y:S01]  /*25070*/  STSM.16.M88.4 [R141], R12 ;  /* 0x0000000c8d007844 */ /* 0x0003e20000000200 */
[----:B------:R-:W-:Y:S02]  /*25080*/  LOP3.LUT R104, R107, R8, RZ, 0x3c, !PT ;  /* 0x000000086b687212 */ /* 0x000fe400078e3cff */
[----:B------:R-:W-:Y:S02]  /*25090*/  SHF.R.U64 R143, R143, 0x3, RZ ;  /* 0x000000038f8f7819 */ /* 0x000fe400000012ff */
[----:B------:R-:W-:-:S02]  /*250a0*/  MOV R86, R86 ;  /* 0x0000005600567202 */ /* 0x000fc40000000f00 */
[----:B------:R-:W-:Y:S02]  /*250b0*/  MOV R8, R92 ;  /* 0x0000005c00087202 */ /* 0x000fe40000000f00 */
[----:B------:R-:W-:Y:S02]  /*250c0*/  MOV R106, R94 ;  /* 0x0000005e006a7202 */ /* 0x000fe40000000f00 */
[----:B------:R-:W-:Y:S02]  /*250d0*/  MOV R107, R96 ;  /* 0x00000060006b7202 */ /* 0x000fe40000000f00 */
[----:B------:R-:W-:Y:S02]  /*250e0*/  MOV R142, R98 ;  /* 0x00000062008e7202 */ /* 0x000fe40000000f00 */
[----:B-1----:R-:W-:Y:S02]  /*250f0*/  MOV R12, R88 ;  /* 0x00000058000c7202 */ /* 0x002fe40000000f00 */
[----:B------:R-:W-:-:S02]  /*25100*/  MOV R13, R90 ;  /* 0x0000005a000d7202 */ /* 0x000fc40000000f00 */
[----:B------:R-:W-:Y:S02]  /*25110*/  F2FP.BF16.F32.PACK_AB R88, R33, R32 ;  /* 0x000000202158723e */ /* 0x000fe400000010ff */
[----:B------:R-:W-:Y:S02]  /*25120*/  F2FP.BF16.F32.PACK_AB R89, R35, R34 ;  /* 0x000000222359723e */ /* 0x000fe400000010ff */
[----:B------:R-:W-:Y:S02]  /*25130*/  F2FP.BF16.F32.PACK_AB R90, R37, R36 ;  /* 0x00000024255a723e */ /* 0x000fe400000010ff */
[----:B------:R-:W-:Y:S02]  /*25140*/  F2FP.BF16.F32.PACK_AB R91, R39, R38 ;  /* 0x00000026275b723e */ /* 0x000fe400000010ff */
        /* <DEDUP_REMOVED lines=8> */
[----:B------:R1:W-:Y:S01]  /*251d0*/  STSM.16.M88.4 [R86], R88 ;  /* 0x0000005856007844 */ /* 0x0003e20000000200 */
[----:B------:R-:W-:-:S02]  /*251e0*/  LOP3.LUT R84, R143, R84, RZ, 0x3c, !PT ;  /* 0x000000548f547212 */ /* 0x000fc400078e3cff */
[----:B------:R-:W-:Y:S01]  /*251f0*/  LOP3.LUT R102, R7, 0x380, RZ, 0xc0, !PT ;  /* 0x0000038007667812 */ /* 0x000fe200078ec0ff */
[----:B------:R2:W-:Y:S01]  /*25200*/  STSM.16.M88.4 [R12], R92 ;  /* 0x0000005c0c007844 */ /* 0x0005e20000000200 */
[----:B------:R-:W-:Y:S02]  /*25210*/  MOV R141, R84 ;  /* 0x00000054008d7202 */ /* 0x000fe40000000f00 */
[----:B------:R-:W-:Y:S01]  /*25220*/  F2FP.BF16.F32.PACK_AB R14, R61, R60 ;  /* 0x0000003c3d0e723e */ /* 0x000fe200000010ff */
[----:B------:R3:W-:Y:S01]  /*25230*/  STSM.16.M88.4 [R13], R96 ;  /* 0x000000600d007844 */ /* 0x0007e20000000200 */
[----:B------:R-:W-:Y:S02]  /*25240*/  F2FP.BF16.F32.PACK_AB R15, R63, R62 ;  /* 0x0000003e3f0f723e */ /* 0x000fe400000010ff */
[----:B------:R-:W-:Y:S02]  /*25250*/  SHF.R.U64 R102, R102, 0x3, RZ ;  /* 0x0000000366667819 */ /* 0x000fe400000012ff */
[----:B------:R-:W-:-:S02]  /*25260*/  F2FP.BF16.F32.PACK_AB R84, R65, R64 ;  /* 0x000000404154723e */ /* 0x000fc400000010ff */
[----:B------:R-:W-:Y:S02]  /*25270*/  F2FP.BF16.F32.PACK_AB R85, R67, R66 ;  /* 0x000000424355723e */ /* 0x000fe400000010ff */
[----:B-1----:R-:W-:Y:S02]  /*25280*/  F2FP.BF16.F32.PACK_AB R86, R69, R68 ;  /* 0x000000444556723e */ /* 0x002fe400000010ff */
[----:B------:R-:W-:Y:S02]  /*25290*/  F2FP.BF16.F32.PACK_AB R87, R71, R70 ;  /* 0x000000464757723e */ /* 0x000fe400000010ff */
[----:B--2---:R-:W-:Y:S02]  /*252a0*/  F2FP.BF16.F32.PACK_AB R12, R57, R56 ;  /* 0x00000038390c723e */ /* 0x004fe400000010ff */
[----:B---3--:R-:W-:Y:S02]  /*252b0*/  F2FP.BF16.F32.PACK_AB R13, R59, R58 ;  /* 0x0000003a3b0d723e */ /* 0x008fe400000010ff */
        /* <DEDUP_REMOVED lines=9> */
[----:B------:R-:W-:Y:S02]  /*25350*/  MOV R100, R100 ;  /* 0x0000006400647202 */ /* 0x000fe40000000f00 */
[----:B------:R-:W-:Y:S02]  /*25360*/  F2FP.BF16.F32.PACK_AB R96, R21, R20 ;  /* 0x000000141560723e */ /* 0x000fe400000010ff */
[----:B------:R-:W-:Y:S02]  /*25370*/  F2FP.BF16.F32.PACK_AB R97, R131, R130 ;  /* 0x000000828361723e */ /* 0x000fe400000010ff */
[----:B------:R-:W-:Y:S02]  /*25380*/  F2FP.BF16.F32.PACK_AB R98, R121, R120 ;  /* 0x000000787962723e */ /* 0x000fe400000010ff */
[----:B------:R-:W-:Y:S01]  /*25390*/  F2FP.BF16.F32.PACK_AB R99, R133, R132 ;  /* 0x000000848563723e */ /* 0x000fe200000010ff */
[----:B------:R-:W-:Y:S01]  /*253a0*/  STSM.16.M88.4 [R106], R84 ;  /* 0x000000546a007844 */ /* 0x000fe20000000200 */
[----:B------:R-:W-:-:S03]  /*253b0*/  LOP3.LUT R102, R102, R7, RZ, 0x3c, !PT ;  /* 0x0000000766667212 */ /* 0x000fc600078e3cff */
[----:B------:R-:W-:Y:S01]  /*253c0*/  STSM.16.M88.4 [R107], R88 ;  /* 0x000000586b007844 */ /* 0x000fe20000000200 */
        /* <DEDUP_REMOVED lines=8> */
[----:B------:R-:W-:-:S02]  /*25450*/  F2FP.BF16.F32.PACK_AB R105, R139, R138 ;  /* 0x0000008a8b69723e */ /* 0x000fc400000010ff */
[----:B-1----:R-:W-:Y:S02]  /*25460*/  F2FP.BF16.F32.PACK_AB R12, R113, R112 ;  /* 0x00000070710c723e */ /* 0x002fe400000010ff */
[----:B------:R-:W-:Y:S02]  /*25470*/  F2FP.BF16.F32.PACK_AB R13, R115, R114 ;  /* 0x00000072730d723e */ /* 0x000fe400000010ff */
[----:B------:R-:W-:Y:S02]  /*25480*/  F2FP.BF16.F32.PACK_AB R14, R117, R116 ;  /* 0x00000074750e723e */ /* 0x000fe400000010ff */
[----:B------:R-:W-:Y:S02]  /*25490*/  F2FP.BF16.F32.PACK_AB R15, R119, R118 ;  /* 0x00000076770f723e */ /* 0x000fe400000010ff */
[----:B------:R-:W-:Y:S01]  /*254a0*/  ISETP.NE.U32.AND P0, PT, RZ, UR6, PT ;  /* 0x00000006ff007c0c */ /* 0x000fe2000bf05070 */
[----:B------:R-:W-:Y:S01]  /*254b0*/  IMAD.MOV.U32 R8, RZ, RZ, RZ ;  /* 0x000000ffff087224 */ /* 0x000fe200078e00ff */
[----:B--2---:R-:W-:Y:S01]  /*254c0*/  F2FP.BF16.F32.PACK_AB R100, R123, R122 ;  /* 0x0000007a7b64723e */ /* 0x004fe200000010ff */
[----:B------:R-:W1:Y:S01]  /*254d0*/  LDC R92, c[0x0][0xbe8] ;  /* 0x0002fa00ff5c7b82 */ /* 0x000e620000000800 */
[----:B------:R-:W-:-:S02]  /*254e0*/  F2FP.BF16.F32.PACK_AB R106, R109, R108 ;  /* 0x0000006c6d6a723e */ /* 0x000fc400000010ff */
[----:B------:R-:W-:Y:S01]  /*254f0*/  F2FP.BF16.F32.PACK_AB R107, R111, R110 ;  /* 0x0000006e6f6b723e */ /* 0x000fe200000010ff */
[----:B------:R-:W-:Y:S04]  /*25500*/  STSM.16.M88.4 [R7], R100 ;  /* 0x0000006407007844 */ /* 0x000fe80000000200 */
[----:B------:R-:W-:Y:S01]  /*25510*/  STSM.16.M88.4 [R140], R104 ;  /* 0x000000688c007844 */ /* 0x000fe20000000200 */
[----:B------:R-:W-:Y:S01]  /*25520*/  IADD3 R84, P1, R233, UR6, RZ ;  /* 0x00000006e9547c10 */ /* 0x000fe2000ff3e0ff */
[----:B------:R-:W2:Y:S02]  /*25530*/  LDC.64 R90, c[0x0][0xba8] ;  /* 0x0002ea00ff5a7b82 */ /* 0x000ea40000000a00 */
[----:B------:R3:W-:Y:S06]  /*25540*/  STSM.16.M88.4 [R141], R12 ;  /* 0x0000000c8d007844 */ /* 0x0007ec0000000200 */
[----:B------:R-:W-:Y:S01]  /*25550*/  BAR.SYNC.DEFER_BLOCKING 0x1, 0x100 ;  /* 0x0044000000007b1d */ /* 0x000fe20000010000 */
[----:B------:R-:W-:-:S02]  /*25560*/  ISETP.NE.AND.EX P0, PT, RZ, UR7, PT, P0 ;  /* 0x00000007ff007c0c */ /* 0x000fc4000bf05300 */
[----:B------:R-:W-:-:S11]  /*25570*/  IADD3.X R85, R234, UR7, RZ, P1, !PT ;  /* 0x00000007ea557c10 */ /* 0x000fd60008ffe4ff */
[----:B------:R-:W2:Y:S01]  /*25580*/  @P0 LDG.E R8, desc[UR60][R84.64] ;  /* 0x0000003c54080981 */ /* 0x000ea2000c1e1900 */
[----:B------:R-:W-:-:S04]  /*25590*/  ISETP.NE.U32.AND P1, PT, RZ, UR4, PT ;  /* 0x00000004ff007c0c */ /* 0x000fc8000bf25070 */
[----:B------:R-:W-:Y:S01]  /*255a0*/  ISETP.NE.AND.EX P1, PT, RZ, UR5, PT, P1 ;  /* 0x00000005ff007c0c */ /* 0x000fe2000bf25310 */
[----:B------:R-:W-:-:S12]  /*255b0*/  IMAD.MOV.U32 R94, RZ, RZ, 0x9b8 ;  /* 0x000009b8ff5e7424 */ /* 0x000fd800078e00ff */
[----:B---3--:R-:W-:Y:S01]  /*255c0*/  @P1 IADD3 R12, P2, R233, UR4, RZ ;  /* 0x00000004e90c1c10 */ /* 0x008fe2000ff5e0ff */
[----:B------:R-:W-:-:S03]  /*255d0*/  ULDC UR4, c[0x0][0xa88] ;  /* 0x0002a20000047ab9 */ /* 0x000fc60000000800 */
[----:B------:R-:W-:Y:S01]  /*255e0*/  @P1 IADD3.X R13, R234, UR5, RZ, P2, !PT ;  /* 0x00000005ea0d1c10 */ /* 0x000fe200097fe4ff */
[----:B------:R-:W-:Y:S01]  /*255f0*/  IMAD.U32 R93, RZ, RZ, UR4 ;  /* 0x00000004ff5d7e24 */ /* 0x000fe2000f8e00ff */
[----:B------:R-:W-:Y:S01]  /*25600*/  ISETP.NE.AND P2, PT, R231, RZ, PT ;  /* 0x000000ffe700720c */ /* 0x000fe20003f45270 */
[----:B------:R-:W-:-:S03]  /*25610*/  ULDC UR4, c[0x0][0xad4] ;  /* 0x0002b50000047ab9 */ /* 0x000fc60000000800 */
[----:B------:R-:W-:Y:S01]  /*25620*/  SEL R231, R231, UR4, P2 ;  /* 0x00000004e7e77c07 */ /* 0x000fe20009000000 */
[----:B------:R3:W5:Y:S03]  /*25630*/  @P1 LDG.E R93, desc[UR60][R12.64] ;  /* 0x0000003c0c5d1981 */ /* 0x000766000c1e1900 */
[----:B------:R-:W-:-:S04]  /*25640*/  ISETP.GT.AND P3, PT, R231, 0x1, PT ;  /* 0x00000001e700780c */ /* 0x000fc80003f64270 */
[----:B------:R-:W-:-:S04]  /*25650*/  SEL R94, R94, 0x978, P3 ;  /* 0x000009785e5e7807 */ /* 0x000fc80001800000 */
[----:B------:R-:W0:Y:S08]  /*25660*/  LDC.64 R14, c[0x0][R94+0x220] ;  /* 0x000088005e0e7b82 */ /* 0x000e300000000a00 */
[----:B------:R-:W2:Y:S01]  /*25670*/  LDC.64 R86, c[0x0][R94+0x218] ;  /* 0x000086005e567b82 */ /* 0x000ea20000000a00 */
[----:B-1----:R-:W-:-:S07]  /*25680*/  ISETP.NE.AND P4, PT, R92, 0x1, PT ;  /* 0x000000015c00780c */ /* 0x002fce0003f85270 */
[----:B------:R-:W1:Y:S01]  /*25690*/  LDC.64 R88, c[0x0][R94+0x228] ;  /* 0x00008a005e587b82 */ /* 0x000e620000000a00 */
[----:B------:R-:W-:-:S07]  /*256a0*/  ISETP.NE.U32.AND P2, PT, RZ, UR6, PT ;  /* 0x00000006ff007c0c */ /* 0x000fce000bf45070 */
[----:B---3--:R3:W3:Y:S01]  /*256b0*/  LDC.64 R12, c[0x0][R94+0x210] ;  /* 0x000084005e0c7b82 */ /* 0x0086e20000000a00 */
[----:B------:R-:W-:-:S07]  /*256c0*/  ISETP.NE.AND.EX P2, PT, RZ, UR7, PT, P2 ;  /* 0x00000007ff007c0c */ /* 0x000fce000bf45320 */
[----:B------:R-:W3:Y:S01]  /*256d0*/  @P4 LDC R96, c[0x0][0xbec] ;  /* 0x0002fb00ff604b82 */ /* 0x000ee20000000800 */
[----:B------:R-:W-:-:S07]  /*256e0*/  SEL R232, R232, RZ, !P2 ;  /* 0x000000ffe8e87207 */ /* 0x000fce0005000000 */
[----:B------:R-:W3:Y:S01]  /*256f0*/  @P4 LDC R101, c[0x0][0xbf0] ;  /* 0x0002fc00ff654b82 */ /* 0x000ee20000000800 */
[----:B----4-:R-:W-:Y:S01]  /*25700*/  SEL R7, R145, RZ, !P2 ;  /* 0x000000ff91077207 */ /* 0x010fe20005000000 */
[----:B0-----:R-:W-:-:S06]  /*25710*/  IMAD R15, R15, R232, RZ ;  /* 0x000000e80f0f7224 */ /* 0x001fcc00078e02ff */
[----:B--2---:R-:W0:Y:S01]  /*25720*/  @!P3 LDC R90, c[0x0][0xb50] ;  /* 0x0002d400ff5abb82 */ /* 0x004e220000000800 */
[C---:B------:R-:W-:Y:S02]  /*25730*/  IMAD R99, R14.reuse, R7, R15 ;  /* 0x000000070e637224 */ /* 0x040fe400078e020f */
[----:B------:R-:W-:-:S05]  /*25740*/  IMAD.WIDE.U32 R14, R14, R232, RZ ;  /* 0x000000e80e0e7225 */ /* 0x000fca00078e00ff */
[----:B------:R-:W2:Y:S01]  /*25750*/  @!P3 LDC R91, c[0x0][0xb54] ;  /* 0x0002d500ff5bbb82 */ /* 0x000ea20000000800 */
[-C--:B------:R-:W-:Y:S02]  /*25760*/  IMAD R97, R87, R230.reuse, RZ ;  /* 0x000000e657617224 */ /* 0x080fe400078e02ff */
[----:B------:R-:W-:-:S04]  /*25770*/  IMAD.WIDE.U32 R86, R86, R230, RZ ;  /* 0x000000e656567225 */ /* 0x000fc800078e00ff */
[----:B------:R-:W-:Y:S02]  /*25780*/  IMAD.IADD R7, R229, 0x1, R226 ;  /* 0x00000001e5077824 */ /* 0x000fe400078e02e2 */
[----:B------:R-:W-:Y:S01]  /*25790*/  IMAD.IADD R103, R87, 0x1, R97 ;  /* 0x0000000157677824 */ /* 0x000fe200078e0261 */
[----:B------:R-:W-:Y:S01]  /*257a0*/  SEL R95, R144, RZ, P3 ;  /* 0x000000ff905f7207 */ /* 0x000fe20001800000 */
[----:B------:R-:W-:Y:S02]  /*257b0*/  IMAD.IADD R99, R15, 0x1, R99 ;  /* 0x000000010f637824 */ /* 0x000fe400078e0263 */
[----:B------:R-:W-:Y:S02]  /*257c0*/  IMAD.MOV.U32 R15, RZ, RZ, R7 ;  /* 0x000000ffff0f7224 */ /* 0x000fe400078e0007 */
[-C--:B-1----:R-:W-:Y:S02]  /*257d0*/  IMAD R97, R89, R95.reuse, RZ ;  /* 0x0000005f59617224 */ /* 0x082fe400078e02ff */
[----:B------:R-:W-:-:S04]  /*257e0*/  IMAD.WIDE.U32 R88, R88, R95, RZ ;  /* 0x0000005f58587225 */ /* 0x000fc800078e00ff */
[----:B------:R-:W-:Y:S01]  /*257f0*/  IMAD.IADD R97, R89, 0x1, R97 ;  /* 0x0000000159617824 */ /* 0x000fe200078e0261 */
[--C-:B------:R-:W-:Y:S01]  /*25800*/  IADD3 R87, P2, P5, R14, R86, R8.reuse ;  /* 0x000000560e577210 */ /* 0x100fe20007d5e008 */
[----:B---3--:R-:W-:Y:S01]  /*25810*/  @P4 IMAD.HI.U32 R14, R7, R96, RZ ;  /* 0x00000060070e4227 */ /* 0x008fe200078e00ff */
        /* <DEDUP_REMOVED lines=14> */
[----:B--2---:R-:W-:Y:S01]  /*25900*/  LEA.HI.X R91, R88, R91, R12, 0x2, P2 ;  /* 0x0000005b585b7211 */ /* 0x004fe200010f140c */
[----:B------:R-:W-:Y:S06]  /*25910*/  @P1 BRA `(.L_x_2716) ;  /* 0x0000000000101947 */ /* 0x000fec0003800000 */
[----:B------:R-:W-:Y:S05]  /*25920*/  @!P0 BRA `(.L_x_2716) ;  /* 0x00000000000c8947 */ /* 0x000fea0003800000 */
[----:B------:R-:W2:Y:S04]  /*25930*/  LDG.E R12, desc[UR60][R84.64] ;  /* 0x0000003c540c7981 */ /* 0x000ea8000c1e1900 */
[----:B-----5:R-:W2:Y:S02]  /*25940*/  LDG.E R93, desc[UR60][R84.64+0x4] ;  /* 0x0000043c545d7981 */ /* 0x020ea4000c1e1900 */
[----:B--2---:R-:W-:-:S07]  /*25950*/  IMAD.IADD R93, R93, 0x1, -R12 ;  /* 0x000000015d5d7824 */ /* 0x004fce00078e0a0c */
.L_x_2716:
[----:B------:R-:W2:Y:S04]  /*25960*/  LDL R84, [R1+0x70] ;  /* 0x0000700001547983 */ /* 0x000ea80000100800 */
[----:B------:R-:W3:Y:S04]  /*25970*/  LDL R85, [R1+0x6c] ;  /* 0x00006c0001557983 */ /* 0x000ee80000100800 */
[----:B------:R-:W-:Y:S04]  /*25980*/  SHFL.IDX PT, R12, R90, RZ, 0x1c1f ;  /* 0x001c1fff5a0c7589 */ /* 0x000fe800000e0000 */
[----:B------:R-:W0:Y:S04]  /*25990*/  SHFL.IDX PT, R13, R91, RZ, 0x1c1f ;  /* 0x001c1fff5b0d7589 */ /* 0x000e2800000e0000 */
[----:B------:R-:W-:Y:S04]  /*259a0*/  SHFL.IDX PT, R14, R90, 0x1, 0x1c1f ;  /* 0x003c1f005a0e7f89 */ /* 0x000fe800000e0000 */
[----:B------:R-:W1:Y:S01]  /*259b0*/  SHFL.IDX PT, R15, R91, 0x1, 0x1c1f ;  /* 0x003c1f005b0f7f89 */ /* 0x000e6200000e0000 */
[----:B--2---:R-:W-:-:S02]  /*259c0*/  IMAD.IADD R87, R84, 0x1, R226 ;  /* 0x0000000154577824 */ /* 0x004fc400078e02e2 */
[----:B-----5:R-:W-:Y:S01]  /*259d0*/  IMAD R84, R93, R92, RZ ;  /* 0x0000005c5d547224 */ /* 0x020fe200078e02ff */
[----:B---3--:R-:W-:Y:S01]  /*259e0*/  LOP3.LUT P0, RZ, R85, 0x3, RZ, 0xc0, !PT ;  /* 0x0000000355ff7812 */ /* 0x008fe2000780c0ff */
[----:B------:R-:W-:-:S03]  /*259f0*/  VIADD R85, R87, 0x8 ;  /* 0x0000000857557836 */ /* 0x000fc60000000000 */
[-C--:B------:R-:W-:Y:S02]  /*25a00*/  ISETP.GE.OR P1, PT, R87, R84.reuse, P0 ;  /* 0x000000545700720c */ /* 0x080fe40000726670 */
[----:B------:R-:W-:-:S11]  /*25a10*/  ISETP.GE.OR P0, PT, R85, R84, P0 ;  /* 0x000000545500720c */ /* 0x000fd60000706670 */
        /* <DEDUP_REMOVED lines=14> */
[----:B------:R-:W-:-:S04]  /*25b00*/  IMAD R5, R21, 0x40, R0 ;  /* 0x0000004015057824 */ /* 0x000fc800078e0200 */
[----:B------:R-:W-:-:S03]  /*25b10*/  IMAD.WIDE R2, R5, 0x2, R2 ;  /* 0x0000000205027825 */ /* 0x000fc600078e0202 */
        /* <DEDUP_REMOVED lines=29> */
[----:B------:R-:W-:Y:S01]  /*25cf0*/  IMAD.X R61, RZ, RZ, R3, P1 ;  /* 0x000000ffff3d7224 */ /* 0x000fe200008e0603 */
[C---:B------:R-:W-:Y:S01]  /*25d00*/  IADD3 R49, P2, R2.reuse, 0x8000, RZ ;  /* 0x0000800002317810 */ /* 0x040fe20007f5e0ff */
[----:B------:R-:W5:Y:S01]  /*25d10*/  LD.E.128 R24, desc[UR60][R24.64] ;  /* 0x0000003c18187980 */ /* 0x000f62000c101d00 */
[C---:B------:R-:W-:Y:S02]  /*25d20*/  IADD3 R53, P6, R2.reuse, 0x9000, RZ ;  /* 0x0000900002357810 */ /* 0x040fe40007fde0ff */
[C---:B------:R-:W-:Y:S01]  /*25d30*/  IADD3 R57, P5, R2.reuse, 0xa000, RZ ;  /* 0x0000a00002397810 */ /* 0x040fe20007fbe0ff */
[----:B------:R-:W5:Y:S01]  /*25d40*/  LD.E.128 R28, desc[UR60][R28.64] ;  /* 0x0000003c1c1c7980 */ /* 0x000f62000c101d00 */
[----:B------:R-:W-:Y:S02]  /*25d50*/  LOP3.LUT R7, R2, 0x380, RZ, 0xc0, !PT ;  /* 0x0000038002077812 */ /* 0x000fe400078ec0ff */
[----:B------:R-:W-:Y:S01]  /*25d60*/  LOP3.LUT R4, R5, 0x380, RZ, 0xc0, !PT ;  /* 0x0000038005047812 */ /* 0x000fe200078ec0ff */
[----:B------:R-:W5:Y:S01]  /*25d70*/  LD.E.128 R32, desc[UR60][R32.64] ;  /* 0x0000003c20207980 */ /* 0x000f62000c101d00 */
[----:B------:R-:W-:-:S02]  /*25d80*/  LOP3.LUT R40, R41, 0x380, RZ, 0xc0, !PT ;  /* 0x0000038029287812 */ /* 0x000fc400078ec0ff */
[----:B------:R-:W-:Y:S01]  /*25d90*/  LOP3.LUT R44, R45, 0x380, RZ, 0xc0, !PT ;  /* 0x000003802d2c7812 */ /* 0x000fe200078ec0ff */
[----:B------:R-:W5:Y:S01]  /*25da0*/  LD.E.128 R36, desc[UR60][R36.64] ;  /* 0x0000003c24247980 */ /* 0x000f62000c101d00 */
        /* <DEDUP_REMOVED lines=10> */
[----:B------:R-:W-:-:S02]  /*25e50*/  LOP3.LUT R2, R7, R2, RZ, 0x3c, !PT ;  /* 0x0000000207027212 */ /* 0x000fc400078e3cff */
        /* <DEDUP_REMOVED lines=12> */
[----:B------:R0:W5:Y:S01]  /*25f20*/  LD.E.128 R4, desc[UR60][R2.64] ;  /* 0x0000003c02047980 */ /* 0x000162000c101d00 */
[----:B------:R-:W-:-:S03]  /*25f30*/  SHF.R.S32.HI R67, RZ, 0x1f, R232 ;  /* 0x0000001fff437819 */ /* 0x000fc600000114e8 */
[----:B------:R-:W5:Y:S04]  /*25f40*/  LD.E.128 R44, desc[UR60][R44.64] ;  /* 0x0000003c2c2c7980 */ /* 0x000f68000c101d00 */
[----:B------:R-:W5:Y:S01]  /*25f50*/  LD.E.128 R48, desc[UR60][R48.64] ;  /* 0x0000003c30307980 */ /* 0x000f62000c101d00 */
[----:B0-----:R-:W-:-:S03]  /*25f60*/  IMAD R3, R86, UR4, RZ ;  /* 0x0000000456037c24 */ /* 0x001fc6000f8e02ff */
[----:B------:R-:W5:Y:S01]  /*25f70*/  LD.E.128 R52, desc[UR60][R52.64] ;  /* 0x0000003c34347980 */ /* 0x000f62000c101d00 */
[C---:B------:R-:W-:Y:S02]  /*25f80*/  IMAD R65, R8.reuse, UR5, R3 ;  /* 0x0000000508417c24 */ /* 0x040fe4000f8e0203 */
[----:B------:R-:W-:Y:S01]  /*25f90*/  IMAD.WIDE.U32 R2, R8, UR4, RZ ;  /* 0x0000000408027c25 */ /* 0x000fe2000f8e00ff */
[----:B------:R-:W-:Y:S01]  /*25fa0*/  ULDC.64 UR4, c[0x0][0xae8] ;  /* 0x0002ba0000047ab9 */ /* 0x000fe20000000a00 */
[----:B------:R-:W5:Y:S02]  /*25fb0*/  LD.E.128 R56, desc[UR60][R56.64] ;  /* 0x0000003c38387980 */ /* 0x000f64000c101d00 */
[----:B------:R-:W-:Y:S02]  /*25fc0*/  IMAD.IADD R3, R3, 0x1, R65 ;  /* 0x0000000103037824 */ /* 0x000fe400078e0241 */
[----:B------:R-:W-:Y:S01]  /*25fd0*/  IMAD R65, R20, 0x20, R21 ;  /* 0x0000002014417824 */ /* 0x000fe200078e0215 */
[----:B------:R-:W5:Y:S01]  /*25fe0*/  LD.E.128 R60, desc[UR60][R60.64] ;  /* 0x0000003c3c3c7980 */ /* 0x000f62000c101d00 */
[----:B------:R-:W-:Y:S01]  /*25ff0*/  IMAD.WIDE.U32 R2, R230, UR4, R2 ;  /* 0x00000004e6027c25 */ /* 0x000fe2000f8e0002 */
[----:B------:R-:W-:Y:S01]  /*26000*/  @!PT LDS RZ, [RZ] ;  /* 0x00000000fffff984 */ /* 0x000fe20000000800 */
[----:B------:R-:W-:Y:S01]  /*26010*/  @!PT LDS RZ, [RZ] ;  /* 0x00000000fffff984 */ /* 0x000fe20000000800 */
[----:B------:R-:W-:Y:S01]  /*26020*/  @!PT LDS RZ, [RZ] ;  /* 0x00000000fffff984 */ /* 0x000fe20000000800 */
[----:B------:R-:W-:Y:S01]  /*26030*/  @!PT LDS RZ, [RZ] ;  /* 0x00000000fffff984 */ /* 0x000fe20000000800 */
[----:B------:R0:W-:Y:S06]  /*26040*/  MEMBAR.ALL.CTA ;  /* 0x0000000000007992 */ /* 0x0001ec0000008000 */
[----:B0-----:R-:W0:Y:S01]  /*26050*/  FENCE.VIEW.ASYNC.S ;  /* 0x00000000000073c6 */ /* 0x001e220000000000 */
[----:B------:R-:W-:-:S02]  /*26060*/  IMAD.IADD R20, R226, 0x1, R65 ;  /* 0x00000001e2147824 */ /* 0x000fc400078e0241 */
[----:B------:R-:W-:Y:S01]  /*26070*/  IMAD R3, R230, UR5, R3 ;  /* 0x00000005e6037c24 */ /* 0x000fe2000f8e0203 */
[----:B------:R-:W-:Y:S01]  /*26080*/  ULDC.64 UR4, c[0x0][0xaf0] ;  /* 0x0002bc0000047ab9 */ /* 0x000fe20000000a00 */
[----:B-1----:R-:W-:-:S04]  /*26090*/  @P4 IMAD.HI.U32 R8, R20, R69, RZ ;  /* 0x0000004514084227 */ /* 0x002fc800078e00ff */
[----:B------:R-:W-:Y:S01]  /*260a0*/  IMAD.MOV.U32 R65, RZ, RZ, R20 ;  /* 0x000000ffff417224 */ /* 0x000fe200078e0014 */
[----:B--2---:R-:W-:Y:S01]  /*260b0*/  @P4 SHF.R.U32.HI R65, RZ, R71, R8 ;  /* 0x00000047ff414219 */ /* 0x004fe20000011608 */
[----:B------:R-:W-:Y:S02]  /*260c0*/  IMAD R67, R67, UR4, RZ ;  /* 0x0000000443437c24 */ /* 0x000fe4000f8e02ff */
[----:B------:R-:W-:Y:S01]  /*260d0*/  IMAD.WIDE.U32 R2, R232, UR4, R2 ;  /* 0x00000004e8027c25 */ /* 0x000fe2000f8e0002 */
[----:B------:R-:W-:-:S03]  /*260e0*/  SHF.R.S32.HI R8, RZ, 0x1f, R65 ;  /* 0x0000001fff087819 */ /* 0x000fc60000011441 */
[----:B------:R-:W-:Y:S01]  /*260f0*/  IMAD R67, R232, UR5, R67 ;  /* 0x00000005e8437c24 */ /* 0x000fe2000f8e0243 */
[----:B------:R-:W-:Y:S01]  /*26100*/  ULDC.64 UR4, c[0x0][0xae0] ;  /* 0x0002b80000047ab9 */ /* 0x000fe20000000a00 */
[----:B------:R-:W-:Y:S02]  /*26110*/  IMAD.MOV R69, RZ, RZ, -R65 ;  /* 0x000000ffff457224 */ /* 0x000fe400078e0a41 */
[----:B------:R-:W-:Y:S02]  /*26120*/  IMAD.IADD R3, R3, 0x1, R67 ;  /* 0x0000000103037824 */ /* 0x000fe400078e0243 */
[----:B------:R-:W-:Y:S02]  /*26130*/  IMAD R8, R8, UR4, RZ ;  /* 0x0000000408087c24 */ /* 0x000fe4000f8e02ff */
[----:B------:R-:W-:Y:S02]  /*26140*/  IMAD R67, R92, R69, R20 ;  /* 0x000000455c437224 */ /* 0x000fe400078e0214 */
[----:B------:R-:W-:-:S04]  /*26150*/  IMAD.WIDE.U32 R2, R65, UR4, R2 ;  /* 0x0000000441027c25 */ /* 0x000fc8000f8e0002 */
[----:B------:R-:W-:Y:S01]  /*26160*/  IMAD R65, R65, UR5, R8 ;  /* 0x0000000541417c24 */ /* 0x000fe2000f8e0208 */
[----:B------:R-:W-:Y:S01]  /*26170*/  SHF.R.S32.HI R8, RZ, 0x1f, R67 ;  /* 0x0000001fff087819 */ /* 0x000fe20000011443 */
[----:B------:R-:W-:Y:S02]  /*26180*/  ULDC.64 UR4, c[0x0][0xad8] ;  /* 0x0002b60000047ab9 */ /* 0x000fe40000000a00 */
[----:B------:R-:W-:Y:S02]  /*26190*/  IMAD.IADD R3, R3, 0x1, R65 ;  /* 0x0000000103037824 */ /* 0x000fe400078e0241 */
[----:B------:R-:W-:Y:S02]  /*261a0*/  IMAD R8, R8, UR4, RZ ;  /* 0x0000000408087c24 */ /* 0x000fe4000f8e02ff */
[----:B------:R-:W-:-:S04]  /*261b0*/  IMAD.WIDE.U32 R2, R67, UR4, R2 ;  /* 0x0000000443027c25 */ /* 0x000fc8000f8e0002 */
[----:B------:R-:W-:Y:S01]  /*261c0*/  IMAD R69, R67, UR5, R8 ;  /* 0x0000000543457c24 */ /* 0x000fe2000f8e0208 */
[----:B------:R-:W-:Y:S01]  /*261d0*/  ULDC.64 UR4, c[0x0][0xa80] ;  /* 0x0002a00000047ab9 */ /* 0x000fe20000000a00 */
[----:B------:R-:W-:Y:S01]  /*261e0*/  IMAD.IADD R71, R21, 0x1, R226 ;  /* 0x0000000115477824 */ /* 0x000fe200078e02e2 */
[----:B------:R-:W-:Y:S01]  /*261f0*/  LEA R8, P2, R2, UR4, 0x1 ;  /* 0x0000000402087c11 */ /* 0x000fe2000f8408ff */
[----:B------:R-:W-:-:S05]  /*26200*/  IMAD.IADD R67, R3, 0x1, R69 ;  /* 0x0000000103437824 */ /* 0x000fca00078e0245 */
[----:B------:R-:W-:Y:S02]  /*26210*/  LEA.HI.X R67, R2, UR5, R67, 0x1, P2 ;  /* 0x0000000502437c11 */ /* 0x000fe400090f0c43 */
[CC--:B------:R-:W-:Y:S01]  /*26220*/  ISETP.GE.AND P2, PT, R71.reuse, R84.reuse, PT ;  /* 0x000000544700720c */ /* 0x0c0fe20003f46270 */
[----:B------:R-:W-:Y:S02]  /*26230*/  VIADD R3, R16, 0x36820 ;  /* 0x0003682010037836 */ /* 0x000fe40000000000 */
[C---:B------:R-:W-:Y:S02]  /*26240*/  VIADD R21, R71.reuse, 0x20 ;  /* 0x0000002047157836 */ /* 0x040fe40000000000 */
[----:B------:R-:W-:Y:S01]  /*26250*/  VIADD R65, R71, 0x40 ;  /* 0x0000004047417836 */ /* 0x000fe20000000000 */
[----:B------:R-:W-:Y:S01]  /*26260*/  PRMT R3, RZ, 0x654, R3 ;  /* 0x00000654ff037816 */ /* 0x000fe20000000003 */
[C---:B------:R-:W-:Y:S01]  /*26270*/  VIADD R66, R0.reuse, 0x40 ;  /* 0x0000004000427836 */ /* 0x040fe20000000000 */
[-C--:B------:R-:W-:Y:S01]  /*26280*/  ISETP.GE.AND P1, PT, R21, R84.reuse, PT ;  /* 0x000000541500720c */ /* 0x080fe20003f26270 */
[----:B------:R-:W-:Y:S01]  /*26290*/  VIADD R70, R0, 0x80 ;  /* 0x0000008000467836 */ /* 0x000fe20000000000 */
[----:B------:R-:W-:Y:S01]  /*262a0*/  ISETP.GE.AND P0, PT, R65, R84, PT ;  /* 0x000000544100720c */ /* 0x000fe20003f06270 */
[----:B0-----:R0:W-:Y:S01]  /*262b0*/  SYNCS.ARRIVE.TRANS64.RED.A1T0 RZ, [R3+URZ], RZ ;  /* 0x000000ff03ff79a7 */ /* 0x0011e2000810043f */
[----:B------:R0:W1:Y:S01]  /*262c0*/  SHFL.IDX PT, R21, R8, RZ, 0x181f ;  /* 0x00181fff08157589 */ /* 0x00006200000e0000 */
[----:B------:R-:W-:Y:S03]  /*262d0*/  BSSY B1, `(.L_x_2718) ;  /* 0x0000013000017945 */ /* 0x000fe60003800000 */
[----:B------:R0:W2:Y:S01]  /*262e0*/  SHFL.IDX PT, R65, R67, RZ, 0x181f ;  /* 0x00181fff43417589 */ /* 0x0000a200000e0000 */
[----:B------:R-:W-:-:S02]  /*262f0*/  SHF.R.S32.HI R69, RZ, 0x1f, R0 ;  /* 0x0000001fff457819 */ /* 0x000fc40000011400 */
        /* <DEDUP_REMOVED lines=9> */
[----:B0-2---:R-:W-:Y:S02]  /*26390*/  @!P4 LEA.HI.X R3, R0, R65, R69, 0x1, P6 ;  /* 0x000000410003c211 */ /* 0x005fe400030f0c45 */
[----:B------:R-:W-:Y:S02]  /*263a0*/  @!P2 LEA R64, P6, R70, R21, 0x1 ;  /* 0x000000154640a211 */ /* 0x000fe400078c08ff */
[-C--:B------:R-:W-:Y:S01]  /*263b0*/  @!P3 LEA.HI.X R21, R66, R65.reuse, R68, 0x1, P5 ;  /* 0x000000414215b211 */ /* 0x080fe200028f0c44 */
[----:B-----5:R3:W-:Y:S01]  /*263c0*/  @!P4 ST.E.128 desc[UR60][R2.64], R4 ;  /* 0x000000040200c985 */ /* 0x0207e2000c101d3c */
[----:B------:R-:W-:-:S03]  /*263d0*/  @!P2 LEA.HI.X R65, R70, R65, R72, 0x1, P6 ;  /* 0x000000414641a211 */ /* 0x000fc600030f0c48 */
[----:B------:R3:W-:Y:S04]  /*263e0*/  @!P3 ST.E.128 desc[UR60][R20.64], R32 ;  /* 0x000000201400b985 */ /* 0x0007e8000c101d3c */
[----:B------:R3:W-:Y:S02]  /*263f0*/  @!P2 ST.E.128 desc[UR60][R64.64], R48 ;  /* 0x000000304000a985 */ /* 0x0007e4000c101d3c */
.L_x_2719:
[----:B------:R-:W-:Y:S05]  /*26400*/  BSYNC B1 ;  /* 0x0000000000017941 */ /* 0x000fea0003800000 */
.L_x_2718:
[----:B---3-5:R3:W4:Y:S01]  /*26410*/  SHFL.IDX PT, R7, R67, 0x1, 0x181f ;  /* 0x00381f0043077f89 */ /* 0x02872200000e0000 */
[----:B------:R-:W-:Y:S03]  /*26420*/  BSSY B1, `(.L_x_2720) ;  /* 0x0000010000017945 */ /* 0x000fe60003800000 */
[----:B0-----:R3:W0:Y:S01]  /*26430*/  SHFL.IDX PT, R3, R8, 0x1, 0x181f ;  /* 0x00381f0008037f89 */ /* 0x00162200000e0000 */
        /* <DEDUP_REMOVED lines=14> */
.L_x_2721:
[----:B------:R-:W-:Y:S05]  /*26520*/  BSYNC B1 ;  /* 0x0000000000017941 */ /* 0x000fea0003800000 */
.L_x_2720:
[----:B0---4-:R0:W4:Y:S01]  /*26530*/  SHFL.IDX PT, R7, R67, 0x2, 0x181f ;  /* 0x00581f0043077f89 */ /* 0x01112200000e0000 */
[----:B------:R-:W-:Y:S03]  /*26540*/  BSSY B1, `(.L_x_2722) ;  /* 0x0000010000017945 */ /* 0x000fe60003800000 */
[----:B------:R0:W0:Y:S01]  /*26550*/  SHFL.IDX PT, R3, R8, 0x2, 0x181f ;  /* 0x00581f0008037f89 */ /* 0x00002200000e0000 */
        /* <DEDUP_REMOVED lines=14> */
.L_x_2723:
[----:B------:R-:W-:Y:S05]  /*26640*/  BSYNC B1 ;  /* 0x0000000000017941 */ /* 0x000fea0003800000 */
.L_x_2722:
[----:B0-----:R-:W-:Y:S01]  /*26650*/  VIADD R3, R71, 0x60 ;  /* 0x0000006047037836 */ /* 0x001fe20000000000 */
[----:B---3--:R-:W3:Y:S04]  /*26660*/  SHFL.IDX PT, R67, R67, 0x3, 0x181f ;  /* 0x00781f0043437f89 */ /* 0x008ee800000e0000 */
[----:B------:R-:W-:Y:S01]  /*26670*/  ISETP.GE.AND P0, PT, R3, R84, PT ;  /* 0x000000540300720c */ /* 0x000fe20003f06270 */
[----:B----4-:R0:W4:-:S12]  /*26680*/  SHFL.IDX PT, R7, R8, 0x3, 0x181f ;  /* 0x00781f0008077f89 */ /* 0x01011800000e0000 */
[----:B0-----:R-:W-:Y:S05]  /*26690*/  @P0 BRA `(.L_x_2724) ;  /* 0x00000020008c0947 */ /* 0x001fea0003800000 */
[----:B------:R-:W-:Y:S02]  /*266a0*/  ULDC UR4, c[0x0][0xac8] ;  /* 0x0002b20000047ab9 */ /* 0x000fe40000000800 */
[----:B------:R-:W-:Y:S02]  /*266b0*/  ISETP.GE.AND P2, PT, R0, UR4, PT ;  /* 0x0000000400007c0c */ /* 0x000fe4000bf46270 */
[----:B------:R-:W-:-:S11]  /*266c0*/  ISETP.GE.AND P3, PT, R66, UR4, PT ;  /* 0x0000000442007c0c */ /* 0x000fd6000bf66270 */
[-C--:B----4-:R-:W-:Y:S02]  /*266d0*/  @!P2 LEA R2, P0, R0, R7.reuse, 0x1 ;  /* 0x000000070002a211 */ /* 0x090fe400078008ff */
[----:B------:R-:W-:Y:S02]  /*266e0*/  @!P3 LEA R4, P1, R66, R7, 0x1 ;  /* 0x000000074204b211 */ /* 0x000fe400078208ff */
[-C--:B---3--:R-:W-:Y:S02]  /*266f0*/  @!P2 LEA.HI.X R3, R0, R67.reuse, R69, 0x1, P0 ;  /* 0x000000430003a211 */ /* 0x088fe400000f0c45 */
        /* <DEDUP_REMOVED lines=9> */
.L_x_2717:
[----:B0-----:R-:W0:Y:S01]  /*26790*/  @P4 LDC R0, c[0x0][0xbec] ;  /* 0x0002fb00ff004b82 */ /* 0x001e220000000800 */
[----:B------:R-:W-:Y:S01]  /*267a0*/  ULDC.64 UR4, c[0x0][0xb08] ;  /* 0x0002c20000047ab9 */ /* 0x000fe20000000a00 */
[----:B------:R-:W-:Y:S01]  /*267b0*/  ULDC.64 UR6, c[0x0][0xb30] ;  /* 0x0002cc0000067ab9 */ /* 0x000fe20000000a00 */
[----:B------:R-:W-:Y:S01]  /*267c0*/  IMAD R13, R86, UR4, RZ ;  /* 0x00000004560d7c24 */ /* 0x000fe2000f8e02ff */
[----:B------:R-:W-:Y:S01]  /*267d0*/  ISETP.GE.AND P0, PT, R87, R84, PT ;  /* 0x000000545700720c */ /* 0x000fe20003f06270 */
[C---:B------:R-:W-:Y:S01]  /*267e0*/  IMAD.WIDE.U32 R2, R8.reuse, UR4, RZ ;  /* 0x0000000408027c25 */ /* 0x040fe2000f8e00ff */
[----:B------:R-:W-:Y:S02]  /*267f0*/  BSSY B1, `(.L_x_2725) ;  /* 0x00000c8000017945 */ /* 0x000fe40003800000 */
[----:B------:R-:W1:Y:S01]  /*26800*/  @P4 LDC R89, c[0x0][0xbf0] ;  /* 0x0002fc00ff594b82 */ /* 0x000e620000000800 */
[----:B------:R-:W-:Y:S01]  /*26810*/  IMAD R13, R8, UR5, R13 ;  /* 0x00000005080d7c24 */ /* 0x000fe2000f8e020d */
[----:B------:R-:W-:Y:S01]  /*26820*/  ULDC.64 UR4, c[0x0][0xb38] ;  /* 0x0002ce0000047ab9 */ /* 0x000fe20000000a00 */
[----:B------:R-:W-:-:S02]  /*26830*/  VIADD R88, R227, 0x90 ;  /* 0x00000090e3587836 */ /* 0x000fc40000000000 */
[----:B------:R-:W-:Y:S01]  /*26840*/  IMAD.IADD R3, R3, 0x1, R13 ;  /* 0x0000000103037824 */ /* 0x000fe200078e020d */
[----:B------:R-:W-:Y:S01]  /*26850*/  SHF.R.S32.HI R13, RZ, 0x1f, R232 ;  /* 0x0000001fff0d7819 */ /* 0x000fe200000114e8 */
[----:B------:R-:W-:Y:S01]  /*26860*/  VIADD R90, R227, 0x88 ;  /* 0x00000088e35a7836 */ /* 0x000fe20000000000 */
[----:B------:R-:W-:Y:S01]  /*26870*/  SHF.R.S32.HI R88, RZ, 0x1f, R88 ;  /* 0x0000001fff587819 */ /* 0x000fe20000011458 */
[----:B------:R-:W-:-:S03]  /*26880*/  IMAD.WIDE.U32 R2, R230, UR4, R2 ;  /* 0x00000004e6027c25 */ /* 0x000fc6000f8e0002 */
[----:B------:R-:W-:Y:S01]  /*26890*/  SHF.R.S32.HI R90, RZ, 0x1f, R90 ;  /* 0x0000001fff5a7819 */ /* 0x000fe2000001145a */
[----:B------:R-:W-:Y:S01]  /*268a0*/  IMAD R3, R230, UR5, R3 ;  /* 0x00000005e6037c24 */ /* 0x000fe2000f8e0203 */
[----:B------:R-:W-:Y:S01]  /*268b0*/  ULDC.64 UR4, c[0x0][0xb40] ;  /* 0x0002d00000047ab9 */ /* 0x000fe20000000a00 */
[----:B------:R-:W-:Y:S02]  /*268c0*/  VIADD R94, R227, 0x78 ;  /* 0x00000078e35e7836 */ /* 0x000fe40000000000 */
[----:B------:R-:W-:Y:S02]  /*268d0*/  IMAD R13, R13, UR4, RZ ;  /* 0x000000040d0d7c24 */ /* 0x000fe4000f8e02ff */
[----:B0-----:R-:W-:Y:S01]  /*268e0*/  @P4 IMAD.HI.U32 R0, R7, R0, RZ ;  /* 0x0000000007004227 */ /* 0x001fe200078e00ff */
[----:B------:R-:W-:-:S03]  /*268f0*/  SHF.R.S32.HI R94, RZ, 0x1f, R94 ;  /* 0x0000001fff5e7819 */ /* 0x000fc6000001145e */
[C---:B------:R-:W-:Y:S02]  /*26900*/  IMAD R15, R232.reuse, UR5, R13 ;  /* 0x00000005e80f7c24 */ /* 0x040fe4000f8e020d */
[----:B------:R-:W-:Y:S01]  /*26910*/  IMAD.WIDE.U32 R2, R232, UR4, R2 ;  /* 0x00000004e8027c25 */ /* 0x000fe2000f8e0002 */
[----:B------:R-:W-:-:S03]  /*26920*/  ULDC.64 UR4, c[0x0][0xb48] ;  /* 0x0002d20000047ab9 */ /* 0x000fc60000000a00 */
        /* <DEDUP_REMOVED lines=70> */
[C---:B------:R-:W-:Y:S02]  /*26d90*/  VIADD R147, R227.reuse, 0x20 ;  /* 0x00000020e3937836 */ /* 0x040fe40000000000 */
[C---:B------:R-:W-:Y:S02]  /*26da0*/  VIADD R149, R227.reuse, 0x18 ;  /* 0x00000018e3957836 */ /* 0x040fe40000000000 */
[C---:B------:R-:W-:Y:S02]  /*26db0*/  VIADD R151, R227.reuse, 0x10 ;  /* 0x00000010e3977836 */ /* 0x040fe40000000000 */
[----:B------:R-:W-:Y:S01]  /*26dc0*/  VIADD R153, R227, 0x8 ;  /* 0x00000008e3997836 */ /* 0x000fe20000000000 */
[----:B012---:R-:W-:Y:S06]  /*26dd0*/  @P0 BRA `(.L_x_2726) ;  /* 0x0000000400a40947 */ /* 0x007fec0003800000 */
[----:B------:R-:W-:Y:S02]  /*26de0*/  ULDC UR4, c[0x0][0xac8] ;  /* 0x0002b20000047ab9 */ /* 0x000fe40000000800 */
[----:B------:R-:W-:Y:S02]  /*26df0*/  ISETP.GE.AND P4, PT, R153, UR4, PT ;  /* 0x0000000499007c0c */ /* 0x000fe4000bf86270 */
[----:B------:R-:W-:Y:S02]  /*26e00*/  ISETP.GE.AND P3, PT, R151, UR4, PT ;  /* 0x0000000497007c0c */ /* 0x000fe4000bf66270 */
[----:B------:R-:W-:Y:S02]  /*26e10*/  ISETP.GE.AND P5, PT, R227, UR4, PT ;  /* 0x00000004e3007c0c */ /* 0x000fe4000bfa6270 */
[----:B------:R-:W-:Y:S02]  /*26e20*/  ISETP.GE.AND P0, PT, R149, UR4, PT ;  /* 0x0000000495007c0c */ /* 0x000fe4000bf06270 */
[----:B------:R-:W-:-:S05]  /*26e30*/  ISETP.GE.AND P1, PT, R147, UR4, PT ;  /* 0x0000000493007c0c */ /* 0x000fca000bf26270 */
[-C--:B------:R-:W-:Y:S02]  /*26e40*/  @!P4 LEA R6, P2, R153, R2.reuse, 0x2 ;  /* 0x000000029906c211 */ /* 0x080fe400078410ff */
[----:B------:R-:W-:Y:S02]  /*26e50*/  @!P3 LEA R12, P6, R151, R2, 0x2 ;  /* 0x00000002970cb211 */ /* 0x000fe400078c10ff */
[-C--:B------:R-:W-:Y:S01]  /*26e60*/  @!P4 LEA.HI.X R7, R153, R3.reuse, R154, 0x2, P2 ;  /* 0x000000039907c211 */ /* 0x080fe200010f149a */
[----:B------:R-:W-:Y:S01]  /*26e70*/  @!P5 IMAD.WIDE R14, R227, 0x4, R2 ;  /* 0x00000004e30ed825 */ /* 0x000fe200078e0202 */
[----:B------:R-:W-:Y:S02]  /*26e80*/  ISETP.GE.AND P2, PT, R145, UR4, PT ;  /* 0x0000000491007c0c */ /* 0x000fe4000bf46270 */
[----:B------:R-:W-:Y:S02]  /*26e90*/  @!P3 LEA.HI.X R13, R151, R3, R152, 0x2, P6 ;  /* 0x00000003970db211 */ /* 0x000fe400030f1498 */
[----:B------:R0:W-:Y:S04]  /*26ea0*/  @!P5 ST.E.64 desc[UR60][R14.64], R24 ;  /* 0x000000180e00d985 */ /* 0x0001e8000c101b3c */
[----:B------:R1:W-:Y:S01]  /*26eb0*/  @!P4 ST.E.64 desc[UR60][R6.64], R28 ;  /* 0x0000001c0600c985 */ /* 0x0003e2000c101b3c */
[----:B------:R-:W-:-:S03]  /*26ec0*/  ISETP.GE.AND P4, PT, R141, UR4, PT ;  /* 0x000000048d007c0c */ /* 0x000fc6000bf86270 */
[----:B------:R2:W-:Y:S01]  /*26ed0*/  @!P3 ST.E.64 desc[UR60][R12.64], R32 ;  /* 0x000000200c00b985 */ /* 0x0005e2000c101b3c */
[----:B------:R-:W-:Y:S01]  /*26ee0*/  ISETP.GE.AND P3, PT, R143, UR4, PT ;  /* 0x000000048f007c0c */ /* 0x000fe2000bf66270 */
[----:B0-----:R-:W-:Y:S01]  /*26ef0*/  VIADD R25, R227, 0xa0 ;  /* 0x000000a0e3197836 */ /* 0x001fe20000000000 */
[----:B------:R-:W-:Y:S02]  /*26f00*/  SHF.R.S32.HI R24, RZ, 0x1f, R237 ;  /* 0x0000001fff187819 */ /* 0x000fe400000114ed */
[-C--:B-1----:R-:W-:Y:S01]  /*26f10*/  @!P0 LEA R6, P6, R149, R2.reuse, 0x2 ;  /* 0x0000000295068211 */ /* 0x082fe200078c10ff */
[----:B------:R-:W-:Y:S01]  /*26f20*/  VIADD R29, R227, 0xa8 ;  /* 0x000000a8e31d7836 */ /* 0x000fe20000000000 */
[-C--:B--2---:R-:W-:Y:S01]  /*26f30*/  @!P1 LEA R12, P5, R147, R2.reuse, 0x2 ;  /* 0x00000002930c9211 */ /* 0x084fe200078a10ff */
[----:B------:R-:W-:Y:S01]  /*26f40*/  VIADD R33, R227, 0xb0 ;  /* 0x000000b0e3217836 */ /* 0x000fe20000000000 */
[----:B------:R-:W-:Y:S02]  /*26f50*/  @!P0 LEA.HI.X R7, R149, R3, R150, 0x2, P6 ;  /* 0x0000000395078211 */ /* 0x000fe400030f1496 */
[----:B------:R-:W-:-:S02]  /*26f60*/  @!P2 LEA R14, P6, R145, R2, 0x2 ;  /* 0x00000002910ea211 */ /* 0x000fc400078c10ff */
[-C--:B------:R-:W-:Y:S01]  /*26f70*/  @!P1 LEA.HI.X R13, R147, R3.reuse, R148, 0x2, P5 ;  /* 0x00000003930d9211 */ /* 0x080fe200028f1494 */
[----:B------:R0:W-:Y:S01]  /*26f80*/  @!P0 ST.E.64 desc[UR60][R6.64], R36 ;  /* 0x0000002406008985 */ /* 0x0001e2000c101b3c */
[----:B------:R-:W-:Y:S02]  /*26f90*/  ISETP.GE.AND P5, PT, R107, UR4, PT ;  /* 0x000000046b007c0c */ /* 0x000fe4000bfa6270 */
[----:B------:R-:W-:Y:S01]  /*26fa0*/  @!P2 LEA.HI.X R15, R145, R3, R146, 0x2, P6 ;  /* 0x00000003910fa211 */ /* 0x000fe200030f1492 */
[----:B------:R1:W-:Y:S01]  /*26fb0*/  @!P1 ST.E.64 desc[UR60][R12.64], R40 ;  /* 0x000000280c009985 */ /* 0x0003e2000c101b3c */
[----:B------:R-:W-:Y:S02]  /*26fc0*/  ISETP.GE.AND P0, PT, R105, UR4, PT ;  /* 0x0000000469007c0c */ /* 0x000fe4000bf06270 */
[----:B------:R-:W-:Y:S01]  /*26fd0*/  ISETP.GE.AND P1, PT, R103, UR4, PT ;  /* 0x0000000467007c0c */ /* 0x000fe2000bf26270 */
[----:B------:R2:W-:Y:S01]  /*26fe0*/  @!P2 ST.E.64 desc[UR60][R14.64], R44 ;  /* 0x0000002c0e00a985 */ /* 0x0005e2000c101b3c */
[-C--:B0-----:R-:W-:Y:S01]  /*26ff0*/  @!P3 LEA R6, P6, R143, R2.reuse, 0x2 ;  /* 0x000000028f06b211 */ /* 0x081fe200078c10ff */
[----:B------:R-:W-:Y:S01]  /*27000*/  VIADD R37, R227, 0xb8 ;  /* 0x000000b8e3257836 */ /* 0x000fe20000000000 */
[----:B-1----:R-:W-:-:S02]  /*27010*/  @!P4 LEA R12, P2, R141, R2, 0x2 ;  /* 0x000000028d0cc211 */ /* 0x002fc400078410ff */
[-C--:B------:R-:W-:Y:S02]  /*27020*/  @!P3 LEA.HI.X R7, R143, R3.reuse, R144, 0x2, P6 ;  /* 0x000000038f07b211 */ /* 0x080fe400030f1490 */
[----:B------:R-:W-:Y:S02]  /*27030*/  @!P4 LEA.HI.X R13, R141, R3, R142, 0x2, P2 ;  /* 0x000000038d0dc211 */ /* 0x000fe400010f148e */
[----:B------:R-:W-:Y:S01]  /*27040*/  ISETP.GE.AND P2, PT, R101, UR4, PT ;  /* 0x0000000465007c0c */ /* 0x000fe2000bf46270 */
[----:B------:R0:W-:Y:S01]  /*27050*/  @!P3 ST.E.64 desc[UR60][R6.64], R48 ;  /* 0x000000300600b985 */ /* 0x0001e2000c101b3c */
[----:B--2---:R-:W-:-:S03]  /*27060*/  @!P5 LEA R14, P6, R107, R2, 0x2 ;  /* 0x000000026b0ed211 */ /* 0x004fc600078c10ff */
[----:B------:R1:W-:Y:S01]  /*27070*/  @!P4 ST.E.64 desc[UR60][R12.64], R52 ;  /* 0x000000340c00c985 */ /* 0x0003e2000c101b3c */
[----:B------:R-:W-:-:S05]  /*27080*/  @!P5 LEA.HI.X R15, R107, R3, R140, 0x2, P6 ;  /* 0x000000036b0fd211 */ /* 0x000fca00030f148c */
[----:B------:R2:W-:Y:S01]  /*27090*/  @!P5 ST.E.64 desc[UR60][R14.64], R56 ;  /* 0x000000380e00d985 */ /* 0x0005e2000c101b3c */
[----:B------:R-:W-:Y:S02]  /*270a0*/  ISETP.GE.AND P5, PT, R99, UR4, PT ;  /* 0x0000000463007c0c */ /* 0x000fe4000bfa6270 */
[----:B0-----:R-:W-:-:S04]  /*270b0*/  @!P0 LEA R6, P4, R105, R2, 0x2 ;  /* 0x0000000269068211 */ /* 0x001fc800078810ff */
[-C--:B------:R-:W-:Y:S02]  /*270c0*/  @!P0 LEA.HI.X R7, R105, R3.reuse, R106, 0x2, P4 ;  /* 0x0000000369078211 */ /* 0x080fe400020f146a */
[----:B------:R-:W-:Y:S02]  /*270d0*/  ISETP.GE.AND P4, PT, R97, UR4, PT ;  /* 0x0000000461007c0c */ /* 0x000fe4000bf86270 */
[-C--:B-1----:R-:W-:Y:S01]  /*270e0*/  @!P1 LEA R12, P3, R103, R2.reuse, 0x2 ;  /* 0x00000002670c9211 */ /* 0x082fe200078610ff */
[----:B------:R0:W-:Y:S01]  /*270f0*/  @!P0 ST.E.64 desc[UR60][R6.64], R60 ;  /* 0x0000003c06008985 */ /* 0x0001e2000c101b3c */
[----:B--2---:R-:W-:Y:S02]  /*27100*/  @!P2 LEA R14, P6, R101, R2, 0x2 ;  /* 0x00000002650ea211 */ /* 0x004fe400078c10ff */
[-C--:B------:R-:W-:Y:S02]  /*27110*/  @!P1 LEA.HI.X R13, R103, R3.reuse, R104, 0x2, P3 ;  /* 0x00000003670d9211 */ /* 0x080fe400018f1468 */
[----:B------:R-:W-:-:S02]  /*27120*/  @!P2 LEA.HI.X R15, R101, R3, R102, 0x2, P6 ;  /* 0x00000003650fa211 */ /* 0x000fc400030f1466 */
[----:B------:R-:W-:Y:S01]  /*27130*/  ISETP.GE.AND P3, PT, R95, UR4, PT ;  /* 0x000000045f007c0c */ /* 0x000fe2000bf66270 */
[----:B------:R1:W-:Y:S01]  /*27140*/  @!P1 ST.E.64 desc[UR60][R12.64], R64 ;  /* 0x000000400c009985 */ /* 0x0003e2000c101b3c */
[----:B------:R-:W-:-:S03]  /*27150*/  ISETP.GE.AND P0, PT, R91, UR4, PT ;  /* 0x000000045b007c0c */ /* 0x000fc6000bf06270 */
[----:B------:R2:W-:Y:S01]  /*27160*/  @!P2 ST.E.64 desc[UR60][R14.64], R68 ;  /* 0x000000440e00a985 */ /* 0x0005e2000c101b3c */
[----:B------:R-:W-:Y:S02]  /*27170*/  ISETP.GE.AND P2, PT, R93, UR4, PT ;  /* 0x000000045d007c0c */ /* 0x000fe4000bf46270 */
[----:B0-----:R-:W-:-:S04]  /*27180*/  @!P5 LEA R6, P6, R99, R2, 0x2 ;  /* 0x000000026306d211 */ /* 0x001fc800078c10ff */
[----:B------:R-:W-:Y:S02]  /*27190*/  @!P5 LEA.HI.X R7, R99, R3, R100, 0x2, P6 ;  /* 0x000000036307d211 */ /* 0x000fe400030f1464 */
[----:B-1----:R-:W-:-:S03]  /*271a0*/  @!P4 LEA R12, P1, R97, R2, 0x2 ;  /* 0x00000002610cc211 */ /* 0x002fc600078210ff */
[----:B------:R0:W-:Y:S01]  /*271b0*/  @!P5 ST.E.64 desc[UR60][R6.64], R72 ;  /* 0x000000480600d985 */ /* 0x0001e2000c101b3c */
[-C--:B------:R-:W-:Y:S02]  /*271c0*/  @!P4 LEA.HI.X R13, R97, R3.reuse, R98, 0x2, P1 ;  /* 0x00000003610dc211 */ /* 0x080fe400008f1462 */
[----:B------:R-:W-:Y:S02]  /*271d0*/  ISETP.GE.AND P1, PT, R89, UR4, PT ;  /* 0x0000000459007c0c */ /* 0x000fe4000bf26270 */
[CC--:B--2---:R-:W-:Y:S01]  /*271e0*/  @!P3 LEA R14, P6, R95.reuse, R2.reuse, 0x2 ;  /* 0x000000025f0eb211 */ /* 0x0c4fe200078c10ff */
[----:B------:R1:W-:Y:S03]  /*271f0*/  @!P4 ST.E.64 desc[UR60][R12.64], R76 ;  /* 0x0000004c0c00c985 */ /* 0x0003e6000c101b3c */
[----:B------:R-:W-:Y:S02]  /*27200*/  @!P3 LEA.HI.X R15, R95, R3, R96, 0x2, P6 ;  /* 0x000000035f0fb211 */ /* 0x000fe400030f1460 */
[----:B0-----:R-:W-:-:S03]  /*27210*/  @!P2 LEA R6, P4, R93, R2, 0x2 ;  /* 0x000000025d06a211 */ /* 0x001fc600078810ff */
[----:B------:R0:W-:Y:S01]  /*27220*/  @!P3 ST.E.64 desc[UR60][R14.64], R80 ;  /* 0x000000500e00b985 */ /* 0x0001e2000c101b3c */
[----:B------:R-:W-:Y:S02]  /*27230*/  ISETP.GE.AND P3, PT, R237, UR4, PT ;  /* 0x00000004ed007c0c */ /* 0x000fe4000bf66270 */
[-C--:B------:R-:W-:Y:S02]  /*27240*/  @!P2 LEA.HI.X R7, R93, R3.reuse, R94, 0x2, P4 ;  /* 0x000000035d07a211 */ /* 0x080fe400020f145e */
[----:B------:R-:W-:Y:S02]  /*27250*/  ISETP.GE.AND P4, PT, R25, UR4, PT ;  /* 0x0000000419007c0c */ /* 0x000fe4000bf86270 */
[C---:B-1----:R-:W-:Y:S01]  /*27260*/  @!P0 LEA R12, P5, R91.reuse, R2, 0x2 ;  /* 0x000000025b0c8211 */ /* 0x042fe200078a10ff */
[----:B------:R1:W-:Y:S01]  /*27270*/  @!P2 ST.E.64 desc[UR60][R6.64], R4 ;  /* 0x000000040600a985 */ /* 0x0003e2000c101b3c */
[----:B------:R-:W-:Y:S02]  /*27280*/  ISETP.GE.AND P2, PT, R86, UR4, PT ;  /* 0x0000000456007c0c */ /* 0x000fe4000bf46270 */
[----:B------:R-:W-:-:S02]  /*27290*/  @!P0 LEA.HI.X R13, R91, R3, R92, 0x2, P5 ;  /* 0x000000035b0d8211 */ /* 0x000fc400028f145c */
[----:B0-----:R-:W-:-:S03]  /*272a0*/  @!P1 LEA R14, P6, R89, R2, 0x2 ;  /* 0x00000002590e9211 */ /* 0x001fc600078c10ff */
[----:B------:R0:W-:Y:S01]  /*272b0*/  @!P0 ST.E.64 desc[UR60][R12.64], R20 ;  /* 0x000000140c008985 */ /* 0x0001e2000c101b3c */
[----:B------:R-:W-:Y:S02]  /*272c0*/  ISETP.GE.AND P0, PT, R33, UR4, PT ;  /* 0x0000000421007c0c */ /* 0x000fe4000bf06270 */
[----:B------:R-:W-:Y:S02]  /*272d0*/  @!P1 LEA.HI.X R15, R89, R3, R90, 0x2, P6 ;  /* 0x00000003590f9211 */ /* 0x000fe400030f145a */
[----:B-1----:R-:W-:-:S03]  /*272e0*/  SHF.R.S32.HI R4, RZ, 0x1f, R25 ;  /* 0x0000001fff047819 */ /* 0x002fc60000011419 */
[----:B------:R1:W-:Y:S01]  /*272f0*/  @!P1 ST.E.64 desc[UR60][R14.64], R120 ;  /* 0x000000780e009985 */ /* 0x0003e2000c101b3c */
[----:B------:R-:W-:Y:S02]  /*27300*/  ISETP.GE.AND P1, PT, R29, UR4, PT ;  /* 0x000000041d007c0c */ /* 0x000fe4000bf26270 */
[----:B------:R-:W-:Y:S02]  /*27310*/  SHF.R.S32.HI R5, RZ, 0x1f, R33 ;  /* 0x0000001fff057819 */ /* 0x000fe40000011421 */
[----:B0-----:R-:W-:-:S04]  /*27320*/  @!P4 LEA R12, P5, R25, R2, 0x2 ;  /* 0x00000002190cc211 */ /* 0x001fc800078a10ff */
[-C--:B------:R-:W-:Y:S02]  /*27330*/  @!P4 LEA.HI.X R13, R25, R3.reuse, R4, 0x2, P5 ;  /* 0x00000003190dc211 */ /* 0x080fe400028f1404 */
[----:B------:R-:W-:Y:S02]  /*27340*/  ISETP.GE.AND P5, PT, R37, UR4, PT ;  /* 0x0000000425007c0c */ /* 0x000fe4000bfa6270 */
[CC--:B-1----:R-:W-:Y:S02]  /*27350*/  @!P3 LEA R14, P6, R237.reuse, R2.reuse, 0x2 ;  /* 0x00000002ed0eb211 */ /* 0x0c2fe400078c10ff */
[----:B------:R-:W-:Y:S02]  /*27360*/  SHF.R.S32.HI R4, RZ, 0x1f, R29 ;  /* 0x0000001fff047819 */ /* 0x000fe4000001141d */
[----:B------:R-:W-:Y:S02]  /*27370*/  @!P3 LEA.HI.X R15, R237, R3, R24, 0x2, P6 ;  /* 0x00000003ed0fb211 */ /* 0x000fe400030f1418 */
[----:B------:R-:W-:-:S02]  /*27380*/  @!P2 LEA R20, P6, R86, R2, 0x2 ;  /* 0x000000025614a211 */ /* 0x000fc400078c10ff */
[----:B------:R-:W-:Y:S02]  /*27390*/  SHF.R.S32.HI R24, RZ, 0x1f, R37 ;  /* 0x0000001fff187819 */ /* 0x000fe40000011425 */
[----:B------:R-:W-:Y:S02]  /*273a0*/  @!P2 LEA.HI.X R21, R86, R3, R88, 0x2, P6 ;  /* 0x000000035615a211 */ /* 0x000fe400030f1458 */
[----:B------:R-:W-:-:S03]  /*273b0*/  @!P1 LEA R6, P6, R29, R2, 0x2 ;  /* 0x000000021d069211 */ /* 0x000fc600078c10ff */
[----:B------:R0:W-:Y:S01]  /*273c0*/  @!P2 ST.E.64 desc[UR60][R20.64], R122 ;  /* 0x0000007a1400a985 */ /* 0x0001e2000c101b3c */
[-C--:B------:R-:W-:Y:S02]  /*273d0*/  @!P1 LEA.HI.X R7, R29, R3.reuse, R4, 0x2, P6 ;  /* 0x000000031d079211 */ /* 0x080fe400030f1404 */
[CC--:B------:R-:W-:Y:S01]  /*273e0*/  @!P0 LEA R4, P6, R33.reuse, R2.reuse, 0x2 ;  /* 0x0000000221048211 */ /* 0x0c0fe200078c10ff */
[----:B------:R0:W-:Y:S03]  /*273f0*/  @!P3 ST.E.64 desc[UR60][R14.64], R124 ;  /* 0x0000007c0e00b985 */ /* 0x0001e6000c101b3c */
[----:B------:R-:W-:Y:S01]  /*27400*/  @!P0 LEA.HI.X R5, R33, R3, R5, 0x2, P6 ;  /* 0x0000000321058211 */ /* 0x000fe200030f1405 */
[----:B------:R0:W-:Y:S01]  /*27410*/  @!P4 ST.E.64 desc[UR60][R12.64], R126 ;  /* 0x0000007e0c00c985 */ /* 0x0001e2000c101b3c */
[----:B------:R-:W-:-:S03]  /*27420*/  @!P5 LEA R2, P6, R37, R2, 0x2 ;  /* 0x000000022502d211 */ /* 0x000fc600078c10ff */
[----:B------:R0:W-:Y:S01]  /*27430*/  @!P1 ST.E.64 desc[UR60][R6.64], R108 ;  /* 0x0000006c06009985 */ /* 0x0001e2000c101b3c */
[----:B------:R-:W-:-:S03]  /*27440*/  @!P5 LEA.HI.X R3, R37, R3, R24, 0x2, P6 ;  /* 0x000000032503d211 */ /* 0x000fc600030f1418 */
[----:B------:R0:W-:Y:S04]  /*27450*/  @!P0 ST.E.64 desc[UR60][R4.64], R112 ;  /* 0x0000007004008985 */ /* 0x0001e8000c101b3c */
[----:B------:R0:W-:Y:S02]  /*27460*/  @!P5 ST.E.64 desc[UR60][R2.64], R116 ;  /* 0x000000740200d985 */ /* 0x0001e4000c101b3c */
.L_x_2726:
[----:B------:R-:W-:Y:S05]  /*27470*/  BSYNC B1 ;  /* 0x0000000000017941 */ /* 0x000fea0003800000 */
.L_x_2725:
[----:B------:R-:W-:Y:S01]  /*27480*/  ISETP.GE.AND P0, PT, R85, R84, PT ;  /* 0x000000545500720c */ /* 0x000fe20003f06270 */
[----:B0-----:R0:W1:Y:S04]  /*27490*/  SHFL.IDX PT, R3, R8, 0x1, 0x1c1f ;  /* 0x003c1f0008037f89 */ /* 0x00106800000e0000 */
[----:B------:R0:W2:Y:S08]  /*274a0*/  SHFL.IDX PT, R2, R0, 0x1, 0x1c1f ;  /* 0x003c1f0000027f89 */ /* 0x0000b000000e0000 */
[----:B0-----:R-:W-:Y:S05]  /*274b0*/  @P0 BRA `(.L_x_2724) ;  /* 0x0000001400040947 */ /* 0x001fea0003800000 */
[----:B------:R-:W-:Y:S01]  /*274c0*/  ULDC UR4, c[0x0][0xac8] ;  /* 0x0002b20000047ab9 */ /* 0x000fe20000000800 */
[----:B------:R-:W-:Y:S01]  /*274d0*/  VIADD R29, R227, 0xb0 ;  /* 0x000000b0e31d7836 */ /* 0x000fe20000000000 */
        /* <DEDUP_REMOVED lines=8> */
[-C--:B-1----:R-:W-:Y:S01]  /*27560*/  @!P1 LEA.HI.X R7, R153, R3.reuse, R154, 0x2, P5 ;  /* 0x0000000399079211 */ /* 0x082fe200028f149a */
[----:B------:R-:W-:Y:S01]  /*27570*/  @!P2 IMAD.WIDE R4, R227, 0x4, R2 ;  /* 0x00000004e304a825 */ /* 0x000fe200078e0202 */
[----:B------:R-:W-:Y:S02]  /*27580*/  ISETP.GE.AND P5, PT, R145, UR4, PT ;  /* 0x0000000491007c0c */ /* 0x000fe4000bfa6270 */
[----:B------:R-:W-:Y:S02]  /*27590*/  @!P0 LEA.HI.X R13, R151, R3, R152, 0x2, P6 ;  /* 0x00000003970d8211 */ /* 0x000fe400030f1498 */
        /* <DEDUP_REMOVED lines=10> */
[----:B------:R-:W-:Y:S01]  /*27640*/  @!P4 LEA.HI.X R21, R147, R3, R148, 0x2, P2 ;  /* 0x000000039315c211 */ /* 0x000fe200010f1494 */
[----:B0-----:R-:W-:Y:S01]  /*27650*/  VIADD R27, R227, 0xa0 ;  /* 0x000000a0e31b7836 */ /* 0x001fe20000000000 */
[----:B------:R-:W-:-:S02]  /*27660*/  ISETP.GE.AND P2, PT, R107, UR4, PT ;  /* 0x000000046b007c0c */ /* 0x000fc4000bf46270 */
[-C--:B------:R-:W-:Y:S01]  /*27670*/  @!P5 LEA.HI.X R25, R145, R3.reuse, R146, 0x2, P6 ;  /* 0x000000039119d211 */ /* 0x080fe200030f1492 */
[----:B------:R0:W-:Y:S01]  /*27680*/  @!P4 ST.E.64 desc[UR60][R20.64], R42 ;  /* 0x0000002a1400c985 */ /* 0x0001e2000c101b3c */
[----:B------:R-:W-:Y:S02]  /*27690*/  ISETP.GE.AND P3, PT, R105, UR4, PT ;  /* 0x0000000469007c0c */ /* 0x000fe4000bf66270 */
[----:B------:R-:W-:Y:S01]  /*276a0*/  ISETP.GE.AND P4, PT, R103, UR4, PT ;  /* 0x0000000467007c0c */ /* 0x000fe2000bf86270 */
[----:B------:R4:W-:Y:S01]  /*276b0*/  @!P5 ST.E.64 desc[UR60][R24.64], R46 ;  /* 0x0000002e1800d985 */ /* 0x0009e2000c101b3c */
[-C--:B------:R-:W-:Y:S02]  /*276c0*/  @!P0 LEA R4, P6, R143, R2.reuse, 0x2 ;  /* 0x000000028f048211 */ /* 0x080fe400078c10ff */
[----:B-1----:R-:W-:Y:S02]  /*276d0*/  @!P1 LEA R6, P5, R141, R2, 0x2 ;  /* 0x000000028d069211 */ /* 0x002fe400078a10ff */
[----:B------:R-:W-:-:S02]  /*276e0*/  @!P0 LEA.HI.X R5, R143, R3, R144, 0x2, P6 ;  /* 0x000000038f058211 */ /* 0x000fc400030f1490 */
[-C--:B--2---:R-:W-:Y:S02]  /*276f0*/  @!P2 LEA R12, P6, R107, R2.reuse, 0x2 ;  /* 0x000000026b0ca211 */ /* 0x084fe400078c10ff */
[-C--:B------:R-:W-:Y:S01]  /*27700*/  @!P1 LEA.HI.X R7, R141, R3.reuse, R142, 0x2, P5 ;  /* 0x000000038d079211 */ /* 0x080fe200028f148e */
[----:B------:R1:W-:Y:S01]  /*27710*/  @!P0 ST.E.64 desc[UR60][R4.64], R50 ;  /* 0x0000003204008985 */ /* 0x0003e2000c101b3c */
[----:B------:R-:W-:Y:S02]  /*27720*/  ISETP.GE.AND P5, PT, R101, UR4, PT ;  /* 0x0000000465007c0c */ /* 0x000fe4000bfa6270 */
[----:B------:R-:W-:Y:S01]  /*27730*/  @!P2 LEA.HI.X R13, R107, R3, R140, 0x2, P6 ;  /* 0x000000036b0da211 */ /* 0x000fe200030f148c */
[----:B------:R2:W-:Y:S01]  /*27740*/  @!P1 ST.E.64 desc[UR60][R6.64], R54 ;  /* 0x0000003606009985 */ /* 0x0005e2000c101b3c */
[-C--:B---3--:R-:W-:Y:S02]  /*27750*/  @!P3 LEA R14, P1, R105, R2.reuse, 0x2 ;  /* 0x00000002690eb211 */ /* 0x088fe400078210ff */
[----:B0-----:R-:W-:Y:S01]  /*27760*/  @!P4 LEA R20, P0, R103, R2, 0x2 ;  /* 0x000000026714c211 */ /* 0x001fe200078010ff */
[----:B------:R0:W-:Y:S01]  /*27770*/  @!P2 ST.E.64 desc[UR60][R12.64], R58 ;  /* 0x0000003a0c00a985 */ /* 0x0001e2000c101b3c */
[----:B------:R-:W-:-:S02]  /*27780*/  ISETP.GE.AND P2, PT, R99, UR4, PT ;  /* 0x0000000463007c0c */ /* 0x000fc4000bf46270 */
[-C--:B------:R-:W-:Y:S02]  /*27790*/  @!P3 LEA.HI.X R15, R105, R3.reuse, R106, 0x2, P1 ;  /* 0x00000003690fb211 */ /* 0x080fe400008f146a */
[----:B------:R-:W-:Y:S02]  /*277a0*/  ISETP.GE.AND P1, PT, R97, UR4, PT ;  /* 0x0000000461007c0c */ /* 0x000fe4000bf26270 */
[----:B----4-:R-:W-:Y:S01]  /*277b0*/  @!P5 LEA R24, P6, R101, R2, 0x2 ;  /* 0x000000026518d211 */ /* 0x010fe200078c10ff */
[----:B------:R3:W-:Y:S01]  /*277c0*/  @!P3 ST.E.64 desc[UR60][R14.64], R62 ;  /* 0x0000003e0e00b985 */ /* 0x0007e2000c101b3c */
[-C--:B------:R-:W-:Y:S02]  /*277d0*/  @!P4 LEA.HI.X R21, R103, R3.reuse, R104, 0x2, P0 ;  /* 0x000000036715c211 */ /* 0x080fe400000f1468 */
[----:B------:R-:W-:Y:S02]  /*277e0*/  @!P5 LEA.HI.X R25, R101, R3, R102, 0x2, P6 ;  /* 0x000000036519d211 */ /* 0x000fe400030f1466 */
[----:B------:R-:W-:Y:S01]  /*277f0*/  ISETP.GE.AND P0, PT, R95, UR4, PT ;  /* 0x000000045f007c0c */ /* 0x000fe2000bf06270 */
[----:B------:R-:W-:Y:S01]  /*27800*/  @!P4 ST.E.64 desc[UR60][R20.64], R66 ;  /* 0x000000421400c985 */ /* 0x000fe2000c101b3c */
[----:B------:R-:W-:-:S02]  /*27810*/  ISETP.GE.AND P3, PT, R93, UR4, PT ;  /* 0x000000045d007c0c */ /* 0x000fc4000bf66270 */
[-C--:B-1----:R-:W-:Y:S01]  /*27820*/  @!P2 LEA R4, P6, R99, R2.reuse, 0x2 ;  /* 0x000000026304a211 */ /* 0x082fe200078c10ff */
[----:B------:R1:W-:Y:S01]  /*27830*/  @!P5 ST.E.64 desc[UR60][R24.64], R70 ;  /* 0x000000461800d985 */ /* 0x0003e2000c101b3c */
[----:B------:R-:W-:Y:S02]  /*27840*/  ISETP.GE.AND P4, PT, R91, UR4, PT ;  /* 0x000000045b007c0c */ /* 0x000fe4000bf86270 */
[-C--:B--2---:R-:W-:Y:S02]  /*27850*/  @!P1 LEA R6, P5, R97, R2.reuse, 0x2 ;  /* 0x0000000261069211 */ /* 0x084fe400078a10ff */
[-C--:B------:R-:W-:Y:S02]  /*27860*/  @!P2 LEA.HI.X R5, R99, R3.reuse, R100, 0x2, P6 ;  /* 0x000000036305a211 */ /* 0x080fe400030f1464 */
[----:B------:R-:W-:Y:S02]  /*27870*/  @!P1 LEA.HI.X R7, R97, R3, R98, 0x2, P5 ;  /* 0x0000000361079211 */ /* 0x000fe400028f1462 */
[----:B0-----:R-:W-:Y:S01]  /*27880*/  @!P0 LEA R12, P6, R95, R2, 0x2 ;  /* 0x000000025f0c8211 */ /* 0x001fe200078c10ff */
[----:B------:R0:W-:Y:S01]  /*27890*/  @!P2 ST.E.64 desc[UR60][R4.64], R74 ;  /* 0x0000004a0400a985 */ /* 0x0001e2000c101b3c */
[----:B------:R-:W-:-:S02]  /*278a0*/  ISETP.GE.AND P2, PT, R89, UR4, PT ;  /* 0x0000000459007c0c */ /* 0x000fc4000bf46270 */
[-C--:B------:R-:W-:Y:S01]  /*278b0*/  @!P0 LEA.HI.X R13, R95, R3.reuse, R96, 0x2, P6 ;  /* 0x000000035f0d8211 */ /* 0x080fe200030f1460 */
[----:B------:R2:W-:Y:S01]  /*278c0*/  @!P1 ST.E.64 desc[UR60][R6.64], R78 ;  /* 0x0000004e06009985 */ /* 0x0005e2000c101b3c */
[-C--:B---3--:R-:W-:Y:S01]  /*278d0*/  @!P3 LEA R14, P1, R93, R2.reuse, 0x2 ;  /* 0x000000025d0eb211 */ /* 0x088fe200078210ff */
[----:B-1----:R-:W-:Y:S01]  /*278e0*/  VIADD R25, R227, 0xa8 ;  /* 0x000000a8e3197836 */ /* 0x002fe20000000000 */
[----:B------:R-:W-:Y:S01]  /*278f0*/  @!P4 LEA R20, P5, R91, R2, 0x2 ;  /* 0x000000025b14c211 */ /* 0x000fe200078a10ff */
[----:B------:R1:W-:Y:S01]  /*27900*/  @!P0 ST.E.64 desc[UR60][R12.64], R82 ;  /* 0x000000520c008985 */ /* 0x0003e2000c101b3c */
[-C--:B------:R-:W-:Y:S02]  /*27910*/  @!P3 LEA.HI.X R15, R93, R3.reuse, R94, 0x2, P1 ;  /* 0x000000035d0fb211 */ /* 0x080fe400008f145e */
[----:B------:R-:W-:Y:S02]  /*27920*/  ISETP.GE.AND P1, PT, R86, UR4, PT ;  /* 0x0000000456007c0c */ /* 0x000fe4000bf26270 */
[----:B------:R-:W-:Y:S01]  /*27930*/  @!P4 LEA.HI.X R21, R91, R3, R92, 0x2, P5 ;  /* 0x000000035b15c211 */ /* 0x000fe200028f145c */
[----:B------:R3:W-:Y:S01]  /*27940*/  @!P3 ST.E.64 desc[UR60][R14.64], R128 ;  /* 0x000000800e00b985 */ /* 0x0007e2000c101b3c */
[----:B------:R-:W-:-:S02]  /*27950*/  ISETP.GE.AND P0, PT, R237, UR4, PT ;  /* 0x00000004ed007c0c */ /* 0x000fc4000bf06270 */
[-C--:B0-----:R-:W-:Y:S01]  /*27960*/  @!P2 LEA R4, P5, R89, R2.reuse, 0x2 ;  /* 0x000000025904a211 */ /* 0x081fe200078a10ff */
[----:B------:R0:W-:Y:S01]  /*27970*/  @!P4 ST.E.64 desc[UR60][R20.64], R130 ;  /* 0x000000821400c985 */ /* 0x0001e2000c101b3c */
[----:B------:R-:W-:Y:S02]  /*27980*/  ISETP.GE.AND P4, PT, R27, UR4, PT ;  /* 0x000000041b007c0c */ /* 0x000fe4000bf86270 */
[----:B------:R-:W-:Y:S02]  /*27990*/  ISETP.GE.AND P3, PT, R25, UR4, PT ;  /* 0x0000000419007c0c */ /* 0x000fe4000bf66270 */
[----:B------:R-:W-:Y:S02]  /*279a0*/  @!P2 LEA.HI.X R5, R89, R3, R90, 0x2, P5 ;  /* 0x000000035905a211 */ /* 0x000fe400028f145a */
[-C--:B--2---:R-:W-:Y:S02]  /*279b0*/  @!P1 LEA R6, P6, R86, R2.reuse, 0x2 ;  /* 0x0000000256069211 */ /* 0x084fe400078c10ff */
[----:B------:R-:W-:Y:S01]  /*279c0*/  SHF.R.S32.HI R0, RZ, 0x1f, R27 ;  /* 0x0000001fff007819 */ /* 0x000fe2000001141b */
[----:B------:R4:W-:Y:S01]  /*279d0*/  @!P2 ST.E.64 desc[UR60][R4.64], R132 ;  /* 0x000000840400a985 */ /* 0x0009e2000c101b3c */
[----:B-1----:R-:W-:-:S02]  /*279e0*/  @!P0 LEA R12, P5, R237, R2, 0x2 ;  /* 0x00000002ed0c8211 */ /* 0x002fc400078a10ff */
[-C--:B------:R-:W-:Y:S02]  /*279f0*/  @!P1 LEA.HI.X R7, R86, R3.reuse, R88, 0x2, P6 ;  /* 0x0000000356079211 */ /* 0x080fe400030f1458 */
[----:B------:R-:W-:Y:S02]  /*27a00*/  ISETP.GE.AND P6, PT, R29, UR4, PT ;  /* 0x000000041d007c0c */ /* 0x000fe4000bfc6270 */
[----:B------:R-:W-:Y:S01]  /*27a10*/  @!P0 LEA.HI.X R13, R237, R3, R8, 0x2, P5 ;  /* 0x00000003ed0d8211 */ /* 0x000fe200028f1408 */
[----:B------:R4:W-:Y:S01]  /*27a20*/  @!P1 ST.E.64 desc[UR60][R6.64], R134 ;  /* 0x0000008606009985 */ /* 0x0009e2000c101b3c */
[----:B---3--:R-:W-:-:S03]  /*27a30*/  @!P4 LEA R14, P5, R27, R2, 0x2 ;  /* 0x000000021b0ec211 */ /* 0x008fc600078a10ff */
[----:B------:R4:W-:Y:S01]  /*27a40*/  @!P0 ST.E.64 desc[UR60][R12.64], R136 ;  /* 0x000000880c008985 */ /* 0x0009e2000c101b3c */
[-C--:B------:R-:W-:Y:S01]  /*27a50*/  @!P4 LEA.HI.X R15, R27, R3.reuse, R0, 0x2, P5 ;  /* 0x000000031b0fc211 */ /* 0x080fe200028f1400 */
[----:B------:R-:W-:Y:S01]  /*27a60*/  VIADD R27, R227, 0xb8 ;  /* 0x000000b8e31b7836 */ /* 0x000fe20000000000 */
[----:B------:R-:W-:Y:S02]  /*27a70*/  SHF.R.S32.HI R0, RZ, 0x1f, R25 ;  /* 0x0000001fff007819 */ /* 0x000fe40000011419 */
[----:B0-----:R-:W-:Y:S01]  /*27a80*/  @!P3 LEA R20, P5, R25, R2, 0x2 ;  /* 0x000000021914b211 */ /* 0x001fe200078a10ff */
[----:B------:R4:W-:Y:S01]  /*27a90*/  @!P4 ST.E.64 desc[UR60][R14.64], R138 ;  /* 0x0000008a0e00c985 */ /* 0x0009e2000c101b3c */
[----:B------:R-:W-:Y:S02]  /*27aa0*/  ISETP.GE.AND P0, PT, R27, UR4, PT ;  /* 0x000000041b007c0c */ /* 0x000fe4000bf06270 */
[----:B------:R-:W-:Y:S02]  /*27ab0*/  @!P3 LEA.HI.X R21, R25, R3, R0, 0x2, P5 ;  /* 0x000000031915b211 */ /* 0x000fe400028f1400 */
[----:B------:R-:W-:-:S02]  /*27ac0*/  SHF.R.S32.HI R0, RZ, 0x1f, R29 ;  /* 0x0000001fff007819 */ /* 0x000fc4000001141d */
[C---:B------:R-:W-:Y:S01]  /*27ad0*/  @!P6 LEA R24, P5, R29.reuse, R2, 0x2 ;  /* 0x000000021d18e211 */ /* 0x040fe200078a10ff */
[----:B------:R4:W-:Y:S03]  /*27ae0*/  @!P3 ST.E.64 desc[UR60][R20.64], R110 ;  /* 0x0000006e1400b985 */ /* 0x0009e6000c101b3c */
[----:B------:R-:W-:-:S05]  /*27af0*/  @!P6 LEA.HI.X R25, R29, R3, R0, 0x2, P5 ;  /* 0x000000031d19e211 */ /* 0x000fca00028f1400 */
[----:B------:R4:W-:Y:S01]  /*27b00*/  @!P6 ST.E.64 desc[UR60][R24.64], R114 ;  /* 0x000000721800e985 */ /* 0x0009e2000c101b3c */
[----:B------:R-:W-:Y:S05]  /*27b10*/  @P0 BRA `(.L_x_2724) ;  /* 0x0000000c006c0947 */ /* 0x000fea0003800000 */
[----:B------:R-:W-:Y:S02]  /*27b20*/  LEA R2, P0, R27, R2, 0x2 ;  /* 0x000000021b027211 */ /* 0x000fe400078010ff */
[----:B------:R-:W-:-:S04]  /*27b30*/  SHF.R.S32.HI R0, RZ, 0x1f, R27 ;  /* 0x0000001fff007819 */ /* 0x000fc8000001141b */
[----:B------:R-:W-:-:S05]  /*27b40*/  LEA.HI.X R3, R27, R3, R0, 0x2, P0 ;  /* 0x000000031b037211 */ /* 0x000fca00000f1400 */
[----:B------:R0:W-:Y:S01]  /*27b50*/  ST.E.64 desc[UR60][R2.64], R118 ;  /* 0x0000007602007985 */ /* 0x0001e2000c101b3c */
[----:B------:R-:W-:Y:S05]  /*27b60*/  BRA `(.L_x_2724) ;  /* 0x0000000c00587947 */ /* 0x000fea0003800000 */
.L_x_2715:
        /* <DEDUP_REMOVED lines=26> */
.L_x_2727:
[----:B------:R-:W2:Y:S01]  /*27d10*/  LDL.LU R2, [R1+0x68] ;  /* 0x0000680001027983 */ /* 0x000ea20000300800 */
[----:B------:R-:W-:Y:S01]  /*27d20*/  BSSY B1, `(.L_x_2728) ;  /* 0x0000036000017945 */ /* 0x000fe20003800000 */
[----:B------:R-:W-:Y:S02]  /*27d30*/  SEL R33, R232, RZ, !P0 ;  /* 0x000000ffe8217207 */ /* 0x000fe40004000000 */
[----:B-----5:R-:W-:Y:S02]  /*27d40*/  SHF.R.S32.HI R26, RZ, 0x1f, R25 ;  /* 0x0000001fff1a7819 */ /* 0x020fe40000011419 */
[----:B--2---:R-:W-:Y:S01]  /*27d50*/  SEL R28, R2, RZ, !P0 ;  /* 0x000000ff021c7207 */ /* 0x004fe20004000000 */
[----:B------:R-:W-:Y:S06]  /*27d60*/  @P3 BRA `(.L_x_2729) ;  /* 0x0000000000c43947 */ /* 0x000fec0003800000 */
[----:B------:R-:W2:Y:S01]  /*27d70*/  LDC R37, c[0x0][0xbe8] ;  /* 0x0002fa00ff257b82 */ /* 0x000ea20000000800 */
[----:B------:R-:W-:Y:S01]  /*27d80*/  IADD3 R35, R226, -0x80, R35 ;  /* 0xffffff80e2237810 */ /* 0x000fe20007ffe023 */
[----:B--2---:R-:W-:-:S05]  /*27d90*/  IMAD R2, R0, R37, RZ ;  /* 0x0000002500027224 */ /* 0x004fca00078e02ff */
[----:B------:R-:W-:-:S13]  /*27da0*/  ISETP.GE.AND P0, PT, R35, R2, PT ;  /* 0x000000022300720c */ /* 0x000fda0003f06270 */
[----:B------:R-:W-:Y:S05]  /*27db0*/  @P0 BRA `(.L_x_2729) ;  /* 0x0000000000b00947 */ /* 0x000fea0003800000 */
[----:B------:R-:W2:Y:S01]  /*27dc0*/  LDL.LU R30, [R1+0x48] ;  /* 0x00004800011e7983 */ /* 0x000ea20000300800 */
[----:B------:R-:W-:Y:S01]  /*27dd0*/  IMAD.MOV.U32 R24, RZ, RZ, 0x9b8 ;  /* 0x000009b8ff187424 */ /* 0x000fe200078e00ff */
[----:B------:R-:W-:Y:S01]  /*27de0*/  ISETP.GT.AND P0, PT, R231, 0x1, PT ;  /* 0x00000001e700780c */ /* 0x000fe20003f04270 */
[----:B------:R-:W3:Y:S01]  /*27df0*/  LDC.64 R2, c[0x0][0xba8] ;  /* 0x0002ea00ff027b82 */ /* 0x000ee20000000a00 */
[----:B------:R-:W-:Y:S01]  /*27e00*/  ISETP.NE.AND P1, PT, R37, 0x1, PT ;  /* 0x000000012500780c */ /* 0x000fe20003f25270 */
[----:B------:R-:W-:Y:S01]  /*27e10*/  IMAD.MOV.U32 R27, RZ, RZ, R35 ;  /* 0x000000ffff1b7224 */ /* 0x000fe200078e0023 */
[----:B------:R-:W-:-:S05]  /*27e20*/  SEL R24, R24, 0x978, P0 ;  /* 0x0000097818187807 */ /* 0x000fca0000000000 */
[----:B------:R-:W4:Y:S08]  /*27e30*/  LDC.64 R12, c[0x0][R24+0x220] ;  /* 0x00008800180c7b82 */ /* 0x000f300000000a00 */
[----:B------:R-:W5:Y:S08]  /*27e40*/  LDC.64 R6, c[0x0][R24+0x218] ;  /* 0x0000860018067b82 */ /* 0x000f700000000a00 */
[----:B------:R-:W0:Y:S08]  /*27e50*/  LDC.64 R14, c[0x0][R24+0x228] ;  /* 0x00008a00180e7b82 */ /* 0x000e300000000a00 */
[----:B-1----:R-:W1:Y:S08]  /*27e60*/  @P1 LDC R8, c[0x0][0xbec] ;  /* 0x0002fb00ff081b82 */ /* 0x002e700000000800 */
[----:B------:R-:W0:Y:S08]  /*27e70*/  LDC.64 R4, c[0x0][R24+0x210] ;  /* 0x0000840018047b82 */ /* 0x000e300000000a00 */
[----:B------:R-:W0:Y:S01]  /*27e80*/  @P1 LDC R31, c[0x0][0xbf0] ;  /* 0x0002fc00ff1f1b82 */ /* 0x000e220000000800 */
[----:B-1----:R-:W-:-:S07]  /*27e90*/  @P1 IMAD.HI.U32 R8, R35, R8, RZ ;  /* 0x0000000823081227 */ /* 0x002fce00078e00ff */
[----:B---3--:R-:W1:Y:S01]  /*27ea0*/  @!P0 LDC R2, c[0x0][0xb50] ;  /* 0x0002d400ff028b82 */ /* 0x008e620000000800 */
[-C--:B----4-:R-:W-:Y:S02]  /*27eb0*/  IMAD R13, R13, R33.reuse, RZ ;  /* 0x000000210d0d7224 */ /* 0x090fe400078e02ff */
[----:B------:R-:W-:-:S05]  /*27ec0*/  IMAD.WIDE.U32 R20, R12, R33, RZ ;  /* 0x000000210c147225 */ /* 0x000fca00078e00ff */
[----:B------:R-:W3:Y:S01]  /*27ed0*/  @!P0 LDC R3, c[0x0][0xb54] ;  /* 0x0002d500ff038b82 */ /* 0x000ee20000000800 */
[-C--:B-----5:R-:W-:Y:S02]  /*27ee0*/  IMAD R29, R7, R230.reuse, RZ ;  /* 0x000000e6071d7224 */ /* 0x0a0fe400078e02ff */
[----:B------:R-:W-:Y:S01]  /*27ef0*/  IMAD.WIDE.U32 R6, R6, R230, RZ ;  /* 0x000000e606067225 */ /* 0x000fe200078e00ff */
[----:B0-----:R-:W-:-:S03]  /*27f00*/  @P1 SHF.R.U32.HI R27, RZ, R31, R8 ;  /* 0x0000001fff1b1219 */ /* 0x001fc60000011608 */
[----:B------:R-:W-:Y:S01]  /*27f10*/  IMAD R31, R12, R28, R13 ;  /* 0x0000001c0c1f7224 */ /* 0x000fe200078e020d */
[----:B------:R-:W-:Y:S01]  /*27f20*/  IADD3 R8, P1, P3, R20, R6, R25 ;  /* 0x0000000614087210 */ /* 0x000fe20007b3e019 */
[----:B------:R-:W-:Y:S02]  /*27f30*/  IMAD.IADD R29, R7, 0x1, R29 ;  /* 0x00000001071d7824 */ /* 0x000fe400078e021d */
[----:B------:R-:W-:Y:S02]  /*27f40*/  IMAD.MOV R12, RZ, RZ, -R27 ;  /* 0x000000ffff0c7224 */ /* 0x000fe400078e0a1b */
[----:B------:R-:W-:Y:S01]  /*27f50*/  IMAD.IADD R31, R21, 0x1, R31 ;  /* 0x00000001151f7824 */ /* 0x000fe200078e021f */
[----:B--2---:R-:W-:-:S05]  /*27f60*/  SEL R13, R30, RZ, P0 ;  /* 0x000000ff1e0d7207 */ /* 0x004fca0000000000 */
[----:B------:R-:W-:-:S04]  /*27f70*/  IMAD.WIDE.U32 R6, R14, R13, RZ ;  /* 0x0000000d0e067225 */ /* 0x000fc800078e00ff */
[----:B------:R-:W-:Y:S02]  /*27f80*/  IMAD R15, R15, R13, RZ ;  /* 0x0000000d0f0f7224 */ /* 0x000fe400078e02ff */
[----:B------:R-:W-:Y:S01]  /*27f90*/  IMAD R13, R37, R12, R35 ;  /* 0x0000000c250d7224 */ /* 0x000fe200078e0223 */
[----:B------:R-:W-:Y:S01]  /*27fa0*/  IADD3.X R12, R31, R29, R26, P1, P3 ;  /* 0x0000001d1f0c7210 */ /* 0x000fe20000fe641a */
[----:B------:R-:W-:Y:S01]  /*27fb0*/  IMAD.IADD R15, R7, 0x1, R15 ;  /* 0x00000001070f7824 */ /* 0x000fe200078e020f */
[----:B------:R-:W-:Y:S01]  /*27fc0*/  IADD3 R6, P0, P1, R27, R8, R6 ;  /* 0x000000081b067210 */ /* 0x000fe2000791e006 */
[----:B------:R-:W-:Y:S01]  /*27fd0*/  IMAD R5, R5, R13, RZ ;  /* 0x0000000d05057224 */ /* 0x000fe200078e02ff */
[----:B------:R-:W-:-:S04]  /*27fe0*/  SHF.R.S32.HI R27, RZ, 0x1f, R27 ;  /* 0x0000001fff1b7819 */ /* 0x000fc8000001141b */
[----:B------:R-:W-:Y:S02]  /*27ff0*/  IADD3.X R7, R27, R12, R15, P0, P1 ;  /* 0x0000000c1b077210 */ /* 0x000fe400007e240f */
[----:B------:R-:W-:-:S05]  /*28000*/  SHF.R.S32.HI R15, RZ, 0x1f, R13 ;  /* 0x0000001fff0f7819 */ /* 0x000fca000001140d */
[C---:B------:R-:W-:Y:S02]  /*28010*/  IMAD R15, R4.reuse, R15, R5 ;  /* 0x0000000f040f7224 */ /* 0x040fe400078e0205 */
[----:B------:R-:W-:-:S04]  /*28020*/  IMAD.WIDE.U32 R4, R4, R13, R6 ;  /* 0x0000000d04047225 */ /* 0x000fc800078e0006 */
[----:B------:R-:W-:Y:S01]  /*28030*/  IMAD.IADD R5, R5, 0x1, R15 ;  /* 0x0000000105057824 */ /* 0x000fe200078e020f */
[----:B-1----:R-:W-:-:S04]  /*28040*/  LEA R2, P0, R4, R2, 0x2 ;  /* 0x0000000204027211 */ /* 0x002fc800078010ff */
[----:B---3--:R-:W-:Y:S01]  /*28050*/  LEA.HI.X R3, R4, R3, R5, 0x2, P0 ;  /* 0x0000000304037211 */ /* 0x008fe200000f1405 */
[----:B------:R-:W-:-:S05]  /*28060*/  IMAD.MOV.U32 R5, RZ, RZ, -0x800000 ;  /* 0xff800000ff057424 */ /* 0x000fca00078e00ff */
[----:B------:R2:W-:Y:S03]  /*28070*/  STG.E desc[UR60][R2.64], R5 ;  /* 0x0000000502007986 */ /* 0x0005e6000c10193c */
.L_x_2729:
[----:B------:R-:W-:Y:S05]  /*28080*/  BSYNC B1 ;  /* 0x0000000000017941 */ /* 0x000fea0003800000 */
.L_x_2728:
        /* <DEDUP_REMOVED lines=23> */
[----:B-1----:R-:W-:Y:S02]  /*28200*/  IMAD.IADD R8, R226, 0x1, R5 ;  /* 0x00000001e2087824 */ /* 0x002fe400078e0205 */
        /* <DEDUP_REMOVED lines=15> */
[----:B------:R-:W-:Y:S01]  /*28300*/  ULDC.64 UR4, c[0x0][0xad8] ;  /* 0x0002b60000047ab9 */ /* 0x000fe20000000a00 */
[----:B------:R-:W-:Y:S02]  /*28310*/  IMAD.IADD R226, R12, 0x1, R226 ;  /* 0x000000010ce27824 */ /* 0x000fe400078e02e2 */
        /* <DEDUP_REMOVED lines=16> */
[----:B------:R1:W2:Y:S01]  /*28420*/  SHFL.IDX PT, R2, R4, RZ, 0x181f ;  /* 0x00181fff04027589 */ /* 0x0002a200000e0000 */
[----:B------:R-:W-:Y:S01]  /*28430*/  VIADD R7, R21, 0x40 ;  /* 0x0000004015077836 */ /* 0x000fe20000000000 */
[----:B------:R-:W-:Y:S02]  /*28440*/  SHF.R.S32.HI R12, RZ, 0x1f, R21 ;  /* 0x0000001fff0c7819 */ /* 0x000fe40000011415 */
[----:B------:R1:W3:Y:S01]  /*28450*/  SHFL.IDX PT, R0, R5, RZ, 0x181f ;  /* 0x00181fff05007589 */ /* 0x0002e200000e0000 */
[----:B------:R-:W-:Y:S02]  /*28460*/  SHF.R.S32.HI R6, RZ, 0x1f, R15 ;  /* 0x0000001fff067819 */ /* 0x000fe4000001140f */
[----:B------:R-:W-:Y:S01]  /*28470*/  SHF.R.S32.HI R8, RZ, 0x1f, R7 ;  /* 0x0000001fff087819 */ /* 0x000fe20000011407 */
[----:B------:R-:W-:Y:S06]  /*28480*/  @P2 BRA `(.L_x_2731) ;  /* 0x0000000000342947 */ /* 0x000fec0003800000 */
[----:B------:R-:W-:Y:S02]  /*28490*/  ULDC UR4, c[0x0][0xac8] ;  /* 0x0002b20000047ab9 */ /* 0x000fe40000000800 */
[----:B------:R-:W-:Y:S02]  /*284a0*/  ISETP.GE.AND P4, PT, R21, UR4, PT ;  /* 0x0000000415007c0c */ /* 0x000fe4000bf86270 */
[----:B------:R-:W-:Y:S02]  /*284b0*/  ISETP.GE.AND P3, PT, R7, UR4, PT ;  /* 0x0000000407007c0c */ /* 0x000fe4000bf66270 */
[----:B------:R-:W-:-:S09]  /*284c0*/  ISETP.GE.AND P2, PT, R15, UR4, PT ;  /* 0x000000040f007c0c */ /* 0x000fd2000bf46270 */
[-C--:B--2---:R-:W-:Y:S02]  /*284d0*/  @!P4 LEA R24, P6, R21, R2.reuse, 0x1 ;  /* 0x000000021518c211 */ /* 0x084fe400078c08ff */
[----:B------:R-:W-:Y:S02]  /*284e0*/  @!P3 LEA R26, P5, R7, R2, 0x1 ;  /* 0x00000002071ab211 */ /* 0x000fe400078a08ff */
[----:B---3--:R-:W-:Y:S02]  /*284f0*/  @!P4 LEA.HI.X R25, R21, R0, R12, 0x1, P6 ;  /* 0x000000001519c211 */ /* 0x008fe400030f0c0c */
[----:B------:R-:W-:Y:S02]  /*28500*/  @!P2 LEA R2, P6, R15, R2, 0x1 ;  /* 0x000000020f02a211 */ /* 0x000fe400078c08ff */
[-C--:B------:R-:W-:Y:S01]  /*28510*/  @!P3 LEA.HI.X R27, R7, R0.reuse, R8, 0x1, P5 ;  /* 0x00000000071bb211 */ /* 0x080fe200028f0c08 */
[----:B------:R4:W-:Y:S01]  /*28520*/  @!P4 ST.E.128 desc[UR60][R24.64], RZ ;  /* 0x000000ff1800c985 */ /* 0x0009e2000c101d3c */
[----:B------:R-:W-:-:S03]  /*28530*/  @!P2 LEA.HI.X R3, R15, R0, R6, 0x1, P6 ;  /* 0x000000000f03a211 */ /* 0x000fc600030f0c06 */
[----:B------:R4:W-:Y:S04]  /*28540*/  @!P3 ST.E.128 desc[UR60][R26.64], RZ ;  /* 0x000000ff1a00b985 */ /* 0x0009e8000c101d3c */
[----:B------:R4:W-:Y:S02]  /*28550*/  @!P2 ST.E.128 desc[UR60][R2.64], RZ ;  /* 0x000000ff0200a985 */ /* 0x0009e4000c101d3c */
.L_x_2731:
[----:B------:R-:W-:Y:S05]  /*28560*/  BSYNC B1 ;  /* 0x0000000000017941 */ /* 0x000fea0003800000 */
.L_x_2730:
[----:B---3--:R3:W0:Y:S01]  /*28570*/  SHFL.IDX PT, R0, R5, 0x1, 0x181f ;  /* 0x00381f0005007f89 */ /* 0x00862200000e0000 */
[----:B------:R-:W-:Y:S03]  /*28580*/  BSSY B1, `(.L_x_2732) ;  /* 0x0000010000017945 */ /* 0x000fe60003800000 */
[----:B--2-4-:R3:W2:Y:S01]  /*28590*/  SHFL.IDX PT, R2, R4, 0x1, 0x181f ;  /* 0x00381f0004027f89 */ /* 0x0146a200000e0000 */
[----:B------:R-:W-:Y:S05]  /*285a0*/  @P0 BRA `(.L_x_2733) ;  /* 0x0000000000340947 */ /* 0x000fea0003800000 */
        /* <DEDUP_REMOVED lines=13> */
.L_x_2733:
[----:B------:R-:W-:Y:S05]  /*28680*/  BSYNC B1 ;  /* 0x0000000000017941 */ /* 0x000fea0003800000 */
.L_x_2732:
[----:B0-----:R0:W0:Y:S01]  /*28690*/  SHFL.IDX PT, R0, R5, 0x2, 0x181f ;  /* 0x00581f0005007f89 */ /* 0x00102200000e0000 */
[----:B------:R-:W-:Y:S03]  /*286a0*/  BSSY B1, `(.L_x_2734) ;  /* 0x0000010000017945 */ /* 0x000fe60003800000 */
[----:B--2-4-:R2:W4:Y:S01]  /*286b0*/  SHFL.IDX PT, R2, R4, 0x2, 0x181f ;  /* 0x00581f0004027f89 */ /* 0x01452200000e0000 */
        /* <DEDUP_REMOVED lines=14> */
.L_x_2735:
[----:B------:R-:W-:Y:S05]  /*287a0*/  BSYNC B1 ;  /* 0x0000000000017941 */ /* 0x000fea0003800000 */
.L_x_2734:
[----:B0-----:R-:W-:Y:S01]  /*287b0*/  VIADD R0, R226, 0x60 ;  /* 0x00000060e2007836 */ /* 0x001fe20000000000 */
[----:B-1-3--:R-:W0:Y:S04]  /*287c0*/  SHFL.IDX PT, R5, R5, 0x3, 0x181f ;  /* 0x00781f0005057f89 */ /* 0x00ae2800000e0000 */
[----:B------:R-:W-:Y:S01]  /*287d0*/  ISETP.GE.AND P0, PT, R0, R13, PT ;  /* 0x0000000d0000720c */ /* 0x000fe20003f06270 */
[----:B----4-:R1:W3:-:S12]  /*287e0*/  SHFL.IDX PT, R2, R4, 0x3, 0x181f ;  /* 0x00781f0004027f89 */ /* 0x0102d800000e0000 */
[----:B-1----:R-:W-:Y:S05]  /*287f0*/  @P0 BRA `(.L_x_2724) ;  /* 0x0000000000340947 */ /* 0x002fea0003800000 */
        /* <DEDUP_REMOVED lines=13> */
.L_x_2724:
[----:B------:R-:W-:Y:S05]  /*288d0*/  BSYNC B0 ;  /* 0x0000000000007941 */ /* 0x000fea0003800000 */
.L_x_2714:
[----:B------:R-:W-:Y:S02]  /*288e0*/  ULDC UR4, c[0x0][0xc3c] ;  /* 0x00030f0000047ab9 */ /* 0x000fe40000000800 */
[----:B-1----:R-:W-:-:S13]  /*288f0*/  ISETP.GE.AND P0, PT, R11, UR4, PT ;  /* 0x000000040b007c0c */ /* 0x002fda000bf06270 */
[----:B------:R-:W-:Y:S05]  /*28900*/  @!P0 BRA `(.L_x_2736) ;  /* 0xfffffd8800688947 */ /* 0x000fea000383ffff */
[----:B------:R-:W-:Y:S05]  /*28910*/  BRA `(.L_x_2505) ;  /* 0x0000008c00f87947 */ /* 0x000fea0003800000 */
.L_x_2503:
        /* <DEDUP_REMOVED lines=20> */
.L_x_2737:
        /* <DEDUP_REMOVED lines=43> */
.L_x_2741:
        /* <DEDUP_REMOVED lines=39> */
.L_x_2739:
        /* <DEDUP_REMOVED lines=12> */
.L_x_2742:
        /* <DEDUP_REMOVED lines=63> */
.L_x_2743:
[----:B-1----:R-:W1:Y:S02]  /*29430*/  LDC.64 R2, c[0x0][0xc90] ;  /* 0x00032400ff027b82 */ /* 0x002e640000000a00 */
        /* <DEDUP_REMOVED lines=60> */
.L_x_2744:
[----:B01----:R-:W-:-:S05]  /*29800*/  LOP3.LUT R3, RZ, R2, RZ, 0x33, !PT ;  /* 0x00000002ff037212 */ /* 0x003fca00078e33ff */
[----:B------:R-:W-:-:S05]  /*29810*/  IMAD.IADD R2, R4, 0x1, R3 ;  /* 0x0000000104027824 */ /* 0x000fca00078e0203 */
[----:B------:R1:W-:Y:S01]  /*29820*/  STL [R1+0x4], R2 ;  /* 0x0000040201007387 */ /* 0x0003e20000100800 */
[----:B------:R-:W-:Y:S05]  /*29830*/  BRA `(.L_x_2745) ;  /* 0x0000000000107947 */ /* 0x000fea0003800000 */
.L_x_2740:
[----:B------:R-:W-:Y:S01]  /*29840*/  IMAD.U32 R2, RZ, RZ, UR6 ;  /* 0x00000006ff027e24 */ /* 0x000fe2000f8e00ff */
[----:B------:R0:W-:Y:S04]  /*29850*/  STL [R1+0x4], RZ ;  /* 0x000004ff01007387 */ /* 0x0001e80000100800 */
[----:B------:R0:W-:Y:S04]  /*29860*/  STL [R1+0x8], RZ ;  /* 0x000008ff01007387 */ /* 0x0001e80000100800 */
[----:B------:R0:W-:Y:S02]  /*29870*/  STL [R1], R2 ;  /* 0x0000000201007387 */ /* 0x0001e40000100800 */
.L_x_2745:
        /* <DEDUP_REMOVED lines=10> */
.L_x_2738:
        /* <DEDUP_REMOVED lines=15> */
[----:B01----:R-:W-:Y:S01]  /*29a10*/  IMAD.SHL.U32 R2, R4, 0x8, RZ ;  /* 0x0000000804027824 */ /* 0x003fe200078e00ff */
        /* <DEDUP_REMOVED lines=18> */
[C---:B-1----:R-:W-:Y:S02]  /*29b40*/  LOP3.LUT R2, R0.reuse, 0x40, RZ, 0xfc, !PT ;  /* 0x0000004000027812 */ /* 0x042fe400078efcff */
[----:B------:R-:W-:-:S07]  /*29b50*/  LOP3.LUT R0, R0, 0x80, RZ, 0xfc, !PT ;  /* 0x0000008000007812 */ /* 0x000fce00078efcff */
.L_x_2896:
[----:B------:R-:W2:Y:S01]  /*29b60*/  LDL R0, [R1+0xc] ;  /* 0x00000c0001007983 */ /* 0x000ea20000100800 */
[----:B0-----:R-:W2:Y:S01]  /*29b70*/  LDC.64 R2, c[0x0][0xc88] ;  /* 0x00032200ff027b82 */ /* 0x001ea20000000a00 */
[----:B------:R-:W-:Y:S05]  /*29b80*/  YIELD ;  /* 0x0000000000007946 */ /* 0x000fea0003800000 */
[----:B------:R-:W-:Y:S01]  /*29b90*/  ULDC.64 UR4, c[0x0][0xa28] ;  /* 0x00028a0000047ab9 */ /* 0x000fe20000000a00 */
[----:B------:R-:W-:Y:S01]  /*29ba0*/  IMAD.MOV.U32 R8, RZ, RZ, RZ ;  /* 0x000000ffff087224 */ /* 0x000fe200078e00ff */
[----:B------:R-:W-:Y:S01]  /*29bb0*/  ISETP.NE.U32.AND P0, PT, RZ, UR4, PT ;  /* 0x00000004ff007c0c */ /* 0x000fe2000bf05070 */
[----:B------:R-:W-:Y:S01]  /*29bc0*/  ULDC.64 UR10, c[0x0][0xa18] ;  /* 0x00028600000a7ab9 */ /* 0x000fe20000000a00 */
[----:B------:R-:W-:Y:S01]  /*29bd0*/  ULDC.64 UR8, c[0x0][0xa10] ;  /* 0x0002840000087ab9 */ /* 0x000fe20000000a00 */
[----:B------:R-:W-:Y:S01]  /*29be0*/  ULDC.64 UR6, c[0x0][0xa08] ;  /* 0x0002820000067ab9 */ /* 0x000fe20000000a00 */
[----:B--2---:R-:W-:-:S05]  /*29bf0*/  IMAD.WIDE R2, R0, 0x4, R2 ;  /* 0x0000000400027825 */ /* 0x004fca00078e0202 */
[----:B-1----:R-:W2:Y:S01]  /*29c00*/  LDG.E R4, desc[UR60][R2.64] ;  /* 0x0000003c02047981 */ /* 0x002ea2000c1e1900 */
[----:B------:R-:W-:Y:S01]  /*29c10*/  ISETP.NE.AND.EX P0, PT, RZ, UR5, PT, P0 ;  /* 0x00000005ff007c0c */ /* 0x000fe2000bf05300 */
[----:B------:R-:W-:Y:S01]  /*29c20*/  IMAD.MOV.U32 R0, RZ, RZ, RZ ;  /* 0x000000ffff007224 */ /* 0x000fe200078e00ff */
[----:B--2---:R-:W-:Y:S01]  /*29c30*/  SHF.R.S32.HI R5, RZ, 0x1f, R4 ;  /* 0x0000001fff057819 */ /* 0x004fe20000011404 */
[----:B------:R-:W-:-:S10]  /*29c40*/  IMAD.SHL.U32 R15, R4, 0x4, RZ ;  /* 0x00000004040f7824 */ /* 0x000fd400078e00ff */
[C---:B------:R-:W-:Y:S01]  /*29c50*/  @P0 LEA R2, P1, R4.reuse, UR4, 0x2 ;  /* 0x0000000404020c11 */ /* 0x040fe2000f8210ff */
[----:B------:R0:W-:Y:S03]  /*29c60*/  STL [R1+0x34], R4 ;  /* 0x0000340401007387 */ /* 0x0001e60000100800 */
        /* <DEDUP_REMOVED lines=14> */
[C---:B--2---:R-:W-:Y:S02]  /*29d50*/  IADD3 R2, P4, R15.reuse, UR4, RZ ;  /* 0x000000040f027c10 */ /* 0x044fe4000ff9e0ff */
[----:B------:R-:W-:Y:S02]  /*29d60*/  ISETP.NE.AND.EX P3, PT, RZ, UR11, PT, P3 ;  /* 0x0000000bff007c0c */ /* 0x000fe4000bf65330 */
[C---:B------:R-:W-:Y:S02]  /*29d70*/  IADD3.X R3, R14.reuse, UR5, RZ, P4, !PT ;  /* 0x000000050e037c10 */ /* 0x040fe4000a7fe4ff */
[----:B0-----:R-:W-:Y:S02]  /*29d80*/  IADD3 R4, P4, R15, UR8, RZ ;  /* 0x000000080f047c10 */ /* 0x001fe4000ff9e0ff */
[----:B------:R-:W-:Y:S01]  /*29d90*/  ISETP.NE.AND.EX P0, PT, RZ, UR7, PT, P0 ;  /* 0x00000007ff007c0c */ /* 0x000fe2000bf05300 */
[----:B------:R-:W2:Y:S01]  /*29da0*/  @P2 LDG.E R8, desc[UR60][R2.64] ;  /* 0x0000003c02082981 */ /* 0x000ea2000c1e1900 */
[C---:B-1----:R-:W-:Y:S01]  /*29db0*/  IADD3.X R5, R14.reuse, UR9, RZ, P4, !PT ;  /* 0x000000090e057c10 */ /* 0x042fe2000a7fe4ff */
[----:B------:R-:W-:Y:S01]  /*29dc0*/  ULDC UR4, c[0x0][0x288] ;  /* 0x0000a20000047ab9 */ /* 0x000fe20000000800 */
[----:B------:R-:W-:Y:S01]  /*29dd0*/  ISETP.NE.AND.EX P1, PT, RZ, UR9, PT, P1 ;  /* 0x00000009ff007c0c */ /* 0x000fe2000bf25310 */
[----:B------:R-:W-:Y:S01]  /*29de0*/  IMAD.U32 R12, RZ, RZ, UR4 ;  /* 0x00000004ff0c7e24 */ /* 0x000fe2000f8e00ff */
[----:B------:R-:W-:Y:S01]  /*29df0*/  IADD3.X R7, R14, UR7, RZ, P5, !PT ;  /* 0x000000070e077c10 */ /* 0x000fe2000affe4ff */
[----:B------:R-:W-:-:S06]  /*29e00*/  ULDC.64 UR4, c[0x0][0x418] ;  /* 0x0001060000047ab9 */ /* 0x000fcc0000000a00 */
[----:B------:R0:W5:Y:S04]  /*29e10*/  @P0 LDG.E R11, desc[UR60][R6.64] ;  /* 0x0000003c060b0981 */ /* 0x000168000c1e1900 */
[----:B------:R0:W5:Y:S04]  /*29e20*/  @P1 LDG.E R10, desc[UR60][R4.64] ;  /* 0x0000003c040a1981 */ /* 0x000168000c1e1900 */
[----:B--2---:R1:W-:Y:S02]  /*29e30*/  STL [R1+0x4c], R8 ;  /* 0x00004c0801007387 */ /* 0x0043e40000100800 */
[----:B-1----:R-:W-:-:S04]  /*29e40*/  @P3 IADD3 R8, P4, R15, UR10, RZ ;  /* 0x0000000a0f083c10 */ /* 0x002fc8000ff9e0ff */
[----:B------:R-:W-:-:S05]  /*29e50*/  @P3 IADD3.X R9, R14, UR11, RZ, P4, !PT ;  /* 0x0000000b0e093c10 */ /* 0x000fca000a7fe4ff */
        /* <DEDUP_REMOVED lines=11> */
[----:B------:R-:W-:Y:S01]  /*29f10*/  IMAD.U32 R8, RZ, RZ, UR4 ;  /* 0x00000004ff087e24 */ /* 0x000fe2000f8e00ff */
[----:B0-----:R-:W-:Y:S06]  /*29f20*/  @P3 BRA `(.L_x_2747) ;  /* 0x0000000000143947 */ /* 0x001fec0003800000 */
[----:B------:R-:W-:Y:S05]  /*29f30*/  @!P2 BRA `(.L_x_2747) ;  /* 0x000000000010a947 */ /* 0x000fea0003800000 */
[----:B------:R-:W2:Y:S04]  /*29f40*/  LDG.E R12, desc[UR60][R2.64] ;  /* 0x0000003c020c7981 */ /* 0x000ea8000c1e1900 */
[----:B------:R-:W2:Y:S02]  /*29f50*/  LDG.E R2, desc[UR60][R2.64+0x4] ;  /* 0x0000043c02027981 */ /* 0x000ea4000c1e1900 */
[----:B--2--5:R-:W-:-:S05]  /*29f60*/  IMAD.IADD R13, R2, 0x1, -R12 ;  /* 0x00000001020d7824 */ /* 0x024fca00078e0a0c */
[----:B------:R0:W-:Y:S02]  /*29f70*/  STL [R1+0x50], R13 ;  /* 0x0000500d01007387 */ /* 0x0001e40000100800 */
.L_x_2747:
[----:B------:R-:W2:Y:S01]  /*29f80*/  LDL.LU R3, [R1+0x8] ;  /* 0x0000080001037983 */ /* 0x000ea20000300800 */
[----:B------:R-:W-:Y:S02]  /*29f90*/  ULDC.64 UR4, c[0x0][0xa20] ;  /* 0x0002880000047ab9 */ /* 0x000fe40000000a00 */
[----:B------:R-:W-:Y:S01]  /*29fa0*/  ISETP.NE.U32.AND P2, PT, RZ, UR4, PT ;  /* 0x00000004ff007c0c */ /* 0x000fe2000bf45070 */
[----:B------:R-:W3:Y:S03]  /*29fb0*/  LDL R12, [R1+0x34] ;  /* 0x00003400010c7983 */ /* 0x000ee60000100800 */
[----:B------:R-:W-:Y:S02]  /*29fc0*/  ISETP.NE.AND.EX P2, PT, RZ, UR5, PT, P2 ;  /* 0x00000005ff007c0c */ /* 0x000fe4000bf45320 */
[C---:B--2---:R-:W-:Y:S02]  /*29fd0*/  LOP3.LUT R17, R3.reuse, 0xff000000, RZ, 0xc0, !PT ;  /* 0xff00000003117812 */ /* 0x044fe400078ec0ff */
[----:B------:R-:W-:-:S02]  /*29fe0*/  LOP3.LUT R2, R3, 0xff0000, RZ, 0xc0, !PT ;  /* 0x00ff000003027812 */ /* 0x000fc400078ec0ff */
[----:B------:R-:W-:Y:S02]  /*29ff0*/  SHF.R.U32.HI R17, RZ, 0x8, R17 ;  /* 0x00000008ff117819 */ /* 0x000fe40000011611 */
[----:B------:R-:W-:Y:S02]  /*2a000*/  LOP3.LUT R16, R3, 0xffff, RZ, 0xc0, !PT ;  /* 0x0000ffff03107812 */ /* 0x000fe400078ec0ff */
[----:B------:R-:W-:Y:S01]  /*2a010*/  LEA.HI R17, R2, R17, RZ, 0x10 ;  /* 0x0000001102117211 */ /* 0x000fe200078f80ff */
[----:B-----5:R-:W-:-:S05]  /*2a020*/  IMAD.IADD R2, R11, 0x1, R0 ;  /* 0x000000010b027824 */ /* 0x020fca00078e0200 */
[----:B------:R1:W-:Y:S04]  /*2a030*/  STL [R1+0x18], R2 ;  /* 0x0000180201007387 */ /* 0x0003e80000100800 */
[----:B---3--:R1:W-:Y:S01]  /*2a040*/  STL [R1+0x10], R12 ;  /* 0x0000100c01007387 */ /* 0x0083e20000100800 */
[----:B------:R-:W-:Y:S05]  /*2a050*/  @!P2 BRA `(.L_x_2748) ;  /* 0x000000000010a947 */ /* 0x000fea0003800000 */
[----:B-1----:R-:W-:-:S04]  /*2a060*/  IADD3 R2, P0, R15, UR4, RZ ;  /* 0x000000040f027c10 */ /* 0x002fc8000ff1e0ff */
[----:B------:R-:W-:-:S05]  /*2a070*/  IADD3.X R3, R14, UR5, RZ, P0, !PT ;  /* 0x000000050e037c10 */ /* 0x000fca00087fe4ff */
[----:B------:R2:W5:Y:S01]  /*2a080*/  LDG.E R8, desc[UR60][R2.64] ;  /* 0x0000003c02087981 */ /* 0x000562000c1e1900 */
[----:B------:R-:W-:Y:S05]  /*2a090*/  BRA `(.L_x_2749) ;  /* 0x0000000000107947 */ /* 0x000fea0003800000 */
.L_x_2748:
[----:B------:R-:W-:Y:S05]  /*2a0a0*/  @!P0 BRA `(.L_x_2749) ;  /* 0x00000000000c8947 */ /* 0x000fea0003800000 */
[----:B------:R-:W2:Y:S04]  /*2a0b0*/  LDG.E R8, desc[UR60][R6.64] ;  /* 0x0000003c06087981 */ /* 0x000ea8000c1e1900 */
[----:B------:R-:W2:Y:S02]  /*2a0c0*/  LDG.E R6, desc[UR60][R6.64+0x4] ;  /* 0x0000043c06067981 */ /* 0x000ea4000c1e1900 */
[----:B--2---:R-:W-:-:S07]  /*2a0d0*/  IMAD.IADD R8, R6, 0x1, -R8 ;  /* 0x0000000106087824 */ /* 0x004fce00078e0a08 */
.L_x_2749:
[----:B-12---:R-:W2:Y:S01]  /*2a0e0*/  @P1 LDG.E R2, desc[UR60][R4.64] ;  /* 0x0000003c04021981 */ /* 0x006ea2000c1e1900 */
[----:B------:R-:W1:Y:S03]  /*2a0f0*/  LDC R3, c[0x0][0x448] ;  /* 0x00011200ff037b82 */ /* 0x000e660000000800 */
[----:B------:R-:W3:Y:S04]  /*2a100*/  LDL R6, [R1+0x4] ;  /* 0x0000040001067983 */ /* 0x000ee80000100800 */
[----:B------:R4:W2:Y:S01]  /*2a110*/  @P1 LDG.E R4, desc[UR60][R4.64+0x4] ;  /* 0x0000043c04041981 */ /* 0x0008a2000c1e1900 */
[----:B-1----:R-:W-:-:S13]  /*2a120*/  ISETP.NE.AND P0, PT, R3, 0x1, PT ;  /* 0x000000010300780c */ /* 0x002fda0003f05270 */
[----:B------:R-:W1:Y:S08]  /*2a130*/  @P0 LDC R3, c[0x0][0x44c] ;  /* 0x00011300ff030b82 */ /* 0x000e700000000800 */
[----:B----4-:R-:W4:Y:S01]  /*2a140*/  @P0 LDC R5, c[0x0][0x450] ;  /* 0x00011400ff050b82 */ /* 0x010f220000000800 */
[----:B-----5:R-:W-:Y:S01]  /*2a150*/  IMAD.IADD R7, R8, 0x1, -R0 ;  /* 0x0000000108077824 */ /* 0x020fe200078e0a00 */
[----:B------:R-:W-:-:S05]  /*2a160*/  LOP3.LUT R11, R17, 0xff, RZ, 0xc0, !PT ;  /* 0x000000ff110b7812 */ /* 0x000fca00078ec0ff */
[----:B------:R0:W-:Y:S01]  /*2a170*/  STL [R1+0x60], R11 ;  /* 0x0000600b01007387 */ /* 0x0001e20000100800 */
[----:B------:R-:W-:Y:S01]  /*2a180*/  BSSY B0, `(.L_x_2750) ;  /* 0x0000034000007945 */ /* 0x000fe20003800000 */
[----:B------:R-:W-:Y:S01]  /*2a190*/  SHF.R.U32.HI R17, RZ, 0x10, R17 ;  /* 0x00000010ff117819 */ /* 0x000fe20000011611 */
[----:B--2---:R-:W-:Y:S02]  /*2a1a0*/  @P1 IMAD.IADD R9, R4, 0x1, -R2 ;  /* 0x0000000104091824 */ /* 0x004fe400078e0a02 */
[----:B---3--:R-:W-:-:S04]  /*2a1b0*/  IMAD.SHL.U32 R2, R6, 0x80, RZ ;  /* 0x0000008006027824 */ /* 0x008fc800078e00ff */
[----:B------:R-:W-:-:S04]  /*2a1c0*/  VIADD R2, R2, 0x7f ;  /* 0x0000007f02027836 */ /* 0x000fc80000000000 */
[----:B-1----:R-:W-:-:S04]  /*2a1d0*/  @P0 IMAD.HI.U32 R0, R2, R3, RZ ;  /* 0x0000000302000227 */ /* 0x002fc800078e00ff */
[----:B------:R-:W-:Y:S01]  /*2a1e0*/  IMAD.MOV.U32 R4, RZ, RZ, R2 ;  /* 0x000000ffff047224 */ /* 0x000fe200078e0002 */
[----:B----4-:R-:W-:Y:S01]  /*2a1f0*/  @P0 SHF.R.U32.HI R4, RZ, R5, R0 ;  /* 0x00000005ff040219 */ /* 0x010fe20000011600 */
[----:B------:R-:W-:Y:S02]  /*2a200*/  IMAD.IADD R0, R7, 0x1, R9 ;  /* 0x0000000107007824 */ /* 0x000fe400078e0209 */
[----:B------:R-:W-:Y:S02]  /*2a210*/  IMAD.MOV.U32 R2, RZ, RZ, RZ ;  /* 0x000000ffff027224 */ /* 0x000fe400078e00ff */
[C---:B------:R-:W-:Y:S01]  /*2a220*/  VIADD R3, R0.reuse, 0x6f ;  /* 0x0000006f00037836 */ /* 0x040fe20000000000 */
[----:B------:R-:W-:-:S03]  /*2a230*/  IADD3 R21, R0, 0x70, -R13 ;  /* 0x0000007000157810 */ /* 0x000fc60007ffe80d */
[----:B------:R-:W-:-:S04]  /*2a240*/  IMAD.HI R5, R3, -0x6db6db6d, R2 ;  /* 0x9249249303057827 */ /* 0x000fc800078e0202 */
[----:B------:R-:W-:-:S04]  /*2a250*/  IMAD.IADD R3, R21, 0x1, R4 ;  /* 0x0000000115037824 */ /* 0x000fc800078e0204 */
[----:B------:R-:W-:Y:S01]  /*2a260*/  IMAD.HI R2, R3, -0x6db6db6d, R2 ;  /* 0x9249249303027827 */ /* 0x000fe200078e0202 */
[----:B------:R-:W-:-:S04]  /*2a270*/  SHF.R.U32.HI R20, RZ, 0x1f, R5 ;  /* 0x0000001fff147819 */ /* 0x000fc80000011605 */
[----:B------:R-:W-:Y:S02]  /*2a280*/  SHF.R.U32.HI R6, RZ, 0x1f, R2 ;  /* 0x0000001fff067819 */ /* 0x000fe40000011602 */
[----:B------:R-:W-:Y:S02]  /*2a290*/  LEA.HI.SX32 R20, R5, R20, 0x1a ;  /* 0x0000001405147211 */ /* 0x000fe400078fd2ff */
[----:B------:R-:W-:-:S04]  /*2a2a0*/  LEA.HI.SX32 R6, R2, R6, 0x1a ;  /* 0x0000000602067211 */ /* 0x000fc800078fd2ff */
[----:B------:R-:W-:-:S04]  /*2a2b0*/  VIMNMX R6, R20, R6, PT ;  /* 0x0000000614067248 */ /* 0x000fc80003fe0100 */
[----:B------:R-:W-:Y:S01]  /*2a2c0*/  ISETP.GE.AND P0, PT, R6, 0x1, PT ;  /* 0x000000010600780c */ /* 0x000fe20003f06270 */
[----:B------:R-:W-:-:S12]  /*2a2d0*/  IMAD.MOV.U32 R3, RZ, RZ, RZ ;  /* 0x000000ffff037224 */ /* 0x000fd800078e00ff */
[----:B0-----:R-:W-:Y:S05]  /*2a2e0*/  @!P0 BRA `(.L_x_2751) ;  /* 0x0000000000748947 */ /* 0x001fea0003800000 */
[----:B------:R-:W-:Y:S01]  /*2a2f0*/  ISETP.NE.AND P0, PT, R17, RZ, PT ;  /* 0x000000ff1100720c */ /* 0x000fe20003f05270 */
[----:B------:R-:W-:-:S03]  /*2a300*/  ULDC UR4, c[0x0][0x9f0] ;  /* 0x00027c0000047ab9 */ /* 0x000fc60000000800 */
[----:B------:R-:W-:-:S04]  /*2a310*/  SEL R0, R17, UR4, P0 ;  /* 0x0000000411007c07 */ /* 0x000fc80008000000 */
[----:B------:R-:W-:Y:S02]  /*2a320*/  IABS R2, R0 ;  /* 0x0000000000027213 */ /* 0x000fe40000000000 */
[----:B------:R-:W-:Y:S02]  /*2a330*/  IADD3 R3, R0, -0x1, R6 ;  /* 0xffffffff00037810 */ /* 0x000fe40007ffe006 */
[----:B------:R-:W0:Y:S08]  /*2a340*/  I2F.RP R4, R2 ;  /* 0x0000000200047306 */ /* 0x000e300000209400 */
[----:B0-----:R-:W0:Y:S02]  /*2a350*/  MUFU.RCP R4, R4 ;  /* 0x0000000400047308 */ /* 0x001e240000001000 */
[----:B0-----:R-:W-:-:S06]  /*2a360*/  VIADD R4, R4, 0xffffffe ;  /* 0x0ffffffe04047836 */ /* 0x001fcc0000000000 */
[----:B------:R0:W1:Y:S02]  /*2a370*/  F2I.FTZ.U32.TRUNC.NTZ R5, R4 ;  /* 0x0000000400057305 */ /* 0x000064000021f000 */
[----:B0-----:R-:W-:-:S04]  /*2a380*/  LOP3.LUT R4, R3, R0, RZ, 0x3c, !PT ;  /* 0x0000000003047212 */ /* 0x001fc800078e3cff */
[----:B------:R-:W-:Y:S01]  /*2a390*/  ISETP.GE.AND P3, PT, R4, RZ, PT ;  /* 0x000000ff0400720c */ /* 0x000fe20003f66270 */
[----:B-1----:R-:W-:-:S04]  /*2a3a0*/  IMAD.MOV R4, RZ, RZ, -R5 ;  /* 0x000000ffff047224 */ /* 0x002fc800078e0a05 */
        /* <DEDUP_REMOVED lines=17> */
.L_x_2751:
[----:B------:R-:W-:Y:S05]  /*2a4c0*/  BSYNC B0 ;  /* 0x0000000000007941 */ /* 0x000fea0003800000 */
.L_x_2750:
        /* <DEDUP_REMOVED lines=23> */
[----:B------:R-:W0:Y:S02]  /*2a640*/  S2R R3, SR_TID.X ;  /* 0x0000000000037919 */ /* 0x000e240000002100 */
[----:B0-----:R-:W-:-:S04]  /*2a650*/  SHF.R.U32.HI R3, RZ, 0x5, R3 ;  /* 0x00000005ff037819 */ /* 0x001fc80000011603 */
[----:B------:R-:W-:-:S05]  /*2a660*/  LOP3.LUT R3, R3, 0x3, RZ, 0xc0, !PT ;  /* 0x0000000303037812 */ /* 0x000fca00078ec0ff */
[----:B------:R0:W1:Y:S02]  /*2a670*/  SHFL.IDX PT, R14, R3, RZ, 0x1f ;  /* 0x00001fff030e7589 */ /* 0x00006400000e0000 */
.L_x_2939:
[----:B-1----:R-:W-:Y:S02]  /*2a680*/  ISETP.NE.AND P0, PT, R14, RZ, PT ;  /* 0x000000ff0e00720c */ /* 0x002fe40003f05270 */
[----:B------:R-:W-:-:S11]  /*2a690*/  PLOP3.LUT P6, PT, PT, PT, PT, 0x8, 0x0 ;  /* 0x000000000000781c */ /* 0x000fd60003fce170 */
[----:B------:R-:W-:Y:S05]  /*2a6a0*/  @P0 BRA `(.L_x_2755) ;  /* 0x00000000000c0947 */ /* 0x000fea0003800000 */
[----:B------:R-:W-:-:S03]  /*2a6b0*/  UMOV UR4, 0xffffffff ;  /* 0xffffffff00047882 */ /* 0x000fc60000000000 */
[----:B------:R-:W-:Y:S05]  /*2a6c0*/  BRA.DIV UR4, `(.L_x_2756) ;  /* 0x0000007e04887947 */ /* 0x000fea000b800000 */
[----:B------:R-:W-:-:S13]  /*2a6d0*/  ELECT P6, URZ, PT ;  /* 0x00000000003f782f */ /* 0x000fda00038c0000 */
.L_x_2755:
[----:B0-----:R-:W2:Y:S01]  /*2a6e0*/  LDL R3, [R1+0x64] ;  /* 0x0000640001037983 */ /* 0x001ea20000100800 */
[----:B------:R-:W-:Y:S01]  /*2a6f0*/  BSSY B1, `(.L_x_2757) ;  /* 0x0000008000017945 */ /* 0x000fe20003800000 */
[----:B--2---:R-:W-:-:S05]  /*2a700*/  VIADD R3, R3, 0x1 ;  /* 0x0000000103037836 */ /* 0x004fca0000000000 */
[----:B------:R-:W-:-:S04]  /*2a710*/  LEA.HI R4, R3, R3, RZ, 0x1 ;  /* 0x0000000303047211 */ /* 0x000fc800078f08ff */
[----:B------:R-:W-:-:S05]  /*2a720*/  LOP3.LUT R4, R4, 0xfffffffe, RZ, 0xc0, !PT ;  /* 0xfffffffe04047812 */ /* 0x000fca00078ec0ff */
[----:B------:R-:W-:-:S05]  /*2a730*/  IMAD.IADD R3, R3, 0x1, -R4 ;  /* 0x0000000103037824 */ /* 0x000fca00078e0a04 */
[----:B------:R-:W-:-:S04]  /*2a740*/  SHF.L.U32 R3, R3, 0x1f, RZ ;  /* 0x0000001f03037819 */ /* 0x000fc800000006ff */
[----:B------:R-:W0:Y:S02]  /*2a750*/  SYNCS.PHASECHK.TRANS64.TRYWAIT P0, [R18+URZ+0x36820], R3 ;  /* 0x03682003120075a7 */ /* 0x000e24000800017f */
[----:B0-----:R-:W-:Y:S05]  /*2a760*/  @!P0 BRA `(.L_x_2758) ;  /* 0x0000007c00808947 */ /* 0x001fea0003800000 */
.L_x_2942:
[----:B------:R-:W-:Y:S05]  /*2a770*/  BSYNC B1 ;  /* 0x0000000000017941 */ /* 0x000fea0003800000 */
.L_x_2757:
[----:B------:R-:W-:Y:S04]  /*2a780*/  BSSY B1, `(.L_x_2759) ;  /* 0x000008e000017945 */ /* 0x000fe80003800000 */
[----:B------:R-:W-:Y:S05]  /*2a790*/  @!P6 BRA `(.L_x_2760) ;  /* 0x000000080030e947 */ /* 0x000fea0003800000 */
[----:B------:R-:W2:Y:S04]  /*2a7a0*/  LDL R5, [R1+0x1c] ;  /* 0x00001c0001057983 */ /* 0x000ea80000100800 */
[----:B------:R-:W3:Y:S01]  /*2a7b0*/  LDL R6, [R1+0x24] ;  /* 0x0000240001067983 */ /* 0x000ee20000100800 */
[----:B------:R-:W-:Y:S01]  /*2a7c0*/  BSSY B2, `(.L_x_2761) ;  /* 0x0000008000027945 */ /* 0x000fe20003800000 */
[----:B------:R-:W1:Y:S02]  /*2a7d0*/  S2R R4, SR_TID.X ;  /* 0x0000000000047919 */ /* 0x000e640000002100 */
[----:B-1----:R-:W-:-:S04]  /*2a7e0*/  LOP3.LUT R4, R4, 0x7f, RZ, 0xc0, !PT ;  /* 0x0000007f04047812 */ /* 0x002fc800078ec0ff */
[----:B------:R-:W-:Y:S01]  /*2a7f0*/  ISETP.NE.AND P1, PT, R4, RZ, PT ;  /* 0x000000ff0400720c */ /* 0x000fe20003f25270 */
[----:B--2---:R-:W-:Y:S01]  /*2a800*/  IMAD R5, R5, 0x8, R18 ;  /* 0x0000000805057824 */ /* 0x004fe200078e0212 */
[----:B---3--:R-:W-:-:S04]  /*2a810*/  SHF.L.U32 R9, R6, 0x1f, RZ ;  /* 0x0000001f06097819 */ /* 0x008fc800000006ff */
[----:B------:R-:W1:Y:S02]  /*2a820*/  SYNCS.PHASECHK.TRANS64.TRYWAIT P0, [R5+URZ+0x368a0], R9 ;  /* 0x0368a009050075a7 */ /* 0x000e64000800017f */
[----:B-1----:R-:W-:Y:S05]  /*2a830*/  @!P0 BRA `(.L_x_2762) ;  /* 0x0000007c00608947 */ /* 0x002fea0003800000 */
.L_x_2943:
[----:B------:R-:W-:Y:S05]  /*2a840*/  BSYNC B2 ;  /* 0x0000000000027941 */ /* 0x000fea0003800000 */
.L_x_2761:
[----:B------:R-:W-:Y:S04]  /*2a850*/  BSSY B2, `(.L_x_2763) ;  /* 0x0000009000027945 */ /* 0x000fe80003800000 */
[----:B------:R-:W-:Y:S05]  /*2a860*/  @P1 BRA `(.L_x_2764) ;  /* 0x00000000001c1947 */ /* 0x000fea0003800000 */
[----:B------:R-:W2:Y:S01]  /*2a870*/  S2R R4, SR_TID.X ;  /* 0x0000000000047919 */ /* 0x000ea20000002100 */
[----:B0-----:R-:W-:-:S04]  /*2a880*/  IMAD.MOV.U32 R3, RZ, RZ, 0xa800 ;  /* 0x0000a800ff037424 */ /* 0x001fc800078e00ff */
[----:B------:R3:W-:Y:S01]  /*2a890*/  SYNCS.ARRIVE.TRANS64 RZ, [R5+URZ+0x36890], R3 ;  /* 0x0368900305ff79a7 */ /* 0x0007e2000800003f */
[----:B--2---:R-:W-:-:S04]  /*2a8a0*/  LOP3.LUT R4, R4, 0x1f, RZ, 0xc0, !PT ;  /* 0x0000001f04047812 */ /* 0x004fc800078ec0ff */
[----:B------:R-:W-:-:S13]  /*2a8b0*/  ISETP.NE.AND P0, PT, R4, RZ, PT ;  /* 0x000000ff0400720c */ /* 0x000fda0003f05270 */
[----:B---3--:R-:W-:Y:S05]  /*2a8c0*/  @!P0 BRA `(.L_x_2764) ;  /* 0x0000000000048947 */ /* 0x008fea0003800000 */
[----:B------:R-:W-:Y:S01]  /*2a8d0*/  BPT.TRAP 0x1 ;  /* 0x000000040000795c */ /* 0x000fe20000300000 */
.L_x_2764:
[----:B------:R-:W-:Y:S05]  /*2a8e0*/  BSYNC B2 ;  /* 0x0000000000027941 */ /* 0x000fea0003800000 */
.L_x_2763:
[----:B0-----:R-:W2:Y:S01]  /*2a8f0*/  LDL R3, [R1+0x1c] ;  /* 0x00001c0001037983 */ /* 0x001ea20000100800 */
        /* <DEDUP_REMOVED lines=9> */
[----:B--2---:R-:W-:-:S02]  /*2a990*/  IMAD R7, R3, 0xa800, R18 ;  /* 0x0000a80003077824 */ /* 0x004fc400078e0212 */
[----:B------:R-:W-:Y:S02]  /*2a9a0*/  VIADD R3, R5, 0x36890 ;  /* 0x0003689005037836 */ /* 0x000fe40000000000 */
[----:B------:R-:W-:-:S07]  /*2a9b0*/  VIADD R6, R7, 0x21400 ;  /* 0x0002140007067836 */ /* 0x000fce0000000000 */
.L_x_2765:
        /* <DEDUP_REMOVED lines=16> */
.L_x_2766:
        /* <DEDUP_REMOVED lines=16> */
.L_x_2767:
        /* <DEDUP_REMOVED lines=13> */
.L_x_2944:
[----:B------:R-:W-:Y:S05]  /*2ac90*/  BSYNC B2 ;  /* 0x0000000000027941 */ /* 0x000fea0003800000 */
.L_x_2768:
        /* <DEDUP_REMOVED lines=11> */
.L_x_2771:
[----:B------:R-:W-:Y:S05]  /*2ad50*/  BSYNC B2 ;  /* 0x0000000000027941 */ /* 0x000fea0003800000 */
.L_x_2770:
        /* <DEDUP_REMOVED lines=8> */
.L_x_2772:
        /* <DEDUP_REMOVED lines=15> */
.L_x_2773:
        /* <DEDUP_REMOVED lines=15> */
.L_x_2774:
        /* <DEDUP_REMOVED lines=10> */
.L_x_2760:
[----:B------:R-:W-:Y:S05]  /*2b060*/  BSYNC B1 ;  /* 0x0000000000017941 */ /* 0x000fea0003800000 */
.L_x_2759:
[----:B0-----:R-:W2:Y:S04]  /*2b070*/  LDL.LU R3, [R1+0x1c] ;  /* 0x00001c0001037983 */ /* 0x001ea80000300800 */
        /* <DEDUP_REMOVED lines=12> */
.L_x_2791:
[----:B------:R-:W-:Y:S05]  /*2b140*/  YIELD ;  /* 0x0000000000007946 */ /* 0x000fea0003800000 */
[----:B------:R-:W-:Y:S04]  /*2b150*/  BSSY B1, `(.L_x_2775) ;  /* 0x000008d000017945 */ /* 0x000fe80003800000 */
[----:B-1----:R-:W-:Y:S05]  /*2b160*/  @!P6 BRA `(.L_x_2776) ;  /* 0x00000008002ce947 */ /* 0x002fea0003800000 */
[----:B------:R-:W2:Y:S04]  /*2b170*/  LDL R5, [R1+0x1c] ;  /* 0x00001c0001057983 */ /* 0x000ea80000100800 */
[----:B------:R-:W3:Y:S01]  /*2b180*/  LDL R4, [R1+0x24] ;  /* 0x0000240001047983 */ /* 0x000ee20000100800 */
[----:B------:R-:W-:Y:S01]  /*2b190*/  BSSY B2, `(.L_x_2777) ;  /* 0x0000008000027945 */ /* 0x000fe20003800000 */
[----:B0-----:R-:W0:Y:S02]  /*2b1a0*/  S2R R3, SR_TID.X ;  /* 0x0000000000037919 */ /* 0x001e240000002100 */
[----:B0-----:R-:W-:-:S04]  /*2b1b0*/  LOP3.LUT R3, R3, 0x7f, RZ, 0xc0, !PT ;  /* 0x0000007f03037812 */ /* 0x001fc800078ec0ff */
[----:B------:R-:W-:Y:S01]  /*2b1c0*/  ISETP.NE.AND P2, PT, R3, RZ, PT ;  /* 0x000000ff0300720c */ /* 0x000fe20003f45270 */
[----:B--2---:R-:W-:Y:S01]  /*2b1d0*/  IMAD R7, R5, 0x8, R18 ;  /* 0x0000000805077824 */ /* 0x004fe200078e0212 */
[----:B---3--:R-:W-:-:S04]  /*2b1e0*/  SHF.L.U32 R6, R4, 0x1f, RZ ;  /* 0x0000001f04067819 */ /* 0x008fc800000006ff */
[----:B------:R-:W0:Y:S02]  /*2b1f0*/  SYNCS.PHASECHK.TRANS64.TRYWAIT P1, [R7+URZ+0x368a0], R6 ;  /* 0x0368a006070075a7 */ /* 0x000e24000802017f */
[----:B0-----:R-:W-:Y:S05]  /*2b200*/  @!P1 BRA `(.L_x_2778) ;  /* 0x0000007400149947 */ /* 0x001fea0003800000 */
.L_x_2945:
[----:B------:R-:W-:Y:S05]  /*2b210*/  BSYNC B2 ;  /* 0x0000000000027941 */ /* 0x000fea0003800000 */
.L_x_2777:
[----:B------:R-:W-:Y:S04]  /*2b220*/  BSSY B2, `(.L_x_2779) ;  /* 0x0000009000027945 */ /* 0x000fe80003800000 */
[----:B------:R-:W-:Y:S05]  /*2b230*/  @P2 BRA `(.L_x_2780) ;  /* 0x00000000001c2947 */ /* 0x000fea0003800000 */
[----:B------:R-:W1:Y:S01]  /*2b240*/  S2R R4, SR_TID.X ;  /* 0x0000000000047919 */ /* 0x000e620000002100 */
[----:B------:R-:W-:-:S04]  /*2b250*/  IMAD.MOV.U32 R3, RZ, RZ, 0xa800 ;  /* 0x0000a800ff037424 */ /* 0x000fc800078e00ff */
[----:B------:R2:W-:Y:S01]  /*2b260*/  SYNCS.ARRIVE.TRANS64 RZ, [R7+URZ+0x36890], R3 ;  /* 0x0368900307ff79a7 */ /* 0x0005e2000800003f */
[----:B-1----:R-:W-:-:S04]  /*2b270*/  LOP3.LUT R4, R4, 0x1f, RZ, 0xc0, !PT ;  /* 0x0000001f04047812 */ /* 0x002fc800078ec0ff */
[----:B------:R-:W-:-:S13]  /*2b280*/  ISETP.NE.AND P1, PT, R4, RZ, PT ;  /* 0x000000ff0400720c */ /* 0x000fda0003f25270 */
[----:B--2---:R-:W-:Y:S05]  /*2b290*/  @!P1 BRA `(.L_x_2780) ;  /* 0x0000000000049947 */ /* 0x004fea0003800000 */
[----:B------:R-:W-:Y:S01]  /*2b2a0*/  BPT.TRAP 0x1 ;  /* 0x000000040000795c */ /* 0x000fe20000300000 */
.L_x_2780:
[----:B------:R-:W-:Y:S05]  /*2b2b0*/  BSYNC B2 ;  /* 0x0000000000027941 */ /* 0x000fea0003800000 */
.L_x_2779:
        /* <DEDUP_REMOVED lines=12> */
.L_x_2781:
        /* <DEDUP_REMOVED lines=16> */
.L_x_2782:
        /* <DEDUP_REMOVED lines=16> */
.L_x_2783:
        /* <DEDUP_REMOVED lines=13> */
.L_x_2946:
[----:B------:R-:W-:Y:S05]  /*2b650*/  BSYNC B2 ;  /* 0x0000000000027941 */ /* 0x000fea0003800000 */
.L_x_2784:
        /* <DEDUP_REMOVED lines=11> */
.L_x_2787:
[----:B------:R-:W-:Y:S05]  /*2b710*/  BSYNC B2 ;  /* 0x0000000000027941 */ /* 0x000fea0003800000 */
.L_x_2786:
        /* <DEDUP_REMOVED lines=8> */
.L_x_2788:
        /* <DEDUP_REMOVED lines=15> */
.L_x_2789:
        /* <DEDUP_REMOVED lines=15> */
.L_x_2790:
        /* <DEDUP_REMOVED lines=10> */
.L_x_2776:
[----:B------:R-:W-:Y:S05]  /*2ba20*/  BSYNC B1 ;  /* 0x0000000000017941 */ /* 0x000fea0003800000 */
.L_x_2775:
[----:B0-----:R-:W2:Y:S04]  /*2ba30*/  LDL.LU R3, [R1+0x1c] ;  /* 0x00001c0001037983 */ /* 0x001ea80000300800 */
        /* <DEDUP_REMOVED lines=11> */
.L_x_2753:
[----:B------:R-:W-:Y:S05]  /*2baf0*/  BSYNC B0 ;  /* 0x0000000000007941 */ /* 0x000fea0003800000 */
.L_x_2752:
[----:B------:R-:W2:Y:S01]  /*2bb00*/  LDL R4, [R1+0x4] ;  /* 0x0000040001047983 */ /* 0x000ea20000100800 */
[----:B------:R-:W3:Y:S01]  /*2bb10*/  LDC R0, c[0x0][0x448] ;  /* 0x00011200ff007b82 */ /* 0x000ee20000000800 */
[----:B------:R-:W-:Y:S01]  /*2bb20*/  ISETP.NE.AND P2, PT, R17, RZ, PT ;  /* 0x000000ff1100720c */ /* 0x000fe20003f45270 */
[----:B------:R-:W-:Y:S05]  /*2bb30*/  @!P0 WARPSYNC.ALL ;  /* 0x0000000000008948 */ /* 0x000fea0003800000 */
[----:B------:R-:W-:Y:S07]  /*2bb40*/  BSSY B0, `(.L_x_2792) ;  /* 0x000002e000007945 */ /* 0x000fee0003800000 */
[----:B------:R-:W4:Y:S08]  /*2bb50*/  @!P2 LDC R17, c[0x0][0x9f0] ;  /* 0x00027c00ff11ab82 */ /* 0x000f300000000800 */
[----:B------:R-:W-:Y:S01]  /*2bb60*/  @!P0 BAR.SYNC.DEFER_BLOCKING 0xc, 0x180 ;  /* 0x0306000000008b1d */ /* 0x000fe20000010000 */
[----:B---3--:R-:W-:-:S13]  /*2bb70*/  ISETP.NE.AND P1, PT, R0, 0x1, PT ;  /* 0x000000010000780c */ /* 0x008fda0003f25270 */
[----:B------:R-:W3:Y:S08]  /*2bb80*/  @P1 LDC R2, c[0x0][0x44c] ;  /* 0x00011300ff021b82 */ /* 0x000ef00000000800 */
[----:B01----:R-:W0:Y:S01]  /*2bb90*/  @P1 LDC R3, c[0x0][0x450] ;  /* 0x00011400ff031b82 */ /* 0x003e220000000800 */
[----:B--2---:R-:W-:-:S05]  /*2bba0*/  LEA R0, R4, 0x7f, 0x7 ;  /* 0x0000007f04007811 */ /* 0x004fca00078e38ff */
[----:B---3--:R-:W-:-:S05]  /*2bbb0*/  @P1 IMAD.HI.U32 R2, R0, R2, RZ ;  /* 0x0000000200021227 */ /* 0x008fca00078e00ff */
[----:B0-----:R-:W-:Y:S01]  /*2bbc0*/  @P1 SHF.R.U32.HI R0, RZ, R3, R2 ;  /* 0x00000003ff001219 */ /* 0x001fe20000011602 */
[----:B------:R-:W-:-:S04]  /*2bbd0*/  IMAD.MOV.U32 R2, RZ, RZ, RZ ;  /* 0x000000ffff027224 */ /* 0x000fc800078e00ff */
[----:B------:R-:W-:-:S04]  /*2bbe0*/  IMAD.IADD R3, R21, 0x1, R0 ;  /* 0x0000000115037824 */ /* 0x000fc800078e0200 */
[----:B------:R-:W-:-:S05]  /*2bbf0*/  IMAD.HI R2, R3, -0x6db6db6d, R2 ;  /* 0x9249249303027827 */ /* 0x000fca00078e0202 */
[----:B------:R-:W-:-:S04]  /*2bc00*/  SHF.R.U32.HI R0, RZ, 0x1f, R2 ;  /* 0x0000001fff007819 */ /* 0x000fc80000011602 */
[----:B------:R-:W-:-:S04]  /*2bc10*/  LEA.HI.SX32 R2, R2, R0, 0x1a ;  /* 0x0000000002027211 */ /* 0x000fc800078fd2ff */
[----:B------:R-:W-:-:S04]  /*2bc20*/  VIMNMX R7, R20, R2, PT ;  /* 0x0000000214077248 */ /* 0x000fc80003fe0100 */
[----:B------:R-:W-:Y:S01]  /*2bc30*/  ISETP.GE.AND P1, PT, R7, 0x1, PT ;  /* 0x000000010700780c */ /* 0x000fe20003f26270 */
[----:B------:R0:W-:Y:S04]  /*2bc40*/  STL [R1+0x40], R7 ;  /* 0x0000400701007387 */ /* 0x0001e80000100800 */
[----:B------:R0:W-:Y:S08]  /*2bc50*/  STL [R1+0x44], RZ ;  /* 0x000044ff01007387 */ /* 0x0001f00000100800 */
[----:B0---4-:R-:W-:Y:S05]  /*2bc60*/  @!P1 BRA `(.L_x_2793) ;  /* 0x00000000006c9947 */ /* 0x011fea0003800000 */
        /* <DEDUP_REMOVED lines=27> */
.L_x_2793:
[----:B------:R-:W-:Y:S05]  /*2be20*/  BSYNC B0 ;  /* 0x0000000000007941 */ /* 0x000fea0003800000 */
.L_x_2792:
[----:B------:R-:W2:Y:S04]  /*2be30*/  LDL R0, [R1+0x44] ;  /* 0x0000440001007983 */ /* 0x000ea80000100800 */
[----:B0-----:R-:W2:Y:S01]  /*2be40*/  LDL R2, [R1+0x60] ;  /* 0x0000600001027983 */ /* 0x001ea20000100800 */
[----:B------:R-:W-:Y:S01]  /*2be50*/  BSSY B7, `(.L_x_2794) ;  /* 0x0000450000077945 */ /* 0x000fe20003800000 */
[----:B--2---:R-:W-:-:S05]  /*2be60*/  IMAD R2, R2, R0, RZ ;  /* 0x0000000002027224 */ /* 0x004fca00078e02ff */
[----:B------:R-:W-:Y:S01]  /*2be70*/  VIADDMNMX R0, R2, R0, R7, PT ;  /* 0x0000000002007246 */ /* 0x000fe20003800107 */
[----:B------:R0:W-:Y:S03]  /*2be80*/  STL [R1+0x30], R2 ;  /* 0x0000300201007387 */ /* 0x0001e60000100800 */
[----:B------:R-:W-:Y:S01]  /*2be90*/  ISETP.GT.AND P0, PT, R0, R2, PT ;  /* 0x000000020000720c */ /* 0x000fe20003f04270 */
[----:B------:R0:W-:-:S12]  /*2bea0*/  STL [R1+0x48], R0 ;  /* 0x0000480001007387 */ /* 0x0001d80000100800 */
[----:B0-----:R-:W-:Y:S05]  /*2beb0*/  @P0 BRA `(.L_x_2795) ;  /* 0x0000000000480947 */ /* 0x001fea0003800000 */
[----:B------:R-:W0:Y:S02]  /*2bec0*/  S2R R0, SR_TID.X ;  /* 0x0000000000007919 */ /* 0x000e240000002100 */
[----:B0-----:R-:W-:-:S04]  /*2bed0*/  LOP3.LUT R0, R0, 0x7f, RZ, 0xc0, !PT ;  /* 0x0000007f00007812 */ /* 0x001fc800078ec0ff */
[----:B------:R-:W-:-:S13]  /*2bee0*/  ISETP.NE.AND P0, PT, R0, RZ, PT ;  /* 0x000000ff0000720c */ /* 0x000fda0003f05270 */
[----:B------:R-:W-:Y:S05]  /*2bef0*/  @P0 BRA `(.L_x_2796) ;  /* 0x0000004400140947 */ /* 0x000fea0003800000 */
[----:B------:R-:W0:Y:S01]  /*2bf00*/  S2R R3, SR_LANEID ;  /* 0x0000000000037919 */ /* 0x000e220000000000 */
[----:B------:R-:W-:Y:S02]  /*2bf10*/  VOTEU.ANY UR4, UPT, PT ;  /* 0x0000000000047886 */ /* 0x000fe400038e0100 */
[----:B------:R-:W0:Y:S08]  /*2bf20*/  FLO.U32 R0, UR4 ;  /* 0x0000000400007d00 */ /* 0x000e3000080e0000 */
[----:B------:R-:W1:Y:S01]  /*2bf30*/  POPC R4, UR4 ;  /* 0x0000000400047d09 */ /* 0x000e620008000000 */
[----:B0-----:R-:W-:-:S02]  /*2bf40*/  ISETP.EQ.U32.AND P0, PT, R0, R3, PT ;  /* 0x000000030000720c */ /* 0x001fc40003f02070 */
[----:B------:R-:W1:Y:S11]  /*2bf50*/  LDC.64 R2, c[0x0][0xc60] ;  /* 0x00031800ff027b82 */ /* 0x000e760000000a00 */
[----:B-1----:R-:W2:Y:S01]  /*2bf60*/  @P0 ATOMG.E.ADD.STRONG.GPU PT, R3, desc[UR60][R2.64], R4 ;  /* 0x00000004020309a8 */ /* 0x002ea200081ee1fc */
[----:B------:R-:W0:Y:S02]  /*2bf70*/  S2R R5, SR_LTMASK ;  /* 0x0000000000057919 */ /* 0x000e240000003900 */
[----:B0-----:R-:W-:-:S06]  /*2bf80*/  LOP3.LUT R5, R5, UR4, RZ, 0xc0, !PT ;  /* 0x0000000405057c12 */ /* 0x001fcc000f8ec0ff */
[----:B------:R-:W0:Y:S01]  /*2bf90*/  POPC R5, R5 ;  /* 0x0000000500057309 */ /* 0x000e220000000000 */
[----:B--2---:R-:W0:Y:S02]  /*2bfa0*/  SHFL.IDX PT, R0, R3, R0, 0x1f ;  /* 0x00001f0003007589 */ /* 0x004e2400000e0000 */
[----:B0-----:R-:W-:-:S05]  /*2bfb0*/  IADD3 R0, R0, UR38, R5 ;  /* 0x0000002600007c10 */ /* 0x001fca000fffe005 */
[----:B------:R0:W-:Y:S01]  /*2bfc0*/  STL [R1], R0 ;  /* 0x0000000001007387 */ /* 0x0001e20000100800 */
[----:B------:R-:W-:Y:S05]  /*2bfd0*/  BRA `(.L_x_2796) ;  /* 0x0000004000dc7947 */ /* 0x000fea0003800000 */
.L_x_2795:
        /* <DEDUP_REMOVED lines=20> */
.L_x_2798:
[----:B------:R-:W-:Y:S05]  /*2c120*/  BSYNC B6 ;  /* 0x0000000000067941 */ /* 0x000fea0003800000 */
.L_x_2797:
        /* <DEDUP_REMOVED lines=20> */
.L_x_2801:
        /* <DEDUP_REMOVED lines=15> */
.L_x_2800:
[----:B------:R-:W-:Y:S05]  /*2c360*/  BSYNC B6 ;  /* 0x0000000000067941 */ /* 0x000fea0003800000 */
.L_x_2799:
[----:B------:R-:W2:Y:S01]  /*2c370*/  LDL.LU R2, [R1+0x28] ;  /* 0x0000280001027983 */ /* 0x000ea20000300800 */
[----:B------:R-:W-:-:S03]  /*2c380*/  ULDC.64 UR4, c[0x0][0x9f8] ;  /* 0x00027e0000047ab9 */ /* 0x000fc60000000a00 */
[----:B------:R-:W3:Y:S04]  /*2c390*/  LDL.LU R0, [R1+0x38] ;  /* 0x0000380001007983 */ /* 0x000ee80000300800 */
[----:B------:R-:W4:Y:S01]  /*2c3a0*/  LDL R7, [R1+0x10] ;  /* 0x0000100001077983 */ /* 0x000f220000100800 */
[----:B------:R-:W-:-:S03]  /*2c3b0*/  ISETP.NE.U32.AND P0, PT, RZ, UR4, PT ;  /* 0x00000004ff007c0c */ /* 0x000fc6000bf05070 */
[----:B------:R-:W5:Y:S01]  /*2c3c0*/  LDL R17, [R1+0x48] ;  /* 0x0000480001117983 */ /* 0x000f620000100800 */
[----:B------:R-:W-:-:S13]  /*2c3d0*/  ISETP.NE.AND.EX P0, PT, RZ, UR5, PT, P0 ;  /* 0x00000005ff007c0c */ /* 0x000fda000bf05300 */
[----:B--2---:R-:W-:-:S04]  /*2c3e0*/  @P0 IADD3 R2, P1, R2, UR4, RZ ;  /* 0x0000000402020c10 */ /* 0x004fc8000ff3e0ff */
[----:B---3--:R-:W-:Y:S01]  /*2c3f0*/  @P0 IADD3.X R3, R0, UR5, RZ, P1, !PT ;  /* 0x0000000500030c10 */ /* 0x008fe20008ffe4ff */
[----:B------:R-:W-:-:S04]  /*2c400*/  ULDC.64 UR4, c[0x0][0xa08] ;  /* 0x0002820000047ab9 */ /* 0x000fc80000000a00 */
[----:B----4-:R0:W2:Y:S02]  /*2c410*/  @P0 LDG.E R7, desc[UR60][R2.64] ;  /* 0x0000003c02070981 */ /* 0x0100a4000c1e1900 */
[----:B0-----:R-:W0:Y:S01]  /*2c420*/  LDC.64 R2, c[0x0][0x418] ;  /* 0x00010600ff027b82 */ /* 0x001e220000000a00 */
[----:B-----5:R-:W-:Y:S01]  /*2c430*/  VIADD R0, R17, 0xffffffff ;  /* 0xffffffff11007836 */ /* 0x020fe20000000000 */
[----:B--2---:R-:W-:Y:S01]  /*2c440*/  SHF.R.S32.HI R8, RZ, 0x1f, R7 ;  /* 0x0000001fff087819 */ /* 0x004fe20000011407 */
        /* <DEDUP_REMOVED lines=11> */
.L_x_2949:
[----:B0-----:R-:W2:Y:S01]  /*2c500*/  LDL.LU R4, [R1+0x20] ;  /* 0x0000200001047983 */ /* 0x001ea20000300800 */
[----:B------:R-:W-:Y:S02]  /*2c510*/  PLOP3.LUT P1, PT, PT, PT, PT, 0x8, 0x0 ;  /* 0x000000000000781c */ /* 0x000fe40003f2e170 */
[----:B-1----:R-:W-:Y:S01]  /*2c520*/  ISETP.NE.AND P0, PT, R14, RZ, PT ;  /* 0x000000ff0e00720c */ /* 0x002fe20003f05270 */
[----:B------:R0:W-:Y:S01]  /*2c530*/  STL [R1+0x8], R0 ;  /* 0x0000080001007387 */ /* 0x0001e20000100800 */
[----:B--2---:R-:W-:-:S09]  /*2c540*/  LOP3.LUT R4, R4, 0xfffffffe, RZ, 0xc0, !PT ;  /* 0xfffffffe04047812 */ /* 0x004fd200078ec0ff */
[----:B------:R-:W-:-:S05]  /*2c550*/  @P1 LOP3.LUT R4, R4, 0x1, RZ, 0xfc, !PT ;  /* 0x0000000104041812 */ /* 0x000fca00078efcff */
[----:B------:R0:W-:Y:S01]  /*2c560*/  STL [R1+0x20], R4 ;  /* 0x0000200401007387 */ /* 0x0001e20000100800 */
[----:B------:R-:W-:Y:S05]  /*2c570*/  @P0 BRA `(.L_x_2803) ;  /* 0x0000000400380947 */ /* 0x000fea0003800000 */
[----:B------:R-:W-:-:S03]  /*2c580*/  UMOV UR4, 0xffffffff ;  /* 0xffffffff00047882 */ /* 0x000fc60000000000 */
[----:B------:R-:W-:Y:S05]  /*2c590*/  BRA.DIV UR4, `(.L_x_2804) ;  /* 0x00000062048c7947 */ /* 0x000fea000b800000 */
[----:B------:R-:W-:-:S13]  /*2c5a0*/  ELECT P6, URZ, PT ;  /* 0x00000000003f782f */ /* 0x000fda00038c0000 */
.L_x_2952:
[----:B------:R-:W-:Y:S05]  /*2c5b0*/  @!P6 BRA `(.L_x_2803) ;  /* 0x000000040028e947 */ /* 0x000fea0003800000 */
[----:B------:R-:W-:-:S04]  /*2c5c0*/  ISETP.NE.U32.AND P0, PT, R2, RZ, PT ;  /* 0x000000ff0200720c */ /* 0x000fc80003f05070 */
[----:B------:R-:W-:-:S13]  /*2c5d0*/  ISETP.NE.AND.EX P0, PT, R3, RZ, PT, P0 ;  /* 0x000000ff0300720c */ /* 0x000fda0003f05300 */
[----:B------:R-:W-:Y:S05]  /*2c5e0*/  @!P0 BRA `(.L_x_2805) ;  /* 0x0000000000508947 */ /* 0x000fea0003800000 */
[----:B------:R-:W1:Y:S01]  /*2c5f0*/  LDC R6, c[0x0][0x43c] ;  /* 0x00010f00ff067b82 */ /* 0x000e620000000800 */
[----:B------:R-:W-:Y:S01]  /*2c600*/  IMAD.MOV.U32 R9, RZ, RZ, R0 ;  /* 0x000000ffff097224 */ /* 0x000fe200078e0000 */
[----:B------:R-:W-:-:S03]  /*2c610*/  ULDC.64 UR4, c[0x0][0x428] ;  /* 0x00010a0000047ab9 */ /* 0x000fc60000000a00 */
[----:B0-----:R-:W-:Y:S01]  /*2c620*/  IMAD.MOV.U32 R0, RZ, RZ, R9 ;  /* 0x000000ffff007224 */ /* 0x001fe200078e0009 */
[----:B-1----:R-:W-:-:S13]  /*2c630*/  ISETP.NE.AND P0, PT, R6, 0x1, PT ;  /* 0x000000010600780c */ /* 0x002fda0003f05270 */
        /* <DEDUP_REMOVED lines=15> */
.L_x_2805:
[----:B-1----:R-:W2:Y:S01]  /*2c730*/  LDL R2, [R1+0x14] ;  /* 0x0000140001027983 */ /* 0x002ea20000100800 */
[----:B0-----:R-:W-:Y:S01]  /*2c740*/  IMAD R0, R19, 0x8, R18 ;  /* 0x0000000813007824 */ /* 0x001fe200078e0212 */
[----:B--2---:R-:W-:-:S04]  /*2c750*/  SHF.L.U32 R2, R2, 0x1f, RZ ;  /* 0x0000001f02027819 */ /* 0x004fc800000006ff */
[----:B------:R-:W0:Y:S02]  /*2c760*/  SYNCS.PHASECHK.TRANS64.TRYWAIT P0, [R0+URZ+0x36840], R2 ;  /* 0x03684002000075a7 */ /* 0x000e24000800017f */
[----:B0-----:R-:W-:Y:S05]  /*2c770*/  @!P0 BRA `(.L_x_2806) ;  /* 0x0000006000348947 */ /* 0x001fea0003800000 */
.L_x_2953:
        /* <DEDUP_REMOVED lines=9> */
[----:B--2---:R-:W-:Y:S05]  /*2c810*/  @!P0 BRA `(.L_x_2807) ;  /* 0x0000000000048947 */ /* 0x004fea0003800000 */
[----:B------:R-:W-:Y:S01]  /*2c820*/  BPT.TRAP 0x1 ;  /* 0x000000040000795c */ /* 0x000fe20000300000 */
.L_x_2807:
[----:B------:R-:W2:Y:S04]  /*2c830*/  LDL R4, [R1+0x8] ;  /* 0x0000080001047983 */ /* 0x000ea80000100800 */
[----:B------:R-:W3:Y:S04]  /*2c840*/  LDL R3, [R1+0x18] ;  /* 0x0000180001037983 */ /* 0x000ee80000100800 */
[----:B0-----:R-:W4:Y:S01]  /*2c850*/  LDL.LU R2, [R1+0x20] ;  /* 0x0000200001027983 */ /* 0x001f220000300800 */
        /* <DEDUP_REMOVED lines=25> */
[----:B0-----:R-:W-:Y:S01]  /*2c9f0*/  UMOV UR8, UR15 ;  /* 0x0000000f00087c82 */ /* 0x001fe20008000000 */
[----:B------:R-:W-:Y:S02]  /*2ca00*/  UMOV UR10, UR17 ;  /* 0x00000011000a7c82 */ /* 0x000fe40008000000 */
[----:B------:R0:W-:Y:S02]  /*2ca10*/  UTMALDG.4D [UR8], [UR4], desc[UR6] ;  /* 0x00000608040075b4 */ /* 0x0001e40008019000 */
[----:B0-----:R-:W-:Y:S01]  /*2ca20*/  UMOV UR8, UR16 ;  /* 0x0000001000087c82 */ /* 0x001fe20008000000 */
[----:B------:R-:W-:Y:S02]  /*2ca30*/  UMOV UR10, UR14 ;  /* 0x0000000e000a7c82 */ /* 0x000fe40008000000 */
[----:B------:R1:W-:Y:S02]  /*2ca40*/  UTMALDG.4D [UR8], [UR4], desc[UR6] ;  /* 0x00000608040075b4 */ /* 0x0003e40008019000 */
[----:B-1----:R-:W-:Y:S01]  /*2ca50*/  NOP ;  /* 0x0000000000007918 */ /* 0x002fe20000000000 */
.L_x_2803:
[----:B------:R-:W2:Y:S04]  /*2ca60*/  LDL.LU R3, [R1+0x4c] ;  /* 0x00004c0001037983 */ /* 0x000ea80000300800 */
[----:B------:R-:W3:Y:S04]  /*2ca70*/  LDL.LU R5, [R1+0x34] ;  /* 0x0000340001057983 */ /* 0x000ee80000300800 */
[----:B0-----:R-:W4:Y:S01]  /*2ca80*/  LDL.LU R4, [R1+0x54] ;  /* 0x0000540001047983 */ /* 0x001f220000300800 */
        /* <DEDUP_REMOVED lines=37> */
.L_x_2809:
[----:B------:R-:W-:Y:S05]  /*2cce0*/  BSYNC B6 ;  /* 0x0000000000067941 */ /* 0x000fea0003800000 */
.L_x_2808:
[----:B0-----:R-:W2:Y:S01]  /*2ccf0*/  LDL.LU R0, [R1+0x4c] ;  /* 0x00004c0001007983 */ /* 0x001ea20000300800 */
[----:B------:R-:W-:Y:S01]  /*2cd00*/  ULDC.64 UR4, c[0x0][0x2d8] ;  /* 0x0000b60000047ab9 */ /* 0x000fe20000000a00 */
[----:B------:R-:W0:Y:S01]  /*2cd10*/  LDC R7, c[0x0][0x448] ;  /* 0x00011200ff077b82 */ /* 0x000e220000000800 */
[----:B------:R-:W-:Y:S01]  /*2cd20*/  ULDC.64 UR6, c[0x0][0x280] ;  /* 0x0000a00000067ab9 */ /* 0x000fe20000000a00 */
[----:B------:R-:W3:Y:S04]  /*2cd30*/  LDL.LU R4, [R1+0x38] ;  /* 0x0000380001047983 */ /* 0x000ee80000300800 */
[----:B------:R-:W3:Y:S04]  /*2cd40*/  LDL.LU.64 R2, [R1+0x58] ;  /* 0x0000580001027983 */ /* 0x000ee80000300a00 */
[----:B------:R-:W4:Y:S04]  /*2cd50*/  LDL.LU R5, [R1+0x34] ;  /* 0x0000340001057983 */ /* 0x000f280000300800 */
[----:B------:R-:W4:Y:S01]  /*2cd60*/  LDL R9, [R1+0x4] ;  /* 0x0000040001097983 */ /* 0x000f220000100800 */
[----:B------:R-:W1:Y:S01]  /*2cd70*/  S2R R10, SR_TID.X ;  /* 0x00000000000a7919 */ /* 0x000e620000002100 */
[----:B------:R-:W1:Y:S01]  /*2cd80*/  S2R R8, SR_TID.X ;  /* 0x0000000000087919 */ /* 0x000e620000002100 */
[----:B0-----:R-:W-:-:S13]  /*2cd90*/  ISETP.NE.AND P0, PT, R7, 0x1, PT ;  /* 0x000000010700780c */ /* 0x001fda0003f05270 */
[----:B------:R-:W0:Y:S01]  /*2cda0*/  @P0 LDC R6, c[0x0][0x450] ;  /* 0x00011400ff060b82 */ /* 0x000e220000000800 */
[----:B-1----:R-:W-:Y:S02]  /*2cdb0*/  IMAD.SHL.U32 R10, R10, 0x8, RZ ;  /* 0x000000080a0a7824 */ /* 0x002fe400078e00ff */
[----:B------:R-:W-:-:S03]  /*2cdc0*/  IMAD.SHL.U32 R8, R8, 0x8, RZ ;  /* 0x0000000808087824 */ /* 0x000fc600078e00ff */
[----:B------:R-:W-:-:S04]  /*2cdd0*/  LOP3.LUT R10, R10, 0x38, RZ, 0xc0, !PT ;  /* 0x000000380a0a7812 */ /* 0x000fc800078ec0ff */
[C---:B------:R-:W-:Y:S02]  /*2cde0*/  LOP3.LUT R11, R10.reuse, 0x40, RZ, 0xfc, !PT ;  /* 0x000000400a0b7812 */ /* 0x040fe400078efcff */
[----:B------:R-:W-:Y:S02]  /*2cdf0*/  LOP3.LUT R10, R10, 0x80, RZ, 0xfc, !PT ;  /* 0x000000800a0a7812 */ /* 0x000fe400078efcff */
[----:B------:R-:W-:Y:S01]  /*2ce00*/  LOP3.LUT R8, R8, 0x38, RZ, 0xc0, !PT ;  /* 0x0000003808087812 */ /* 0x000fe200078ec0ff */
[----:B---3--:R-:W-:Y:S02]  /*2ce10*/  IMAD.MOV.U32 R3, RZ, RZ, R4 ;  /* 0x000000ffff037224 */ /* 0x008fe400078e0004 */
[----:B------:R-:W1:Y:S01]  /*2ce20*/  S2R R4, SR_TID.X ;  /* 0x0000000000047919 */ /* 0x000e620000002100 */
[----:B------:R-:W-:-:S04]  /*2ce30*/  IMAD.WIDE.U32 R2, R16, UR4, R2 ;  /* 0x0000000410027c25 */ /* 0x000fc8000f8e0002 */
[----:B------:R-:W-:Y:S01]  /*2ce40*/  IMAD R3, R16, UR5, R3 ;  /* 0x0000000510037c24 */ /* 0x000fe2000f8e0203 */
[----:B------:R-:W-:Y:S02]  /*2ce50*/  ULDC.64 UR4, c[0x0][0x2e0] ;  /* 0x0000b80000047ab9 */ /* 0x000fe40000000a00 */
[----:B--2---:R-:W-:Y:S02]  /*2ce60*/  IMAD R0, R0, UR4, RZ ;  /* 0x0000000400007c24 */ /* 0x004fe4000f8e02ff */
[----:B----4-:R-:W-:-:S04]  /*2ce70*/  IMAD.WIDE.U32 R2, R5, UR4, R2 ;  /* 0x0000000405027c25 */ /* 0x010fc8000f8e0002 */
[----:B------:R-:W-:Y:S01]  /*2ce80*/  IMAD R0, R5, UR5, R0 ;  /* 0x0000000505007c24 */ /* 0x000fe2000f8e0200 */
[----:B------:R-:W-:-:S03]  /*2ce90*/  ULDC.64 UR4, c[0x0][0x2d0] ;  /* 0x0000b40000047ab9 */ /* 0x000fc60000000a00 */
[----:B------:R-:W-:Y:S01]  /*2cea0*/  IMAD.IADD R3, R3, 0x1, R0 ;  /* 0x0000000103037824 */ /* 0x000fe200078e0200 */
[----:B-1----:R-:W-:-:S04]  /*2ceb0*/  LOP3.LUT R4, R4, 0x7f, RZ, 0xc0, !PT ;  /* 0x0000007f04047812 */ /* 0x002fc800078ec0ff */
[----:B------:R-:W-:Y:S02]  /*2cec0*/  SHF.R.U32.HI R5, RZ, 0x3, R4 ;  /* 0x00000003ff057819 */ /* 0x000fe40000011604 */
[----:B------:R-:W1:Y:S02]  /*2ced0*/  S2R R4, SR_TID.X ;  /* 0x0000000000047919 */ /* 0x000e640000002100 */
[----:B-1----:R-:W-:-:S05]  /*2cee0*/  IMAD.SHL.U32 R4, R4, 0x10, RZ ;  /* 0x0000001004047824 */ /* 0x002fca00078e00ff */
[----:B------:R-:W-:Y:S02]  /*2cef0*/  LOP3.LUT R4, R5, 0x70, R4, 0xf8, !PT ;  /* 0x0000007005047812 */ /* 0x000fe400078ef804 */
[----:B------:R-:W1:Y:S03]  /*2cf00*/  @P0 LDC R5, c[0x0][0x44c] ;  /* 0x00011300ff050b82 */ /* 0x000e660000000800 */
[----:B------:R-:W-:-:S04]  /*2cf10*/  IMAD R4, R9, 0x80, R4 ;  /* 0x0000008009047824 */ /* 0x000fc800078e0204 */
        /* <DEDUP_REMOVED lines=20> */
[----:B------:R-:W-:Y:S02]  /*2d060*/  ISETP.GE.AND P2, PT, R8, UR4, PT ;  /* 0x0000000408007c0c */ /* 0x000fe4000bf46270 */
[----:B------:R-:W-:Y:S01]  /*2d070*/  ISETP.GE.AND P1, PT, R11, UR4, PT ;  /* 0x000000040b007c0c */ /* 0x000fe2000bf26270 */
[----:B------:R-:W-:Y:S01]  /*2d080*/  UMOV UR4, 0xffffffff ;  /* 0xffffffff00047882 */ /* 0x000fe20000000000 */
[----:B------:R-:W-:-:S02]  /*2d090*/  LEA.HI.X R3, R2, UR7, R0, 0x1, P3 ;  /* 0x0000000702037c11 */ /* 0x000fc400098f0c00 */
[----:B0-----:R-:W-:Y:S09]  /*2d0a0*/  BRA.DIV UR4, `(.L_x_2810) ;  /* 0x0000005604fc7947 */ /* 0x001ff2000b800000 */
[----:B------:R-:W0:Y:S01]  /*2d0b0*/  S2R R6, SR_TID.X ;  /* 0x0000000000067919 */ /* 0x000e220000002100 */
[----:B------:R-:W2:Y:S01]  /*2d0c0*/  LDL.LU R8, [R1+0x4] ;  /* 0x0000040001087983 */ /* 0x000ea20000300800 */
[----:B0-----:R-:W-:-:S04]  /*2d0d0*/  LOP3.LUT R6, R6, 0x7f, RZ, 0xc0, !PT ;  /* 0x0000007f06067812 */ /* 0x001fc800078ec0ff */
[----:B------:R-:W-:Y:S02]  /*2d0e0*/  SHF.R.U32.HI R9, RZ, 0x3, R6 ;  /* 0x00000003ff097819 */ /* 0x000fe40000011606 */
[----:B------:R-:W3:Y:S01]  /*2d0f0*/  LDL.LU R6, [R1+0x50] ;  /* 0x0000500001067983 */ /* 0x000ee20000300800 */
[----:B------:R-:W0:Y:S02]  /*2d100*/  S2R R11, SR_TID.X ;  /* 0x00000000000b7919 */ /* 0x000e240000002100 */
[----:B0-----:R-:W-:-:S05]  /*2d110*/  IMAD.SHL.U32 R11, R11, 0x8, RZ ;  /* 0x000000080b0b7824 */ /* 0x001fca00078e00ff */
[----:B------:R-:W-:Y:S01]  /*2d120*/  LOP3.LUT R11, R11, 0x38, RZ, 0xc0, !PT ;  /* 0x000000380b0b7812 */ /* 0x000fe200078ec0ff */
[----:B--2---:R-:W-:-:S04]  /*2d130*/  IMAD R0, R8, 0x80, R9 ;  /* 0x0000008008007824 */ /* 0x004fc800078e0209 */
        /* <DEDUP_REMOVED lines=80> */
.L_x_2970:
        /* <DEDUP_REMOVED lines=15> */
.L_x_2812:
[----:B------:R-:W-:Y:S05]  /*2d730*/  BSYNC B0 ;  /* 0x0000000000007941 */ /* 0x000fea0003800000 */
.L_x_2811:
[----:B------:R-:W-:Y:S01]  /*2d740*/  NOP ;  /* 0x0000000000007918 */ /* 0x000fe20000000000 */
[----:B------:R-:W-:Y:S01]  /*2d750*/  PLOP3.LUT P0, PT, PT, PT, PT, 0x80, 0x0 ;  /* 0x000000000000781c */ /* 0x000fe20003f0f070 */
[----:B------:R-:W-:-:S12]  /*2d760*/  VIADD R11, R18, 0x36800 ;  /* 0x00036800120b7836 */ /* 0x000fd80000000000 */
.L_x_2813:
        /* <DEDUP_REMOVED lines=18> */
.L_x_2971:
[----:B------:R-:W-:Y:S05]  /*2d890*/  BSYNC B0 ;  /* 0x0000000000007941 */ /* 0x000fea0003800000 */
.L_x_2814:
        /* <DEDUP_REMOVED lines=54> */
.L_x_2822:
[----:B------:R-:W-:Y:S01]  /*2dc00*/  IMAD R3, R8, 0x8, R18 ;  /* 0x0000000808037824 */ /* 0x000fe200078e0212 */
[----:B------:R-:W-:Y:S01]  /*2dc10*/  SHF.L.U32 R2, R10, 0x1f, RZ ;  /* 0x0000001f0a027819 */ /* 0x000fe200000006ff */
[----:B------:R-:W-:Y:S03]  /*2dc20*/  BSSY B3, `(.L_x_2823) ;  /* 0x0000003000037945 */ /* 0x000fe60003800000 */
[----:B------:R-:W1:Y:S02]  /*2dc30*/  SYNCS.PHASECHK.TRANS64.TRYWAIT P0, [R3+URZ+0x36840], R2 ;  /* 0x03684002030075a7 */ /* 0x000e64000800017f */
[----:B-1----:R-:W-:Y:S05]  /*2dc40*/  @!P0 BRA `(.L_x_2824) ;  /* 0x0000005800208947 */ /* 0x002fea0003800000 */
.L_x_2972:
[----:B------:R-:W-:Y:S05]  /*2dc50*/  BSYNC B3 ;  /* 0x0000000000037941 */ /* 0x000fea0003800000 */
.L_x_2823:
        /* <DEDUP_REMOVED lines=12> */
.L_x_2826:
[----:B------:R-:W-:Y:S05]  /*2dd20*/  BSYNC B3 ;  /* 0x0000000000037941 */ /* 0x000fea0003800000 */
.L_x_2825:
        /* <DEDUP_REMOVED lines=12> */
.L_x_2827:
        /* <DEDUP_REMOVED lines=16> */
.L_x_2828:
        /* <DEDUP_REMOVED lines=16> */
.L_x_2829:
        /* <DEDUP_REMOVED lines=16> */
.L_x_2973:
[----:B------:R-:W-:Y:S05]  /*2e0f0*/  BSYNC B3 ;  /* 0x0000000000037941 */ /* 0x000fea0003800000 */
.L_x_2830:
        /* <DEDUP_REMOVED lines=12> */
.L_x_2833:
[----:B------:R-:W-:Y:S05]  /*2e1c0*/  BSYNC B3 ;  /* 0x0000000000037941 */ /* 0x000fea0003800000 */
.L_x_2832:
        /* <DEDUP_REMOVED lines=13> */
.L_x_2834:
        /* <DEDUP_REMOVED lines=15> */
.L_x_2835:
        /* <DEDUP_REMOVED lines=15> */
.L_x_2836:
        /* <DEDUP_REMOVED lines=12> */
.L_x_2821:
[----:B------:R-:W-:Y:S05]  /*2e540*/  BSYNC B1 ;  /* 0x0000000000017941 */ /* 0x000fea0003800000 */
.L_x_2820:
[----:B0-----:R-:W2:Y:S01]  /*2e550*/  LDL.LU R0, [R1+0x48] ;  /* 0x0000480001007983 */ /* 0x001ea20000300800 */
[----:B------:R-:W-:-:S03]  /*2e560*/  IMAD.MOV.U32 R19, RZ, RZ, R8 ;  /* 0x000000ffff137224 */ /* 0x000fc600078e0008 */
[----:B------:R0:W-:Y:S02]  /*2e570*/  STL [R1+0x14], R10 ;  /* 0x0000140a01007387 */ /* 0x0001e40000100800 */
[----:B0-2---:R-:W-:-:S07]  /*2e580*/  VIADD R0, R0, 0xfffffffd ;  /* 0xfffffffd00007836 */ /* 0x005fce0000000000 */
.L_x_2819:
[----:B------:R-:W-:Y:S05]  /*2e590*/  BSYNC B2 ;  /* 0x0000000000027941 */ /* 0x000fea0003800000 */
.L_x_2818:
[----:B------:R-:W-:Y:S01]  /*2e5a0*/  VIADD R9, R9, 0xfffffffe ;  /* 0xfffffffe09097836 */ /* 0x000fe20000000000 */
[----:B------:R-:W-:-:S04]  /*2e5b0*/  LOP3.LUT R7, RZ, R7, RZ, 0x33, !PT ;  /* 0x00000007ff077212 */ /* 0x000fc800078e33ff */
[----:B------:R-:W-:-:S13]  /*2e5c0*/  ISETP.NE.AND P0, PT, R9, R7, PT ;  /* 0x000000070900720c */ /* 0x000fda0003f05270 */
[----:B------:R-:W-:Y:S05]  /*2e5d0*/  @!P0 BRA `(.L_x_2817) ;  /* 0x0000001400c48947 */ /* 0x000fea0003800000 */
[----:B------:R-:W-:-:S07]  /*2e5e0*/  IMAD.MOV.U32 R9, RZ, RZ, R17 ;  /* 0x000000ffff097224 */ /* 0x000fce00078e0011 */
.L_x_2871:
        /* <DEDUP_REMOVED lines=35> */
.L_x_2839:
[----:B------:R-:W-:Y:S01]  /*2e820*/  IMAD R3, R4, 0x8, R18 ;  /* 0x0000000804037824 */ /* 0x000fe200078e0212 */
[----:B------:R-:W-:Y:S01]  /*2e830*/  SHF.L.U32 R2, R5, 0x1f, RZ ;  /* 0x0000001f05027819 */ /* 0x000fe200000006ff */
[----:B------:R-:W-:Y:S03]  /*2e840*/  BSSY B2, `(.L_x_2840) ;  /* 0x0000003000027945 */ /* 0x000fe60003800000 */
[----:B------:R-:W1:Y:S02]  /*2e850*/  SYNCS.PHASECHK.TRANS64.TRYWAIT P0, [R3+URZ+0x36840], R2 ;  /* 0x03684002030075a7 */ /* 0x000e64000800017f */
[----:B-1----:R-:W-:Y:S05]  /*2e860*/  @!P0 BRA `(.L_x_2841) ;  /* 0x0000004c00408947 */ /* 0x002fea0003800000 */
.L_x_2974:
[----:B------:R-:W-:Y:S05]  /*2e870*/  BSYNC B2 ;  /* 0x0000000000027941 */ /* 0x000fea0003800000 */
.L_x_2840:
        /* <DEDUP_REMOVED lines=12> */
.L_x_2843:
[----:B------:R-:W-:Y:S05]  /*2e940*/  BSYNC B2 ;  /* 0x0000000000027941 */ /* 0x000fea0003800000 */
.L_x_2842:
        /* <DEDUP_REMOVED lines=12> */
.L_x_2844:
        /* <DEDUP_REMOVED lines=16> */
.L_x_2845:
        /* <DEDUP_REMOVED lines=16> */
.L_x_2846:
        /* <DEDUP_REMOVED lines=16> */
.L_x_2975:
[----:B------:R-:W-:Y:S05]  /*2ed10*/  BSYNC B2 ;  /* 0x0000000000027941 */ /* 0x000fea0003800000 */
.L_x_2847:
        /* <DEDUP_REMOVED lines=11> */
.L_x_2850:
[----:B------:R-:W-:Y:S05]  /*2edd0*/  BSYNC B2 ;  /* 0x0000000000027941 */ /* 0x000fea0003800000 */
.L_x_2849:
        /* <DEDUP_REMOVED lines=12> */
.L_x_2851:
        /* <DEDUP_REMOVED lines=15> */
.L_x_2852:
        /* <DEDUP_REMOVED lines=15> */
.L_x_2853:
        /* <DEDUP_REMOVED lines=12> */
.L_x_2838:
[----:B------:R-:W-:Y:S05]  /*2f140*/  BSYNC B1 ;  /* 0x0000000000017941 */ /* 0x000fea0003800000 */
.L_x_2837:
        /* <DEDUP_REMOVED lines=35> */
.L_x_2856:
[----:B------:R-:W-:Y:S01]  /*2f380*/  IMAD R2, R19, 0x8, R18 ;  /* 0x0000000813027824 */ /* 0x000fe200078e0212 */
[----:B------:R-:W-:Y:S01]  /*2f390*/  SHF.L.U32 R3, R10, 0x1f, RZ ;  /* 0x0000001f0a037819 */ /* 0x000fe200000006ff */
[----:B------:R-:W-:Y:S03]  /*2f3a0*/  BSSY B2, `(.L_x_2857) ;  /* 0x0000003000027945 */ /* 0x000fe60003800000 */
[----:B------:R-:W2:Y:S02]  /*2f3b0*/  SYNCS.PHASECHK.TRANS64.TRYWAIT P0, [R2+URZ+0x36840], R3 ;  /* 0x03684003020075a7 */ /* 0x000ea4000800017f */
[----:B--2---:R-:W-:Y:S05]  /*2f3c0*/  @!P0 BRA `(.L_x_2858) ;  /* 0x0000004000908947 */ /* 0x004fea0003800000 */
.L_x_2976:
[----:B------:R-:W-:Y:S05]  /*2f3d0*/  BSYNC B2 ;  /* 0x0000000000027941 */ /* 0x000fea0003800000 */
.L_x_2857:
        /* <DEDUP_REMOVED lines=12> */
.L_x_2860:
[----:B------:R-:W-:Y:S05]  /*2f4a0*/  BSYNC B2 ;  /* 0x0000000000027941 */ /* 0x000fea0003800000 */
.L_x_2859:
        /* <DEDUP_REMOVED lines=13> */
.L_x_2861:
        /* <DEDUP_REMOVED lines=16> */
.L_x_2862:
        /* <DEDUP_REMOVED lines=16> */
.L_x_2863:
        /* <DEDUP_REMOVED lines=15> */
.L_x_2977:
[----:B------:R-:W-:Y:S05]  /*2f870*/  BSYNC B2 ;  /* 0x0000000000027941 */ /* 0x000fea0003800000 */
.L_x_2864:
        /* <DEDUP_REMOVED lines=11> */
.L_x_2867:
[----:B------:R-:W-:Y:S05]  /*2f930*/  BSYNC B2 ;  /* 0x0000000000027941 */ /* 0x000fea0003800000 */
.L_x_2866:
        /* <DEDUP_REMOVED lines=12> */
.L_x_2868:
        /* <DEDUP_REMOVED lines=15> */
.L_x_2869:
        /* <DEDUP_REMOVED lines=15> */
.L_x_2870:
        /* <DEDUP_REMOVED lines=12> */
.L_x_2855:
[----:B------:R-:W-:Y:S05]  /*2fca0*/  BSYNC B1 ;  /* 0x0000000000017941 */ /* 0x000fea0003800000 */
.L_x_2854:
[----:B------:R-:W2:Y:S01]  /*2fcb0*/  LDL R2, [R1+0x30] ;  /* 0x0000300001027983 */ /* 0x000ea20000100800 */
[----:B------:R-:W-:Y:S01]  /*2fcc0*/  VIADD R0, R0, 0xfffffffe ;  /* 0xfffffffe00007836 */ /* 0x000fe20000000000 */
[----:B--2---:R-:W-:-:S13]  /*2fcd0*/  ISETP.GT.AND P0, PT, R6, R2, PT ;  /* 0x000000020600720c */ /* 0x004fda0003f04270 */
[----:B------:R-:W-:Y:S05]  /*2fce0*/  @P0 BRA `(.L_x_2871) ;  /* 0xffffffe800400947 */ /* 0x000fea000383ffff */
.L_x_2817:
[----:B------:R-:W-:Y:S05]  /*2fcf0*/  BSYNC B0 ;  /* 0x0000000000007941 */ /* 0x000fea0003800000 */
.L_x_2816:
        /* <DEDUP_REMOVED lines=18> */
.L_x_2873:
[----:B------:R-:W-:Y:S05]  /*2fe20*/  BSYNC B0 ;  /* 0x0000000000007941 */ /* 0x000fea0003800000 */
.L_x_2872:
        /* <DEDUP_REMOVED lines=11> */
.L_x_2978:
[----:B------:R-:W-:Y:S05]  /*2fee0*/  BSYNC B1 ;  /* 0x0000000000017941 */ /* 0x000fea0003800000 */
.L_x_2876:
        /* <DEDUP_REMOVED lines=9> */
.L_x_2879:
[----:B------:R-:W-:Y:S05]  /*2ff80*/  BSYNC B1 ;  /* 0x0000000000017941 */ /* 0x000fea0003800000 */
.L_x_2878:
        /* <DEDUP_REMOVED lines=12> */
.L_x_2880:
        /* <DEDUP_REMOVED lines=15> */
.L_x_2881:
        /* <DEDUP_REMOVED lines=15> */
.L_x_2882:
        /* <DEDUP_REMOVED lines=10> */
.L_x_2875:
[----:B------:R-:W-:Y:S05]  /*302d0*/  BSYNC B0 ;  /* 0x0000000000007941 */ /* 0x000fea0003800000 */
.L_x_2874:
[----:B------:R-:W3:Y:S01]  /*302e0*/  LDL.LU R4, [R1+0x14] ;  /* 0x0000140001047983 */ /* 0x000ee20000300800 */
[----:B------:R-:W-:-:S05]  /*302f0*/  VIADD R19, R19, 0x1 ;  /* 0x0000000113137836 */ /* 0x000fca0000000000 */
[----:B------:R-:W-:-:S04]  /*30300*/  ISETP.NE.AND P0, PT, R19, 0x2, PT ;  /* 0x000000021300780c */ /* 0x000fc80003f05270 */
[----:B------:R-:W-:Y:S02]  /*30310*/  SEL R0, RZ, 0x1, P0 ;  /* 0x00000001ff007807 */ /* 0x000fe40000000000 */
[----:B------:R-:W-:Y:S02]  /*30320*/  SEL R19, R19, RZ, P0 ;  /* 0x000000ff13137207 */ /* 0x000fe40000000000 */
[----:B---3--:R-:W-:-:S05]  /*30330*/  LOP3.LUT R4, R4, R0, RZ, 0x3c, !PT ;  /* 0x0000000004047212 */ /* 0x008fca00078e3cff */
[----:B------:R3:W-:Y:S02]  /*30340*/  STL [R1+0x14], R4 ;  /* 0x0000140401007387 */ /* 0x0007e40000100800 */
.L_x_2796:
[----:B------:R-:W-:Y:S05]  /*30350*/  BSYNC B7 ;  /* 0x0000000000077941 */ /* 0x000fea0003800000 */
.L_x_2794:
[----:B0-----:R-:W4:Y:S02]  /*30360*/  LDL R0, [R1+0x20] ;  /* 0x0000200001007983 */ /* 0x001f240000100800 */
[----:B----4-:R-:W-:-:S13]  /*30370*/  LOP3.LUT P0, RZ, R0, 0x2, RZ, 0xc0, !PT ;  /* 0x0000000200ff7812 */ /* 0x010fda000780c0ff */
[----:B------:R-:W-:Y:S05]  /*30380*/  @!P0 BRA `(.L_x_2883) ;  /* 0x00000000002c8947 */ /* 0x000fea0003800000 */
[----:B------:R-:W-:Y:S05]  /*30390*/  WARPSYNC.ALL ;  /* 0x0000000000007948 */ /* 0x000fea0003800000 */
[----:B------:R-:W0:Y:S08]  /*303a0*/  S2UR UR5, SR_CgaCtaId ;  /* 0x00000000000579c3 */ /* 0x000e300000008800 */
[----:B------:R-:W-:Y:S06]  /*303b0*/  BAR.SYNC.DEFER_BLOCKING 0x5, 0x180 ;  /* 0x0146000000007b1d */ /* 0x000fec0000010000 */
[----:B------:R-:W-:-:S02]  /*303c0*/  UMOV UR4, 0x400 ;  /* 0x0000040000047882 */ /* 0x000fc40000000000 */
[----:B0-----:R-:W-:-:S06]  /*303d0*/  ULEA UR4, UR5, UR4, 0x18 ;  /* 0x0000000405047291 */ /* 0x001fcc000f8ec03f */
[----:B------:R-:W-:-:S05]  /*303e0*/  IMAD.U32 R18, RZ, RZ, UR4 ;  /* 0x00000004ff127e24 */ /* 0x000fca000f8e00ff */
[----:B-123--:R-:W0:Y:S04]  /*303f0*/  LDS.128 R4, [R18+0x368d0] ;  /* 0x0368d00012047984 */ /* 0x00ee280000000c00 */
[----:B0-----:R1:W-:Y:S04]  /*30400*/  STL.64 [R1], R4 ;  /* 0x0000000401007387 */ /* 0x0013e80000100a00 */
[----:B------:R1:W-:Y:S01]  /*30410*/  STL.64 [R1+0x8], R6 ;  /* 0x0000080601007387 */ /* 0x0003e20000100a00 */
[----:B------:R-:W-:Y:S06]  /*30420*/  BAR.ARV 0x4, 0x180 ;  /* 0x0106000000007b1d */ /* 0x000fec0000002000 */
[----:B------:R-:W-:Y:S05]  /*30430*/  BRA `(.L_x_2884) ;  /* 0x0000001000347947 */ /* 0x000fea0003800000 */
.L_x_2883:
[----:B------:R-:W0:Y:S01]  /*30440*/  S2R R16, SR_TID.X ;  /* 0x0000000000107919 */ /* 0x000e220000002100 */
[----:B------:R-:W-:Y:S01]  /*30450*/  UMOV UR4, 0xffffffff ;  /* 0xffffffff00047882 */ /* 0x000fe20000000000 */
[----:B0-----:R-:W-:-:S04]  /*30460*/  LOP3.LUT R16, R16, 0x1f, RZ, 0xc0, !PT ;  /* 0x0000001f10107812 */ /* 0x001fc800078ec0ff */
[----:B------:R-:W-:Y:S01]  /*30470*/  ISETP.NE.AND P0, PT, R16, 0x1f, PT ;  /* 0x0000001f1000780c */ /* 0x000fe20003f05270 */
[----:B------:R-:W-:-:S12]  /*30480*/  BRA.DIV UR4, `(.L_x_2885) ;  /* 0x00000032049c7947 */ /* 0x000fd8000b800000 */
[----:B------:R-:W4:Y:S01]  /*30490*/  LDL.LU R2, [R1] ;  /* 0x0000000001027983 */ /* 0x000f220000300800 */
[----:B------:R-:W-:-:S03]  /*304a0*/  ULDC UR4, c[0x0][0xc3c] ;  /* 0x00030f0000047ab9 */ /* 0x000fc60000000800 */
[----:B------:R-:W5:Y:S01]  /*304b0*/  LDL R3, [R1+0xc] ;  /* 0x00000c0001037983 */ /* 0x000f620000100800 */
[----:B----4-:R-:W-:Y:S02]  /*304c0*/  IMAD.MOV.U32 R10, RZ, RZ, R2 ;  /* 0x000000ffff0a7224 */ /* 0x010fe400078e0002 */
[----:B-----5:R-:W-:-:S05]  /*304d0*/  IMAD.IADD R0, R3, 0x1, R16 ;  /* 0x0000000103007824 */ /* 0x020fca00078e0210 */
[----:B------:R-:W-:-:S13]  /*304e0*/  ISETP.GE.OR P1, PT, R0, UR4, !P0 ;  /* 0x0000000400007c0c */ /* 0x000fda000c726670 */
[----:B------:R-:W0:Y:S08]  /*304f0*/  @!P1 LDC.64 R2, c[0x0][0xc80] ;  /* 0x00032000ff029b82 */ /* 0x000e300000000a00 */
[----:B-1----:R-:W1:Y:S01]  /*30500*/  @!P1 LDC.64 R6, c[0x0][0xc78] ;  /* 0x00031e00ff069b82 */ /* 0x002e620000000a00 */
[----:B0-----:R-:W-:-:S05]  /*30510*/  @!P1 IMAD.WIDE R2, R0, 0x4, R2 ;  /* 0x0000000400029825 */ /* 0x001fca00078e0202 */
[----:B------:R1:W4:Y:S02]  /*30520*/  @!P1 LDG.E R8, desc[UR60][R2.64] ;  /* 0x0000003c02089981 */ /* 0x000324000c1e1900 */
[----:B-1----:R-:W-:-:S06]  /*30530*/  @!P1 IMAD.WIDE R2, R0, 0x4, R6 ;  /* 0x0000000400029825 */ /* 0x002fcc00078e0206 */
[----:B------:R-:W5:Y:S01]  /*30540*/  @!P1 LDG.E R2, desc[UR60][R2.64] ;  /* 0x0000003c02029981 */ /* 0x000f62000c1e1900 */
[----:B---3--:R-:W-:Y:S01]  /*30550*/  IMAD.MOV.U32 R4, RZ, RZ, RZ ;  /* 0x000000ffff047224 */ /* 0x008fe200078e00ff */
[C---:B------:R-:W-:Y:S01]  /*30560*/  ISETP.GE.U32.AND P2, PT, R16.reuse, 0x2, PT ;  /* 0x000000021000780c */ /* 0x040fe20003f46070 */
[----:B------:R-:W-:Y:S01]  /*30570*/  IMAD.MOV.U32 R6, RZ, RZ, RZ ;  /* 0x000000ffff067224 */ /* 0x000fe200078e00ff */
[C---:B------:R-:W-:Y:S01]  /*30580*/  ISETP.GE.U32.AND P3, PT, R16.reuse, 0x4, PT ;  /* 0x000000041000780c */ /* 0x040fe20003f66070 */
[----:B--2---:R-:W-:Y:S01]  /*30590*/  SHFL.IDX PT, R5, R10, RZ, 0x1f ;  /* 0x00001fff0a057589 */ /* 0x004fe200000e0000 */
[C---:B------:R-:W-:Y:S02]  /*305a0*/  ISETP.GE.U32.AND P4, PT, R16.reuse, 0x8, PT ;  /* 0x000000081000780c */ /* 0x040fe40003f86070 */
[----:B------:R-:W-:Y:S01]  /*305b0*/  ISETP.GE.U32.AND P5, PT, R16, 0x10, PT ;  /* 0x000000101000780c */ /* 0x000fe20003fa6070 */
[----:B------:R-:W-:Y:S01]  /*305c0*/  SHFL.IDX PT, R0, R10, 0x1, 0x1f ;  /* 0x00201f000a007f89 */ /* 0x000fe200000e0000 */
[----:B----4-:R-:W-:-:S02]  /*305d0*/  @!P1 IMAD.MOV.U32 R4, RZ, RZ, R8 ;  /* 0x000000ffff049224 */ /* 0x010fc400078e0008 */
[----:B------:R-:W-:Y:S02]  /*305e0*/  IMAD.MOV.U32 R8, RZ, RZ, RZ ;  /* 0x000000ffff087224 */ /* 0x000fe400078e00ff */
[----:B-----5:R-:W-:Y:S01]  /*305f0*/  @!P1 IMAD.MOV.U32 R6, RZ, RZ, R2 ;  /* 0x000000ffff069224 */ /* 0x020fe200078e0002 */
        /* <DEDUP_REMOVED lines=18> */
.L_x_2988:
[----:B------:R-:W-:Y:S02]  /*30720*/  ULDC UR4, c[0x0][0xc38] ;  /* 0x00030e0000047ab9 */ /* 0x000fe40000000800 */
[----:B------:R-:W-:-:S04]  /*30730*/  IMAD.U32 R2, RZ, RZ, UR4 ;  /* 0x00000004ff027e24 */ /* 0x000fc8000f8e00ff */
[----:B-1----:R-:W-:-:S04]  /*30740*/  IMAD R9, R9, R2, RZ ;  /* 0x0000000209097224 */ /* 0x002fc800078e02ff */
[----:B------:R-:W-:-:S05]  /*30750*/  IMAD.IADD R0, R0, 0x1, R9 ;  /* 0x0000000100007824 */ /* 0x000fca00078e0209 */
[----:B------:R-:W-:-:S13]  /*30760*/  ISETP.GT.AND P6, PT, R0, R5, PT ;  /* 0x000000050000720c */ /* 0x000fda0003fc4270 */
[----:B------:R-:W-:Y:S05]  /*30770*/  @P6 BRA `(.L_x_2886) ;  /* 0x0000000000ac6947 */ /* 0x000fea0003800000 */
.L_x_2889:
        /* <DEDUP_REMOVED lines=37> */
.L_x_2996:
[----:B------:R-:W-:Y:S02]  /*309d0*/  ULDC UR4, c[0x0][0xc38] ;  /* 0x00030e0000047ab9 */ /* 0x000fe40000000800 */
[----:B------:R-:W-:-:S04]  /*309e0*/  IMAD.U32 R2, RZ, RZ, UR4 ;  /* 0x00000004ff027e24 */ /* 0x000fc8000f8e00ff */
[----:B-1----:R-:W-:-:S04]  /*309f0*/  IMAD R9, R9, R2, RZ ;  /* 0x0000000209097224 */ /* 0x002fc800078e02ff */
[----:B------:R-:W-:-:S05]  /*30a00*/  IMAD.IADD R0, R9, 0x1, R0 ;  /* 0x0000000109007824 */ /* 0x000fca00078e0200 */
[----:B------:R-:W-:-:S13]  /*30a10*/  ISETP.GT.AND P6, PT, R0, R5, PT ;  /* 0x000000050000720c */ /* 0x000fda0003fc4270 */
[----:B------:R-:W-:Y:S05]  /*30a20*/  @!P6 BRA `(.L_x_2889) ;  /* 0xfffffffc0054e947 */ /* 0x000fea000383ffff */
.L_x_2886:
        /* <DEDUP_REMOVED lines=8> */
[----:B-1----:R1:W3:Y:S04]  /*30ab0*/  SHFL.IDX PT, R4, R4, R3, 0x1f ;  /* 0x00001f0304047589 */ /* 0x0022e800000e0000 */
[----:B------:R1:W4:Y:S01]  /*30ac0*/  SHFL.IDX PT, R6, R6, R3, 0x1f ;  /* 0x00001f0306067589 */ /* 0x00032200000e0000 */
[----:B--2---:R-:W-:-:S05]  /*30ad0*/  IMAD.IADD R10, R3, 0x1, R10 ;  /* 0x00000001030a7824 */ /* 0x004fca00078e020a */
[----:B---34-:R1:W-:Y:S02]  /*30ae0*/  STL [R1+0xc], R10 ;  /* 0x00000c0a01007387 */ /* 0x0183e40000100800 */
.L_x_3001:
[----:B------:R-:W-:-:S13]  /*30af0*/  ISETP.NE.AND P0, PT, R0, RZ, PT ;  /* 0x000000ff0000720c */ /* 0x000fda0003f05270 */
[----:B------:R-:W-:Y:S05]  /*30b00*/  @!P0 BRA `(.L_x_2891) ;  /* 0x0000000000148947 */ /* 0x000fea0003800000 */
[----:B------:R-:W-:Y:S01]  /*30b10*/  UMOV UR4, 0xffffffff ;  /* 0xffffffff00047882 */ /* 0x000fe20000000000 */
[----:B-1----:R-:W-:Y:S02]  /*30b20*/  VIADD R3, R3, 0xffffffff ;  /* 0xffffffff03037836 */ /* 0x002fe40000000000 */
[----:B------:R-:W-:Y:S05]  /*30b30*/  BRA.DIV UR4, `(.L_x_2892) ;  /* 0x0000003604907947 */ /* 0x000fea000b800000 */
[----:B------:R1:W2:Y:S02]  /*30b40*/  SHFL.IDX PT, R3, R7, R3, 0x1f ;  /* 0x00001f0307037589 */ /* 0x0002a400000e0000 */
.L_x_3004:
[----:B--2---:R-:W-:-:S07]  /*30b50*/  IMAD.MOV.U32 R8, RZ, RZ, R3 ;  /* 0x000000ffff087224 */ /* 0x004fce00078e0003 */
.L_x_2891:
[----:B------:R-:W-:Y:S01]  /*30b60*/  ISETP.NE.AND P0, PT, R6, 0x1, PT ;  /* 0x000000010600780c */ /* 0x000fe20003f05270 */
[----:B------:R-:W-:-:S05]  /*30b70*/  IMAD R0, R8, R2, R9 ;  /* 0x0000000208007224 */ /* 0x000fca00078e0209 */
[----:B------:R2:W-:Y:S02]  /*30b80*/  STL [R1], R0 ;  /* 0x0000000001007387 */ /* 0x0005e40000100800 */
[----:B--2---:R-:W-:-:S05]  /*30b90*/  IMAD.IADD R0, R5, 0x1, -R0 ;  /* 0x0000000105007824 */ /* 0x004fca00078e0a00 */
[----:B------:R-:W-:Y:S05]  /*30ba0*/  @!P0 BRA `(.L_x_2893) ;  /* 0x0000000000e48947 */ /* 0x000fea0003800000 */
[----:B------:R-:W-:-:S04]  /*30bb0*/  IABS R5, R4 ;  /* 0x0000000400057213 */ /* 0x000fc80000000000 */
[----:B------:R-:W2:Y:S08]  /*30bc0*/  I2F.RP R2, R5 ;  /* 0x0000000500027306 */ /* 0x000eb00000209400 */
[----:B--2---:R-:W2:Y:S02]  /*30bd0*/  MUFU.RCP R2, R2 ;  /* 0x0000000200027308 */ /* 0x004ea40000001000 */
[----:B--2---:R-:W-:-:S06]  /*30be0*/  VIADD R2, R2, 0xffffffe ;  /* 0x0ffffffe02027836 */ /* 0x004fcc0000000000 */
        /* <DEDUP_REMOVED lines=22> */
[----:B0-----:R-:W-:Y:S02]  /*30d50*/  IMAD R7, R2, R5, RZ ;  /* 0x0000000502077224 */ /* 0x001fe400078e02ff */
        /* <DEDUP_REMOVED lines=30> */
.L_x_2893:
[----:B-1----:R-:W2:Y:S01]  /*30f40*/  LDL R3, [R1+0xc] ;  /* 0x00000c0001037983 */ /* 0x002ea20000100800 */
[----:B0-----:R-:W2:Y:S02]  /*30f50*/  LDC.64 R6, c[0x0][0xc90] ;  /* 0x00032400ff067b82 */ /* 0x001ea40000000a00 */
        /* <DEDUP_REMOVED lines=33> */
[----:B------:R-:W0:Y:S08]  /*31170*/  I2F.RP R2, R9 ;  /* 0x0000000900027306 */ /* 0x000e300000209400 */
[----:B0-----:R-:W0:Y:S02]  /*31180*/  MUFU.RCP R2, R2 ;  /* 0x0000000200027308 */ /* 0x001e240000001000 */
[----:B0-----:R-:W-:-:S06]  /*31190*/  VIADD R2, R2, 0xffffffe ;  /* 0x0ffffffe02027836 */ /* 0x001fcc0000000000 */
[----:B------:R0:W1:Y:S02]  /*311a0*/  F2I.FTZ.U32.TRUNC.NTZ R3, R2 ;  /* 0x0000000200037305 */ /* 0x000064000021f000 */
[----:B0-----:R-:W-:Y:S02]  /*311b0*/  IMAD.MOV.U32 R2, RZ, RZ, RZ ;  /* 0x000000ffff027224 */ /* 0x001fe400078e00ff */
[----:B-1----:R-:W-:-:S04]  /*311c0*/  IMAD.MOV R0, RZ, RZ, -R3 ;  /* 0x000000ffff007224 */ /* 0x002fc800078e0a03 */
        /* <DEDUP_REMOVED lines=22> */
.L_x_2894:
[----:B------:R-:W-:-:S05]  /*31330*/  LOP3.LUT R0, RZ, R0, RZ, 0x33, !PT ;  /* 0x00000000ff007212 */ /* 0x000fca00078e33ff */
[----:B------:R-:W-:-:S05]  /*31340*/  IMAD.IADD R0, R4, 0x1, R0 ;  /* 0x0000000104007824 */ /* 0x000fca00078e0200 */
[----:B------:R2:W-:Y:S01]  /*31350*/  STL [R1+0x4], R0 ;  /* 0x0000040001007387 */ /* 0x0005e20000100800 */
[----:B------:R-:W-:Y:S05]  /*31360*/  BRA `(.L_x_2895) ;  /* 0x0000000000287947 */ /* 0x000fea0003800000 */
.L_x_2887:
        /* <DEDUP_REMOVED lines=10> */
.L_x_2895:
[----:B01----:R-:W3:Y:S04]  /*31410*/  LDL R2, [R1+0xc] ;  /* 0x00000c0001027983 */ /* 0x003ee80000100800 */
[----:B------:R-:W4:Y:S04]  /*31420*/  LDL R3, [R1+0x8] ;  /* 0x0000080001037983 */ /* 0x000f280000100800 */
[----:B------:R-:W5:Y:S04]  /*31430*/  LDL R5, [R1+0x4] ;  /* 0x0000040001057983 */ /* 0x000f680000100800 */
[----:B------:R-:W5:Y:S01]  /*31440*/  LDL R4, [R1] ;  /* 0x0000000001047983 */ /* 0x000f620000100800 */
[----:B--2---:R-:W0:Y:S01]  /*31450*/  S2R R0, SR_TID.X ;  /* 0x0000000000007919 */ /* 0x004e220000002100 */
[----:B------:R-:W-:Y:S05]  /*31460*/  WARPSYNC.ALL ;  /* 0x0000000000007948 */ /* 0x000fea0003800000 */
[----:B0-----:R-:W-:Y:S01]  /*31470*/  LOP3.LUT R0, R0, 0x1f, RZ, 0xc0, !PT ;  /* 0x0000001f00007812 */ /* 0x001fe200078ec0ff */
[----:B------:R-:W-:Y:S03]  /*31480*/  BAR.SYNC.DEFER_BLOCKING 0x4, 0x180 ;  /* 0x0106000000007b1d */ /* 0x000fe60000010000 */
[----:B------:R-:W-:-:S13]  /*31490*/  ISETP.NE.AND P0, PT, R0, RZ, PT ;  /* 0x000000ff0000720c */ /* 0x000fda0003f05270 */
[----:B------:R-:W0:Y:S01]  /*314a0*/  @!P0 S2R R0, SR_CgaCtaId ;  /* 0x0000000000008919 */ /* 0x000e220000008800 */
[----:B---3--:R-:W-:Y:S01]  /*314b0*/  IMAD.MOV.U32 R7, RZ, RZ, R2 ;  /* 0x000000ffff077224 */ /* 0x008fe200078e0002 */
[----:B------:R-:W-:Y:S01]  /*314c0*/  @!P0 MOV R2, 0x400 ;  /* 0x0000040000028802 */ /* 0x000fe20000000f00 */
[----:B----4-:R-:W-:-:S03]  /*314d0*/  IMAD.MOV.U32 R6, RZ, RZ, R3 ;  /* 0x000000ffff067224 */ /* 0x010fc600078e0003 */
[----:B0-----:R-:W-:-:S05]  /*314e0*/  @!P0 LEA R18, R0, R2, 0x18 ;  /* 0x0000000200128211 */ /* 0x001fca00078ec0ff */
[----:B-----5:R0:W-:Y:S01]  /*314f0*/  @!P0 STS.128 [R18+0x368d0], R4 ;  /* 0x0368d00412008388 */ /* 0x0201e20000000c00 */
[----:B------:R-:W-:Y:S06]  /*31500*/  BAR.ARV 0x5, 0x180 ;  /* 0x0146000000007b1d */ /* 0x000fec0000002000 */
.L_x_2884:
[----:B------:R-:W2:Y:S01]  /*31510*/  LDL R0, [R1+0xc] ;  /* 0x00000c0001007983 */ /* 0x000ea20000100800 */
[----:B------:R-:W-:Y:S02]  /*31520*/  ULDC UR4, c[0x0][0xc3c] ;  /* 0x00030f0000047ab9 */ /* 0x000fe40000000800 */
[----:B--2---:R-:W-:-:S13]  /*31530*/  ISETP.GE.AND P0, PT, R0, UR4, PT ;  /* 0x0000000400007c0c */ /* 0x004fda000bf06270 */
[----:B------:R-:W-:Y:S05]  /*31540*/  @!P0 BRA `(.L_x_2896) ;  /* 0xffffff8400848947 */ /* 0x000fea000383ffff */
[----:B------:R-:W-:Y:S05]  /*31550*/  BSYNC B8 ;  /* 0x0000000000087941 */ /* 0x000fea0003800000 */
.L_x_2746:
        /* <DEDUP_REMOVED lines=12> */
.L_x_3005:
[----:B------:R-:W-:Y:S05]  /*31620*/  BSYNC B0 ;  /* 0x0000000000007941 */ /* 0x000fea0003800000 */
.L_x_2897:
[----:B------:R-:W-:-:S03]  /*31630*/  UMOV UR4, 0xffffffff ;  /* 0xffffffff00047882 */ /* 0x000fc60000000000 */
[----:B------:R-:W-:Y:S05]  /*31640*/  BRA.DIV UR4, `(.L_x_2899) ;  /* 0x0000002e040c7947 */ /* 0x000fea000b800000 */
[----:B------:R-:W1:Y:S02]  /*31650*/  S2R R2, SR_TID.X ;  /* 0x0000000000027919 */ /* 0x000e640000002100 */
[----:B-1----:R-:W-:-:S04]  /*31660*/  SHF.R.U32.HI R2, RZ, 0x5, R2 ;  /* 0x00000005ff027819 */ /* 0x002fc80000011602 */
[----:B------:R-:W-:-:S05]  /*31670*/  LOP3.LUT R2, R2, 0x3, RZ, 0xc0, !PT ;  /* 0x0000000302027812 */ /* 0x000fca00078ec0ff */
[----:B------:R1:W2:Y:S02]  /*31680*/  SHFL.IDX PT, R14, R2, RZ, 0x1f ;  /* 0x00001fff020e7589 */ /* 0x0002a400000e0000 */
.L_x_3008:
[----:B--2---:R-:W-:-:S13]  /*31690*/  ISETP.NE.AND P0, PT, R14, RZ, PT ;  /* 0x000000ff0e00720c */ /* 0x004fda0003f05270 */
[----:B------:R-:W-:Y:S05]  /*316a0*/  @P0 BRA `(.L_x_2505) ;  /* 0x0000000000940947 */ /* 0x000fea0003800000 */
[----:B------:R-:W-:-:S03]  /*316b0*/  UMOV UR4, 0xffffffff ;  /* 0xffffffff00047882 */ /* 0x000fc60000000000 */
[----:B------:R-:W-:Y:S05]  /*316c0*/  BRA.DIV UR4, `(.L_x_2900) ;  /* 0x0000002e04207947 */ /* 0x000fea000b800000 */
[----:B------:R-:W-:-:S13]  /*316d0*/  ELECT P6, URZ, PT ;  /* 0x00000000003f782f */ /* 0x000fda00038c0000 */
.L_x_3011:
        /* <DEDUP_REMOVED lines=8> */
.L_x_2901:
        /* <DEDUP_REMOVED lines=13> */
.L_x_3012:
[----:B------:R-:W1:Y:S02]  /*31830*/  SYNCS.PHASECHK.TRANS64.TRYWAIT P0, [R7+URZ], R2 ;  /* 0x00000002070075a7 */ /* 0x000e64000800017f */
[----:B-1----:R-:W-:Y:S05]  /*31840*/  @!P0 BRA `(.L_x_2903) ;  /* 0x0000002800f48947 */ /* 0x002fea0003800000 */
.L_x_3013:
[----:B------:R-:W-:Y:S05]  /*31850*/  @!P2 BRA `(.L_x_2904) ;  /* 0x000000000004a947 */ /* 0x000fea0003800000 */
[----:B------:R-:W-:Y:S01]  /*31860*/  BPT.TRAP 0x1 ;  /* 0x000000040000795c */ /* 0x000fe20000300000 */
.L_x_2904:
[----:B------:R-:W-:-:S04]  /*31870*/  VIADD R0, R0, 0x36860 ;  /* 0x0003686000007836 */ /* 0x000fc80000000000 */
[----:B------:R-:W-:-:S04]  /*31880*/  IMAD R4, R19, 0x8, R0 ;  /* 0x0000000813047824 */ /* 0x000fc800078e0200 */
[----:B------:R-:W2:Y:S02]  /*31890*/  SYNCS.PHASECHK.TRANS64.TRYWAIT P0, [R4+URZ], R5 ;  /* 0x00000005040075a7 */ /* 0x000ea4000800017f */
[----:B--2---:R-:W-:Y:S05]  /*318a0*/  @!P0 BRA `(.L_x_2905) ;  /* 0x0000002800f08947 */ /* 0x004fea0003800000 */
.L_x_3014:
[----:B------:R-:W-:-:S07]  /*318b0*/  IMAD R3, R3, 0x8, R0 ;  /* 0x0000000803037824 */ /* 0x000fce00078e0200 */
.L_x_2906:
[----:B---3--:R3:W4:Y:S02]  /*318c0*/  SYNCS.PHASECHK.TRANS64.TRYWAIT P0, [R3+URZ], R2 ;  /* 0x00000002030075a7 */ /* 0x008724000800017f */
[----:B----4-:R-:W-:Y:S05]  /*318d0*/  @!P0 NANOSLEEP.SYNCS 0x989680 ;  /* 0x009896800000895d */ /* 0x010fea0003900000 */
[----:B------:R-:W4:Y:S02]  /*318e0*/  @!P0 SYNCS.PHASECHK.TRANS64 P0, [R3+URZ], R2 ;  /* 0x00000002030085a7 */ /* 0x000f24000800007f */
[----:B----4-:R-:W-:Y:S05]  /*318f0*/  @!P0 BRA `(.L_x_2906) ;  /* 0xfffffffc00f08947 */ /* 0x010fea000383ffff */
.L_x_2505:
[----:B------:R-:W-:Y:S05]  /*31900*/  BSYNC B9 ;  /* 0x0000000000097941 */ /* 0x000fea0003800000 */
.L_x_2502:
[----:B------:R-:W-:Y:S05]  /*31910*/  EXIT ;  /* 0x000000000000794d */ /* 0x000fea0003800000 */
.L_x_2525:
[----:B0-----:R0:W1:Y:S02]  /*31920*/  SYNCS.PHASECHK.TRANS64.TRYWAIT P5, [R43+URZ+0x36890], R100 ;  /* 0x036890642b0075a7 */ /* 0x00106400080a017f */
[----:B-1----:R-:W-:Y:S05]  /*31930*/  @!P5 NANOSLEEP.SYNCS 0x989680 ;  /* 0x009896800000d95d */ /* 0x002fea0003900000 */
[----:B------:R-:W1:Y:S02]  /*31940*/  @!P5 SYNCS.PHASECHK.TRANS64 P5, [R43+URZ+0x36890], R100 ;  /* 0x036890642b00d5a7 */ /* 0x000e6400080a007f */
[----:B-1----:R-:W-:Y:S05]  /*31950*/  @!P5 BRA `(.L_x_2525) ;  /* 0xfffffffc00f0d947 */ /* 0x002fea000383ffff */
[----:B------:R-:W-:Y:S05]  /*31960*/  BRA `(.L_x_2907) ;  /* 0xfffffd2000587947 */ /* 0x000fea000383ffff */
.L_x_2579:
[----:B-1----:R1:W3:Y:S02]  /*31970*/  SYNCS.PHASECHK.TRANS64.TRYWAIT P5, [R43+URZ+0x36890], R100 ;  /* 0x036890642b0075a7 */ /* 0x0022e400080a017f */
[----:B---3--:R-:W-:Y:S05]  /*31980*/  @!P5 NANOSLEEP.SYNCS 0x989680 ;  /* 0x009896800000d95d */ /* 0x008fea0003900000 */
[----:B------:R-:W3:Y:S02]  /*31990*/  @!P5 SYNCS.PHASECHK.TRANS64 P5, [R43+URZ+0x36890], R100 ;  /* 0x036890642b00d5a7 */ /* 0x000ee400080a007f */
[----:B---3--:R-:W-:Y:S05]  /*319a0*/  @!P5 BRA `(.L_x_2579) ;  /* 0xfffffffc00f0d947 */ /* 0x008fea000383ffff */
[----:B------:R-:W-:Y:S05]  /*319b0*/  BRA `(.L_x_2908) ;  /* 0xfffffd5400b07947 */ /* 0x000fea000383ffff */
.L_x_2604:
[----:B-1----:R1:W2:Y:S02]  /*319c0*/  SYNCS.PHASECHK.TRANS64.TRYWAIT P3, [R43+URZ+0x36890], R100 ;  /* 0x036890642b0075a7 */ /* 0x0022a4000806017f */
[----:B--2---:R-:W-:Y:S05]  /*319d0*/  @!P3 NANOSLEEP.SYNCS 0x989680 ;  /* 0x009896800000b95d */ /* 0x004fea0003900000 */
[----:B------:R-:W2:Y:S02]  /*319e0*/  @!P3 SYNCS.PHASECHK.TRANS64 P3, [R43+URZ+0x36890], R100 ;  /* 0x036890642b00b5a7 */ /* 0x000ea4000806007f */
[----:B--2---:R-:W-:Y:S05]  /*319f0*/  @!P3 BRA `(.L_x_2604) ;  /* 0xfffffffc00f0b947 */ /* 0x004fea000383ffff */
[----:B------:R-:W-:Y:S05]  /*31a00*/  BRA `(.L_x_2909) ;  /* 0xfffffd8800547947 */ /* 0x000fea000383ffff */
.L_x_2610:
[----:B0-----:R0:W1:Y:S02]  /*31a10*/  SYNCS.PHASECHK.TRANS64.TRYWAIT P2, [R43+URZ+0x368b0], R100 ;  /* 0x0368b0642b0075a7 */ /* 0x001064000804017f */
[----:B-1----:R-:W-:Y:S05]  /*31a20*/  @!P2 NANOSLEEP.SYNCS 0x989680 ;  /* 0x009896800000a95d */ /* 0x002fea0003900000 */
[----:B------:R-:W1:Y:S02]  /*31a30*/  @!P2 SYNCS.PHASECHK.TRANS64 P2, [R43+URZ+0x368b0], R100 ;  /* 0x0368b0642b00a5a7 */ /* 0x000e64000804007f */
[----:B-1----:R-:W-:Y:S05]  /*31a40*/  @!P2 BRA `(.L_x_2610) ;  /* 0xfffffffc00f0a947 */ /* 0x002fea000383ffff */
[----:B------:R-:W-:Y:S05]  /*31a50*/  BRA `(.L_x_2910) ;  /* 0xfffffd8c006c7947 */ /* 0x000fea000383ffff */
.L_x_2630:
        /* <DEDUP_REMOVED lines=8> */
.L_x_2912:
[----:B------:R-:W-:Y:S05]  /*31ae0*/  BSYNC B1 ;  /* 0x0000000000017941 */ /* 0x000fea0003800000 */
.L_x_2911:
        /* <DEDUP_REMOVED lines=8> */
.L_x_2913:
[----:B------:R-:W-:Y:S02]  /*31b70*/  IMAD.MOV.U32 R13, RZ, RZ, R63 ;  /* 0x000000ffff0d7224 */ /* 0x000fe400078e003f */
[----:B------:R-:W-:-:S07]  /*31b80*/  IMAD.MOV.U32 R6, RZ, RZ, R14 ;  /* 0x000000ffff067224 */ /* 0x000fce00078e000e */
[----:B------:R-:W-:Y:S05]  /*31b90*/  WARPSYNC.COLLECTIVE R15, `(.L_x_2914) ;  /* 0x000000000f087348 */ /* 0x000fea0003c00000 */
[----:B------:R0:W1:Y:S02]  /*31ba0*/  SHFL.IDX P6, R14, R13, R12, R11 ;  /* 0x0000000c0d0e7389 */ /* 0x00006400000c000b */
[----:B01----:R-:W-:Y:S01]  /*31bb0*/  ENDCOLLECTIVE ;  /* 0x000000000000791b */ /* 0x003fe20003800000 */
.L_x_2914:
[----:B------:R-:W-:Y:S02]  /*31bc0*/  IMAD.MOV.U32 R13, RZ, RZ, R3 ;  /* 0x000000ffff0d7224 */ /* 0x000fe400078e0003 */
[----:B------:R-:W-:-:S07]  /*31bd0*/  IMAD.MOV.U32 R7, RZ, RZ, R14 ;  /* 0x000000ffff077224 */ /* 0x000fce00078e000e */
[----:B------:R-:W-:Y:S05]  /*31be0*/  WARPSYNC.COLLECTIVE R15, `(.L_x_2915) ;  /* 0x000000000f087348 */ /* 0x000fea0003c00000 */
[----:B------:R0:W1:Y:S02]  /*31bf0*/  SHFL.IDX P6, R14, R13, R12, R11 ;  /* 0x0000000c0d0e7389 */ /* 0x00006400000c000b */
[----:B01----:R-:W-:Y:S01]  /*31c00*/  ENDCOLLECTIVE ;  /* 0x000000000000791b */ /* 0x003fe20003800000 */
.L_x_2915:
[----:B------:R-:W-:Y:S05]  /*31c10*/  BRA `(.L_x_2916) ;  /* 0xfffffda000387947 */ /* 0x000fea000383ffff */
.L_x_2633:
        /* <DEDUP_REMOVED lines=8> */
.L_x_2918:
[----:B------:R-:W-:Y:S05]  /*31ca0*/  BSYNC B1 ;  /* 0x0000000000017941 */ /* 0x000fea0003800000 */
.L_x_2917:
        /* <DEDUP_REMOVED lines=8> */
.L_x_2919:
[----:B------:R-:W-:Y:S02]  /*31d30*/  IMAD.MOV.U32 R13, RZ, RZ, R63 ;  /* 0x000000ffff0d7224 */ /* 0x000fe400078e003f */
[----:B------:R-:W-:-:S07]  /*31d40*/  IMAD.MOV.U32 R69, RZ, RZ, R14 ;  /* 0x000000ffff457224 */ /* 0x000fce00078e000e */
[----:B------:R-:W-:Y:S05]  /*31d50*/  WARPSYNC.COLLECTIVE R15, `(.L_x_2920) ;  /* 0x000000000f087348 */ /* 0x000fea0003c00000 */
[----:B------:R0:W1:Y:S02]  /*31d60*/  SHFL.IDX P6, R14, R13, R12, R11 ;  /* 0x0000000c0d0e7389 */ /* 0x00006400000c000b */
[----:B01----:R-:W-:Y:S01]  /*31d70*/  ENDCOLLECTIVE ;  /* 0x000000000000791b */ /* 0x003fe20003800000 */
.L_x_2920:
[----:B------:R-:W-:Y:S02]  /*31d80*/  IMAD.MOV.U32 R13, RZ, RZ, R3 ;  /* 0x000000ffff0d7224 */ /* 0x000fe400078e0003 */
[----:B------:R-:W-:-:S07]  /*31d90*/  IMAD.MOV.U32 R63, RZ, RZ, R14 ;  /* 0x000000ffff3f7224 */ /* 0x000fce00078e000e */
[----:B------:R-:W-:Y:S05]  /*31da0*/  WARPSYNC.COLLECTIVE R15, `(.L_x_2921) ;  /* 0x000000000f087348 */ /* 0x000fea0003c00000 */
[----:B------:R0:W1:Y:S02]  /*31db0*/  SHFL.IDX P6, R14, R13, R12, R11 ;  /* 0x0000000c0d0e7389 */ /* 0x00006400000c000b */
[----:B01----:R-:W-:Y:S01]  /*31dc0*/  ENDCOLLECTIVE ;  /* 0x000000000000791b */ /* 0x003fe20003800000 */
.L_x_2921:
[----:B------:R-:W-:Y:S01]  /*31dd0*/  IMAD.MOV.U32 R62, RZ, RZ, R14 ;  /* 0x000000ffff3e7224 */ /* 0x000fe200078e000e */
[----:B------:R-:W-:Y:S06]  /*31de0*/  BRA `(.L_x_2922) ;  /* 0xfffffda400f07947 */ /* 0x000fec000383ffff */
.L_x_2637:
[----:B0-----:R0:W1:Y:S02]  /*31df0*/  SYNCS.PHASECHK.TRANS64.TRYWAIT P0, [R16+URZ+0x36800], R5 ;  /* 0x03680005100075a7 */ /* 0x001064000800017f */
[----:B-1----:R-:W-:Y:S05]  /*31e00*/  @!P0 NANOSLEEP.SYNCS 0x989680 ;  /* 0x009896800000895d */ /* 0x002fea0003900000 */
[----:B------:R-:W1:Y:S02]  /*31e10*/  @!P0 SYNCS.PHASECHK.TRANS64 P0, [R16+URZ+0x36800], R5 ;  /* 0x03680005100085a7 */ /* 0x000e64000800007f */
[----:B-1----:R-:W-:Y:S05]  /*31e20*/  @!P0 BRA `(.L_x_2637) ;  /* 0xfffffffc00f08947 */ /* 0x002fea000383ffff */
[----:B------:R-:W-:Y:S05]  /*31e30*/  BRA `(.L_x_2923) ;  /* 0xfffffdb000347947 */ /* 0x000fea000383ffff */
.L_x_2661:
        /* <DEDUP_REMOVED lines=8> */
.L_x_2925:
[----:B------:R-:W-:Y:S05]  /*31ec0*/  BSYNC B1 ;  /* 0x0000000000017941 */ /* 0x000fea0003800000 */
.L_x_2924:
        /* <DEDUP_REMOVED lines=8> */
.L_x_2926:
[----:B------:R-:W-:Y:S02]  /*31f50*/  IMAD.MOV.U32 R9, RZ, RZ, R5 ;  /* 0x000000ffff097224 */ /* 0x000fe400078e0005 */
[----:B------:R-:W-:Y:S02]  /*31f60*/  IMAD.MOV.U32 R13, RZ, RZ, R71 ;  /* 0x000000ffff0d7224 */ /* 0x000fe400078e0047 */
[----:B------:R-:W-:-:S07]  /*31f70*/  IMAD.MOV.U32 R4, RZ, RZ, R14 ;  /* 0x000000ffff047224 */ /* 0x000fce00078e000e */
[----:B------:R-:W-:Y:S05]  /*31f80*/  WARPSYNC.COLLECTIVE R15, `(.L_x_2927) ;  /* 0x000000000f087348 */ /* 0x000fea0003c00000 */
[----:B------:R0:W1:Y:S02]  /*31f90*/  SHFL.IDX P6, R14, R13, R12, R11 ;  /* 0x0000000c0d0e7389 */ /* 0x00006400000c000b */
[----:B01----:R-:W-:Y:S01]  /*31fa0*/  ENDCOLLECTIVE ;  /* 0x000000000000791b */ /* 0x003fe20003800000 */
.L_x_2927:
[----:B------:R-:W-:Y:S02]  /*31fb0*/  IMAD.MOV.U32 R8, RZ, RZ, R4 ;  /* 0x000000ffff087224 */ /* 0x000fe400078e0004 */
[----:B------:R-:W-:Y:S02]  /*31fc0*/  IMAD.MOV.U32 R13, RZ, RZ, R70 ;  /* 0x000000ffff0d7224 */ /* 0x000fe400078e0046 */
[----:B------:R-:W-:-:S07]  /*31fd0*/  IMAD.MOV.U32 R7, RZ, RZ, R14 ;  /* 0x000000ffff077224 */ /* 0x000fce00078e000e */
[----:B------:R-:W-:Y:S05]  /*31fe0*/  WARPSYNC.COLLECTIVE R15, `(.L_x_2928) ;  /* 0x000000000f087348 */ /* 0x000fea0003c00000 */
[----:B------:R0:W1:Y:S02]  /*31ff0*/  SHFL.IDX P6, R14, R13, R12, R11 ;  /* 0x0000000c0d0e7389 */ /* 0x00006400000c000b */
[----:B01----:R-:W-:Y:S01]  /*32000*/  ENDCOLLECTIVE ;  /* 0x000000000000791b */ /* 0x003fe20003800000 */
.L_x_2928:
[----:B------:R-:W-:Y:S05]  /*32010*/  BRA `(.L_x_2929) ;  /* 0xfffffdd400ec7947 */ /* 0x000fea000383ffff */
.L_x_2664:
[----:B------:R-:W-:Y:S01]  /*32020*/  BSSY B1, `(.L_x_2930) ;  /* 0x0000008000017945 */ /* 0x000fe20003800000 */
[----:B------:R-:W-:Y:S02]  /*32030*/  IMAD.MOV.U32 R13, RZ, RZ, R63 ;  /* 0x000000ffff0d7224 */ /* 0x000fe400078e003f */
[----:B------:R-:W-:Y:S02]  /*32040*/  IMAD.MOV.U32 R12, RZ, RZ, 0x1 ;  /* 0x00000001ff0c7424 */ /* 0x000fe400078e00ff */
[----:B------:R-:W-:Y:S02]  /*32050*/  IMAD.MOV.U32 R11, RZ, RZ, 0x1c1f ;  /* 0x00001c1fff0b7424 */ /* 0x000fe400078e00ff */
[----:B------:R-:W-:-:S07]  /*32060*/  IMAD.MOV.U32 R15, RZ, RZ, -0x1 ;  /* 0xffffffffff0f7424 */ /* 0x000fce00078e00ff */
[----:B----4-:R-:W-:Y:S05]  /*32070*/  WARPSYNC.COLLECTIVE R15, `(.L_x_2931) ;  /* 0x000000000f087348 */ /* 0x010fea0003c00000 */
[----:B----4-:R0:W1:Y:S02]  /*32080*/  SHFL.IDX P6, R14, R13, R12, R11 ;  /* 0x0000000c0d0e7389 */ /* 0x01006400000c000b */
[----:B01----:R-:W-:Y:S01]  /*32090*/  ENDCOLLECTIVE ;  /* 0x000000000000791b */ /* 0x003fe20003800000 */
.L_x_2931:
[----:B------:R-:W-:Y:S05]  /*320a0*/  BSYNC B1 ;  /* 0x0000000000017941 */ /* 0x000fea0003800000 */
.L_x_2930:
        /* <DEDUP_REMOVED lines=8> */
.L_x_2932:
[----:B------:R-:W-:Y:S02]  /*32130*/  IMAD.MOV.U32 R13, RZ, RZ, R71 ;  /* 0x000000ffff0d7224 */ /* 0x000fe400078e0047 */
[----:B------:R-:W-:-:S07]  /*32140*/  IMAD.MOV.U32 R62, RZ, RZ, R14 ;  /* 0x000000ffff3e7224 */ /* 0x000fce00078e000e */
[----:B------:R-:W-:Y:S05]  /*32150*/  WARPSYNC.COLLECTIVE R15, `(.L_x_2933) ;  /* 0x000000000f087348 */ /* 0x000fea0003c00000 */
[----:B------:R0:W1:Y:S02]  /*32160*/  SHFL.IDX P6, R14, R13, R12, R11 ;  /* 0x0000000c0d0e7389 */ /* 0x00006400000c000b */
[----:B01----:R-:W-:Y:S01]  /*32170*/  ENDCOLLECTIVE ;  /* 0x000000000000791b */ /* 0x003fe20003800000 */
.L_x_2933:
[----:B------:R-:W-:Y:S02]  /*32180*/  IMAD.MOV.U32 R13, RZ, RZ, R70 ;  /* 0x000000ffff0d7224 */ /* 0x000fe400078e0046 */
[----:B------:R-:W-:-:S07]  /*32190*/  IMAD.MOV.U32 R71, RZ, RZ, R14 ;  /* 0x000000ffff477224 */ /* 0x000fce00078e000e */
[----:B------:R-:W-:Y:S05]  /*321a0*/  WARPSYNC.COLLECTIVE R15, `(.L_x_2934) ;  /* 0x000000000f087348 */ /* 0x000fea0003c00000 */
[----:B------:R0:W1:Y:S02]  /*321b0*/  SHFL.IDX P6, R14, R13, R12, R11 ;  /* 0x0000000c0d0e7389 */ /* 0x00006400000c000b */
[----:B01----:R-:W-:Y:S01]  /*321c0*/  ENDCOLLECTIVE ;  /* 0x000000000000791b */ /* 0x003fe20003800000 */
.L_x_2934:
[----:B------:R-:W-:Y:S01]  /*321d0*/  IMAD.MOV.U32 R70, RZ, RZ, R14 ;  /* 0x000000ffff467224 */ /* 0x000fe200078e000e */
[----:B------:R-:W-:Y:S06]  /*321e0*/  BRA `(.L_x_2935) ;  /* 0xfffffddc00147947 */ /* 0x000fec000383ffff */
.L_x_2668:
[----:B0-----:R0:W1:Y:S02]  /*321f0*/  SYNCS.PHASECHK.TRANS64.TRYWAIT P0, [R16+URZ+0x36800], R61 ;  /* 0x0368003d100075a7 */ /* 0x001064000800017f */
[----:B-1----:R-:W-:Y:S05]  /*32200*/  @!P0 NANOSLEEP.SYNCS 0x989680 ;  /* 0x009896800000895d */ /* 0x002fea0003900000 */
[----:B------:R-:W1:Y:S02]  /*32210*/  @!P0 SYNCS.PHASECHK.TRANS64 P0, [R16+URZ+0x36800], R61 ;  /* 0x0368003d100085a7 */ /* 0x000e64000800007f */
[----:B-1----:R-:W-:Y:S05]  /*32220*/  @!P0 BRA `(.L_x_2668) ;  /* 0xfffffffc00f08947 */ /* 0x002fea000383ffff */
[----:B------:R-:W-:Y:S05]  /*32230*/  BRA `(.L_x_2936) ;  /* 0xfffffde000947947 */ /* 0x000fea000383ffff */
.L_x_2682:
[----:B-1----:R1:W2:Y:S02]  /*32240*/  SYNCS.PHASECHK.TRANS64.TRYWAIT P2, [R0+URZ+0x36830], R3 ;  /* 0x03683003000075a7 */ /* 0x0022a4000804017f */
[----:B--2---:R-:W-:Y:S05]  /*32250*/  @!P2 NANOSLEEP.SYNCS 0x989680 ;  /* 0x009896800000a95d */ /* 0x004fea0003900000 */
[----:B------:R-:W2:Y:S02]  /*32260*/  @!P2 SYNCS.PHASECHK.TRANS64 P2, [R0+URZ+0x36830], R3 ;  /* 0x036830030000a5a7 */ /* 0x000ea4000804007f */
[----:B--2---:R-:W-:Y:S05]  /*32270*/  @!P2 BRA `(.L_x_2682) ;  /* 0xfffffffc00f0a947 */ /* 0x004fea000383ffff */
[----:B------:R-:W-:Y:S05]  /*32280*/  BRA `(.L_x_2681) ;  /* 0xfffffe0c00a07947 */ /* 0x000fea000383ffff */
.L_x_2689:
[----:B-1----:R1:W2:Y:S02]  /*32290*/  SYNCS.PHASECHK.TRANS64.TRYWAIT P3, [R13+URZ+0x36830], R4 ;  /* 0x036830040d0075a7 */ /* 0x0022a4000806017f */
[----:B--2---:R-:W-:Y:S05]  /*322a0*/  @!P3 NANOSLEEP.SYNCS 0x989680 ;  /* 0x009896800000b95d */ /* 0x004fea0003900000 */
[----:B------:R-:W2:Y:S02]  /*322b0*/  @!P3 SYNCS.PHASECHK.TRANS64 P3, [R13+URZ+0x36830], R4 ;  /* 0x036830040d00b5a7 */ /* 0x000ea4000806007f */
[----:B--2---:R-:W-:Y:S05]  /*322c0*/  @!P3 BRA `(.L_x_2689) ;  /* 0xfffffffc00f0b947 */ /* 0x004fea000383ffff */
[----:B------:R-:W-:Y:S05]  /*322d0*/  BRA `(.L_x_2688) ;  /* 0xfffffe6400687947 */ /* 0x000fea000383ffff */
.L_x_2694:
[----:B-1----:R1:W2:Y:S02]  /*322e0*/  SYNCS.PHASECHK.TRANS64.TRYWAIT P3, [R11+URZ+0x36850], R0 ;  /* 0x036850000b0075a7 */ /* 0x0022a4000806017f */
[----:B--2---:R-:W-:Y:S05]  /*322f0*/  @!P3 NANOSLEEP.SYNCS 0x989680 ;  /* 0x009896800000b95d */ /* 0x004fea0003900000 */
[----:B------:R-:W2:Y:S02]  /*32300*/  @!P3 SYNCS.PHASECHK.TRANS64 P3, [R11+URZ+0x36850], R0 ;  /* 0x036850000b00b5a7 */ /* 0x000ea4000806007f */
[----:B--2---:R-:W-:Y:S05]  /*32310*/  @!P3 BRA `(.L_x_2694) ;  /* 0xfffffffc00f0b947 */ /* 0x004fea000383ffff */
[----:B------:R-:W-:Y:S05]  /*32320*/  BRA `(.L_x_2693) ;  /* 0xfffffe9c00287947 */ /* 0x000fea000383ffff */
.L_x_2702:
[----:B-1----:R1:W2:Y:S02]  /*32330*/  SYNCS.PHASECHK.TRANS64.TRYWAIT P2, [R4+URZ+0x36830], R5 ;  /* 0x03683005040075a7 */ /* 0x0022a4000804017f */
[----:B--2---:R-:W-:Y:S05]  /*32340*/  @!P2 NANOSLEEP.SYNCS 0x989680 ;  /* 0x009896800000a95d */ /* 0x004fea0003900000 */
[----:B------:R-:W2:Y:S02]  /*32350*/  @!P2 SYNCS.PHASECHK.TRANS64 P2, [R4+URZ+0x36830], R5 ;  /* 0x036830050400a5a7 */ /* 0x000ea4000804007f */
[----:B--2---:R-:W-:Y:S05]  /*32360*/  @!P2 BRA `(.L_x_2702) ;  /* 0xfffffffc00f0a947 */ /* 0x004fea000383ffff */
[----:B------:R-:W-:Y:S05]  /*32370*/  BRA `(.L_x_2701) ;  /* 0xfffffec000987947 */ /* 0x000fea000383ffff */
.L_x_2707:
[----:B-1----:R1:W2:Y:S02]  /*32380*/  SYNCS.PHASECHK.TRANS64.TRYWAIT P2, [R11+URZ+0x36850], R0 ;  /* 0x036850000b0075a7 */ /* 0x0022a4000804017f */
[----:B--2---:R-:W-:Y:S05]  /*32390*/  @!P2 NANOSLEEP.SYNCS 0x989680 ;  /* 0x009896800000a95d */ /* 0x004fea0003900000 */
[----:B------:R-:W2:Y:S02]  /*323a0*/  @!P2 SYNCS.PHASECHK.TRANS64 P2, [R11+URZ+0x36850], R0 ;  /* 0x036850000b00a5a7 */ /* 0x000ea4000804007f */
[----:B--2---:R-:W-:Y:S05]  /*323b0*/  @!P2 BRA `(.L_x_2707) ;  /* 0xfffffffc00f0a947 */ /* 0x004fea000383ffff */
[----:B------:R-:W-:Y:S05]  /*323c0*/  BRA `(.L_x_2706) ;  /* 0xfffffef800587947 */ /* 0x000fea000383ffff */
.L_x_2713:
[----:B-1----:R1:W2:Y:S02]  /*323d0*/  SYNCS.PHASECHK.TRANS64.TRYWAIT P0, [R0+URZ+0x36850], R9 ;  /* 0x03685009000075a7 */ /* 0x0022a4000800017f */
[----:B--2---:R-:W-:Y:S05]  /*323e0*/  @!P0 NANOSLEEP.SYNCS 0x989680 ;  /* 0x009896800000895d */ /* 0x004fea0003900000 */
[----:B------:R-:W2:Y:S02]  /*323f0*/  @!P0 SYNCS.PHASECHK.TRANS64 P0, [R0+URZ+0x36850], R9 ;  /* 0x03685009000085a7 */ /* 0x000ea4000800007f */
[----:B--2---:R-:W-:Y:S05]  /*32400*/  @!P0 BRA `(.L_x_2713) ;  /* 0xfffffffc00f08947 */ /* 0x004fea000383ffff */
[----:B------:R-:W-:Y:S05]  /*32410*/  BRA `(.L_x_2712) ;  /* 0xffffff1c00147947 */ /* 0x000fea000383ffff */
.L_x_2754:
[----:B------:R-:W0:Y:S01]  /*32420*/  S2R R11, SR_TID.X ;  /* 0x00000000000b7919 */ /* 0x000e220000002100 */
[----:B------:R-:W-:Y:S01]  /*32430*/  BSSY B1, `(.L_x_2937) ;  /* 0x000000a000017945 */ /* 0x000fe20003800000 */
[----:B------:R-:W-:Y:S02]  /*32440*/  IMAD.MOV.U32 R12, RZ, RZ, RZ ;  /* 0x000000ffff0c7224 */ /* 0x000fe400078e00ff */
[----:B------:R-:W-:Y:S01]  /*32450*/  IMAD.MOV.U32 R15, RZ, RZ, -0x1 ;  /* 0xffffffffff0f7424 */ /* 0x000fe200078e00ff */
[----:B0-----:R-:W-:-:S04]  /*32460*/  SHF.R.U32.HI R11, RZ, 0x5, R11 ;  /* 0x00000005ff0b7819 */ /* 0x001fc8000001160b */
[----:B------:R-:W-:-:S05]  /*32470*/  LOP3.LUT R11, R11, 0x3, RZ, 0xc0, !PT ;  /* 0x000000030b0b7812 */ /* 0x000fca00078ec0ff */
[----:B------:R-:W-:Y:S02]  /*32480*/  IMAD.MOV.U32 R13, RZ, RZ, R11 ;  /* 0x000000ffff0d7224 */ /* 0x000fe400078e000b */
[----:B------:R-:W-:-:S07]  /*32490*/  IMAD.MOV.U32 R11, RZ, RZ, 0x1f ;  /* 0x0000001fff0b7424 */ /* 0x000fce00078e00ff */
[----:B------:R-:W-:Y:S05]  /*324a0*/  WARPSYNC.COLLECTIVE R15, `(.L_x_2938) ;  /* 0x000000000f087348 */ /* 0x000fea0003c00000 */
[----:B------:R0:W1:Y:S02]  /*324b0*/  SHFL.IDX P6, R14, R13, R12, R11 ;  /* 0x0000000c0d0e7389 */ /* 0x00006400000c000b */
[----:B01----:R-:W-:Y:S01]  /*324c0*/  ENDCOLLECTIVE ;  /* 0x000000000000791b */ /* 0x003fe20003800000 */
.L_x_2938:
[----:B------:R-:W-:Y:S05]  /*324d0*/  BSYNC B1 ;  /* 0x0000000000017941 */ /* 0x000fea0003800000 */
.L_x_2937:
[----:B------:R-:W-:Y:S05]  /*324e0*/  BRA `(.L_x_2939) ;  /* 0xffffff8000647947 */ /* 0x000fea000383ffff */
.L_x_2756:
[----:B------:R-:W-:Y:S01]  /*324f0*/  BSSY B1, `(.L_x_2940) ;  /* 0x0000006000017945 */ /* 0x000fe20003800000 */
[----:B------:R-:W-:-:S07]  /*32500*/  IMAD.MOV.U32 R15, RZ, RZ, -0x1 ;  /* 0xffffffffff0f7424 */ /* 0x000fce00078e00ff */
[----:B0-----:R-:W-:Y:S05]  /*32510*/  WARPSYNC.COLLECTIVE R15, `(.L_x_2941) ;  /* 0x000000000f0c7348 */ /* 0x001fea0003c00000 */
[----:B------:R-:W-:Y:S02]  /*32520*/  ELECT P6, UR62, PT ;  /* 0x00000000003e782f */ /* 0x000fe400038c0000 */
[----:B------:R-:W-:Y:S01]  /*32530*/  MOV R14, UR62 ;  /* 0x0000003e000e7c02 */ /* 0x000fe20008000f00 */
[----:B0-----:R-:W-:Y:S10]  /*32540*/  ENDCOLLECTIVE ;  /* 0x000000000000791b */ /* 0x001ff40003800000 */
.L_x_2941:
[----:B------:R-:W-:Y:S05]  /*32550*/  BSYNC B1 ;  /* 0x0000000000017941 */ /* 0x000fea0003800000 */
.L_x_2940:
[----:B------:R-:W-:Y:S05]  /*32560*/  BRA `(.L_x_2755) ;  /* 0xffffff80005c7947 */ /* 0x000fea000383ffff */
.L_x_2758:
[----:B0-----:R0:W1:Y:S02]  /*32570*/  SYNCS.PHASECHK.TRANS64.TRYWAIT P0, [R18+URZ+0x36820], R3 ;  /* 0x03682003120075a7 */ /* 0x001064000800017f */
[----:B-1----:R-:W-:Y:S05]  /*32580*/  @!P0 NANOSLEEP.SYNCS 0x989680 ;  /* 0x009896800000895d */ /* 0x002fea0003900000 */
[----:B------:R-:W1:Y:S02]  /*32590*/  @!P0 SYNCS.PHASECHK.TRANS64 P0, [R18+URZ+0x36820], R3 ;  /* 0x03682003120085a7 */ /* 0x000e64000800007f */
[----:B-1----:R-:W-:Y:S05]  /*325a0*/  @!P0 BRA `(.L_x_2758) ;  /* 0xfffffffc00f08947 */ /* 0x002fea000383ffff */
[----:B------:R-:W-:Y:S05]  /*325b0*/  BRA `(.L_x_2942) ;  /* 0xffffff80006c7947 */ /* 0x000fea000383ffff */
.L_x_2762:
[----:B-1----:R1:W2:Y:S02]  /*325c0*/  SYNCS.PHASECHK.TRANS64.TRYWAIT P0, [R5+URZ+0x368a0], R9 ;  /* 0x0368a009050075a7 */ /* 0x0022a4000800017f */
[----:B--2---:R-:W-:Y:S05]  /*325d0*/  @!P0 NANOSLEEP.SYNCS 0x989680 ;  /* 0x009896800000895d */ /* 0x004fea0003900000 */
[----:B------:R-:W2:Y:S02]  /*325e0*/  @!P0 SYNCS.PHASECHK.TRANS64 P0, [R5+URZ+0x368a0], R9 ;  /* 0x0368a009050085a7 */ /* 0x000ea4000800007f */
[----:B--2---:R-:W-:Y:S05]  /*325f0*/  @!P0 BRA `(.L_x_2762) ;  /* 0xfffffffc00f08947 */ /* 0x004fea000383ffff */
[----:B------:R-:W-:Y:S05]  /*32600*/  BRA `(.L_x_2943) ;  /* 0xffffff80008c7947 */ /* 0x000fea000383ffff */
.L_x_2769:
[----:B0-----:R0:W2:Y:S02]  /*32610*/  SYNCS.PHASECHK.TRANS64.TRYWAIT P0, [R5+URZ+0x368c0], R9 ;  /* 0x0368c009050075a7 */ /* 0x0010a4000800017f */
[----:B--2---:R-:W-:Y:S05]  /*32620*/  @!P0 NANOSLEEP.SYNCS 0x989680 ;  /* 0x009896800000895d */ /* 0x004fea0003900000 */
[----:B------:R-:W2:Y:S02]  /*32630*/  @!P0 SYNCS.PHASECHK.TRANS64 P0, [R5+URZ+0x368c0], R9 ;  /* 0x0368c009050085a7 */ /* 0x000ea4000800007f */
[----:B--2---:R-:W-:Y:S05]  /*32640*/  @!P0 BRA `(.L_x_2769) ;  /* 0xfffffffc00f08947 */ /* 0x004fea000383ffff */
[----:B------:R-:W-:Y:S05]  /*32650*/  BRA `(.L_x_2944) ;  /* 0xffffff84008c7947 */ /* 0x000fea000383ffff */
.L_x_2778:
[----:B0-----:R0:W1:Y:S02]  /*32660*/  SYNCS.PHASECHK.TRANS64.TRYWAIT P1, [R7+URZ+0x368a0], R6 ;  /* 0x0368a006070075a7 */ /* 0x001064000802017f */
[----:B-1----:R-:W-:Y:S05]  /*32670*/  @!P1 NANOSLEEP.SYNCS 0x989680 ;  /* 0x009896800000995d */ /* 0x002fea0003900000 */
[----:B------:R-:W1:Y:S02]  /*32680*/  @!P1 SYNCS.PHASECHK.TRANS64 P1, [R7+URZ+0x368a0], R6 ;  /* 0x0368a006070095a7 */ /* 0x000e64000802007f */
[----:B-1----:R-:W-:Y:S05]  /*32690*/  @!P1 BRA `(.L_x_2778) ;  /* 0xfffffffc00f09947 */ /* 0x002fea000383ffff */
[----:B------:R-:W-:Y:S05]  /*326a0*/  BRA `(.L_x_2945) ;  /* 0xffffff8800d87947 */ /* 0x000fea000383ffff */
.L_x_2785:
[----:B-1----:R1:W2:Y:S02]  /*326b0*/  SYNCS.PHASECHK.TRANS64.TRYWAIT P1, [R7+URZ+0x368c0], R6 ;  /* 0x0368c006070075a7 */ /* 0x0022a4000802017f */
[----:B--2---:R-:W-:Y:S05]  /*326c0*/  @!P1 NANOSLEEP.SYNCS 0x989680 ;  /* 0x009896800000995d */ /* 0x004fea0003900000 */
[----:B------:R-:W2:Y:S02]  /*326d0*/  @!P1 SYNCS.PHASECHK.TRANS64 P1, [R7+URZ+0x368c0], R6 ;  /* 0x0368c006070095a7 */ /* 0x000ea4000802007f */
[----:B--2---:R-:W-:Y:S05]  /*326e0*/  @!P1 BRA `(.L_x_2785) ;  /* 0xfffffffc00f09947 */ /* 0x004fea000383ffff */
[----:B------:R-:W-:Y:S05]  /*326f0*/  BRA `(.L_x_2946) ;  /* 0xffffff8c00d47947 */ /* 0x000fea000383ffff */
.L_x_2802:
        /* <DEDUP_REMOVED lines=8> */
[----:B------:R-:W-:Y:S05]  /*32780*/  WARPSYNC.COLLECTIVE R15, `(.L_x_2948) ;  /* 0x000000000f087348 */ /* 0x000fea0003c00000 */
[----:B------:R0:W1:Y:S02]  /*32790*/  SHFL.IDX P6, R14, R13, R12, R11 ;  /* 0x0000000c0d0e7389 */ /* 0x00006400000c000b */
[----:B01----:R-:W-:Y:S01]  /*327a0*/  ENDCOLLECTIVE ;  /* 0x000000000000791b */ /* 0x003fe20003800000 */
.L_x_2948:
[----:B------:R-:W-:Y:S05]  /*327b0*/  BSYNC B0 ;  /* 0x0000000000007941 */ /* 0x000fea0003800000 */
.L_x_2947:
[----:B------:R-:W-:Y:S05]  /*327c0*/  BRA `(.L_x_2949) ;  /* 0xffffff9c004c7947 */ /* 0x000fea000383ffff */
.L_x_2804:
[----:B------:R-:W-:Y:S01]  /*327d0*/  BSSY B0, `(.L_x_2950) ;  /* 0x0000006000007945 */ /* 0x000fe20003800000 */
[----:B------:R-:W-:-:S07]  /*327e0*/  IMAD.MOV.U32 R15, RZ, RZ, -0x1 ;  /* 0xffffffffff0f7424 */ /* 0x000fce00078e00ff */
[----:B0-----:R-:W-:Y:S05]  /*327f0*/  WARPSYNC.COLLECTIVE R15, `(.L_x_2951) ;  /* 0x000000000f0c7348 */ /* 0x001fea0003c00000 */
[----:B------:R-:W-:Y:S02]  /*32800*/  ELECT P6, UR62, PT ;  /* 0x00000000003e782f */ /* 0x000fe400038c0000 */
[----:B------:R-:W-:Y:S01]  /*32810*/  MOV R14, UR62 ;  /* 0x0000003e000e7c02 */ /* 0x000fe20008000f00 */
[----:B0-----:R-:W-:Y:S10]  /*32820*/  ENDCOLLECTIVE ;  /* 0x000000000000791b */ /* 0x001ff40003800000 */
.L_x_2951:
[----:B------:R-:W-:Y:S05]  /*32830*/  BSYNC B0 ;  /* 0x0000000000007941 */ /* 0x000fea0003800000 */
.L_x_2950:
[----:B------:R-:W-:Y:S05]  /*32840*/  BRA `(.L_x_2952) ;  /* 0xffffff9c00587947 */ /* 0x000fea000383ffff */
.L_x_2806:
[----:B0-----:R0:W1:Y:S02]  /*32850*/  SYNCS.PHASECHK.TRANS64.TRYWAIT P0, [R0+URZ+0x36840], R2 ;  /* 0x03684002000075a7 */ /* 0x001064000800017f */
[----:B-1----:R-:W-:Y:S05]  /*32860*/  @!P0 NANOSLEEP.SYNCS 0x989680 ;  /* 0x009896800000895d */ /* 0x002fea0003900000 */
[----:B------:R-:W1:Y:S02]  /*32870*/  @!P0 SYNCS.PHASECHK.TRANS64 P0, [R0+URZ+0x36840], R2 ;  /* 0x03684002000085a7 */ /* 0x000e64000800007f */
[----:B-1----:R-:W-:Y:S05]  /*32880*/  @!P0 BRA `(.L_x_2806) ;  /* 0xfffffffc00f08947 */ /* 0x002fea000383ffff */
[----:B------:R-:W-:Y:S05]  /*32890*/  BRA `(.L_x_2953) ;  /* 0xffffff9c00b87947 */ /* 0x000fea000383ffff */
.L_x_2810:
[----:B------:R-:W2:Y:S01]  /*328a0*/  LDL.LU R11, [R1+0x50] ;  /* 0x00005000010b7983 */ /* 0x000ea20000300800 */
[----:B------:R-:W-:Y:S02]  /*328b0*/  IMAD.MOV.U32 R13, RZ, RZ, R3 ;  /* 0x000000ffff0d7224 */ /* 0x000fe400078e0003 */
[----:B------:R-:W-:Y:S01]  /*328c0*/  IMAD.MOV.U32 R12, RZ, RZ, RZ ;  /* 0x000000ffff0c7224 */ /* 0x000fe200078e00ff */
[----:B------:R-:W0:Y:S01]  /*328d0*/  S2R R5, SR_TID.X ;  /* 0x0000000000057919 */ /* 0x000e220000002100 */
[----:B------:R-:W-:Y:S01]  /*328e0*/  IMAD.MOV.U32 R15, RZ, RZ, -0x1 ;  /* 0xffffffffff0f7424 */ /* 0x000fe200078e00ff */
[----:B0-----:R-:W-:-:S04]  /*328f0*/  LOP3.LUT R5, R5, 0x7f, RZ, 0xc0, !PT ;  /* 0x0000007f05057812 */ /* 0x001fc800078ec0ff */
        /* <DEDUP_REMOVED lines=9> */
.L_x_2954:
[----:B------:R-:W-:Y:S02]  /*32990*/  IMAD.MOV.U32 R13, RZ, RZ, R4 ;  /* 0x000000ffff0d7224 */ /* 0x000fe400078e0004 */
[----:B------:R-:W-:-:S07]  /*329a0*/  IMAD.MOV.U32 R6, RZ, RZ, R14 ;  /* 0x000000ffff067224 */ /* 0x000fce00078e000e */
[----:B------:R-:W-:Y:S05]  /*329b0*/  WARPSYNC.COLLECTIVE R15, `(.L_x_2955) ;  /* 0x000000000f087348 */ /* 0x000fea0003c00000 */
[----:B------:R0:W1:Y:S02]  /*329c0*/  SHFL.IDX P6, R14, R13, R12, R11 ;  /* 0x0000000c0d0e7389 */ /* 0x00006400000c000b */
[----:B01----:R-:W-:Y:S01]  /*329d0*/  ENDCOLLECTIVE ;  /* 0x000000000000791b */ /* 0x003fe20003800000 */
.L_x_2955:
[----:B------:R-:W-:Y:S02]  /*329e0*/  IMAD.MOV.U32 R13, RZ, RZ, R3 ;  /* 0x000000ffff0d7224 */ /* 0x000fe400078e0003 */
[----:B------:R-:W-:Y:S02]  /*329f0*/  IMAD.MOV.U32 R12, RZ, RZ, 0x1 ;  /* 0x00000001ff0c7424 */ /* 0x000fe400078e00ff */
[----:B------:R-:W-:-:S07]  /*32a00*/  IMAD.MOV.U32 R7, RZ, RZ, R14 ;  /* 0x000000ffff077224 */ /* 0x000fce00078e000e */
[----:B------:R-:W-:Y:S05]  /*32a10*/  WARPSYNC.COLLECTIVE R15, `(.L_x_2956) ;  /* 0x000000000f087348 */ /* 0x000fea0003c00000 */
[----:B------:R0:W1:Y:S02]  /*32a20*/  SHFL.IDX P6, R14, R13, R12, R11 ;  /* 0x0000000c0d0e7389 */ /* 0x00006400000c000b */
[----:B01----:R-:W-:Y:S01]  /*32a30*/  ENDCOLLECTIVE ;  /* 0x000000000000791b */ /* 0x003fe20003800000 */
.L_x_2956:
        /* <DEDUP_REMOVED lines=10> */
.L_x_2957:
        /* <DEDUP_REMOVED lines=13> */
.L_x_2958:
        /* <DEDUP_REMOVED lines=16> */
.L_x_2959:
        /* <DEDUP_REMOVED lines=13> */
.L_x_2960:
        /* <DEDUP_REMOVED lines=17> */
.L_x_2961:
[----:B------:R-:W-:Y:S02]  /*32e90*/  IMAD.MOV.U32 R13, RZ, RZ, R3 ;  /* 0x000000ffff0d7224 */ /* 0x000fe400078e0003 */
[----:B------:R-:W-:Y:S02]  /*32ea0*/  IMAD.MOV.U32 R12, RZ, RZ, 0x4 ;  /* 0x00000004ff0c7424 */ /* 0x000fe400078e00ff */
[----:B------:R-:W-:-:S07]  /*32eb0*/  IMAD.MOV.U32 R5, RZ, RZ, R14 ;  /* 0x000000ffff057224 */ /* 0x000fce00078e000e */
[----:B------:R-:W-:Y:S05]  /*32ec0*/  WARPSYNC.COLLECTIVE R15, `(.L_x_2962) ;  /* 0x000000000f087348 */ /* 0x000fea0003c00000 */
[----:B------:R0:W1:Y:S02]  /*32ed0*/  SHFL.IDX P6, R14, R13, R12, R11 ;  /* 0x0000000c0d0e7389 */ /* 0x00006400000c000b */
[----:B01----:R-:W-:Y:S01]  /*32ee0*/  ENDCOLLECTIVE ;  /* 0x000000000000791b */ /* 0x003fe20003800000 */
.L_x_2962:
        /* <DEDUP_REMOVED lines=17> */
.L_x_2963:
[----:B------:R-:W-:Y:S02]  /*33000*/  IMAD.MOV.U32 R13, RZ, RZ, R3 ;  /* 0x000000ffff0d7224 */ /* 0x000fe400078e0003 */
[----:B------:R-:W-:Y:S02]  /*33010*/  IMAD.MOV.U32 R12, RZ, RZ, 0x5 ;  /* 0x00000005ff0c7424 */ /* 0x000fe400078e00ff */
[----:B------:R-:W-:-:S07]  /*33020*/  IMAD.MOV.U32 R5, RZ, RZ, R14 ;  /* 0x000000ffff057224 */ /* 0x000fce00078e000e */
[----:B------:R-:W-:Y:S05]  /*33030*/  WARPSYNC.COLLECTIVE R15, `(.L_x_2964) ;  /* 0x000000000f087348 */ /* 0x000fea0003c00000 */
[----:B------:R0:W1:Y:S02]  /*33040*/  SHFL.IDX P6, R14, R13, R12, R11 ;  /* 0x0000000c0d0e7389 */ /* 0x00006400000c000b */
[----:B01----:R-:W-:Y:S01]  /*33050*/  ENDCOLLECTIVE ;  /* 0x000000000000791b */ /* 0x003fe20003800000 */
.L_x_2964:
        /* <DEDUP_REMOVED lines=17> */
.L_x_2965:
[----:B------:R-:W-:Y:S02]  /*33170*/  IMAD.MOV.U32 R13, RZ, RZ, R3 ;  /* 0x000000ffff0d7224 */ /* 0x000fe400078e0003 */
[----:B------:R-:W-:Y:S02]  /*33180*/  IMAD.MOV.U32 R12, RZ, RZ, 0x6 ;  /* 0x00000006ff0c7424 */ /* 0x000fe400078e00ff */
[----:B------:R-:W-:-:S07]  /*33190*/  IMAD.MOV.U32 R5, RZ, RZ, R14 ;  /* 0x000000ffff057224 */ /* 0x000fce00078e000e */
[----:B------:R-:W-:Y:S05]  /*331a0*/  WARPSYNC.COLLECTIVE R15, `(.L_x_2966) ;  /* 0x000000000f087348 */ /* 0x000fea0003c00000 */
[----:B------:R0:W1:Y:S02]  /*331b0*/  SHFL.IDX P6, R14, R13, R12, R11 ;  /* 0x0000000c0d0e7389 */ /* 0x00006400000c000b */
[----:B01----:R-:W-:Y:S01]  /*331c0*/  ENDCOLLECTIVE ;  /* 0x000000000000791b */ /* 0x003fe20003800000 */
.L_x_2966:
        /* <DEDUP_REMOVED lines=15> */
.L_x_2967:
        /* <DEDUP_REMOVED lines=8> */
.L_x_2968:
        /* <DEDUP_REMOVED lines=14> */
.L_x_2969:
[----:B------:R-:W-:Y:S01]  /*33420*/  @!PT LDS RZ, [RZ] ;  /* 0x00000000fffff984 */ /* 0x000fe20000000800 */
[----:B------:R-:W-:Y:S01]  /*33430*/  @!PT LDS RZ, [RZ] ;  /* 0x00000000fffff984 */ /* 0x000fe20000000800 */
[----:B------:R-:W-:Y:S01]  /*33440*/  @!PT LDS RZ, [RZ] ;  /* 0x00000000fffff984 */ /* 0x000fe20000000800 */
[----:B------:R0:W-:Y:S01]  /*33450*/  @!P4 LDGSTS.E.BYPASS.LTC128B.128 [R10+0x20400], desc[UR60][R6.64+0x100], !P0 ;  /* 0x20400100060acfae */ /* 0x0001e2000c101d7c */
[----:B------:R-:W-:Y:S01]  /*33460*/  IMAD.MOV.U32 R3, RZ, RZ, R14 ;  /* 0x000000ffff037224 */ /* 0x000fe200078e000e */
[----:B------:R-:W-:Y:S06]  /*33470*/  BRA `(.L_x_2970) ;  /* 0xffffffa000707947 */ /* 0x000fec000383ffff */
.L_x_2815:
[----:B----4-:R4:W0:Y:S02]  /*33480*/  SYNCS.PHASECHK.TRANS64.TRYWAIT P0, [R18+URZ+0x36820], R0 ;  /* 0x03682000120075a7 */ /* 0x010824000800017f */
[----:B0-----:R-:W-:Y:S05]  /*33490*/  @!P0 NANOSLEEP.SYNCS 0x989680 ;  /* 0x009896800000895d */ /* 0x001fea0003900000 */
[----:B------:R-:W0:Y:S02]  /*334a0*/  @!P0 SYNCS.PHASECHK.TRANS64 P0, [R18+URZ+0x36820], R0 ;  /* 0x03682000120085a7 */ /* 0x000e24000800007f */
[----:B0-----:R-:W-:Y:S05]  /*334b0*/  @!P0 BRA `(.L_x_2815) ;  /* 0xfffffffc00f08947 */ /* 0x001fea000383ffff */
[----:B------:R-:W-:Y:S05]  /*334c0*/  BRA `(.L_x_2971) ;  /* 0xffffffa000f07947 */ /* 0x000fea000383ffff */
.L_x_2824:
[----:B-1----:R1:W2:Y:S02]  /*334d0*/  SYNCS.PHASECHK.TRANS64.TRYWAIT P0, [R3+URZ+0x36840], R2 ;  /* 0x03684002030075a7 */ /* 0x0022a4000800017f */
[----:B--2---:R-:W-:Y:S05]  /*334e0*/  @!P0 NANOSLEEP.SYNCS 0x989680 ;  /* 0x009896800000895d */ /* 0x004fea0003900000 */
[----:B------:R-:W2:Y:S02]  /*334f0*/  @!P0 SYNCS.PHASECHK.TRANS64 P0, [R3+URZ+0x36840], R2 ;  /* 0x03684002030085a7 */ /* 0x000ea4000800007f */
[----:B--2---:R-:W-:Y:S05]  /*33500*/  @!P0 BRA `(.L_x_2824) ;  /* 0xfffffffc00f08947 */ /* 0x004fea000383ffff */
[----:B------:R-:W-:Y:S05]  /*33510*/  BRA `(.L_x_2972) ;  /* 0xffffffa400cc7947 */ /* 0x000fea000383ffff */
.L_x_2831:
[----:B0-----:R0:W1:Y:S02]  /*33520*/  SYNCS.PHASECHK.TRANS64.TRYWAIT P0, [R3+URZ+0x60], R2 ;  /* 0x00006002030075a7 */ /* 0x001064000800017f */
[----:B-1----:R-:W-:Y:S05]  /*33530*/  @!P0 NANOSLEEP.SYNCS 0x989680 ;  /* 0x009896800000895d */ /* 0x002fea0003900000 */
[----:B------:R-:W1:Y:S02]  /*33540*/  @!P0 SYNCS.PHASECHK.TRANS64 P0, [R3+URZ+0x60], R2 ;  /* 0x00006002030085a7 */ /* 0x000e64000800007f */
[----:B-1----:R-:W-:Y:S05]  /*33550*/  @!P0 BRA `(.L_x_2831) ;  /* 0xfffffffc00f08947 */ /* 0x002fea000383ffff */
[----:B------:R-:W-:Y:S05]  /*33560*/  BRA `(.L_x_2973) ;  /* 0xffffffa800e07947 */ /* 0x000fea000383ffff */
.L_x_2841:
[----:B-1----:R1:W2:Y:S02]  /*33570*/  SYNCS.PHASECHK.TRANS64.TRYWAIT P0, [R3+URZ+0x36840], R2 ;  /* 0x03684002030075a7 */ /* 0x0022a4000800017f */
[----:B--2---:R-:W-:Y:S05]  /*33580*/  @!P0 NANOSLEEP.SYNCS 0x989680 ;  /* 0x009896800000895d */ /* 0x004fea0003900000 */
[----:B------:R-:W2:Y:S02]  /*33590*/  @!P0 SYNCS.PHASECHK.TRANS64 P0, [R3+URZ+0x36840], R2 ;  /* 0x03684002030085a7 */ /* 0x000ea4000800007f */
[----:B--2---:R-:W-:Y:S05]  /*335a0*/  @!P0 BRA `(.L_x_2841) ;  /* 0xfffffffc00f08947 */ /* 0x004fea000383ffff */
[----:B------:R-:W-:Y:S05]  /*335b0*/  BRA `(.L_x_2974) ;  /* 0xffffffb000ac7947 */ /* 0x000fea000383ffff */
.L_x_2848:
[----:B0-----:R0:W1:Y:S02]  /*335c0*/  SYNCS.PHASECHK.TRANS64.TRYWAIT P0, [R2+URZ+0x60], R3 ;  /* 0x00006003020075a7 */ /* 0x001064000800017f */
[----:B-1----:R-:W-:Y:S05]  /*335d0*/  @!P0 NANOSLEEP.SYNCS 0x989680 ;  /* 0x009896800000895d */ /* 0x002fea0003900000 */
[----:B------:R-:W1:Y:S02]  /*335e0*/  @!P0 SYNCS.PHASECHK.TRANS64 P0, [R2+URZ+0x60], R3 ;  /* 0x00006003020085a7 */ /* 0x000e64000800007f */
[----:B-1----:R-:W-:Y:S05]  /*335f0*/  @!P0 BRA `(.L_x_2848) ;  /* 0xfffffffc00f08947 */ /* 0x002fea000383ffff */
[----:B------:R-:W-:Y:S05]  /*33600*/  BRA `(.L_x_2975) ;  /* 0xffffffb400c07947 */ /* 0x000fea000383ffff */
.L_x_2858:
[----:B--2---:R2:W3:Y:S02]  /*33610*/  SYNCS.PHASECHK.TRANS64.TRYWAIT P0, [R2+URZ+0x36840], R3 ;  /* 0x03684003020075a7 */ /* 0x0044e4000800017f */
[----:B---3--:R-:W-:Y:S05]  /*33620*/  @!P0 NANOSLEEP.SYNCS 0x989680 ;  /* 0x009896800000895d */ /* 0x008fea0003900000 */
[----:B------:R-:W3:Y:S02]  /*33630*/  @!P0 SYNCS.PHASECHK.TRANS64 P0, [R2+URZ+0x36840], R3 ;  /* 0x03684003020085a7 */ /* 0x000ee4000800007f */
[----:B---3--:R-:W-:Y:S05]  /*33640*/  @!P0 BRA `(.L_x_2858) ;  /* 0xfffffffc00f08947 */ /* 0x008fea000383ffff */
[----:B------:R-:W-:Y:S05]  /*33650*/  BRA `(.L_x_2976) ;  /* 0xffffffbc005c7947 */ /* 0x000fea000383ffff */
.L_x_2865:
[----:B0-----:R0:W1:Y:S02]  /*33660*/  SYNCS.PHASECHK.TRANS64.TRYWAIT P0, [R2+URZ+0x60], R5 ;  /* 0x00006005020075a7 */ /* 0x001064000800017f */
[----:B-1----:R-:W-:Y:S05]  /*33670*/  @!P0 NANOSLEEP.SYNCS 0x989680 ;  /* 0x009896800000895d */ /* 0x002fea0003900000 */
[----:B------:R-:W1:Y:S02]  /*33680*/  @!P0 SYNCS.PHASECHK.TRANS64 P0, [R2+URZ+0x60], R5 ;  /* 0x00006005020085a7 */ /* 0x000e64000800007f */
[----:B-1----:R-:W-:Y:S05]  /*33690*/  @!P0 BRA `(.L_x_2865) ;  /* 0xfffffffc00f08947 */ /* 0x002fea000383ffff */
[----:B------:R-:W-:Y:S05]  /*336a0*/  BRA `(.L_x_2977) ;  /* 0xffffffc000707947 */ /* 0x000fea000383ffff */
.L_x_2877:
[----:B---3--:R3:W4:Y:S02]  /*336b0*/  SYNCS.PHASECHK.TRANS64.TRYWAIT P0, [R0+URZ+0x36860], R2 ;  /* 0x03686002000075a7 */ /* 0x008724000800017f */
[----:B----4-:R-:W-:Y:S05]  /*336c0*/  @!P0 NANOSLEEP.SYNCS 0x989680 ;  /* 0x009896800000895d */ /* 0x010fea0003900000 */
[----:B------:R-:W4:Y:S02]  /*336d0*/  @!P0 SYNCS.PHASECHK.TRANS64 P0, [R0+URZ+0x36860], R2 ;  /* 0x03686002000085a7 */ /* 0x000f24000800007f */
[----:B----4-:R-:W-:Y:S05]  /*336e0*/  @!P0 BRA `(.L_x_2877) ;  /* 0xfffffffc00f08947 */ /* 0x010fea000383ffff */
[----:B------:R-:W-:Y:S05]  /*336f0*/  BRA `(.L_x_2978) ;  /* 0xffffffc400f87947 */ /* 0x000fea000383ffff */
.L_x_2885:
[----:B------:R-:W4:Y:S01]  /*33700*/  LDL R0, [R1] ;  /* 0x0000000001007983 */ /* 0x000f220000100800 */
[----:B------:R-:W-:Y:S01]  /*33710*/  BSSY B0, `(.L_x_2979) ;  /* 0x0000008000007945 */ /* 0x000fe20003800000 */
[----:B------:R-:W-:Y:S02]  /*33720*/  IMAD.MOV.U32 R12, RZ, RZ, RZ ;  /* 0x000000ffff0c7224 */ /* 0x000fe400078e00ff */
[----:B------:R-:W-:Y:S02]  /*33730*/  IMAD.MOV.U32 R11, RZ, RZ, 0x1f ;  /* 0x0000001fff0b7424 */ /* 0x000fe400078e00ff */
[----:B------:R-:W-:Y:S02]  /*33740*/  IMAD.MOV.U32 R15, RZ, RZ, -0x1 ;  /* 0xffffffffff0f7424 */ /* 0x000fe400078e00ff */
[----:B----4-:R-:W-:-:S07]  /*33750*/  IMAD.MOV.U32 R13, RZ, RZ, R0 ;  /* 0x000000ffff0d7224 */ /* 0x010fce00078e0000 */
[----:B-123--:R-:W-:Y:S05]  /*33760*/  WARPSYNC.COLLECTIVE R15, `(.L_x_2980) ;  /* 0x000000000f087348 */ /* 0x00efea0003c00000 */
[----:B------:R0:W4:Y:S02]  /*33770*/  SHFL.IDX P6, R14, R13, R12, R11 ;  /* 0x0000000c0d0e7389 */ /* 0x00012400000c000b */
[----:B01234-:R-:W-:Y:S01]  /*33780*/  ENDCOLLECTIVE ;  /* 0x000000000000791b */ /* 0x01ffe20003800000 */
.L_x_2980:
[----:B------:R-:W-:Y:S05]  /*33790*/  BSYNC B0 ;  /* 0x0000000000007941 */ /* 0x000fea0003800000 */
.L_x_2979:
        /* <DEDUP_REMOVED lines=9> */
.L_x_2981:
        /* <DEDUP_REMOVED lines=26> */
.L_x_2982:
        /* <DEDUP_REMOVED lines=8> */
.L_x_2983:
        /* <DEDUP_REMOVED lines=8> */
.L_x_2984:
        /* <DEDUP_REMOVED lines=8> */
.L_x_2985:
        /* <DEDUP_REMOVED lines=8> */
.L_x_2986:
        /* <DEDUP_REMOVED lines=9> */
.L_x_2987:
[----:B------:R-:W-:Y:S01]  /*33c60*/  IMAD.MOV.U32 R9, RZ, RZ, R14 ;  /* 0x000000ffff097224 */ /* 0x000fe200078e000e */
[----:B------:R-:W-:Y:S06]  /*33c70*/  BRA `(.L_x_2988) ;  /* 0xffffffc800a87947 */ /* 0x000fec000383ffff */
.L_x_2888:
        /* <DEDUP_REMOVED lines=8> */
.L_x_2990:
[----:B------:R-:W-:Y:S05]  /*33d00*/  BSYNC B0 ;  /* 0x0000000000007941 */ /* 0x000fea0003800000 */
.L_x_2989:
        /* <DEDUP_REMOVED lines=10> */
.L_x_2991:
        /* <DEDUP_REMOVED lines=8> */
.L_x_2992:
        /* <DEDUP_REMOVED lines=8> */
.L_x_2993:
        /* <DEDUP_REMOVED lines=8> */
.L_x_2994:
        /* <DEDUP_REMOVED lines=9> */
.L_x_2995:
[----:B------:R-:W-:Y:S01]  /*33fc0*/  IMAD.MOV.U32 R9, RZ, RZ, R14 ;  /* 0x000000ffff097224 */ /* 0x000fe200078e000e */
[----:B------:R-:W-:Y:S06]  /*33fd0*/  BRA `(.L_x_2996) ;  /* 0xffffffc8007c7947 */ /* 0x000fec000383ffff */
.L_x_2890:
[----:B------:R-:W-:Y:S01]  /*33fe0*/  BSSY B0, `(.L_x_2997) ;  /* 0x0000006000007945 */ /* 0x000fe20003800000 */
[----:B------:R-:W-:Y:S01]  /*33ff0*/  PLOP3.LUT P6, PT, P6, PT, PT, 0x8, 0x0 ;  /* 0x000000000000781c */ /* 0x000fe200037ce170 */
[----:B------:R-:W-:-:S12]  /*34000*/  IMAD.MOV.U32 R15, RZ, RZ, -0x1 ;  /* 0xffffffffff0f7424 */ /* 0x000fd800078e00ff */
[----:B0-----:R-:W-:Y:S05]  /*34010*/  WARPSYNC.COLLECTIVE R15, `(.L_x_2998) ;  /* 0x000000000f087348 */ /* 0x001fea0003c00000 */
[----:B------:R-:W-:Y:S01]  /*34020*/  VOTE.ANY R14, PT, P6 ;  /* 0x00000000000e7806 */ /* 0x000fe200030e0100 */
[----:B0-----:R-:W-:Y:S06]  /*34030*/  ENDCOLLECTIVE ;  /* 0x000000000000791b */ /* 0x001fec0003800000 */
.L_x_2998:
[----:B------:R-:W-:Y:S05]  /*34040*/  BSYNC B0 ;  /* 0x0000000000007941 */ /* 0x000fea0003800000 */
.L_x_2997:
        /* <DEDUP_REMOVED lines=10> */
.L_x_2999:
[----:B------:R-:W-:Y:S02]  /*340f0*/  IMAD.MOV.U32 R13, RZ, RZ, R6 ;  /* 0x000000ffff0d7224 */ /* 0x000fe400078e0006 */
[----:B------:R-:W-:-:S07]  /*34100*/  IMAD.MOV.U32 R4, RZ, RZ, R14 ;  /* 0x000000ffff047224 */ /* 0x000fce00078e000e */
[----:B------:R-:W-:Y:S05]  /*34110*/  WARPSYNC.COLLECTIVE R15, `(.L_x_3000) ;  /* 0x000000000f087348 */ /* 0x000fea0003c00000 */
[----:B------:R0:W1:Y:S02]  /*34120*/  SHFL.IDX P6, R14, R13, R12, R11 ;  /* 0x0000000c0d0e7389 */ /* 0x00006400000c000b */
[----:B01----:R-:W-:Y:S01]  /*34130*/  ENDCOLLECTIVE ;  /* 0x000000000000791b */ /* 0x003fe20003800000 */
.L_x_3000:
[----:B------:R-:W-:Y:S02]  /*34140*/  IMAD.MOV.U32 R6, RZ, RZ, R14 ;  /* 0x000000ffff067224 */ /* 0x000fe400078e000e */
[----:B------:R-:W-:-:S05]  /*34150*/  IMAD.IADD R10, R3, 0x1, R10 ;  /* 0x00000001030a7824 */ /* 0x000fca00078e020a */
[----:B------:R0:W-:Y:S01]  /*34160*/  STL [R1+0xc], R10 ;  /* 0x00000c0a01007387 */ /* 0x0001e20000100800 */
[----:B------:R-:W-:Y:S05]  /*34170*/  BRA `(.L_x_3001) ;  /* 0xffffffc8005c7947 */ /* 0x000fea000383ffff */
.L_x_2892:
        /* <DEDUP_REMOVED lines=8> */
.L_x_3003:
[----:B------:R-:W-:Y:S05]  /*34200*/  BSYNC B0 ;  /* 0x0000000000007941 */ /* 0x000fea0003800000 */
.L_x_3002:
[----:B------:R-:W-:Y:S01]  /*34210*/  IMAD.MOV.U32 R3, RZ, RZ, R14 ;  /* 0x000000ffff037224 */ /* 0x000fe200078e000e */
[----:B------:R-:W-:Y:S06]  /*34220*/  BRA `(.L_x_3004) ;  /* 0xffffffc800487947 */ /* 0x000fec000383ffff */
.L_x_2898:
[----:B0-----:R0:W1:Y:S02]  /*34230*/  SYNCS.PHASECHK.TRANS64.TRYWAIT P0, [R0+URZ+0x36820], R3 ;  /* 0x03682003000075a7 */ /* 0x001064000800017f */
[----:B-1----:R-:W-:Y:S05]  /*34240*/  @!P0 NANOSLEEP.SYNCS 0x989680 ;  /* 0x009896800000895d */ /* 0x002fea0003900000 */
[----:B------:R-:W1:Y:S02]  /*34250*/  @!P0 SYNCS.PHASECHK.TRANS64 P0, [R0+URZ+0x36820], R3 ;  /* 0x03682003000085a7 */ /* 0x000e64000800007f */
[----:B-1----:R-:W-:Y:S05]  /*34260*/  @!P0 BRA `(.L_x_2898) ;  /* 0xfffffffc00f08947 */ /* 0x002fea000383ffff */
[----:B------:R-:W-:Y:S05]  /*34270*/  BRA `(.L_x_3005) ;  /* 0xffffffd000e87947 */ /* 0x000fea000383ffff */
.L_x_2899:
        /* <DEDUP_REMOVED lines=11> */
.L_x_3007:
[----:B------:R-:W-:Y:S05]  /*34330*/  BSYNC B0 ;  /* 0x0000000000007941 */ /* 0x000fea0003800000 */
.L_x_3006:
[----:B------:R-:W-:Y:S05]  /*34340*/  BRA `(.L_x_3008) ;  /* 0xffffffd000d07947 */ /* 0x000fea000383ffff */
.L_x_2900:
[----:B------:R-:W-:Y:S01]  /*34350*/  BSSY B0, `(.L_x_3009) ;  /* 0x0000006000007945 */ /* 0x000fe20003800000 */
[----:B------:R-:W-:-:S07]  /*34360*/  IMAD.MOV.U32 R15, RZ, RZ, -0x1 ;  /* 0xffffffffff0f7424 */ /* 0x000fce00078e00ff */
[----:B01----:R-:W-:Y:S05]  /*34370*/  WARPSYNC.COLLECTIVE R15, `(.L_x_3010) ;  /* 0x000000000f0c7348 */ /* 0x003fea0003c00000 */
[----:B------:R-:W-:Y:S02]  /*34380*/  ELECT P6, UR62, PT ;  /* 0x00000000003e782f */ /* 0x000fe400038c0000 */
[----:B------:R-:W-:Y:S01]  /*34390*/  MOV R14, UR62 ;  /* 0x0000003e000e7c02 */ /* 0x000fe20008000f00 */
[----:B01----:R-:W-:Y:S10]  /*343a0*/  ENDCOLLECTIVE ;  /* 0x000000000000791b */ /* 0x003ff40003800000 */
.L_x_3010:
[----:B------:R-:W-:Y:S05]  /*343b0*/  BSYNC B0 ;  /* 0x0000000000007941 */ /* 0x000fea0003800000 */
.L_x_3009:
[----:B------:R-:W-:Y:S05]  /*343c0*/  BRA `(.L_x_3011) ;  /* 0xffffffd000c47947 */ /* 0x000fea000383ffff */
.L_x_2902:
[----:B0-----:R0:W1:Y:S02]  /*343d0*/  SYNCS.PHASECHK.TRANS64.TRYWAIT P0, [R6+URZ], R5 ;  /* 0x00000005060075a7 */ /* 0x001064000800017f */
[----:B-1----:R-:W-:Y:S05]  /*343e0*/  @!P0 NANOSLEEP.SYNCS 0x989680 ;  /* 0x009896800000895d */ /* 0x002fea0003900000 */
[----:B------:R-:W1:Y:S02]  /*343f0*/  @!P0 SYNCS.PHASECHK.TRANS64 P0, [R6+URZ], R5 ;  /* 0x00000005060085a7 */ /* 0x000e64000800007f */
[----:B-1----:R-:W-:Y:S05]  /*34400*/  @!P0 BRA `(.L_x_2902) ;  /* 0xfffffffc00f08947 */ /* 0x002fea000383ffff */
[----:B------:R-:W-:Y:S05]  /*34410*/  BRA `(.L_x_3012) ;  /* 0xffffffd400047947 */ /* 0x000fea000383ffff */
.L_x_2903:
[----:B-1----:R1:W2:Y:S02]  /*34420*/  SYNCS.PHASECHK.TRANS64.TRYWAIT P0, [R7+URZ], R2 ;  /* 0x00000002070075a7 */ /* 0x0022a4000800017f */
[----:B--2---:R-:W-:Y:S05]  /*34430*/  @!P0 NANOSLEEP.SYNCS 0x989680 ;  /* 0x009896800000895d */ /* 0x004fea0003900000 */
[----:B------:R-:W2:Y:S02]  /*34440*/  @!P0 SYNCS.PHASECHK.TRANS64 P0, [R7+URZ], R2 ;  /* 0x00000002070085a7 */ /* 0x000ea4000800007f */
[----:B--2---:R-:W-:Y:S05]  /*34450*/  @!P0 BRA `(.L_x_2903) ;  /* 0xfffffffc00f08947 */ /* 0x004fea000383ffff */
[----:B------:R-:W-:Y:S05]  /*34460*/  BRA `(.L_x_3013) ;  /* 0xffffffd000f87947 */ /* 0x000fea000383ffff */
.L_x_2905:
[----:B--2---:R2:W3:Y:S02]  /*34470*/  SYNCS.PHASECHK.TRANS64.TRYWAIT P0, [R4+URZ], R5 ;  /* 0x00000005040075a7 */ /* 0x0044e4000800017f */
[----:B---3--:R-:W-:Y:S05]  /*34480*/  @!P0 NANOSLEEP.SYNCS 0x989680 ;  /* 0x009896800000895d */ /* 0x008fea0003900000 */
[----:B------:R-:W3:Y:S02]  /*34490*/  @!P0 SYNCS.PHASECHK.TRANS64 P0, [R4+URZ], R5 ;  /* 0x00000005040085a7 */ /* 0x000ee4000800007f */
[----:B---3--:R-:W-:Y:S05]  /*344a0*/  @!P0 BRA `(.L_x_2905) ;  /* 0xfffffffc00f08947 */ /* 0x008fea000383ffff */
[----:B------:R-:W-:Y:S05]  /*344b0*/  BRA `(.L_x_3014) ;  /* 0xffffffd000fc7947 */ /* 0x000fea000383ffff */
.L_x_3015:
        /* <DEDUP_REMOVED lines=12> */
.L_x_3025:


//--------------------- .nv.global.init           --------------------------
	.section	.nv.global.init,"aw",@progbits
.nv.global.init:
	.type		$str$20,@object
	.size		$str$20,($str$21 - $str$20)
$str$20:
        /*0000*/ 	.byte	0x28, 0x61, 0x64, 0x64, 0x72, 0x65, 0x73, 0x73, 0x20, 0x26, 0x20, 0x6d, 0x61, 0x73, 0x6b, 0x29
        /*0010*/ 	.byte	0x20, 0x3d, 0x3d, 0x20, 0x30, 0x00
	.type		$str$21,@object
	.size		$str$21,(__unnamed_9 - $str$21)
$str$21:
        /*0016*/ 	.byte	0x2f, 0x74, 0x6d, 0x70, 0x2f, 0x6f, 0x73, 0x73, 0x5f, 0x6b, 0x65, 0x72, 0x6e, 0x65, 0x6c, 0x73
        /*0026*/ 	.byte	0x5f, 0x73, 0x72, 0x63, 0x2f, 0x66, 0x6c, 0x61, 0x73, 0x68, 0x5f, 0x61, 0x74, 0x74, 0x65, 0x6e
        /*0036*/ 	.byte	0x74, 0x69, 0x6f, 0x6e, 0x2f, 0x63, 0x73, 0x72, 0x63, 0x2f, 0x63, 0x75, 0x74, 0x6c, 0x61, 0x73
        /*0046*/ 	.byte	0x73, 0x2f, 0x69, 0x6e, 0x63, 0x6c, 0x75, 0x64, 0x65, 0x2f, 0x63, 0x75, 0x74, 0x65, 0x2f, 0x70
        /*0056*/ 	.byte	0x6f, 0x69, 0x6e, 0x74, 0x65, 0x72, 0x5f, 0x66, 0x6c, 0x61, 0x67, 0x67, 0x65, 0x64, 0x2e, 0x68
        /*0066*/ 	.byte	0x70, 0x70, 0x00
	.type		__unnamed_9,@object
	.size		__unnamed_9,(__unnamed_5 - __unnamed_9)
__unnamed_9:
        /* <DEDUP_REMOVED lines=25> */
	.type		__unnamed_5,@object
	.size		__unnamed_5,(__unnamed_4 - __unnamed_5)
__unnamed_5:
        /* <DEDUP_REMOVED lines=25> */
	.type		__unnamed_4,@object
	.size		__unnamed_4,(__unnamed_3 - __unnamed_4)
__unnamed_4:
        /* <DEDUP_REMOVED lines=25> */
	.type		__unnamed_3,@object
	.size		__unnamed_3,(__unnamed_7 - __unnamed_3)
__unnamed_3:
        /* <DEDUP_REMOVED lines=29> */
	.type		__unnamed_7,@object
	.size		__unnamed_7,(__unnamed_2 - __unnamed_7)
__unnamed_7:
        /* <DEDUP_REMOVED lines=29> */
	.type		__unnamed_2,@object
	.size		__unnamed_2,(__unnamed_8 - __unnamed_2)
__unnamed_2:
        /* <DEDUP_REMOVED lines=29> */
	.type		__unnamed_8,@object
	.size		__unnamed_8,(__unnamed_1 - __unnamed_8)
__unnamed_8:
        /* <DEDUP_REMOVED lines=29> */
	.type		__unnamed_1,@object
	.size		__unnamed_1,(__unnamed_6 - __unnamed_1)
__unnamed_1:
        /* <DEDUP_REMOVED lines=29> */
        /*0e05*/ 	.byte	0x5d, 0x00
	.type		__unnamed_6,@object
	.size		__unnamed_6,(.L_5 - __unnamed_6)
__unnamed_6:
        /* <DEDUP_REMOVED lines=30> */
.L_5:


//--------------------- .nv.shared._ZN7cutlass13device_kernelIN5flash11enable_sm90INS1_16FlashAttnFwdSm90INS1_25CollectiveMainloopFwdSm90ILi2EN4cute5tupleIJNS5_1CILi1EEES8_S8_EEENS6_IJNS7_ILi128EEENS7_ILi112EEENS7_ILi192EEEEEELi192ENS_10bfloat16_tEfNS_4arch4Sm90ELb0ELb0ELb1ELb0ELb0ELb0ELb0ELb1ELb1ELb1ELb1ELb0EEENS1_21CollectiveEpilogueFwdINS6_IJSA_SC_SB_EEES9_SE_SG_Li256ELb0ELb1ELb1ELb0EEENS1_19SingleTileSchedulerILb0ELb1ELb1ELi128EEEEEEEEEvNT_6ParamsE --------------------------
	.section	.nv.shared._ZN7cutlass13device_kernelIN5flash11enable_sm90INS1_16FlashAttnFwdSm90INS1_25CollectiveMainloopFwdSm90ILi2EN4cute5tupleIJNS5_1CILi1EEES8_S8_EEENS6_IJNS7_ILi128EEENS7_ILi112EEENS7_ILi192EEEEEELi192ENS_10bfloat16_tEfNS_4arch4Sm90ELb0ELb0ELb1ELb0ELb0ELb0ELb0ELb1ELb1ELb1ELb1ELb0EEENS1_21CollectiveEpilogueFwdINS6_IJSA_SC_SB_EEES9_SE_SG_Li256ELb0ELb1ELb1ELb0EEENS1_19SingleTileSchedulerILb0ELb1ELb1ELi128EEEEEEEEEvNT_6ParamsE,"aw",@nobits
	.sectionflags	@""
	.align	16
	.zero		1024


//--------------------- .nv.shared.reserved.0     --------------------------
	.section	.nv.shared.reserved.0,"aw",@nobits
	.weak		__nv_reservedSMEM_offset_0_alias
	.size		__nv_reservedSMEM_offset_0_alias, 0, 0
	.other		__nv_reservedSMEM_offset_0_alias,@"STO_CUDA_RESERVED_SHARED STV_DEFAULT"
__nv_reservedSMEM_offset_0_alias:
	.zero		0


//--------------------- .nv.global                --------------------------
	.section	.nv.global,"aw",@nobits
.nv.global:
	.type		_ZN80_INTERNAL_0922055a_44_flash_fwd_hdim192_bf16_split_softcap_sm90_cu_744032ad_31764cute1_E,@object
	.size		_ZN80_INTERNAL_0922055a_44_flash_fwd_hdim192_bf16_split_softcap_sm90_cu_744032ad_31764cute1_E,(_ZN80_INTERNAL_0922055a_44_flash_fwd_hdim192_bf16_split_softcap_sm90_cu_744032ad_31764cuda3std3__45__cpo6cbeginE - _ZN80_INTERNAL_0922055a_44_flash_fwd_hdim192_bf16_split_softcap_sm90_cu_744032ad_31764cute1_E)
_ZN80_INTERNAL_0922055a_44_flash_fwd_hdim192_bf16_split_softcap_sm90_cu_744032ad_31764cute1_E:
	.zero		1
	.type		_ZN80_INTERNAL_0922055a_44_flash_fwd_hdim192_bf16_split_softcap_sm90_cu_744032ad_31764cuda3std3__45__cpo6cbeginE,@object
	.size		_ZN80_INTERNAL_0922055a_44_flash_fwd_hdim192_bf16_split_softcap_sm90_cu_744032ad_31764cuda3std3__45__cpo6cbeginE,(_ZN80_INTERNAL_0922055a_44_flash_fwd_hdim192_bf16_split_softcap_sm90_cu_744032ad_31764cuda3std3__48in_placeE - _ZN80_INTERNAL_0922055a_44_flash_fwd_hdim192_bf16_split_softcap_sm90_cu_744032ad_31764cuda3std3__45__cpo6cbeginE)
_ZN80_INTERNAL_0922055a_44_flash_fwd_hdim192_bf16_split_softcap_sm90_cu_744032ad_31764cuda3std3__45__cpo6cbeginE:
	.zero		1
	.type		_ZN80_INTERNAL_0922055a_44_flash_fwd_hdim192_bf16_split_softcap_sm90_cu_744032ad_31764cuda3std3__48in_placeE,@object
	.size		_ZN80_INTERNAL_0922055a_44_flash_fwd_hdim192_bf16_split_softcap_sm90_cu_744032ad_31764cuda3std3__48in_placeE,(_ZN80_INTERNAL_0922055a_44_flash_fwd_hdim192_bf16_split_softcap_sm90_cu_744032ad_31764cuda3std6ranges3__45__cpo9iter_moveE - _ZN80_INTERNAL_0922055a_44_flash_fwd_hdim192_bf16_split_softcap_sm90_cu_744032ad_31764cuda3std3__48in_placeE)
_ZN80_INTERNAL_0922055a_44_flash_fwd_hdim192_bf16_split_softcap_sm90_cu_744032ad_31764cuda3std3__48in_placeE:
	.zero		1
	.type		_ZN80_INTERNAL_0922055a_44_flash_fwd_hdim192_bf16_split_softcap_sm90_cu_744032ad_31764cuda3std6ranges3__45__cpo9iter_moveE,@object
	.size		_ZN80_INTERNAL_0922055a_44_flash_fwd_hdim192_bf16_split_softcap_sm90_cu_744032ad_31764cuda3std6ranges3__45__cpo9iter_moveE,(_ZN80_INTERNAL_0922055a_44_flash_fwd_hdim192_bf16_split_softcap_sm90_cu_744032ad_31764cuda3std3__45__cpo5beginE - _ZN80_INTERNAL_0922055a_44_flash_fwd_hdim192_bf16_split_softcap_sm90_cu_744032ad_31764cuda3std6ranges3__45__cpo9iter_moveE)
_ZN80_INTERNAL_0922055a_44_flash_fwd_hdim192_bf16_split_softcap_sm90_cu_744032ad_31764cuda3std6ranges3__45__cpo9iter_moveE:
	.zero		1
	.type		_ZN80_INTERNAL_0922055a_44_flash_fwd_hdim192_bf16_split_softcap_sm90_cu_744032ad_31764cuda3std3__45__cpo5beginE,@object
	.size		_ZN80_INTERNAL_0922055a_44_flash_fwd_hdim192_bf16_split_softcap_sm90_cu_744032ad_31764cuda3std3__45__cpo5beginE,(_ZN80_INTERNAL_0922055a_44_flash_fwd_hdim192_bf16_split_softcap_sm90_cu_744032ad_31764cuda3std3__482_GLOBAL__N__0922055a_44_flash_fwd_hdim192_bf16_split_softcap_sm90_cu_744032ad_31766ignoreE - _ZN80_INTERNAL_0922055a_44_flash_fwd_hdim192_bf16_split_softcap_sm90_cu_744032ad_31764cuda3std3__45__cpo5beginE)
_ZN80_INTERNAL_0922055a_44_flash_fwd_hdim192_bf16_split_softcap_sm90_cu_744032ad_31764cuda3std3__45__cpo5beginE:
	.zero		1
	.type		_ZN80_INTERNAL_0922055a_44_flash_fwd_hdim192_bf16_split_softcap_sm90_cu_744032ad_31764cuda3std3__482_GLOBAL__N__0922055a_44_flash_fwd_hdim192_bf16_split_softcap_sm90_cu_744032ad_31766ignoreE,@object
	.size		_ZN80_INTERNAL_0922055a_44_flash_fwd_hdim192_bf16_split_softcap_sm90_cu_744032ad_31764cuda3std3__482_GLOBAL__N__0922055a_44_flash_fwd_hdim192_bf16_split_softcap_sm90_cu_744032ad_31766ignoreE,(_ZN80_INTERNAL_0922055a_44_flash_fwd_hdim192_bf16_split_softcap_sm90_cu_744032ad_31764cute7productE - _ZN80_INTERNAL_0922055a_44_flash_fwd_hdim192_bf16_split_softcap_sm90_cu_744032ad_31764cuda3std3__482_GLOBAL__N__0922055a_44_flash_fwd_hdim192_bf16_split_softcap_sm90_cu_744032ad_31766ignoreE)
_ZN80_INTERNAL_0922055a_44_flash_fwd_hdim192_bf16_split_softcap_sm90_cu_744032ad_31764cuda3std3__482_GLOBAL__N__0922055a_44_flash_fwd_hdim192_bf16_split_softcap_sm90_cu_744032ad_31766ignoreE:
	.zero		1
	.type		_ZN80_INTERNAL_0922055a_44_flash_fwd_hdim192_bf16_split_softcap_sm90_cu_744032ad_31764cute7productE,@object
	.size		_ZN80_INTERNAL_0922055a_44_flash_fwd_hdim192_bf16_split_softcap_sm90_cu_744032ad_31764cute7productE,(_ZN80_INTERNAL_0922055a_44_flash_fwd_hdim192_bf16_split_softcap_sm90_cu_744032ad_31764cuda3std3__45__cpo3endE - _ZN80_INTERNAL_0922055a_44_flash_fwd_hdim192_bf16_split_softcap_sm90_cu_744032ad_31764cute7productE)
_ZN80_INTERNAL_0922055a_44_flash_fwd_hdim192_bf16_split_softcap_sm90_cu_744032ad_31764cute7productE:
	.zero		1
	.type		_ZN80_INTERNAL_0922055a_44_flash_fwd_hdim192_bf16_split_softcap_sm90_cu_744032ad_31764cuda3std3__45__cpo3endE,@object
	.size		_ZN80_INTERNAL_0922055a_44_flash_fwd_hdim192_bf16_split_softcap_sm90_cu_744032ad_31764cuda3std3__45__cpo3endE,(_ZN80_INTERNAL_0922055a_44_flash_fwd_hdim192_bf16_split_softcap_sm90_cu_744032ad_31764cuda3std3__419piecewise_constructE - _ZN80_INTERNAL_0922055a_44_flash_fwd_hdim192_bf16_split_softcap_sm90_cu_744032ad_31764cuda3std3__45__cpo3endE)
_ZN80_INTERNAL_0922055a_44_flash_fwd_hdim192_bf16_split_softcap_sm90_cu_744032ad_31764cuda3std3__45__cpo3endE:
	.zero		1
	.type		_ZN80_INTERNAL_0922055a_44_flash_fwd_hdim192_bf16_split_softcap_sm90_cu_744032ad_31764cuda3std3__419piecewise_constructE,@object
	.size		_ZN80_INTERNAL_0922055a_44_flash_fwd_hdim192_bf16_split_softcap_sm90_cu_744032ad_31764cuda3std3__419piecewise_constructE,(_ZN80_INTERNAL_0922055a_44_flash_fwd_hdim192_bf16_split_softcap_sm90_cu_744032ad_31764cuda3std3__45__cpo4cendE - _ZN80_INTERNAL_0922055a_44_flash_fwd_hdim192_bf16_split_softcap_sm90_cu_744032ad_31764cuda3std3__419piecewise_constructE)
_ZN80_INTERNAL_0922055a_44_flash_fwd_hdim192_bf16_split_softcap_sm90_cu_744032ad_31764cuda3std3__419piecewise_constructE:
	.zero		1
	.type		_ZN80_INTERNAL_0922055a_44_flash_fwd_hdim192_bf16_split_softcap_sm90_cu_744032ad_31764cuda3std3__45__cpo4cendE,@object
	.size		_ZN80_INTERNAL_0922055a_44_flash_fwd_hdim192_bf16_split_softcap_sm90_cu_744032ad_31764cuda3std3__45__cpo4cendE,(_ZN80_INTERNAL_0922055a_44_flash_fwd_hdim192_bf16_split_softcap_sm90_cu_744032ad_31764cuda3std6ranges3__45__cpo4swapE - _ZN80_INTERNAL_0922055a_44_flash_fwd_hdim192_bf16_split_softcap_sm90_cu_744032ad_31764cuda3std3__45__cpo4cendE)
_ZN80_INTERNAL_0922055a_44_flash_fwd_hdim192_bf16_split_softcap_sm90_cu_744032ad_31764cuda3std3__45__cpo4cendE:
	.zero		1
	.type		_ZN80_INTERNAL_0922055a_44_flash_fwd_hdim192_bf16_split_softcap_sm90_cu_744032ad_31764cuda3std6ranges3__45__cpo4swapE,@object
	.size		_ZN80_INTERNAL_0922055a_44_flash_fwd_hdim192_bf16_split_softcap_sm90_cu_744032ad_31764cuda3std6ranges3__45__cpo4swapE,(.L_16 - _ZN80_INTERNAL_0922055a_44_flash_fwd_hdim192_bf16_split_softcap_sm90_cu_744032ad_31764cuda3std6ranges3__45__cpo4swapE)
_ZN80_INTERNAL_0922055a_44_flash_fwd_hdim192_bf16_split_softcap_sm90_cu_744032ad_31764cuda3std6ranges3__45__cpo4swapE:
	.zero		1
.L_16:


//--------------------- .nv.shared._ZN7cutlass13device_kernelIN5flash11enable_sm90INS1_16FlashAttnFwdSm90INS1_25CollectiveMainloopFwdSm90ILi2EN4cute5tupleIJNS5_1CILi1EEES8_S8_EEENS6_IJNS7_ILi128EEENS7_ILi112EEENS7_ILi192EEEEEELi192ENS_10bfloat16_tEfNS_4arch4Sm90ELb0ELb0ELb1ELb1ELb0ELb0ELb0ELb1ELb1ELb1ELb1ELb0EEENS1_21CollectiveEpilogueFwdINS6_IJSA_SC_SB_EEES9_SE_SG_Li256ELb1ELb1ELb1ELb0EEENS1_36VarlenDynamicPersistentTileSchedulerILi128ELi112ELi256ELi128ELb1ELb1ELb1ELb0ELb1ELb1EEEEEEEEEvNT_6ParamsE --------------------------
	.section	.nv.shared._ZN7cutlass13device_kernelIN5flash11enable_sm90INS1_16FlashAttnFwdSm90INS1_25CollectiveMainloopFwdSm90ILi2EN4cute5tupleIJNS5_1CILi1EEES8_S8_EEENS6_IJNS7_ILi128EEENS7_ILi112EEENS7_ILi192EEEEEELi192ENS_10bfloat16_tEfNS_4arch4Sm90ELb0ELb0ELb1ELb1ELb0ELb0ELb0ELb1ELb1ELb1ELb1ELb0EEENS1_21CollectiveEpilogueFwdINS6_IJSA_SC_SB_EEES9_SE_SG_Li256ELb1ELb1ELb1ELb0EEENS1_36VarlenDynamicPersistentTileSchedulerILi128ELi112ELi256ELi128ELb1ELb1ELb1ELb0ELb1ELb1EEEEEEEEEvNT_6ParamsE,"aw",@nobits
	.sectionflags	@""
	.align	16
	.zero		1024


//--------------------- .nv.shared._ZN7cutlass13device_kernelIN5flash11enable_sm90INS1_16FlashAttnFwdSm90INS1_25CollectiveMainloopFwdSm90ILi2EN4cute5tupleIJNS5_1CILi1EEES8_S8_EEENS6_IJNS7_ILi128EEENS7_ILi112EEENS7_ILi192EEEEEELi192ENS_10bfloat16_tEfNS_4arch4Sm90ELb0ELb0ELb1ELb1ELb0ELb1ELb0ELb1ELb1ELb1ELb1ELb0EEENS1_21CollectiveEpilogueFwdINS6_IJSA_SC_SB_EEES9_SE_SG_Li256ELb1ELb1ELb1ELb0EEENS1_36VarlenDynamicPersistentTileSchedulerILi128ELi112ELi256ELi128ELb1ELb1ELb1ELb0ELb1ELb1EEEEEEEEEvNT_6ParamsE --------------------------
	.section	.nv.shared._ZN7cutlass13device_kernelIN5flash11enable_sm90INS1_16FlashAttnFwdSm90INS1_25CollectiveMainloopFwdSm90ILi2EN4cute5tupleIJNS5_1CILi1EEES8_S8_EEENS6_IJNS7_ILi128EEENS7_ILi112EEENS7_ILi192EEEEEELi192ENS_10bfloat16_tEfNS_4arch4Sm90ELb0ELb0ELb1ELb1ELb0ELb1ELb0ELb1ELb1ELb1ELb1ELb0EEENS1_21CollectiveEpilogueFwdINS6_IJSA_SC_SB_EEES9_SE_SG_Li256ELb1ELb1ELb1ELb0EEENS1_36VarlenDynamicPersistentTileSchedulerILi128ELi112ELi256ELi128ELb1ELb1ELb1ELb0ELb1ELb1EEEEEEEEEvNT_6ParamsE,"aw",@nobits
	.sectionflags	@""
	.align	16
	.zero		1024


//--------------------- .nv.shared._ZN7cutlass13device_kernelIN5flash11enable_sm90INS1_16FlashAttnFwdSm90INS1_25CollectiveMainloopFwdSm90ILi2EN4cute5tupleIJNS5_1CILi1EEES8_S8_EEENS6_IJNS7_ILi128EEENS7_ILi96EEENS7_ILi192EEEEEELi192ENS_10bfloat16_tEfNS_4arch4Sm90ELb0ELb1ELb1ELb0ELb0ELb0ELb0ELb1ELb1ELb1ELb1ELb0EEENS1_21CollectiveEpilogueFwdINS6_IJSA_SC_SB_EEES9_SE_SG_Li256ELb0ELb1ELb1ELb0EEENS1_19SingleTileSchedulerILb0ELb1ELb1ELi128EEEEEEEEEvNT_6ParamsE --------------------------
	.section	.nv.shared._ZN7cutlass13device_kernelIN5flash11enable_sm90INS1_16FlashAttnFwdSm90INS1_25CollectiveMainloopFwdSm90ILi2EN4cute5tupleIJNS5_1CILi1EEES8_S8_EEENS6_IJNS7_ILi128EEENS7_ILi96EEENS7_ILi192EEEEEELi192ENS_10bfloat16_tEfNS_4arch4Sm90ELb0ELb1ELb1ELb0ELb0ELb0ELb0ELb1ELb1ELb1ELb1ELb0EEENS1_21CollectiveEpilogueFwdINS6_IJSA_SC_SB_EEES9_SE_SG_Li256ELb0ELb1ELb1ELb0EEENS1_19SingleTileSchedulerILb0ELb1ELb1ELi128EEEEEEEEEvNT_6ParamsE,"aw",@nobits
	.sectionflags	@""
	.align	16
	.zero		1024


//--------------------- .nv.shared._ZN7cutlass13device_kernelIN5flash11enable_sm90INS1_16FlashAttnFwdSm90INS1_25CollectiveMainloopFwdSm90ILi2EN4cute5tupleIJNS5_1CILi1EEES8_S8_EEENS6_IJNS7_ILi128EEENS7_ILi96EEENS7_ILi192EEEEEELi192ENS_10bfloat16_tEfNS_4arch4Sm90ELb0ELb1ELb1ELb1ELb0ELb0ELb0ELb1ELb1ELb1ELb1ELb0EEENS1_21CollectiveEpilogueFwdINS6_IJSA_SC_SB_EEES9_SE_SG_Li256ELb1ELb1ELb1ELb0EEENS1_36VarlenDynamicPersistentTileSchedulerILi128ELi96ELi256ELi128ELb1ELb1ELb1ELb1ELb0ELb1EEEEEEEEEvNT_6ParamsE --------------------------
	.section	.nv.shared._ZN7cutlass13device_kernelIN5flash11enable_sm90INS1_16FlashAttnFwdSm90INS1_25CollectiveMainloopFwdSm90ILi2EN4cute5tupleIJNS5_1CILi1EEES8_S8_EEENS6_IJNS7_ILi128EEENS7_ILi96EEENS7_ILi192EEEEEELi192ENS_10bfloat16_tEfNS_4arch4Sm90ELb0ELb1ELb1ELb1ELb0ELb0ELb0ELb1ELb1ELb1ELb1ELb0EEENS1_21CollectiveEpilogueFwdINS6_IJSA_SC_SB_EEES9_SE_SG_Li256ELb1ELb1ELb1ELb0EEENS1_36VarlenDynamicPersistentTileSchedulerILi128ELi96ELi256ELi128ELb1ELb1ELb1ELb1ELb0ELb1EEEEEEEEEvNT_6ParamsE,"aw",@nobits
	.sectionflags	@""
	.align	16
	.zero		1024


//--------------------- .nv.shared._ZN7cutlass13device_kernelIN5flash11enable_sm90INS1_16FlashAttnFwdSm90INS1_25CollectiveMainloopFwdSm90ILi2EN4cute5tupleIJNS5_1CILi1EEES8_S8_EEENS6_IJNS7_ILi128EEENS7_ILi96EEENS7_ILi192EEEEEELi192ENS_10bfloat16_tEfNS_4arch4Sm90ELb0ELb1ELb1ELb1ELb0ELb1ELb0ELb1ELb1ELb1ELb1ELb0EEENS1_21CollectiveEpilogueFwdINS6_IJSA_SC_SB_EEES9_SE_SG_Li256ELb1ELb1ELb1ELb0EEENS1_36VarlenDynamicPersistentTileSchedulerILi128ELi96ELi256ELi128ELb1ELb1ELb1ELb1ELb0ELb1EEEEEEEEEvNT_6ParamsE --------------------------
	.section	.nv.shared._ZN7cutlass13device_kernelIN5flash11enable_sm90INS1_16FlashAttnFwdSm90INS1_25CollectiveMainloopFwdSm90ILi2EN4cute5tupleIJNS5_1CILi1EEES8_S8_EEENS6_IJNS7_ILi128EEENS7_ILi96EEENS7_ILi192EEEEEELi192ENS_10bfloat16_tEfNS_4arch4Sm90ELb0ELb1ELb1ELb1ELb0ELb1ELb0ELb1ELb1ELb1ELb1ELb0EEENS1_21CollectiveEpilogueFwdINS6_IJSA_SC_SB_EEES9_SE_SG_Li256ELb1ELb1ELb1ELb0EEENS1_36VarlenDynamicPersistentTileSchedulerILi128ELi96ELi256ELi128ELb1ELb1ELb1ELb1ELb0ELb1EEEEEEEEEvNT_6ParamsE,"aw",@nobits
	.sectionflags	@""
	.align	16
	.zero		1024


//--------------------- .nv.shared._ZN7cutlass13device_kernelIN5flash11enable_sm90INS1_16FlashAttnFwdSm90INS1_25CollectiveMainloopFwdSm90ILi2EN4cute5tupleIJNS5_1CILi1EEES8_S8_EEENS6_IJNS7_ILi128EEENS7_ILi112EEENS7_ILi192EEEEEELi192ENS_10bfloat16_tEfNS_4arch4Sm90ELb1ELb0ELb1ELb0ELb0ELb0ELb0ELb1ELb1ELb1ELb1ELb0EEENS1_21CollectiveEpilogueFwdINS6_IJSA_SC_SB_EEES9_SE_SG_Li256ELb0ELb1ELb1ELb0EEENS1_19SingleTileSchedulerILb0ELb1ELb1ELi128EEEEEEEEEvNT_6ParamsE --------------------------
	.section	.nv.shared._ZN7cutlass13device_kernelIN5flash11enable_sm90INS1_16FlashAttnFwdSm90INS1_25CollectiveMainloopFwdSm90ILi2EN4cute5tupleIJNS5_1CILi1EEES8_S8_EEENS6_IJNS7_ILi128EEENS7_ILi112EEENS7_ILi192EEEEEELi192ENS_10bfloat16_tEfNS_4arch4Sm90ELb1ELb0ELb1ELb0ELb0ELb0ELb0ELb1ELb1ELb1ELb1ELb0EEENS1_21CollectiveEpilogueFwdINS6_IJSA_SC_SB_EEES9_SE_SG_Li256ELb0ELb1ELb1ELb0EEENS1_19SingleTileSchedulerILb0ELb1ELb1ELi128EEEEEEEEEvNT_6ParamsE,"aw",@nobits
	.sectionflags	@""
	.align	16
	.zero		1024


//--------------------- .nv.shared._ZN7cutlass13device_kernelIN5flash11enable_sm90INS1_16FlashAttnFwdSm90INS1_25CollectiveMainloopFwdSm90ILi2EN4cute5tupleIJNS5_1CILi1EEES8_S8_EEENS6_IJNS7_ILi128EEENS7_ILi112EEENS7_ILi192EEEEEELi192ENS_10bfloat16_tEfNS_4arch4Sm90ELb1ELb0ELb1ELb1ELb0ELb0ELb0ELb1ELb1ELb1ELb1ELb0EEENS1_21CollectiveEpilogueFwdINS6_IJSA_SC_SB_EEES9_SE_SG_Li256ELb1ELb1ELb1ELb0EEENS1_36VarlenDynamicPersistentTileSchedulerILi128ELi112ELi256ELi128ELb1ELb1ELb1ELb1ELb1ELb1EEEEEEEEEvNT_6ParamsE --------------------------
	.section	.nv.shared._ZN7cutlass13device_kernelIN5flash11enable_sm90INS1_16FlashAttnFwdSm90INS1_25CollectiveMainloopFwdSm90ILi2EN4cute5tupleIJNS5_1CILi1EEES8_S8_EEENS6_IJNS7_ILi128EEENS7_ILi112EEENS7_ILi192EEEEEELi192ENS_10bfloat16_tEfNS_4arch4Sm90ELb1ELb0ELb1ELb1ELb0ELb0ELb0ELb1ELb1ELb1ELb1ELb0EEENS1_21CollectiveEpilogueFwdINS6_IJSA_SC_SB_EEES9_SE_SG_Li256ELb1ELb1ELb1ELb0EEENS1_36VarlenDynamicPersistentTileSchedulerILi128ELi112ELi256ELi128ELb1ELb1ELb1ELb1ELb1ELb1EEEEEEEEEvNT_6ParamsE,"aw",@nobits
	.sectionflags	@""
	.align	16
	.zero		1024


//--------------------- .nv.shared._ZN7cutlass13device_kernelIN5flash11enable_sm90INS1_16FlashAttnFwdSm90INS1_25CollectiveMainloopFwdSm90ILi2EN4cute5tupleIJNS5_1CILi1EEES8_S8_EEENS6_IJNS7_ILi128EEENS7_ILi112EEENS7_ILi192EEEEEELi192ENS_10bfloat16_tEfNS_4arch4Sm90ELb1ELb0ELb1ELb1ELb0ELb1ELb0ELb1ELb1ELb1ELb1ELb0EEENS1_21CollectiveEpilogueFwdINS6_IJSA_SC_SB_EEES9_SE_SG_Li256ELb1ELb1ELb1ELb0EEENS1_36VarlenDynamicPersistentTileSchedulerILi128ELi112ELi256ELi128ELb1ELb1ELb1ELb1ELb1ELb1EEEEEEEEEvNT_6ParamsE --------------------------
	.section	.nv.shared._ZN7cutlass13device_kernelIN5flash11enable_sm90INS1_16FlashAttnFwdSm90INS1_25CollectiveMainloopFwdSm90ILi2EN4cute5tupleIJNS5_1CILi1EEES8_S8_EEENS6_IJNS7_ILi128EEENS7_ILi112EEENS7_ILi192EEEEEELi192ENS_10bfloat16_tEfNS_4arch4Sm90ELb1ELb0ELb1ELb1ELb0ELb1ELb0ELb1ELb1ELb1ELb1ELb0EEENS1_21CollectiveEpilogueFwdINS6_IJSA_SC_SB_EEES9_SE_SG_Li256ELb1ELb1ELb1ELb0EEENS1_36VarlenDynamicPersistentTileSchedulerILi128ELi112ELi256ELi128ELb1ELb1ELb1ELb1ELb1ELb1EEEEEEEEEvNT_6ParamsE,"aw",@nobits
	.sectionflags	@""
	.align	16
	.zero		1024


//--------------------- .nv.constant0._ZN7cutlass13device_kernelIN5flash11enable_sm90INS1_16FlashAttnFwdSm90INS1_25CollectiveMainloopFwdSm90ILi2EN4cute5tupleIJNS5_1CILi1EEES8_S8_EEENS6_IJNS7_ILi128EEENS7_ILi112EEENS7_ILi192EEEEEELi192ENS_10bfloat16_tEfNS_4arch4Sm90ELb0ELb0ELb1ELb0ELb0ELb0ELb0ELb1ELb1ELb1ELb1ELb0EEENS1_21CollectiveEpilogueFwdINS6_IJSA_SC_SB_EEES9_SE_SG_Li256ELb0ELb1ELb1ELb0EEENS1_19SingleTileSchedulerILb0ELb1ELb1ELi128EEEEEEEEEvNT_6ParamsE --------------------------
	.section	.nv.constant0._ZN7cutlass13device_kernelIN5flash11enable_sm90INS1_16FlashAttnFwdSm90INS1_25CollectiveMainloopFwdSm90ILi2EN4cute5tupleIJNS5_1CILi1EEES8_S8_EEENS6_IJNS7_ILi128EEENS7_ILi112EEENS7_ILi192EEEEEELi192ENS_10bfloat16_tEfNS_4arch4Sm90ELb0ELb0ELb1ELb0ELb0ELb0ELb0ELb1ELb1ELb1ELb1ELb0EEENS1_21CollectiveEpilogueFwdINS6_IJSA_SC_SB_EEES9_SE_SG_Li256ELb0ELb1ELb1ELb0EEENS1_19SingleTileSchedulerILb0ELb1ELb1ELi128EEEEEEEEEvNT_6ParamsE,"a",@progbits
	.sectionflags	@""
	.align	4
.nv.constant0._ZN7cutlass13device_kernelIN5flash11enable_sm90INS1_16FlashAttnFwdSm90INS1_25CollectiveMainloopFwdSm90ILi2EN4cute5tupleIJNS5_1CILi1EEES8_S8_EEENS6_IJNS7_ILi128EEENS7_ILi112EEENS7_ILi192EEEEEELi192ENS_10bfloat16_tEfNS_4arch4Sm90ELb0ELb0ELb1ELb0ELb0ELb0ELb0ELb1ELb1ELb1ELb1ELb0EEENS1_21CollectiveEpilogueFwdINS6_IJSA_SC_SB_EEES9_SE_SG_Li256ELb0ELb1ELb1ELb0EEENS1_19SingleTileSchedulerILb0ELb1ELb1ELi128EEEEEEEEEvNT_6ParamsE:
	.zero		3200


//--------------------- .nv.constant0._ZN7cutlass13device_kernelIN5flash11enable_sm90INS1_16FlashAttnFwdSm90INS1_25CollectiveMainloopFwdSm90ILi2EN4cute5tupleIJNS5_1CILi1EEES8_S8_EEENS6_IJNS7_ILi128EEENS7_ILi112EEENS7_ILi192EEEEEELi192ENS_10bfloat16_tEfNS_4arch4Sm90ELb0ELb0ELb1ELb1ELb0ELb0ELb0ELb1ELb1ELb1ELb1ELb0EEENS1_21CollectiveEpilogueFwdINS6_IJSA_SC_SB_EEES9_SE_SG_Li256ELb1ELb1ELb1ELb0EEENS1_36VarlenDynamicPersistentTileSchedulerILi128ELi112ELi256ELi128ELb1ELb1ELb1ELb0ELb1ELb1EEEEEEEEEvNT_6ParamsE --------------------------
	.section	.nv.constant0._ZN7cutlass13device_kernelIN5flash11enable_sm90INS1_16FlashAttnFwdSm90INS1_25CollectiveMainloopFwdSm90ILi2EN4cute5tupleIJNS5_1CILi1EEES8_S8_EEENS6_IJNS7_ILi128EEENS7_ILi112EEENS7_ILi192EEEEEELi192ENS_10bfloat16_tEfNS_4arch4Sm90ELb0ELb0ELb1ELb1ELb0ELb0ELb0ELb1ELb1ELb1ELb1ELb0EEENS1_21CollectiveEpilogueFwdINS6_IJSA_SC_SB_EEES9_SE_SG_Li256ELb1ELb1ELb1ELb0EEENS1_36VarlenDynamicPersistentTileSchedulerILi128ELi112ELi256ELi128ELb1ELb1ELb1ELb0ELb1ELb1EEEEEEEEEvNT_6ParamsE,"a",@progbits
	.sectionflags	@""
	.align	4
.nv.constant0._ZN7cutlass13device_kernelIN5flash11enable_sm90INS1_16FlashAttnFwdSm90INS1_25CollectiveMainloopFwdSm90ILi2EN4cute5tupleIJNS5_1CILi1EEES8_S8_EEENS6_IJNS7_ILi128EEENS7_ILi112EEENS7_ILi192EEEEEELi192ENS_10bfloat16_tEfNS_4arch4Sm90ELb0ELb0ELb1ELb1ELb0ELb0ELb0ELb1ELb1ELb1ELb1ELb0EEENS1_21CollectiveEpilogueFwdINS6_IJSA_SC_SB_EEES9_SE_SG_Li256ELb1ELb1ELb1ELb0EEENS1_36VarlenDynamicPersistentTileSchedulerILi128ELi112ELi256ELi128ELb1ELb1ELb1ELb0ELb1ELb1EEEEEEEEEvNT_6ParamsE:
	.zero		3328


//--------------------- .nv.constant0._ZN7cutlass13device_kernelIN5flash11enable_sm90INS1_16FlashAttnFwdSm90INS1_25CollectiveMainloopFwdSm90ILi2EN4cute5tupleIJNS5_1CILi1EEES8_S8_EEENS6_IJNS7_ILi128EEENS7_ILi112EEENS7_ILi192EEEEEELi192ENS_10bfloat16_tEfNS_4arch4Sm90ELb0ELb0ELb1ELb1ELb0ELb1ELb0ELb1ELb1ELb1ELb1ELb0EEENS1_21CollectiveEpilogueFwdINS6_IJSA_SC_SB_EEES9_SE_SG_Li256ELb1ELb1ELb1ELb0EEENS1_36VarlenDynamicPersistentTileSchedulerILi128ELi112ELi256ELi128ELb1ELb1ELb1ELb0ELb1ELb1EEEEEEEEEvNT_6ParamsE --------------------------
	.section	.nv.constant0._ZN7cutlass13device_kernelIN5flash11enable_sm90INS1_16FlashAttnFwdSm90INS1_25CollectiveMainloopFwdSm90ILi2EN4cute5tupleIJNS5_1CILi1EEES8_S8_EEENS6_IJNS7_ILi128EEENS7_ILi112EEENS7_ILi192EEEEEELi192ENS_10bfloat16_tEfNS_4arch4Sm90ELb0ELb0ELb1ELb1ELb0ELb1ELb0ELb1ELb1ELb1ELb1ELb0EEENS1_21CollectiveEpilogueFwdINS6_IJSA_SC_SB_EEES9_SE_SG_Li256ELb1ELb1ELb1ELb0EEENS1_36VarlenDynamicPersistentTileSchedulerILi128ELi112ELi256ELi128ELb1ELb1ELb1ELb0ELb1ELb1EEEEEEEEEvNT_6ParamsE,"a",@progbits
	.sectionflags	@""
	.align	4
.nv.constant0._ZN7cutlass13device_kernelIN5flash11enable_sm90INS1_16FlashAttnFwdSm90INS1_25CollectiveMainloopFwdSm90ILi2EN4cute5tupleIJNS5_1CILi1EEES8_S8_EEENS6_IJNS7_ILi128EEENS7_ILi112EEENS7_ILi192EEEEEELi192ENS_10bfloat16_tEfNS_4arch4Sm90ELb0ELb0ELb1ELb1ELb0ELb1ELb0ELb1ELb1ELb1ELb1ELb0EEENS1_21CollectiveEpilogueFwdINS6_IJSA_SC_SB_EEES9_SE_SG_Li256ELb1ELb1ELb1ELb0EEENS1_36VarlenDynamicPersistentTileSchedulerILi128ELi112ELi256ELi128ELb1ELb1ELb1ELb0ELb1ELb1EEEEEEEEEvNT_6ParamsE:
	.zero		3328


//--------------------- .nv.constant0._ZN7cutlass13device_kernelIN5flash11enable_sm90INS1_16FlashAttnFwdSm90INS1_25CollectiveMainloopFwdSm90ILi2EN4cute5tupleIJNS5_1CILi1EEES8_S8_EEENS6_IJNS7_ILi128EEENS7_ILi96EEENS7_ILi192EEEEEELi192ENS_10bfloat16_tEfNS_4arch4Sm90ELb0ELb1ELb1ELb0ELb0ELb0ELb0ELb1ELb1ELb1ELb1ELb0EEENS1_21CollectiveEpilogueFwdINS6_IJSA_SC_SB_EEES9_SE_SG_Li256ELb0ELb1ELb1ELb0EEENS1_19SingleTileSchedulerILb0ELb1ELb1ELi128EEEEEEEEEvNT_6ParamsE --------------------------
	.section	.nv.constant0._ZN7cutlass13device_kernelIN5flash11enable_sm90INS1_16FlashAttnFwdSm90INS1_25CollectiveMainloopFwdSm90ILi2EN4cute5tupleIJNS5_1CILi1EEES8_S8_EEENS6_IJNS7_ILi128EEENS7_ILi96EEENS7_ILi192EEEEEELi192ENS_10bfloat16_tEfNS_4arch4Sm90ELb0ELb1ELb1ELb0ELb0ELb0ELb0ELb1ELb1ELb1ELb1ELb0EEENS1_21CollectiveEpilogueFwdINS6_IJSA_SC_SB_EEES9_SE_SG_Li256ELb0ELb1ELb1ELb0EEENS1_19SingleTileSchedulerILb0ELb1ELb1ELi128EEEEEEEEEvNT_6ParamsE,"a",@progbits
	.sectionflags	@""
	.align	4
.nv.constant0._ZN7cutlass13device_kernelIN5flash11enable_sm90INS1_16FlashAttnFwdSm90INS1_25CollectiveMainloopFwdSm90ILi2EN4cute5tupleIJNS5_1CILi1EEES8_S8_EEENS6_IJNS7_ILi128EEENS7_ILi96EEENS7_ILi192EEEEEELi192ENS_10bfloat16_tEfNS_4arch4Sm90ELb0ELb1ELb1ELb0ELb0ELb0ELb0ELb1ELb1ELb1ELb1ELb0EEENS1_21CollectiveEpilogueFwdINS6_IJSA_SC_SB_EEES9_SE_SG_Li256ELb0ELb1ELb1ELb0EEENS1_19SingleTileSchedulerILb0ELb1ELb1ELi128EEEEEEEEEvNT_6ParamsE:
	.zero		3200


//--------------------- .nv.constant0._ZN7cutlass13device_kernelIN5flash11enable_sm90INS1_16FlashAttnFwdSm90INS1_25CollectiveMainloopFwdSm90ILi2EN4cute5tupleIJNS5_1CILi1EEES8_S8_EEENS6_IJNS7_ILi128EEENS7_ILi96EEENS7_ILi192EEEEEELi192ENS_10bfloat16_tEfNS_4arch4Sm90ELb0ELb1ELb1ELb1ELb0ELb0ELb0ELb1ELb1ELb1ELb1ELb0EEENS1_21CollectiveEpilogueFwdINS6_IJSA_SC_SB_EEES9_SE_SG_Li256ELb1ELb1ELb1ELb0EEENS1_36VarlenDynamicPersistentTileSchedulerILi128ELi96ELi256ELi128ELb1ELb1ELb1ELb1ELb0ELb1EEEEEEEEEvNT_6ParamsE --------------------------
	.section	.nv.constant0._ZN7cutlass13device_kernelIN5flash11enable_sm90INS1_16FlashAttnFwdSm90INS1_25CollectiveMainloopFwdSm90ILi2EN4cute5tupleIJNS5_1CILi1EEES8_S8_EEENS6_IJNS7_ILi128EEENS7_ILi96EEENS7_ILi192EEEEEELi192ENS_10bfloat16_tEfNS_4arch4Sm90ELb0ELb1ELb1ELb1ELb0ELb0ELb0ELb1ELb1ELb1ELb1ELb0EEENS1_21CollectiveEpilogueFwdINS6_IJSA_SC_SB_EEES9_SE_SG_Li256ELb1ELb1ELb1ELb0EEENS1_36VarlenDynamicPersistentTileSchedulerILi128ELi96ELi256ELi128ELb1ELb1ELb1ELb1ELb0ELb1EEEEEEEEEvNT_6ParamsE,"a",@progbits
	.sectionflags	@""
	.align	4
.nv.constant0._ZN7cutlass13device_kernelIN5flash11enable_sm90INS1_16FlashAttnFwdSm90INS1_25CollectiveMainloopFwdSm90ILi2EN4cute5tupleIJNS5_1CILi1EEES8_S8_EEENS6_IJNS7_ILi128EEENS7_ILi96EEENS7_ILi192EEEEEELi192ENS_10bfloat16_tEfNS_4arch4Sm90ELb0ELb1ELb1ELb1ELb0ELb0ELb0ELb1ELb1ELb1ELb1ELb0EEENS1_21CollectiveEpilogueFwdINS6_IJSA_SC_SB_EEES9_SE_SG_Li256ELb1ELb1ELb1ELb0EEENS1_36VarlenDynamicPersistentTileSchedulerILi128ELi96ELi256ELi128ELb1ELb1ELb1ELb1ELb0ELb1EEEEEEEEEvNT_6ParamsE:
	.zero		3328


//--------------------- .nv.constant0._ZN7cutlass13device_kernelIN5flash11enable_sm90INS1_16FlashAttnFwdSm90INS1_25CollectiveMainloopFwdSm90ILi2EN4cute5tupleIJNS5_1CILi1EEES8_S8_EEENS6_IJNS7_ILi128EEENS7_ILi96EEENS7_ILi192EEEEEELi192ENS_10bfloat16_tEfNS_4arch4Sm90ELb0ELb1ELb1ELb1ELb0ELb1ELb0ELb1ELb1ELb1ELb1ELb0EEENS1_21CollectiveEpilogueFwdINS6_IJSA_SC_SB_EEES9_SE_SG_Li256ELb1ELb1ELb1ELb0EEENS1_36VarlenDynamicPersistentTileSchedulerILi128ELi96ELi256ELi128ELb1ELb1ELb1ELb1ELb0ELb1EEEEEEEEEvNT_6ParamsE --------------------------
	.section	.nv.constant0._ZN7cutlass13device_kernelIN5flash11enable_sm90INS1_16FlashAttnFwdSm90INS1_25CollectiveMainloopFwdSm90ILi2EN4cute5tupleIJNS5_1CILi1EEES8_S8_EEENS6_IJNS7_ILi128EEENS7_ILi96EEENS7_ILi192EEEEEELi192ENS_10bfloat16_tEfNS_4arch4Sm90ELb0ELb1ELb1ELb1ELb0ELb1ELb0ELb1ELb1ELb1ELb1ELb0EEENS1_21CollectiveEpilogueFwdINS6_IJSA_SC_SB_EEES9_SE_SG_Li256ELb1ELb1ELb1ELb0EEENS1_36VarlenDynamicPersistentTileSchedulerILi128ELi96ELi256ELi128ELb1ELb1ELb1ELb1ELb0ELb1EEEEEEEEEvNT_6ParamsE,"a",@progbits
	.sectionflags	@""
	.align	4
.nv.constant0._ZN7cutlass13device_kernelIN5flash11enable_sm90INS1_16FlashAttnFwdSm90INS1_25CollectiveMainloopFwdSm90ILi2EN4cute5tupleIJNS5_1CILi1EEES8_S8_EEENS6_IJNS7_ILi128EEENS7_ILi96EEENS7_ILi192EEEEEELi192ENS_10bfloat16_tEfNS_4arch4Sm90ELb0ELb1ELb1ELb1ELb0ELb1ELb0ELb1ELb1ELb1ELb1ELb0EEENS1_21CollectiveEpilogueFwdINS6_IJSA_SC_SB_EEES9_SE_SG_Li256ELb1ELb1ELb1ELb0EEENS1_36VarlenDynamicPersistentTileSchedulerILi128ELi96ELi256ELi128ELb1ELb1ELb1ELb1ELb0ELb1EEEEEEEEEvNT_6ParamsE:
	.zero		3328


//--------------------- .nv.constant0._ZN7cutlass13device_kernelIN5flash11enable_sm90INS1_16FlashAttnFwdSm90INS1_25CollectiveMainloopFwdSm90ILi2EN4cute5tupleIJNS5_1CILi1EEES8_S8_EEENS6_IJNS7_ILi128EEENS7_ILi112EEENS7_ILi192EEEEEELi192ENS_10bfloat16_tEfNS_4arch4Sm90ELb1ELb0ELb1ELb0ELb0ELb0ELb0ELb1ELb1ELb1ELb1ELb0EEENS1_21CollectiveEpilogueFwdINS6_IJSA_SC_SB_EEES9_SE_SG_Li256ELb0ELb1ELb1ELb0EEENS1_19SingleTileSchedulerILb0ELb1ELb1ELi128EEEEEEEEEvNT_6ParamsE --------------------------
	.section	.nv.constant0._ZN7cutlass13device_kernelIN5flash11enable_sm90INS1_16FlashAttnFwdSm90INS1_25CollectiveMainloopFwdSm90ILi2EN4cute5tupleIJNS5_1CILi1EEES8_S8_EEENS6_IJNS7_ILi128EEENS7_ILi112EEENS7_ILi192EEEEEELi192ENS_10bfloat16_tEfNS_4arch4Sm90ELb1ELb0ELb1ELb0ELb0ELb0ELb0ELb1ELb1ELb1ELb1ELb0EEENS1_21CollectiveEpilogueFwdINS6_IJSA_SC_SB_EEES9_SE_SG_Li256ELb0ELb1ELb1ELb0EEENS1_19SingleTileSchedulerILb0ELb1ELb1ELi128EEEEEEEEEvNT_6ParamsE,"a",@progbits
	.sectionflags	@""
	.align	4
.nv.constant0._ZN7cutlass13device_kernelIN5flash11enable_sm90INS1_16FlashAttnFwdSm90INS1_25CollectiveMainloopFwdSm90ILi2EN4cute5tupleIJNS5_1CILi1EEES8_S8_EEENS6_IJNS7_ILi128EEENS7_ILi112EEENS7_ILi192EEEEEELi192ENS_10bfloat16_tEfNS_4arch4Sm90ELb1ELb0ELb1ELb0ELb0ELb0ELb0ELb1ELb1ELb1ELb1ELb0EEENS1_21CollectiveEpilogueFwdINS6_IJSA_SC_SB_EEES9_SE_SG_Li256ELb0ELb1ELb1ELb0EEENS1_19SingleTileSchedulerILb0ELb1ELb1ELi128EEEEEEEEEvNT_6ParamsE:
	.zero		3200


//--------------------- .nv.constant0._ZN7cutlass13device_kernelIN5flash11enable_sm90INS1_16FlashAttnFwdSm90INS1_25CollectiveMainloopFwdSm90ILi2EN4cute5tupleIJNS5_1CILi1EEES8_S8_EEENS6_IJNS7_ILi128EEENS7_ILi112EEENS7_ILi192EEEEEELi192ENS_10bfloat16_tEfNS_4arch4Sm90ELb1ELb0ELb1ELb1ELb0ELb0ELb0ELb1ELb1ELb1ELb1ELb0EEENS1_21CollectiveEpilogueFwdINS6_IJSA_SC_SB_EEES9_SE_SG_Li256ELb1ELb1ELb1ELb0EEENS1_36VarlenDynamicPersistentTileSchedulerILi128ELi112ELi256ELi128ELb1ELb1ELb1ELb1ELb1ELb1EEEEEEEEEvNT_6ParamsE --------------------------
	.section	.nv.constant0._ZN7cutlass13device_kernelIN5flash11enable_sm90INS1_16FlashAttnFwdSm90INS1_25CollectiveMainloopFwdSm90ILi2EN4cute5tupleIJNS5_1CILi1EEES8_S8_EEENS6_IJNS7_ILi128EEENS7_ILi112EEENS7_ILi192EEEEEELi192ENS_10bfloat16_tEfNS_4arch4Sm90ELb1ELb0ELb1ELb1ELb0ELb0ELb0ELb1ELb1ELb1ELb1ELb0EEENS1_21CollectiveEpilogueFwdINS6_IJSA_SC_SB_EEES9_SE_SG_Li256ELb1ELb1ELb1ELb0EEENS1_36VarlenDynamicPersistentTileSchedulerILi128ELi112ELi256ELi128ELb1ELb1ELb1ELb1ELb1ELb1EEEEEEEEEvNT_6ParamsE,"a",@progbits
	.sectionflags	@""
	.align	4
.nv.constant0._ZN7cutlass13device_kernelIN5flash11enable_sm90INS1_16FlashAttnFwdSm90INS1_25CollectiveMainloopFwdSm90ILi2EN4cute5tupleIJNS5_1CILi1EEES8_S8_EEENS6_IJNS7_ILi128EEENS7_ILi112EEENS7_ILi192EEEEEELi192ENS_10bfloat16_tEfNS_4arch4Sm90ELb1ELb0ELb1ELb1ELb0ELb0ELb0ELb1ELb1ELb1ELb1ELb0EEENS1_21CollectiveEpilogueFwdINS6_IJSA_SC_SB_EEES9_SE_SG_Li256ELb1ELb1ELb1ELb0EEENS1_36VarlenDynamicPersistentTileSchedulerILi128ELi112ELi256ELi128ELb1ELb1ELb1ELb1ELb1ELb1EEEEEEEEEvNT_6ParamsE:
	.zero		3328


//--------------------- .nv.constant0._ZN7cutlass13device_kernelIN5flash11enable_sm90INS1_16FlashAttnFwdSm90INS1_25CollectiveMainloopFwdSm90ILi2EN4cute5tupleIJNS5_1CILi1EEES8_S8_EEENS6_IJNS7_ILi128EEENS7_ILi112EEENS7_ILi192EEEEEELi192ENS_10bfloat16_tEfNS_4arch4Sm90ELb1ELb0ELb1ELb1ELb0ELb1ELb0ELb1ELb1ELb1ELb1ELb0EEENS1_21CollectiveEpilogueFwdINS6_IJSA_SC_SB_EEES9_SE_SG_Li256ELb1ELb1ELb1ELb0EEENS1_36VarlenDynamicPersistentTileSchedulerILi128ELi112ELi256ELi128ELb1ELb1ELb1ELb1ELb1ELb1EEEEEEEEEvNT_6ParamsE --------------------------
	.section	.nv.constant0._ZN7cutlass13device_kernelIN5flash11enable_sm90INS1_16FlashAttnFwdSm90INS1_25CollectiveMainloopFwdSm90ILi2EN4cute5tupleIJNS5_1CILi1EEES8_S8_EEENS6_IJNS7_ILi128EEENS7_ILi112EEENS7_ILi192EEEEEELi192ENS_10bfloat16_tEfNS_4arch4Sm90ELb1ELb0ELb1ELb1ELb0ELb1ELb0ELb1ELb1ELb1ELb1ELb0EEENS1_21CollectiveEpilogueFwdINS6_IJSA_SC_SB_EEES9_SE_SG_Li256ELb1ELb1ELb1ELb0EEENS1_36VarlenDynamicPersistentTileSchedulerILi128ELi112ELi256ELi128ELb1ELb1ELb1ELb1ELb1ELb1EEEEEEEEEvNT_6ParamsE,"a",@progbits
	.sectionflags	@""
	.align	4
.nv.constant0._ZN7cutlass13device_kernelIN5flash11enable_sm90INS1_16FlashAttnFwdSm90INS1_25CollectiveMainloopFwdSm90ILi2EN4cute5tupleIJNS5_1CILi1EEES8_S8_EEENS6_IJNS7_ILi128EEENS7_ILi112EEENS7_ILi192EEEEEELi192ENS_10bfloat16_tEfNS_4arch4Sm90ELb1ELb0ELb1ELb1ELb0ELb1ELb0ELb1ELb1ELb1ELb1ELb0EEENS1_21CollectiveEpilogueFwdINS6_IJSA_SC_SB_EEES9_SE_SG_Li256ELb1ELb1ELb1ELb0EEENS1_36VarlenDynamicPersistentTileSchedulerILi128ELi112ELi256ELi128ELb1ELb1ELb1ELb1ELb1ELb1EEEEEEEEEvNT_6ParamsE:
	.zero		3328


//--------------------- SYMBOLS --------------------------

	.type		.nv.reservedSmem.offset0,@object
	.size		.nv.reservedSmem.offset0,0x4
	.type		__assertfail,@function
